	.target	sm_80

	.elftype	@"ET_EXEC"


//--------------------- .note.nv.tkinfo           --------------------------
	.section	.note.nv.tkinfo,"",@"SHT_NOTE"
	.sectionflags	@"SHF_NOTE_NV_TKINFO"
	.tkinfo
        /*0018*/ 	.word	0x00000002
        /*0030*/ 	.string	""
        /*0030*/ 	.string	"ptxas"
        /*0030*/ 	.string	"Cuda compilation tools, release 13.0, V13.0.88"
        /*0030*/ 	.string	"Build cuda_13.0.r13.0/compiler.36424714_0"
        /*0030*/ 	.string	"-arch sm_80 -m 64 "



//--------------------- .note.nv.cuinfo           --------------------------
	.section	.note.nv.cuinfo,"",@"SHT_NOTE"
	.sectionflags	@"SHF_NOTE_NV_CUINFO"
        /*0018*/ 	.short	0x0002
        /*001a*/ 	.short	0x0050
        /*001c*/ 	.short	0x0082
	.zero		2


//--------------------- .nv.info                  --------------------------
	.section	.nv.info,"",@"SHT_CUDA_INFO"
	.align	4


	//----- nvinfo : EIATTR_REGCOUNT
	.align		4
        /*0000*/ 	.byte	0x04, 0x2f
        /*0002*/ 	.short	(.L_124 - .L_123)
	.align		4
.L_123:
        /*0004*/ 	.word	index@(_ZN2at6native13reduce_kernelILi128ELi4ENS0_8ReduceOpIN3c104HalfENS0_9ArgMaxOpsIfEEjlLi4ELi4EEEEEvT1_)
        /*0008*/ 	.word	0x0000004b


	//----- nvinfo : EIATTR_FRAME_SIZE
	.align		4
.L_124:
        /*000c*/ 	.byte	0x04, 0x11
        /*000e*/ 	.short	(.L_126 - .L_125)
	.align		4
.L_125:
        /*0010*/ 	.word	index@($__internal_53_$__cuda_sm20_rem_u64)
        /*0014*/ 	.word	0x00000000


	//----- nvinfo : EIATTR_FRAME_SIZE
	.align		4
.L_126:
        /*0018*/ 	.byte	0x04, 0x11
        /*001a*/ 	.short	(.L_128 - .L_127)
	.align		4
.L_127:
        /*001c*/ 	.word	index@($__internal_52_$__cuda_sm20_div_u64)
        /*0020*/ 	.word	0x00000000


	//----- nvinfo : EIATTR_FRAME_SIZE
	.align		4
.L_128:
        /*0024*/ 	.byte	0x04, 0x11
        /*0026*/ 	.short	(.L_130 - .L_129)
	.align		4
.L_129:
        /*0028*/ 	.word	index@(_ZN2at6native13reduce_kernelILi128ELi4ENS0_8ReduceOpIN3c104HalfENS0_9ArgMaxOpsIfEEjlLi4ELi4EEEEEvT1_)
        /*002c*/ 	.word	0x00000000


	//----- nvinfo : EIATTR_REGCOUNT
	.align		4
.L_130:
        /*0030*/ 	.byte	0x04, 0x2f
        /*0032*/ 	.short	(.L_132 - .L_131)
	.align		4
.L_131:
        /*0034*/ 	.word	index@(_ZN2at6native13reduce_kernelILi256ELi2ENS0_8ReduceOpIN3c104HalfENS0_9ArgMaxOpsIfEEjlLi4ELi4EEEEEvT1_)
        /*0038*/ 	.word	0x0000002f


	//----- nvinfo : EIATTR_FRAME_SIZE
	.align		4
.L_132:
        /*003c*/ 	.byte	0x04, 0x11
        /*003e*/ 	.short	(.L_134 - .L_133)
	.align		4
.L_133:
        /*0040*/ 	.word	index@($__internal_51_$__cuda_sm20_rem_u64)
        /*0044*/ 	.word	0x00000000


	//----- nvinfo : EIATTR_FRAME_SIZE
	.align		4
.L_134:
        /*0048*/ 	.byte	0x04, 0x11
        /*004a*/ 	.short	(.L_136 - .L_135)
	.align		4
.L_135:
        /*004c*/ 	.word	index@($__internal_50_$__cuda_sm20_div_u64)
        /*0050*/ 	.word	0x00000000


	//----- nvinfo : EIATTR_FRAME_SIZE
	.align		4
.L_136:
        /*0054*/ 	.byte	0x04, 0x11
        /*0056*/ 	.short	(.L_138 - .L_137)
	.align		4
.L_137:
        /*0058*/ 	.word	index@(_ZN2at6native13reduce_kernelILi256ELi2ENS0_8ReduceOpIN3c104HalfENS0_9ArgMaxOpsIfEEjlLi4ELi4EEEEEvT1_)
        /*005c*/ 	.word	0x00000000


	//----- nvinfo : EIATTR_REGCOUNT
	.align		4
.L_138:
        /*0060*/ 	.byte	0x04, 0x2f
        /*0062*/ 	.short	(.L_140 - .L_139)
	.align		4
.L_139:
        /*0064*/ 	.word	index@(_ZN2at6native13reduce_kernelILi512ELi1ENS0_8ReduceOpIN3c104HalfENS0_9ArgMaxOpsIfEEjlLi4ELi4EEEEEvT1_)
        /*0068*/ 	.word	0x00000020


	//----- nvinfo : EIATTR_FRAME_SIZE
	.align		4
.L_140:
        /*006c*/ 	.byte	0x04, 0x11
        /*006e*/ 	.short	(.L_142 - .L_141)
	.align		4
.L_141:
        /*0070*/ 	.word	index@($__internal_49_$__cuda_sm20_rem_u64)
        /*0074*/ 	.word	0x00000000


	//----- nvinfo : EIATTR_FRAME_SIZE
	.align		4
.L_142:
        /*0078*/ 	.byte	0x04, 0x11
        /*007a*/ 	.short	(.L_144 - .L_143)
	.align		4
.L_143:
        /*007c*/ 	.word	index@($__internal_48_$__cuda_sm20_div_u64)
        /*0080*/ 	.word	0x00000000


	//----- nvinfo : EIATTR_FRAME_SIZE
	.align		4
.L_144:
        /*0084*/ 	.byte	0x04, 0x11
        /*0086*/ 	.short	(.L_146 - .L_145)
	.align		4
.L_145:
        /*0088*/ 	.word	index@(_ZN2at6native13reduce_kernelILi512ELi1ENS0_8ReduceOpIN3c104HalfENS0_9ArgMaxOpsIfEEjlLi4ELi4EEEEEvT1_)
        /*008c*/ 	.word	0x00000000


	//----- nvinfo : EIATTR_REGCOUNT
	.align		4
.L_146:
        /*0090*/ 	.byte	0x04, 0x2f
        /*0092*/ 	.short	(.L_148 - .L_147)
	.align		4
.L_147:
        /*0094*/ 	.word	index@(_ZN2at6native13reduce_kernelILi128ELi4ENS0_8ReduceOpIN3c108BFloat16ENS0_9ArgMaxOpsIfEEjlLi4ELi4EEEEEvT1_)
        /*0098*/ 	.word	0x00000050


	//----- nvinfo : EIATTR_FRAME_SIZE
	.align		4
.L_148:
        /*009c*/ 	.byte	0x04, 0x11
        /*009e*/ 	.short	(.L_150 - .L_149)
	.align		4
.L_149:
        /*00a0*/ 	.word	index@($__internal_47_$__cuda_sm20_rem_u64)
        /*00a4*/ 	.word	0x00000000


	//----- nvinfo : EIATTR_FRAME_SIZE
	.align		4
.L_150:
        /*00a8*/ 	.byte	0x04, 0x11
        /*00aa*/ 	.short	(.L_152 - .L_151)
	.align		4
.L_151:
        /*00ac*/ 	.word	index@($__internal_46_$__cuda_sm20_div_u64)
        /*00b0*/ 	.word	0x00000000


	//----- nvinfo : EIATTR_FRAME_SIZE
	.align		4
.L_152:
        /*00b4*/ 	.byte	0x04, 0x11
        /*00b6*/ 	.short	(.L_154 - .L_153)
	.align		4
.L_153:
        /*00b8*/ 	.word	index@(_ZN2at6native13reduce_kernelILi128ELi4ENS0_8ReduceOpIN3c108BFloat16ENS0_9ArgMaxOpsIfEEjlLi4ELi4EEEEEvT1_)
        /*00bc*/ 	.word	0x00000000


	//----- nvinfo : EIATTR_REGCOUNT
	.align		4
.L_154:
        /*00c0*/ 	.byte	0x04, 0x2f
        /*00c2*/ 	.short	(.L_156 - .L_155)
	.align		4
.L_155:
        /*00c4*/ 	.word	index@(_ZN2at6native13reduce_kernelILi256ELi2ENS0_8ReduceOpIN3c108BFloat16ENS0_9ArgMaxOpsIfEEjlLi4ELi4EEEEEvT1_)
        /*00c8*/ 	.word	0x00000030


	//----- nvinfo : EIATTR_FRAME_SIZE
	.align		4
.L_156:
        /*00cc*/ 	.byte	0x04, 0x11
        /*00ce*/ 	.short	(.L_158 - .L_157)
	.align		4
.L_157:
        /*00d0*/ 	.word	index@($__internal_45_$__cuda_sm20_rem_u64)
        /*00d4*/ 	.word	0x00000000


	//----- nvinfo : EIATTR_FRAME_SIZE
	.align		4
.L_158:
        /*00d8*/ 	.byte	0x04, 0x11
        /*00da*/ 	.short	(.L_160 - .L_159)
	.align		4
.L_159:
        /*00dc*/ 	.word	index@($__internal_44_$__cuda_sm20_div_u64)
        /*00e0*/ 	.word	0x00000000


	//----- nvinfo : EIATTR_FRAME_SIZE
	.align		4
.L_160:
        /*00e4*/ 	.byte	0x04, 0x11
        /*00e6*/ 	.short	(.L_162 - .L_161)
	.align		4
.L_161:
        /*00e8*/ 	.word	index@(_ZN2at6native13reduce_kernelILi256ELi2ENS0_8ReduceOpIN3c108BFloat16ENS0_9ArgMaxOpsIfEEjlLi4ELi4EEEEEvT1_)
        /*00ec*/ 	.word	0x00000000


	//----- nvinfo : EIATTR_REGCOUNT
	.align		4
.L_162:
        /*00f0*/ 	.byte	0x04, 0x2f
        /*00f2*/ 	.short	(.L_164 - .L_163)
	.align		4
.L_163:
        /*00f4*/ 	.word	index@(_ZN2at6native13reduce_kernelILi512ELi1ENS0_8ReduceOpIN3c108BFloat16ENS0_9ArgMaxOpsIfEEjlLi4ELi4EEEEEvT1_)
        /*00f8*/ 	.word	0x00000020


	//----- nvinfo : EIATTR_FRAME_SIZE
	.align		4
.L_164:
        /*00fc*/ 	.byte	0x04, 0x11
        /*00fe*/ 	.short	(.L_166 - .L_165)
	.align		4
.L_165:
        /*0100*/ 	.word	index@($__internal_43_$__cuda_sm20_rem_u64)
        /*0104*/ 	.word	0x00000000


	//----- nvinfo : EIATTR_FRAME_SIZE
	.align		4
.L_166:
        /*0108*/ 	.byte	0x04, 0x11
        /*010a*/ 	.short	(.L_168 - .L_167)
	.align		4
.L_167:
        /*010c*/ 	.word	index@($__internal_42_$__cuda_sm20_div_u64)
        /*0110*/ 	.word	0x00000000


	//----- nvinfo : EIATTR_FRAME_SIZE
	.align		4
.L_168:
        /*0114*/ 	.byte	0x04, 0x11
        /*0116*/ 	.short	(.L_170 - .L_169)
	.align		4
.L_169:
        /*0118*/ 	.word	index@(_ZN2at6native13reduce_kernelILi512ELi1ENS0_8ReduceOpIN3c108BFloat16ENS0_9ArgMaxOpsIfEEjlLi4ELi4EEEEEvT1_)
        /*011c*/ 	.word	0x00000000


	//----- nvinfo : EIATTR_REGCOUNT
	.align		4
.L_170:
        /*0120*/ 	.byte	0x04, 0x2f
        /*0122*/ 	.short	(.L_172 - .L_171)
	.align		4
.L_171:
        /*0124*/ 	.word	index@(_ZN2at6native13reduce_kernelILi128ELi4ENS0_8ReduceOpIhNS0_9ArgMaxOpsIhEEjlLi4ELi4EEEEEvT1_)
        /*0128*/ 	.word	0x0000005c


	//----- nvinfo : EIATTR_FRAME_SIZE
	.align		4
.L_172:
        /*012c*/ 	.byte	0x04, 0x11
        /*012e*/ 	.short	(.L_174 - .L_173)
	.align		4
.L_173:
        /*0130*/ 	.word	index@($__internal_41_$__cuda_sm20_rem_u64)
        /*0134*/ 	.word	0x00000000


	//----- nvinfo : EIATTR_FRAME_SIZE
	.align		4
.L_174:
        /*0138*/ 	.byte	0x04, 0x11
        /*013a*/ 	.short	(.L_176 - .L_175)
	.align		4
.L_175:
        /*013c*/ 	.word	index@($__internal_40_$__cuda_sm20_div_u64)
        /*0140*/ 	.word	0x00000000


	//----- nvinfo : EIATTR_FRAME_SIZE
	.align		4
.L_176:
        /*0144*/ 	.byte	0x04, 0x11
        /*0146*/ 	.short	(.L_178 - .L_177)
	.align		4
.L_177:
        /*0148*/ 	.word	index@(_ZN2at6native13reduce_kernelILi128ELi4ENS0_8ReduceOpIhNS0_9ArgMaxOpsIhEEjlLi4ELi4EEEEEvT1_)
        /*014c*/ 	.word	0x00000000


	//----- nvinfo : EIATTR_REGCOUNT
	.align		4
.L_178:
        /*0150*/ 	.byte	0x04, 0x2f
        /*0152*/ 	.short	(.L_180 - .L_179)
	.align		4
.L_179:
        /*0154*/ 	.word	index@(_ZN2at6native13reduce_kernelILi256ELi2ENS0_8ReduceOpIhNS0_9ArgMaxOpsIhEEjlLi4ELi4EEEEEvT1_)
        /*0158*/ 	.word	0x00000037


	//----- nvinfo : EIATTR_FRAME_SIZE
	.align		4
.L_180:
        /*015c*/ 	.byte	0x04, 0x11
        /*015e*/ 	.short	(.L_182 - .L_181)
	.align		4
.L_181:
        /*0160*/ 	.word	index@($__internal_39_$__cuda_sm20_rem_u64)
        /*0164*/ 	.word	0x00000000


	//----- nvinfo : EIATTR_FRAME_SIZE
	.align		4
.L_182:
        /*0168*/ 	.byte	0x04, 0x11
        /*016a*/ 	.short	(.L_184 - .L_183)
	.align		4
.L_183:
        /*016c*/ 	.word	index@($__internal_38_$__cuda_sm20_div_u64)
        /*0170*/ 	.word	0x00000000


	//----- nvinfo : EIATTR_FRAME_SIZE
	.align		4
.L_184:
        /*0174*/ 	.byte	0x04, 0x11
        /*0176*/ 	.short	(.L_186 - .L_185)
	.align		4
.L_185:
        /*0178*/ 	.word	index@(_ZN2at6native13reduce_kernelILi256ELi2ENS0_8ReduceOpIhNS0_9ArgMaxOpsIhEEjlLi4ELi4EEEEEvT1_)
        /*017c*/ 	.word	0x00000000


	//----- nvinfo : EIATTR_REGCOUNT
	.align		4
.L_186:
        /*0180*/ 	.byte	0x04, 0x2f
        /*0182*/ 	.short	(.L_188 - .L_187)
	.align		4
.L_187:
        /*0184*/ 	.word	index@(_ZN2at6native13reduce_kernelILi512ELi1ENS0_8ReduceOpIhNS0_9ArgMaxOpsIhEEjlLi4ELi4EEEEEvT1_)
        /*0188*/ 	.word	0x00000020


	//----- nvinfo : EIATTR_FRAME_SIZE
	.align		4
.L_188:
        /*018c*/ 	.byte	0x04, 0x11
        /*018e*/ 	.short	(.L_190 - .L_189)
	.align		4
.L_189:
        /*0190*/ 	.word	index@($__internal_37_$__cuda_sm20_rem_u64)
        /*0194*/ 	.word	0x00000000


	//----- nvinfo : EIATTR_FRAME_SIZE
	.align		4
.L_190:
        /*0198*/ 	.byte	0x04, 0x11
        /*019a*/ 	.short	(.L_192 - .L_191)
	.align		4
.L_191:
        /*019c*/ 	.word	index@($__internal_36_$__cuda_sm20_div_u64)
        /*01a0*/ 	.word	0x00000000


	//----- nvinfo : EIATTR_FRAME_SIZE
	.align		4
.L_192:
        /*01a4*/ 	.byte	0x04, 0x11
        /*01a6*/ 	.short	(.L_194 - .L_193)
	.align		4
.L_193:
        /*01a8*/ 	.word	index@(_ZN2at6native13reduce_kernelILi512ELi1ENS0_8ReduceOpIhNS0_9ArgMaxOpsIhEEjlLi4ELi4EEEEEvT1_)
        /*01ac*/ 	.word	0x00000000


	//----- nvinfo : EIATTR_REGCOUNT
	.align		4
.L_194:
        /*01b0*/ 	.byte	0x04, 0x2f
        /*01b2*/ 	.short	(.L_196 - .L_195)
	.align		4
.L_195:
        /*01b4*/ 	.word	index@(_ZN2at6native13reduce_kernelILi128ELi4ENS0_8ReduceOpIaNS0_9ArgMaxOpsIaEEjlLi4ELi4EEEEEvT1_)
        /*01b8*/ 	.word	0x0000005b


	//----- nvinfo : EIATTR_FRAME_SIZE
	.align		4
.L_196:
        /*01bc*/ 	.byte	0x04, 0x11
        /*01be*/ 	.short	(.L_198 - .L_197)
	.align		4
.L_197:
        /*01c0*/ 	.word	index@($__internal_35_$__cuda_sm20_rem_u64)
        /*01c4*/ 	.word	0x00000000


	//----- nvinfo : EIATTR_FRAME_SIZE
	.align		4
.L_198:
        /*01c8*/ 	.byte	0x04, 0x11
        /*01ca*/ 	.short	(.L_200 - .L_199)
	.align		4
.L_199:
        /*01cc*/ 	.word	index@($__internal_34_$__cuda_sm20_div_u64)
        /*01d0*/ 	.word	0x00000000


	//----- nvinfo : EIATTR_FRAME_SIZE
	.align		4
.L_200:
        /*01d4*/ 	.byte	0x04, 0x11
        /*01d6*/ 	.short	(.L_202 - .L_201)
	.align		4
.L_201:
        /*01d8*/ 	.word	index@(_ZN2at6native13reduce_kernelILi128ELi4ENS0_8ReduceOpIaNS0_9ArgMaxOpsIaEEjlLi4ELi4EEEEEvT1_)
        /*01dc*/ 	.word	0x00000000


	//----- nvinfo : EIATTR_REGCOUNT
	.align		4
.L_202:
        /*01e0*/ 	.byte	0x04, 0x2f
        /*01e2*/ 	.short	(.L_204 - .L_203)
	.align		4
.L_203:
        /*01e4*/ 	.word	index@(_ZN2at6native13reduce_kernelILi256ELi2ENS0_8ReduceOpIaNS0_9ArgMaxOpsIaEEjlLi4ELi4EEEEEvT1_)
        /*01e8*/ 	.word	0x00000036


	//----- nvinfo : EIATTR_FRAME_SIZE
	.align		4
.L_204:
        /*01ec*/ 	.byte	0x04, 0x11
        /*01ee*/ 	.short	(.L_206 - .L_205)
	.align		4
.L_205:
        /*01f0*/ 	.word	index@($__internal_33_$__cuda_sm20_rem_u64)
        /*01f4*/ 	.word	0x00000000


	//----- nvinfo : EIATTR_FRAME_SIZE
	.align		4
.L_206:
        /*01f8*/ 	.byte	0x04, 0x11
        /*01fa*/ 	.short	(.L_208 - .L_207)
	.align		4
.L_207:
        /*01fc*/ 	.word	index@($__internal_32_$__cuda_sm20_div_u64)
        /*0200*/ 	.word	0x00000000


	//----- nvinfo : EIATTR_FRAME_SIZE
	.align		4
.L_208:
        /*0204*/ 	.byte	0x04, 0x11
        /*0206*/ 	.short	(.L_210 - .L_209)
	.align		4
.L_209:
        /*0208*/ 	.word	index@(_ZN2at6native13reduce_kernelILi256ELi2ENS0_8ReduceOpIaNS0_9ArgMaxOpsIaEEjlLi4ELi4EEEEEvT1_)
        /*020c*/ 	.word	0x00000000


	//----- nvinfo : EIATTR_REGCOUNT
	.align		4
.L_210:
        /*0210*/ 	.byte	0x04, 0x2f
        /*0212*/ 	.short	(.L_212 - .L_211)
	.align		4
.L_211:
        /*0214*/ 	.word	index@(_ZN2at6native13reduce_kernelILi512ELi1ENS0_8ReduceOpIaNS0_9ArgMaxOpsIaEEjlLi4ELi4EEEEEvT1_)
        /*0218*/ 	.word	0x00000020


	//----- nvinfo : EIATTR_FRAME_SIZE
	.align		4
.L_212:
        /*021c*/ 	.byte	0x04, 0x11
        /*021e*/ 	.short	(.L_214 - .L_213)
	.align		4
.L_213:
        /*0220*/ 	.word	index@($__internal_31_$__cuda_sm20_rem_u64)
        /*0224*/ 	.word	0x00000000


	//----- nvinfo : EIATTR_FRAME_SIZE
	.align		4
.L_214:
        /*0228*/ 	.byte	0x04, 0x11
        /*022a*/ 	.short	(.L_216 - .L_215)
	.align		4
.L_215:
        /*022c*/ 	.word	index@($__internal_30_$__cuda_sm20_div_u64)
        /*0230*/ 	.word	0x00000000


	//----- nvinfo : EIATTR_FRAME_SIZE
	.align		4
.L_216:
        /*0234*/ 	.byte	0x04, 0x11
        /*0236*/ 	.short	(.L_218 - .L_217)
	.align		4
.L_217:
        /*0238*/ 	.word	index@(_ZN2at6native13reduce_kernelILi512ELi1ENS0_8ReduceOpIaNS0_9ArgMaxOpsIaEEjlLi4ELi4EEEEEvT1_)
        /*023c*/ 	.word	0x00000000


	//----- nvinfo : EIATTR_REGCOUNT
	.align		4
.L_218:
        /*0240*/ 	.byte	0x04, 0x2f
        /*0242*/ 	.short	(.L_220 - .L_219)
	.align		4
.L_219:
        /*0244*/ 	.word	index@(_ZN2at6native13reduce_kernelILi128ELi4ENS0_8ReduceOpIiNS0_9ArgMaxOpsIiEEjlLi4ELi4EEEEEvT1_)
        /*0248*/ 	.word	0x0000005c


	//----- nvinfo : EIATTR_FRAME_SIZE
	.align		4
.L_220:
        /*024c*/ 	.byte	0x04, 0x11
        /*024e*/ 	.short	(.L_222 - .L_221)
	.align		4
.L_221:
        /*0250*/ 	.word	index@($__internal_29_$__cuda_sm20_rem_u64)
        /*0254*/ 	.word	0x00000000


	//----- nvinfo : EIATTR_FRAME_SIZE
	.align		4
.L_222:
        /*0258*/ 	.byte	0x04, 0x11
        /*025a*/ 	.short	(.L_224 - .L_223)
	.align		4
.L_223:
        /*025c*/ 	.word	index@($__internal_28_$__cuda_sm20_div_u64)
        /*0260*/ 	.word	0x00000000


	//----- nvinfo : EIATTR_FRAME_SIZE
	.align		4
.L_224:
        /*0264*/ 	.byte	0x04, 0x11
        /*0266*/ 	.short	(.L_226 - .L_225)
	.align		4
.L_225:
        /*0268*/ 	.word	index@(_ZN2at6native13reduce_kernelILi128ELi4ENS0_8ReduceOpIiNS0_9ArgMaxOpsIiEEjlLi4ELi4EEEEEvT1_)
        /*026c*/ 	.word	0x00000000


	//----- nvinfo : EIATTR_REGCOUNT
	.align		4
.L_226:
        /*0270*/ 	.byte	0x04, 0x2f
        /*0272*/ 	.short	(.L_228 - .L_227)
	.align		4
.L_227:
        /*0274*/ 	.word	index@(_ZN2at6native13reduce_kernelILi256ELi2ENS0_8ReduceOpIiNS0_9ArgMaxOpsIiEEjlLi4ELi4EEEEEvT1_)
        /*0278*/ 	.word	0x00000034


	//----- nvinfo : EIATTR_FRAME_SIZE
	.align		4
.L_228:
        /*027c*/ 	.byte	0x04, 0x11
        /*027e*/ 	.short	(.L_230 - .L_229)
	.align		4
.L_229:
        /*0280*/ 	.word	index@($__internal_27_$__cuda_sm20_rem_u64)
        /*0284*/ 	.word	0x00000000


	//----- nvinfo : EIATTR_FRAME_SIZE
	.align		4
.L_230:
        /*0288*/ 	.byte	0x04, 0x11
        /*028a*/ 	.short	(.L_232 - .L_231)
	.align		4
.L_231:
        /*028c*/ 	.word	index@($__internal_26_$__cuda_sm20_div_u64)
        /*0290*/ 	.word	0x00000000


	//----- nvinfo : EIATTR_FRAME_SIZE
	.align		4
.L_232:
        /*0294*/ 	.byte	0x04, 0x11
        /*0296*/ 	.short	(.L_234 - .L_233)
	.align		4
.L_233:
        /*0298*/ 	.word	index@(_ZN2at6native13reduce_kernelILi256ELi2ENS0_8ReduceOpIiNS0_9ArgMaxOpsIiEEjlLi4ELi4EEEEEvT1_)
        /*029c*/ 	.word	0x00000000


	//----- nvinfo : EIATTR_REGCOUNT
	.align		4
.L_234:
        /*02a0*/ 	.byte	0x04, 0x2f
        /*02a2*/ 	.short	(.L_236 - .L_235)
	.align		4
.L_235:
        /*02a4*/ 	.word	index@(_ZN2at6native13reduce_kernelILi512ELi1ENS0_8ReduceOpIiNS0_9ArgMaxOpsIiEEjlLi4ELi4EEEEEvT1_)
        /*02a8*/ 	.word	0x00000020


	//----- nvinfo : EIATTR_FRAME_SIZE
	.align		4
.L_236:
        /*02ac*/ 	.byte	0x04, 0x11
        /*02ae*/ 	.short	(.L_238 - .L_237)
	.align		4
.L_237:
        /*02b0*/ 	.word	index@($__internal_25_$__cuda_sm20_rem_u64)
        /*02b4*/ 	.word	0x00000000


	//----- nvinfo : EIATTR_FRAME_SIZE
	.align		4
.L_238:
        /*02b8*/ 	.byte	0x04, 0x11
        /*02ba*/ 	.short	(.L_240 - .L_239)
	.align		4
.L_239:
        /*02bc*/ 	.word	index@($__internal_24_$__cuda_sm20_div_u64)
        /*02c0*/ 	.word	0x00000000


	//----- nvinfo : EIATTR_FRAME_SIZE
	.align		4
.L_240:
        /*02c4*/ 	.byte	0x04, 0x11
        /*02c6*/ 	.short	(.L_242 - .L_241)
	.align		4
.L_241:
        /*02c8*/ 	.word	index@(_ZN2at6native13reduce_kernelILi512ELi1ENS0_8ReduceOpIiNS0_9ArgMaxOpsIiEEjlLi4ELi4EEEEEvT1_)
        /*02cc*/ 	.word	0x00000000


	//----- nvinfo : EIATTR_REGCOUNT
	.align		4
.L_242:
        /*02d0*/ 	.byte	0x04, 0x2f
        /*02d2*/ 	.short	(.L_244 - .L_243)
	.align		4
.L_243:
        /*02d4*/ 	.word	index@(_ZN2at6native13reduce_kernelILi128ELi4ENS0_8ReduceOpIlNS0_9ArgMaxOpsIlEEjlLi4ELi4EEEEEvT1_)
        /*02d8*/ 	.word	0x0000007a


	//----- nvinfo : EIATTR_FRAME_SIZE
	.align		4
.L_244:
        /*02dc*/ 	.byte	0x04, 0x11
        /*02de*/ 	.short	(.L_246 - .L_245)
	.align		4
.L_245:
        /*02e0*/ 	.word	index@($__internal_23_$__cuda_sm20_rem_u64)
        /*02e4*/ 	.word	0x00000000


	//----- nvinfo : EIATTR_FRAME_SIZE
	.align		4
.L_246:
        /*02e8*/ 	.byte	0x04, 0x11
        /*02ea*/ 	.short	(.L_248 - .L_247)
	.align		4
.L_247:
        /*02ec*/ 	.word	index@($__internal_22_$__cuda_sm20_div_u64)
        /*02f0*/ 	.word	0x00000000


	//----- nvinfo : EIATTR_FRAME_SIZE
	.align		4
.L_248:
        /*02f4*/ 	.byte	0x04, 0x11
        /*02f6*/ 	.short	(.L_250 - .L_249)
	.align		4
.L_249:
        /*02f8*/ 	.word	index@(_ZN2at6native13reduce_kernelILi128ELi4ENS0_8ReduceOpIlNS0_9ArgMaxOpsIlEEjlLi4ELi4EEEEEvT1_)
        /*02fc*/ 	.word	0x00000000


	//----- nvinfo : EIATTR_REGCOUNT
	.align		4
.L_250:
        /*0300*/ 	.byte	0x04, 0x2f
        /*0302*/ 	.short	(.L_252 - .L_251)
	.align		4
.L_251:
        /*0304*/ 	.word	index@(_ZN2at6native13reduce_kernelILi256ELi2ENS0_8ReduceOpIlNS0_9ArgMaxOpsIlEEjlLi4ELi4EEEEEvT1_)
        /*0308*/ 	.word	0x00000040


	//----- nvinfo : EIATTR_FRAME_SIZE
	.align		4
.L_252:
        /*030c*/ 	.byte	0x04, 0x11
        /*030e*/ 	.short	(.L_254 - .L_253)
	.align		4
.L_253:
        /*0310*/ 	.word	index@($__internal_21_$__cuda_sm20_rem_u64)
        /*0314*/ 	.word	0x00000000


	//----- nvinfo : EIATTR_FRAME_SIZE
	.align		4
.L_254:
        /*0318*/ 	.byte	0x04, 0x11
        /*031a*/ 	.short	(.L_256 - .L_255)
	.align		4
.L_255:
        /*031c*/ 	.word	index@($__internal_20_$__cuda_sm20_div_u64)
        /*0320*/ 	.word	0x00000000


	//----- nvinfo : EIATTR_FRAME_SIZE
	.align		4
.L_256:
        /*0324*/ 	.byte	0x04, 0x11
        /*0326*/ 	.short	(.L_258 - .L_257)
	.align		4
.L_257:
        /*0328*/ 	.word	index@(_ZN2at6native13reduce_kernelILi256ELi2ENS0_8ReduceOpIlNS0_9ArgMaxOpsIlEEjlLi4ELi4EEEEEvT1_)
        /*032c*/ 	.word	0x00000000


	//----- nvinfo : EIATTR_REGCOUNT
	.align		4
.L_258:
        /*0330*/ 	.byte	0x04, 0x2f
        /*0332*/ 	.short	(.L_260 - .L_259)
	.align		4
.L_259:
        /*0334*/ 	.word	index@(_ZN2at6native13reduce_kernelILi512ELi1ENS0_8ReduceOpIlNS0_9ArgMaxOpsIlEEjlLi4ELi4EEEEEvT1_)
        /*0338*/ 	.word	0x00000020


	//----- nvinfo : EIATTR_FRAME_SIZE
	.align		4
.L_260:
        /*033c*/ 	.byte	0x04, 0x11
        /*033e*/ 	.short	(.L_262 - .L_261)
	.align		4
.L_261:
        /*0340*/ 	.word	index@($__internal_19_$__cuda_sm20_rem_u64)
        /*0344*/ 	.word	0x00000000


	//----- nvinfo : EIATTR_FRAME_SIZE
	.align		4
.L_262:
        /*0348*/ 	.byte	0x04, 0x11
        /*034a*/ 	.short	(.L_264 - .L_263)
	.align		4
.L_263:
        /*034c*/ 	.word	index@($__internal_18_$__cuda_sm20_div_u64)
        /*0350*/ 	.word	0x00000000


	//----- nvinfo : EIATTR_FRAME_SIZE
	.align		4
.L_264:
        /*0354*/ 	.byte	0x04, 0x11
        /*0356*/ 	.short	(.L_266 - .L_265)
	.align		4
.L_265:
        /*0358*/ 	.word	index@(_ZN2at6native13reduce_kernelILi512ELi1ENS0_8ReduceOpIlNS0_9ArgMaxOpsIlEEjlLi4ELi4EEEEEvT1_)
        /*035c*/ 	.word	0x00000018


	//----- nvinfo : EIATTR_REGCOUNT
	.align		4
.L_266:
        /*0360*/ 	.byte	0x04, 0x2f
        /*0362*/ 	.short	(.L_268 - .L_267)
	.align		4
.L_267:
        /*0364*/ 	.word	index@(_ZN2at6native13reduce_kernelILi128ELi4ENS0_8ReduceOpIsNS0_9ArgMaxOpsIsEEjlLi4ELi4EEEEEvT1_)
        /*0368*/ 	.word	0x0000005c


	//----- nvinfo : EIATTR_FRAME_SIZE
	.align		4
.L_268:
        /*036c*/ 	.byte	0x04, 0x11
        /*036e*/ 	.short	(.L_270 - .L_269)
	.align		4
.L_269:
        /*0370*/ 	.word	index@($__internal_17_$__cuda_sm20_rem_u64)
        /*0374*/ 	.word	0x00000000


	//----- nvinfo : EIATTR_FRAME_SIZE
	.align		4
.L_270:
        /*0378*/ 	.byte	0x04, 0x11
        /*037a*/ 	.short	(.L_272 - .L_271)
	.align		4
.L_271:
        /*037c*/ 	.word	index@($__internal_16_$__cuda_sm20_div_u64)
        /*0380*/ 	.word	0x00000000


	//----- nvinfo : EIATTR_FRAME_SIZE
	.align		4
.L_272:
        /*0384*/ 	.byte	0x04, 0x11
        /*0386*/ 	.short	(.L_274 - .L_273)
	.align		4
.L_273:
        /*0388*/ 	.word	index@(_ZN2at6native13reduce_kernelILi128ELi4ENS0_8ReduceOpIsNS0_9ArgMaxOpsIsEEjlLi4ELi4EEEEEvT1_)
        /*038c*/ 	.word	0x00000000


	//----- nvinfo : EIATTR_REGCOUNT
	.align		4
.L_274:
        /*0390*/ 	.byte	0x04, 0x2f
        /*0392*/ 	.short	(.L_276 - .L_275)
	.align		4
.L_275:
        /*0394*/ 	.word	index@(_ZN2at6native13reduce_kernelILi256ELi2ENS0_8ReduceOpIsNS0_9ArgMaxOpsIsEEjlLi4ELi4EEEEEvT1_)
        /*0398*/ 	.word	0x00000035


	//----- nvinfo : EIATTR_FRAME_SIZE
	.align		4
.L_276:
        /*039c*/ 	.byte	0x04, 0x11
        /*039e*/ 	.short	(.L_278 - .L_277)
	.align		4
.L_277:
        /*03a0*/ 	.word	index@($__internal_15_$__cuda_sm20_rem_u64)
        /*03a4*/ 	.word	0x00000000


	//----- nvinfo : EIATTR_FRAME_SIZE
	.align		4
.L_278:
        /*03a8*/ 	.byte	0x04, 0x11
        /*03aa*/ 	.short	(.L_280 - .L_279)
	.align		4
.L_279:
        /*03ac*/ 	.word	index@($__internal_14_$__cuda_sm20_div_u64)
        /*03b0*/ 	.word	0x00000000


	//----- nvinfo : EIATTR_FRAME_SIZE
	.align		4
.L_280:
        /*03b4*/ 	.byte	0x04, 0x11
        /*03b6*/ 	.short	(.L_282 - .L_281)
	.align		4
.L_281:
        /*03b8*/ 	.word	index@(_ZN2at6native13reduce_kernelILi256ELi2ENS0_8ReduceOpIsNS0_9ArgMaxOpsIsEEjlLi4ELi4EEEEEvT1_)
        /*03bc*/ 	.word	0x00000000


	//----- nvinfo : EIATTR_REGCOUNT
	.align		4
.L_282:
        /*03c0*/ 	.byte	0x04, 0x2f
        /*03c2*/ 	.short	(.L_284 - .L_283)
	.align		4
.L_283:
        /*03c4*/ 	.word	index@(_ZN2at6native13reduce_kernelILi512ELi1ENS0_8ReduceOpIsNS0_9ArgMaxOpsIsEEjlLi4ELi4EEEEEvT1_)
        /*03c8*/ 	.word	0x00000020


	//----- nvinfo : EIATTR_FRAME_SIZE
	.align		4
.L_284:
        /*03cc*/ 	.byte	0x04, 0x11
        /*03ce*/ 	.short	(.L_286 - .L_285)
	.align		4
.L_285:
        /*03d0*/ 	.word	index@($__internal_13_$__cuda_sm20_rem_u64)
        /*03d4*/ 	.word	0x00000000


	//----- nvinfo : EIATTR_FRAME_SIZE
	.align		4
.L_286:
        /*03d8*/ 	.byte	0x04, 0x11
        /*03da*/ 	.short	(.L_288 - .L_287)
	.align		4
.L_287:
        /*03dc*/ 	.word	index@($__internal_12_$__cuda_sm20_div_u64)
        /*03e0*/ 	.word	0x00000000


	//----- nvinfo : EIATTR_FRAME_SIZE
	.align		4
.L_288:
        /*03e4*/ 	.byte	0x04, 0x11
        /*03e6*/ 	.short	(.L_290 - .L_289)
	.align		4
.L_289:
        /*03e8*/ 	.word	index@(_ZN2at6native13reduce_kernelILi512ELi1ENS0_8ReduceOpIsNS0_9ArgMaxOpsIsEEjlLi4ELi4EEEEEvT1_)
        /*03ec*/ 	.word	0x00000000


	//----- nvinfo : EIATTR_REGCOUNT
	.align		4
.L_290:
        /*03f0*/ 	.byte	0x04, 0x2f
        /*03f2*/ 	.short	(.L_292 - .L_291)
	.align		4
.L_291:
        /*03f4*/ 	.word	index@(_ZN2at6native13reduce_kernelILi128ELi4ENS0_8ReduceOpIdNS0_9ArgMaxOpsIdEEjlLi4ELi4EEEEEvT1_)
        /*03f8*/ 	.word	0x00000074


	//----- nvinfo : EIATTR_FRAME_SIZE
	.align		4
.L_292:
        /*03fc*/ 	.byte	0x04, 0x11
        /*03fe*/ 	.short	(.L_294 - .L_293)
	.align		4
.L_293:
        /*0400*/ 	.word	index@($__internal_11_$__cuda_sm20_rem_u64)
        /*0404*/ 	.word	0x00000000


	//----- nvinfo : EIATTR_FRAME_SIZE
	.align		4
.L_294:
        /*0408*/ 	.byte	0x04, 0x11
        /*040a*/ 	.short	(.L_296 - .L_295)
	.align		4
.L_295:
        /*040c*/ 	.word	index@($__internal_10_$__cuda_sm20_div_u64)
        /*0410*/ 	.word	0x00000000


	//----- nvinfo : EIATTR_FRAME_SIZE
	.align		4
.L_296:
        /*0414*/ 	.byte	0x04, 0x11
        /*0416*/ 	.short	(.L_298 - .L_297)
	.align		4
.L_297:
        /*0418*/ 	.word	index@(_ZN2at6native13reduce_kernelILi128ELi4ENS0_8ReduceOpIdNS0_9ArgMaxOpsIdEEjlLi4ELi4EEEEEvT1_)
        /*041c*/ 	.word	0x00000000


	//----- nvinfo : EIATTR_REGCOUNT
	.align		4
.L_298:
        /*0420*/ 	.byte	0x04, 0x2f
        /*0422*/ 	.short	(.L_300 - .L_299)
	.align		4
.L_299:
        /*0424*/ 	.word	index@(_ZN2at6native13reduce_kernelILi256ELi2ENS0_8ReduceOpIdNS0_9ArgMaxOpsIdEEjlLi4ELi4EEEEEvT1_)
        /*0428*/ 	.word	0x0000003e


	//----- nvinfo : EIATTR_FRAME_SIZE
	.align		4
.L_300:
        /*042c*/ 	.byte	0x04, 0x11
        /*042e*/ 	.short	(.L_302 - .L_301)
	.align		4
.L_301:
        /*0430*/ 	.word	index@($__internal_9_$__cuda_sm20_rem_u64)
        /*0434*/ 	.word	0x00000000


	//----- nvinfo : EIATTR_FRAME_SIZE
	.align		4
.L_302:
        /*0438*/ 	.byte	0x04, 0x11
        /*043a*/ 	.short	(.L_304 - .L_303)
	.align		4
.L_303:
        /*043c*/ 	.word	index@($__internal_8_$__cuda_sm20_div_u64)
        /*0440*/ 	.word	0x00000000


	//----- nvinfo : EIATTR_FRAME_SIZE
	.align		4
.L_304:
        /*0444*/ 	.byte	0x04, 0x11
        /*0446*/ 	.short	(.L_306 - .L_305)
	.align		4
.L_305:
        /*0448*/ 	.word	index@(_ZN2at6native13reduce_kernelILi256ELi2ENS0_8ReduceOpIdNS0_9ArgMaxOpsIdEEjlLi4ELi4EEEEEvT1_)
        /*044c*/ 	.word	0x00000000


	//----- nvinfo : EIATTR_REGCOUNT
	.align		4
.L_306:
        /*0450*/ 	.byte	0x04, 0x2f
        /*0452*/ 	.short	(.L_308 - .L_307)
	.align		4
.L_307:
        /*0454*/ 	.word	index@(_ZN2at6native13reduce_kernelILi512ELi1ENS0_8ReduceOpIdNS0_9ArgMaxOpsIdEEjlLi4ELi4EEEEEvT1_)
        /*0458*/ 	.word	0x00000020


	//----- nvinfo : EIATTR_FRAME_SIZE
	.align		4
.L_308:
        /*045c*/ 	.byte	0x04, 0x11
        /*045e*/ 	.short	(.L_310 - .L_309)
	.align		4
.L_309:
        /*0460*/ 	.word	index@($__internal_7_$__cuda_sm20_rem_u64)
        /*0464*/ 	.word	0x00000000


	//----- nvinfo : EIATTR_FRAME_SIZE
	.align		4
.L_310:
        /*0468*/ 	.byte	0x04, 0x11
        /*046a*/ 	.short	(.L_312 - .L_311)
	.align		4
.L_311:
        /*046c*/ 	.word	index@($__internal_6_$__cuda_sm20_div_u64)
        /*0470*/ 	.word	0x00000000


	//----- nvinfo : EIATTR_FRAME_SIZE
	.align		4
.L_312:
        /*0474*/ 	.byte	0x04, 0x11
        /*0476*/ 	.short	(.L_314 - .L_313)
	.align		4
.L_313:
        /*0478*/ 	.word	index@(_ZN2at6native13reduce_kernelILi512ELi1ENS0_8ReduceOpIdNS0_9ArgMaxOpsIdEEjlLi4ELi4EEEEEvT1_)
        /*047c*/ 	.word	0x00000018


	//----- nvinfo : EIATTR_REGCOUNT
	.align		4
.L_314:
        /*0480*/ 	.byte	0x04, 0x2f
        /*0482*/ 	.short	(.L_316 - .L_315)
	.align		4
.L_315:
        /*0484*/ 	.word	index@(_ZN2at6native13reduce_kernelILi128ELi4ENS0_8ReduceOpIfNS0_9ArgMaxOpsIfEEjlLi4ELi4EEEEEvT1_)
        /*0488*/ 	.word	0x00000050


	//----- nvinfo : EIATTR_FRAME_SIZE
	.align		4
.L_316:
        /*048c*/ 	.byte	0x04, 0x11
        /*048e*/ 	.short	(.L_318 - .L_317)
	.align		4
.L_317:
        /*0490*/ 	.word	index@($__internal_5_$__cuda_sm20_rem_u64)
        /*0494*/ 	.word	0x00000000


	//----- nvinfo : EIATTR_FRAME_SIZE
	.align		4
.L_318:
        /*0498*/ 	.byte	0x04, 0x11
        /*049a*/ 	.short	(.L_320 - .L_319)
	.align		4
.L_319:
        /*049c*/ 	.word	index@($__internal_4_$__cuda_sm20_div_u64)
        /*04a0*/ 	.word	0x00000000


	//----- nvinfo : EIATTR_FRAME_SIZE
	.align		4
.L_320:
        /*04a4*/ 	.byte	0x04, 0x11
        /*04a6*/ 	.short	(.L_322 - .L_321)
	.align		4
.L_321:
        /*04a8*/ 	.word	index@(_ZN2at6native13reduce_kernelILi128ELi4ENS0_8ReduceOpIfNS0_9ArgMaxOpsIfEEjlLi4ELi4EEEEEvT1_)
        /*04ac*/ 	.word	0x00000000


	//----- nvinfo : EIATTR_REGCOUNT
	.align		4
.L_322:
        /*04b0*/ 	.byte	0x04, 0x2f
        /*04b2*/ 	.short	(.L_324 - .L_323)
	.align		4
.L_323:
        /*04b4*/ 	.word	index@(_ZN2at6native13reduce_kernelILi256ELi2ENS0_8ReduceOpIfNS0_9ArgMaxOpsIfEEjlLi4ELi4EEEEEvT1_)
        /*04b8*/ 	.word	0x00000030


	//----- nvinfo : EIATTR_FRAME_SIZE
	.align		4
.L_324:
        /*04bc*/ 	.byte	0x04, 0x11
        /*04be*/ 	.short	(.L_326 - .L_325)
	.align		4
.L_325:
        /*04c0*/ 	.word	index@($__internal_3_$__cuda_sm20_rem_u64)
        /*04c4*/ 	.word	0x00000000


	//----- nvinfo : EIATTR_FRAME_SIZE
	.align		4
.L_326:
        /*04c8*/ 	.byte	0x04, 0x11
        /*04ca*/ 	.short	(.L_328 - .L_327)
	.align		4
.L_327:
        /*04cc*/ 	.word	index@($__internal_2_$__cuda_sm20_div_u64)
        /*04d0*/ 	.word	0x00000000


	//----- nvinfo : EIATTR_FRAME_SIZE
	.align		4
.L_328:
        /*04d4*/ 	.byte	0x04, 0x11
        /*04d6*/ 	.short	(.L_330 - .L_329)
	.align		4
.L_329:
        /*04d8*/ 	.word	index@(_ZN2at6native13reduce_kernelILi256ELi2ENS0_8ReduceOpIfNS0_9ArgMaxOpsIfEEjlLi4ELi4EEEEEvT1_)
        /*04dc*/ 	.word	0x00000000


	//----- nvinfo : EIATTR_REGCOUNT
	.align		4
.L_330:
        /*04e0*/ 	.byte	0x04, 0x2f
        /*04e2*/ 	.short	(.L_332 - .L_331)
	.align		4
.L_331:
        /*04e4*/ 	.word	index@(_ZN2at6native13reduce_kernelILi512ELi1ENS0_8ReduceOpIfNS0_9ArgMaxOpsIfEEjlLi4ELi4EEEEEvT1_)
        /*04e8*/ 	.word	0x00000020


	//----- nvinfo : EIATTR_FRAME_SIZE
	.align		4
.L_332:
        /*04ec*/ 	.byte	0x04, 0x11
        /*04ee*/ 	.short	(.L_334 - .L_333)
	.align		4
.L_333:
        /*04f0*/ 	.word	index@($__internal_1_$__cuda_sm20_rem_u64)
        /*04f4*/ 	.word	0x00000000


	//----- nvinfo : EIATTR_FRAME_SIZE
	.align		4
.L_334:
        /*04f8*/ 	.byte	0x04, 0x11
        /*04fa*/ 	.short	(.L_336 - .L_335)
	.align		4
.L_335:
        /*04fc*/ 	.word	index@($__internal_0_$__cuda_sm20_div_u64)
        /*0500*/ 	.word	0x00000000


	//----- nvinfo : EIATTR_FRAME_SIZE
	.align		4
.L_336:
        /*0504*/ 	.byte	0x04, 0x11
        /*0506*/ 	.short	(.L_338 - .L_337)
	.align		4
.L_337:
        /*0508*/ 	.word	index@(_ZN2at6native13reduce_kernelILi512ELi1ENS0_8ReduceOpIfNS0_9ArgMaxOpsIfEEjlLi4ELi4EEEEEvT1_)
        /*050c*/ 	.word	0x00000000


	//----- nvinfo : EIATTR_MIN_STACK_SIZE
	.align		4
.L_338:
        /*0510*/ 	.byte	0x04, 0x12
        /*0512*/ 	.short	(.L_340 - .L_339)
	.align		4
.L_339:
        /*0514*/ 	.word	index@(_ZN2at6native13reduce_kernelILi512ELi1ENS0_8ReduceOpIfNS0_9ArgMaxOpsIfEEjlLi4ELi4EEEEEvT1_)
        /*0518*/ 	.word	0x00000000


	//----- nvinfo : EIATTR_MIN_STACK_SIZE
	.align		4
.L_340:
        /*051c*/ 	.byte	0x04, 0x12
        /*051e*/ 	.short	(.L_342 - .L_341)
	.align		4
.L_341:
        /*0520*/ 	.word	index@(_ZN2at6native13reduce_kernelILi256ELi2ENS0_8ReduceOpIfNS0_9ArgMaxOpsIfEEjlLi4ELi4EEEEEvT1_)
        /*0524*/ 	.word	0x00000000


	//----- nvinfo : EIATTR_MIN_STACK_SIZE
	.align		4
.L_342:
        /*0528*/ 	.byte	0x04, 0x12
        /*052a*/ 	.short	(.L_344 - .L_343)
	.align		4
.L_343:
        /*052c*/ 	.word	index@(_ZN2at6native13reduce_kernelILi128ELi4ENS0_8ReduceOpIfNS0_9ArgMaxOpsIfEEjlLi4ELi4EEEEEvT1_)
        /*0530*/ 	.word	0x00000000


	//----- nvinfo : EIATTR_MIN_STACK_SIZE
	.align		4
.L_344:
        /*0534*/ 	.byte	0x04, 0x12
        /*0536*/ 	.short	(.L_346 - .L_345)
	.align		4
.L_345:
        /*0538*/ 	.word	index@(_ZN2at6native13reduce_kernelILi512ELi1ENS0_8ReduceOpIdNS0_9ArgMaxOpsIdEEjlLi4ELi4EEEEEvT1_)
        /*053c*/ 	.word	0x00000018


	//----- nvinfo : EIATTR_MIN_STACK_SIZE
	.align		4
.L_346:
        /*0540*/ 	.byte	0x04, 0x12
        /*0542*/ 	.short	(.L_348 - .L_347)
	.align		4
.L_347:
        /*0544*/ 	.word	index@(_ZN2at6native13reduce_kernelILi256ELi2ENS0_8ReduceOpIdNS0_9ArgMaxOpsIdEEjlLi4ELi4EEEEEvT1_)
        /*0548*/ 	.word	0x00000000


	//----- nvinfo : EIATTR_MIN_STACK_SIZE
	.align		4
.L_348:
        /*054c*/ 	.byte	0x04, 0x12
        /*054e*/ 	.short	(.L_350 - .L_349)
	.align		4
.L_349:
        /*0550*/ 	.word	index@(_ZN2at6native13reduce_kernelILi128ELi4ENS0_8ReduceOpIdNS0_9ArgMaxOpsIdEEjlLi4ELi4EEEEEvT1_)
        /*0554*/ 	.word	0x00000000


	//----- nvinfo : EIATTR_MIN_STACK_SIZE
	.align		4
.L_350:
        /*0558*/ 	.byte	0x04, 0x12
        /*055a*/ 	.short	(.L_352 - .L_351)
	.align		4
.L_351:
        /*055c*/ 	.word	index@(_ZN2at6native13reduce_kernelILi512ELi1ENS0_8ReduceOpIsNS0_9ArgMaxOpsIsEEjlLi4ELi4EEEEEvT1_)
        /*0560*/ 	.word	0x00000000


	//----- nvinfo : EIATTR_MIN_STACK_SIZE
	.align		4
.L_352:
        /*0564*/ 	.byte	0x04, 0x12
        /*0566*/ 	.short	(.L_354 - .L_353)
	.align		4
.L_353:
        /*0568*/ 	.word	index@(_ZN2at6native13reduce_kernelILi256ELi2ENS0_8ReduceOpIsNS0_9ArgMaxOpsIsEEjlLi4ELi4EEEEEvT1_)
        /*056c*/ 	.word	0x00000000


	//----- nvinfo : EIATTR_MIN_STACK_SIZE
	.align		4
.L_354:
        /*0570*/ 	.byte	0x04, 0x12
        /*0572*/ 	.short	(.L_356 - .L_355)
	.align		4
.L_355:
        /*0574*/ 	.word	index@(_ZN2at6native13reduce_kernelILi128ELi4ENS0_8ReduceOpIsNS0_9ArgMaxOpsIsEEjlLi4ELi4EEEEEvT1_)
        /*0578*/ 	.word	0x00000000


	//----- nvinfo : EIATTR_MIN_STACK_SIZE
	.align		4
.L_356:
        /*057c*/ 	.byte	0x04, 0x12
        /*057e*/ 	.short	(.L_358 - .L_357)
	.align		4
.L_357:
        /*0580*/ 	.word	index@(_ZN2at6native13reduce_kernelILi512ELi1ENS0_8ReduceOpIlNS0_9ArgMaxOpsIlEEjlLi4ELi4EEEEEvT1_)
        /*0584*/ 	.word	0x00000018


	//----- nvinfo : EIATTR_MIN_STACK_SIZE
	.align		4
.L_358:
        /*0588*/ 	.byte	0x04, 0x12
        /*058a*/ 	.short	(.L_360 - .L_359)
	.align		4
.L_359:
        /*058c*/ 	.word	index@(_ZN2at6native13reduce_kernelILi256ELi2ENS0_8ReduceOpIlNS0_9ArgMaxOpsIlEEjlLi4ELi4EEEEEvT1_)
        /*0590*/ 	.word	0x00000000


	//----- nvinfo : EIATTR_MIN_STACK_SIZE
	.align		4
.L_360:
        /*0594*/ 	.byte	0x04, 0x12
        /*0596*/ 	.short	(.L_362 - .L_361)
	.align		4
.L_361:
        /*0598*/ 	.word	index@(_ZN2at6native13reduce_kernelILi128ELi4ENS0_8ReduceOpIlNS0_9ArgMaxOpsIlEEjlLi4ELi4EEEEEvT1_)
        /*059c*/ 	.word	0x00000000


	//----- nvinfo : EIATTR_MIN_STACK_SIZE
	.align		4
.L_362:
        /*05a0*/ 	.byte	0x04, 0x12
        /*05a2*/ 	.short	(.L_364 - .L_363)
	.align		4
.L_363:
        /*05a4*/ 	.word	index@(_ZN2at6native13reduce_kernelILi512ELi1ENS0_8ReduceOpIiNS0_9ArgMaxOpsIiEEjlLi4ELi4EEEEEvT1_)
        /*05a8*/ 	.word	0x00000000


	//----- nvinfo : EIATTR_MIN_STACK_SIZE
	.align		4
.L_364:
        /*05ac*/ 	.byte	0x04, 0x12
        /*05ae*/ 	.short	(.L_366 - .L_365)
	.align		4
.L_365:
        /*05b0*/ 	.word	index@(_ZN2at6native13reduce_kernelILi256ELi2ENS0_8ReduceOpIiNS0_9ArgMaxOpsIiEEjlLi4ELi4EEEEEvT1_)
        /*05b4*/ 	.word	0x00000000


	//----- nvinfo : EIATTR_MIN_STACK_SIZE
	.align		4
.L_366:
        /*05b8*/ 	.byte	0x04, 0x12
        /*05ba*/ 	.short	(.L_368 - .L_367)
	.align		4
.L_367:
        /*05bc*/ 	.word	index@(_ZN2at6native13reduce_kernelILi128ELi4ENS0_8ReduceOpIiNS0_9ArgMaxOpsIiEEjlLi4ELi4EEEEEvT1_)
        /*05c0*/ 	.word	0x00000000


	//----- nvinfo : EIATTR_MIN_STACK_SIZE
	.align		4
.L_368:
        /*05c4*/ 	.byte	0x04, 0x12
        /*05c6*/ 	.short	(.L_370 - .L_369)
	.align		4
.L_369:
        /*05c8*/ 	.word	index@(_ZN2at6native13reduce_kernelILi512ELi1ENS0_8ReduceOpIaNS0_9ArgMaxOpsIaEEjlLi4ELi4EEEEEvT1_)
        /*05cc*/ 	.word	0x00000000


	//----- nvinfo : EIATTR_MIN_STACK_SIZE
	.align		4
.L_370:
        /*05d0*/ 	.byte	0x04, 0x12
        /*05d2*/ 	.short	(.L_372 - .L_371)
	.align		4
.L_371:
        /*05d4*/ 	.word	index@(_ZN2at6native13reduce_kernelILi256ELi2ENS0_8ReduceOpIaNS0_9ArgMaxOpsIaEEjlLi4ELi4EEEEEvT1_)
        /*05d8*/ 	.word	0x00000000


	//----- nvinfo : EIATTR_MIN_STACK_SIZE
	.align		4
.L_372:
        /*05dc*/ 	.byte	0x04, 0x12
        /*05de*/ 	.short	(.L_374 - .L_373)
	.align		4
.L_373:
        /*05e0*/ 	.word	index@(_ZN2at6native13reduce_kernelILi128ELi4ENS0_8ReduceOpIaNS0_9ArgMaxOpsIaEEjlLi4ELi4EEEEEvT1_)
        /*05e4*/ 	.word	0x00000000


	//----- nvinfo : EIATTR_MIN_STACK_SIZE
	.align		4
.L_374:
        /*05e8*/ 	.byte	0x04, 0x12
        /*05ea*/ 	.short	(.L_376 - .L_375)
	.align		4
.L_375:
        /*05ec*/ 	.word	index@(_ZN2at6native13reduce_kernelILi512ELi1ENS0_8ReduceOpIhNS0_9ArgMaxOpsIhEEjlLi4ELi4EEEEEvT1_)
        /*05f0*/ 	.word	0x00000000


	//----- nvinfo : EIATTR_MIN_STACK_SIZE
	.align		4
.L_376:
        /*05f4*/ 	.byte	0x04, 0x12
        /*05f6*/ 	.short	(.L_378 - .L_377)
	.align		4
.L_377:
        /*05f8*/ 	.word	index@(_ZN2at6native13reduce_kernelILi256ELi2ENS0_8ReduceOpIhNS0_9ArgMaxOpsIhEEjlLi4ELi4EEEEEvT1_)
        /*05fc*/ 	.word	0x00000000


	//----- nvinfo : EIATTR_MIN_STACK_SIZE
	.align		4
.L_378:
        /*0600*/ 	.byte	0x04, 0x12
        /*0602*/ 	.short	(.L_380 - .L_379)
	.align		4
.L_379:
        /*0604*/ 	.word	index@(_ZN2at6native13reduce_kernelILi128ELi4ENS0_8ReduceOpIhNS0_9ArgMaxOpsIhEEjlLi4ELi4EEEEEvT1_)
        /*0608*/ 	.word	0x00000000


	//----- nvinfo : EIATTR_MIN_STACK_SIZE
	.align		4
.L_380:
        /*060c*/ 	.byte	0x04, 0x12
        /*060e*/ 	.short	(.L_382 - .L_381)
	.align		4
.L_381:
        /*0610*/ 	.word	index@(_ZN2at6native13reduce_kernelILi512ELi1ENS0_8ReduceOpIN3c108BFloat16ENS0_9ArgMaxOpsIfEEjlLi4ELi4EEEEEvT1_)
        /*0614*/ 	.word	0x00000000


	//----- nvinfo : EIATTR_MIN_STACK_SIZE
	.align		4
.L_382:
        /*0618*/ 	.byte	0x04, 0x12
        /*061a*/ 	.short	(.L_384 - .L_383)
	.align		4
.L_383:
        /*061c*/ 	.word	index@(_ZN2at6native13reduce_kernelILi256ELi2ENS0_8ReduceOpIN3c108BFloat16ENS0_9ArgMaxOpsIfEEjlLi4ELi4EEEEEvT1_)
        /*0620*/ 	.word	0x00000000


	//----- nvinfo : EIATTR_MIN_STACK_SIZE
	.align		4
.L_384:
        /*0624*/ 	.byte	0x04, 0x12
        /*0626*/ 	.short	(.L_386 - .L_385)
	.align		4
.L_385:
        /*0628*/ 	.word	index@(_ZN2at6native13reduce_kernelILi128ELi4ENS0_8ReduceOpIN3c108BFloat16ENS0_9ArgMaxOpsIfEEjlLi4ELi4EEEEEvT1_)
        /*062c*/ 	.word	0x00000000


	//----- nvinfo : EIATTR_MIN_STACK_SIZE
	.align		4
.L_386:
        /*0630*/ 	.byte	0x04, 0x12
        /*0632*/ 	.short	(.L_388 - .L_387)
	.align		4
.L_387:
        /*0634*/ 	.word	index@(_ZN2at6native13reduce_kernelILi512ELi1ENS0_8ReduceOpIN3c104HalfENS0_9ArgMaxOpsIfEEjlLi4ELi4EEEEEvT1_)
        /*0638*/ 	.word	0x00000000


	//----- nvinfo : EIATTR_MIN_STACK_SIZE
	.align		4
.L_388:
        /*063c*/ 	.byte	0x04, 0x12
        /*063e*/ 	.short	(.L_390 - .L_389)
	.align		4
.L_389:
        /*0640*/ 	.word	index@(_ZN2at6native13reduce_kernelILi256ELi2ENS0_8ReduceOpIN3c104HalfENS0_9ArgMaxOpsIfEEjlLi4ELi4EEEEEvT1_)
        /*0644*/ 	.word	0x00000000


	//----- nvinfo : EIATTR_MIN_STACK_SIZE
	.align		4
.L_390:
        /*0648*/ 	.byte	0x04, 0x12
        /*064a*/ 	.short	(.L_392 - .L_391)
	.align		4
.L_391:
        /*064c*/ 	.word	index@(_ZN2at6native13reduce_kernelILi128ELi4ENS0_8ReduceOpIN3c104HalfENS0_9ArgMaxOpsIfEEjlLi4ELi4EEEEEvT1_)
        /*0650*/ 	.word	0x00000000
.L_392:


//--------------------- .nv.info._ZN2at6native13reduce_kernelILi512ELi1ENS0_8ReduceOpIfNS0_9ArgMaxOpsIfEEjlLi4ELi4EEEEEvT1_ --------------------------
	.section	.nv.info._ZN2at6native13reduce_kernelILi512ELi1ENS0_8ReduceOpIfNS0_9ArgMaxOpsIfEEjlLi4ELi4EEEEEvT1_,"",@"SHT_CUDA_INFO"
	.sectionflags	@""
	.align	4


	//----- nvinfo : EIATTR_CUDA_API_VERSION
	.align		4
        /*0000*/ 	.byte	0x04, 0x37
        /*0002*/ 	.short	(.L_394 - .L_393)
.L_393:
        /*0004*/ 	.word	0x00000082


	//----- nvinfo : EIATTR_SW2861232_WAR
	.align		4
.L_394:
        /*0008*/ 	.byte	0x01, 0x35
	.zero		2


	//----- nvinfo : EIATTR_PARAM_CBANK
	.align		4
        /*000c*/ 	.byte	0x04, 0x0a
        /*000e*/ 	.short	(.L_396 - .L_395)
	.align		4
.L_395:
        /*0010*/ 	.word	index@(.nv.constant0._ZN2at6native13reduce_kernelILi512ELi1ENS0_8ReduceOpIfNS0_9ArgMaxOpsIfEEjlLi4ELi4EEEEEvT1_)
        /*0014*/ 	.short	0x0160
        /*0016*/ 	.short	0x0428


	//----- nvinfo : EIATTR_CBANK_PARAM_SIZE
	.align		4
.L_396:
        /*0018*/ 	.byte	0x03, 0x19
        /*001a*/ 	.short	0x0428


	//----- nvinfo : EIATTR_KPARAM_INFO
	.align		4
        /*001c*/ 	.byte	0x04, 0x17
        /*001e*/ 	.short	(.L_398 - .L_397)
.L_397:
        /*0020*/ 	.word	0x00000000
        /*0024*/ 	.short	0x0000
        /*0026*/ 	.short	0x0000
        /*0028*/ 	.byte	0x00, 0xf0, 0xa1, 0x10


	//----- nvinfo : EIATTR_MAXREG_COUNT
	.align		4
.L_398:
        /*002c*/ 	.byte	0x03, 0x1b
        /*002e*/ 	.short	0x0020


	//----- nvinfo : EIATTR_NUM_BARRIERS
	.align		4
        /*0030*/ 	.byte	0x02, 0x4c
        /*0032*/ 	.byte	0x01
	.zero		1


	//----- nvinfo : EIATTR_EXTERNS
	.align		4
        /*0034*/ 	.byte	0x04, 0x0f
        /*0036*/ 	.short	(.L_400 - .L_399)


	//   ....[0]....
	.align		4
.L_399:
        /*0038*/ 	.word	index@(__assertfail)


	//----- nvinfo : EIATTR_MERCURY_ISA_VERSION
	.align		4
.L_400:
        /*003c*/ 	.byte	0x03, 0x5f
        /*003e*/ 	.short	0x0000


	//----- nvinfo : EIATTR_INT_WARP_WIDE_INSTR_OFFSETS
	.align		4
        /*0040*/ 	.byte	0x04, 0x31
        /*0042*/ 	.short	(.L_402 - .L_401)


	//   ....[0]....
.L_401:
        /*0044*/ 	.word	0x0000e8f0


	//   ....[1]....
        /*0048*/ 	.word	0x0000e9c0


	//----- nvinfo : EIATTR_COOP_GROUP_MASK_REGIDS
	.align		4
.L_402:
        /*004c*/ 	.byte	0x04, 0x29
        /*004e*/ 	.short	(.L_404 - .L_403)


	//   ....[0]....
.L_403:
        /*0050*/ 	.word	0xffffffff


	//   ....[1]....
        /*0054*/ 	.word	0xffffffff


	//   ....[2]....
        /*0058*/ 	.word	0xffffffff


	//   ....[3]....
        /*005c*/ 	.word	0xffffffff


	//   ....[4]....
        /*0060*/ 	.word	0xffffffff


	//   ....[5]....
        /*0064*/ 	.word	0xffffffff


	//----- nvinfo : EIATTR_COOP_GROUP_INSTR_OFFSETS
	.align		4
.L_404:
        /*0068*/ 	.byte	0x04, 0x28
        /*006a*/ 	.short	(.L_406 - .L_405)


	//   ....[0]....
.L_405:
        /*006c*/ 	.word	0x0000c2c0


	//   ....[1]....
        /*0070*/ 	.word	0x0000c2e0


	//   ....[2]....
        /*0074*/ 	.word	0x0000c2f0


	//   ....[3]....
        /*0078*/ 	.word	0x0000f560


	//   ....[4]....
        /*007c*/ 	.word	0x0000f580


	//   ....[5]....
        /*0080*/ 	.word	0x0000f590


	//----- nvinfo : EIATTR_SYSCALL_OFFSETS
	.align		4
.L_406:
        /*0084*/ 	.byte	0x04, 0x46
        /*0086*/ 	.short	(.L_408 - .L_407)


	//   ....[0]....
.L_407:
        /*0088*/ 	.word	0x0000fa20


	//   ....[1]....
        /*008c*/ 	.word	0x0000fbd0


	//   ....[2]....
        /*0090*/ 	.word	0x0000fd70


	//   ....[3]....
        /*0094*/ 	.word	0x0000fee0


	//   ....[4]....
        /*0098*/ 	.word	0x000102f0


	//   ....[5]....
        /*009c*/ 	.word	0x000104a0


	//   ....[6]....
        /*00a0*/ 	.word	0x00010640


	//   ....[7]....
        /*00a4*/ 	.word	0x000107b0


	//----- nvinfo : EIATTR_EXIT_INSTR_OFFSETS
	.align		4
.L_408:
        /*00a8*/ 	.byte	0x04, 0x1c
        /*00aa*/ 	.short	(.L_410 - .L_409)


	//   ....[0]....
.L_409:
        /*00ac*/ 	.word	0x0000ea50


	//   ....[1]....
        /*00b0*/ 	.word	0x0000f6e0


	//   ....[2]....
        /*00b4*/ 	.word	0x0000fa60


	//   ....[3]....
        /*00b8*/ 	.word	0x0000fa90


	//   ....[4]....
        /*00bc*/ 	.word	0x0000fdb0


	//   ....[5]....
        /*00c0*/ 	.word	0x0000fef0


	//   ....[6]....
        /*00c4*/ 	.word	0x0000ff50


	//   ....[7]....
        /*00c8*/ 	.word	0x0000ff80


	//   ....[8]....
        /*00cc*/ 	.word	0x0000ffb0


	//   ....[9]....
        /*00d0*/ 	.word	0x00010330


	//   ....[10]....
        /*00d4*/ 	.word	0x00010360


	//   ....[11]....
        /*00d8*/ 	.word	0x00010680


	//   ....[12]....
        /*00dc*/ 	.word	0x000107c0


	//----- nvinfo : EIATTR_MAX_THREADS
	.align		4
.L_410:
        /*00e0*/ 	.byte	0x04, 0x05
        /*00e2*/ 	.short	(.L_412 - .L_411)
.L_411:
        /*00e4*/ 	.word	0x00000200
        /*00e8*/ 	.word	0x00000001
        /*00ec*/ 	.word	0x00000001


	//----- nvinfo : EIATTR_CRS_STACK_SIZE
	.align		4
.L_412:
        /*00f0*/ 	.byte	0x04, 0x1e
        /*00f2*/ 	.short	(.L_414 - .L_413)
.L_413:
        /*00f4*/ 	.word	0x00000000
.L_414:


//--------------------- .nv.info._ZN2at6native13reduce_kernelILi256ELi2ENS0_8ReduceOpIfNS0_9ArgMaxOpsIfEEjlLi4ELi4EEEEEvT1_ --------------------------
	.section	.nv.info._ZN2at6native13reduce_kernelILi256ELi2ENS0_8ReduceOpIfNS0_9ArgMaxOpsIfEEjlLi4ELi4EEEEEvT1_,"",@"SHT_CUDA_INFO"
	.sectionflags	@""
	.align	4


	//----- nvinfo : EIATTR_CUDA_API_VERSION
	.align		4
        /*0000*/ 	.byte	0x04, 0x37
        /*0002*/ 	.short	(.L_416 - .L_415)
.L_415:
        /*0004*/ 	.word	0x00000082


	//----- nvinfo : EIATTR_SW2861232_WAR
	.align		4
.L_416:
        /*0008*/ 	.byte	0x01, 0x35
	.zero		2


	//----- nvinfo : EIATTR_PARAM_CBANK
	.align		4
        /*000c*/ 	.byte	0x04, 0x0a
        /*000e*/ 	.short	(.L_418 - .L_417)
	.align		4
.L_417:
        /*0010*/ 	.word	index@(.nv.constant0._ZN2at6native13reduce_kernelILi256ELi2ENS0_8ReduceOpIfNS0_9ArgMaxOpsIfEEjlLi4ELi4EEEEEvT1_)
        /*0014*/ 	.short	0x0160
        /*0016*/ 	.short	0x0428


	//----- nvinfo : EIATTR_CBANK_PARAM_SIZE
	.align		4
.L_418:
        /*0018*/ 	.byte	0x03, 0x19
        /*001a*/ 	.short	0x0428


	//----- nvinfo : EIATTR_KPARAM_INFO
	.align		4
        /*001c*/ 	.byte	0x04, 0x17
        /*001e*/ 	.short	(.L_420 - .L_419)
.L_419:
        /*0020*/ 	.word	0x00000000
        /*0024*/ 	.short	0x0000
        /*0026*/ 	.short	0x0000
        /*0028*/ 	.byte	0x00, 0xf0, 0xa1, 0x10


	//----- nvinfo : EIATTR_MAXREG_COUNT
	.align		4
.L_420:
        /*002c*/ 	.byte	0x03, 0x1b
        /*002e*/ 	.short	0x0040


	//----- nvinfo : EIATTR_NUM_BARRIERS
	.align		4
        /*0030*/ 	.byte	0x02, 0x4c
        /*0032*/ 	.byte	0x01
	.zero		1


	//----- nvinfo : EIATTR_EXTERNS
	.align		4
        /*0034*/ 	.byte	0x04, 0x0f
        /*0036*/ 	.short	(.L_422 - .L_421)


	//   ....[0]....
	.align		4
.L_421:
        /*0038*/ 	.word	index@(__assertfail)


	//----- nvinfo : EIATTR_MERCURY_ISA_VERSION
	.align		4
.L_422:
        /*003c*/ 	.byte	0x03, 0x5f
        /*003e*/ 	.short	0x0000


	//----- nvinfo : EIATTR_INT_WARP_WIDE_INSTR_OFFSETS
	.align		4
        /*0040*/ 	.byte	0x04, 0x31
        /*0042*/ 	.short	(.L_424 - .L_423)


	//   ....[0]....
.L_423:
        /*0044*/ 	.word	0x00013680


	//   ....[1]....
        /*0048*/ 	.word	0x00013750


	//----- nvinfo : EIATTR_COOP_GROUP_MASK_REGIDS
	.align		4
.L_424:
        /*004c*/ 	.byte	0x04, 0x29
        /*004e*/ 	.short	(.L_426 - .L_425)


	//   ....[0]....
.L_425:
        /*0050*/ 	.word	0xffffffff


	//   ....[1]....
        /*0054*/ 	.word	0xffffffff


	//   ....[2]....
        /*0058*/ 	.word	0xffffffff


	//   ....[3]....
        /*005c*/ 	.word	0xffffffff


	//   ....[4]....
        /*0060*/ 	.word	0xffffffff


	//   ....[5]....
        /*0064*/ 	.word	0xffffffff


	//   ....[6]....
        /*0068*/ 	.word	0xffffffff


	//   ....[7]....
        /*006c*/ 	.word	0xffffffff


	//   ....[8]....
        /*0070*/ 	.word	0xffffffff


	//   ....[9]....
        /*0074*/ 	.word	0xffffffff


	//   ....[10]....
        /*0078*/ 	.word	0xffffffff


	//   ....[11]....
        /*007c*/ 	.word	0xffffffff


	//----- nvinfo : EIATTR_COOP_GROUP_INSTR_OFFSETS
	.align		4
.L_426:
        /*0080*/ 	.byte	0x04, 0x28
        /*0082*/ 	.short	(.L_428 - .L_427)


	//   ....[0]....
.L_427:
        /*0084*/ 	.word	0x0000f4d0


	//   ....[1]....
        /*0088*/ 	.word	0x0000f4f0


	//   ....[2]....
        /*008c*/ 	.word	0x0000f500


	//   ....[3]....
        /*0090*/ 	.word	0x0000f600


	//   ....[4]....
        /*0094*/ 	.word	0x0000f630


	//   ....[5]....
        /*0098*/ 	.word	0x0000f660


	//   ....[6]....
        /*009c*/ 	.word	0x00014990


	//   ....[7]....
        /*00a0*/ 	.word	0x000149b0


	//   ....[8]....
        /*00a4*/ 	.word	0x000149c0


	//   ....[9]....
        /*00a8*/ 	.word	0x00014ac0


	//   ....[10]....
        /*00ac*/ 	.word	0x00014af0


	//   ....[11]....
        /*00b0*/ 	.word	0x00014b20


	//----- nvinfo : EIATTR_SYSCALL_OFFSETS
	.align		4
.L_428:
        /*00b4*/ 	.byte	0x04, 0x46
        /*00b6*/ 	.short	(.L_430 - .L_429)


	//   ....[0]....
.L_429:
        /*00b8*/ 	.word	0x00000f60


	//   ....[1]....
        /*00bc*/ 	.word	0x000150f0


	//   ....[2]....
        /*00c0*/ 	.word	0x00015270


	//   ....[3]....
        /*00c4*/ 	.word	0x00015440


	//   ....[4]....
        /*00c8*/ 	.word	0x00015600


	//   ....[5]....
        /*00cc*/ 	.word	0x00015780


	//   ....[6]....
        /*00d0*/ 	.word	0x000158f0


	//   ....[7]....
        /*00d4*/ 	.word	0x00015a10


	//   ....[8]....
        /*00d8*/ 	.word	0x00015f30


	//   ....[9]....
        /*00dc*/ 	.word	0x000160b0


	//   ....[10]....
        /*00e0*/ 	.word	0x00016280


	//   ....[11]....
        /*00e4*/ 	.word	0x00016440


	//   ....[12]....
        /*00e8*/ 	.word	0x000165c0


	//   ....[13]....
        /*00ec*/ 	.word	0x00016730


	//   ....[14]....
        /*00f0*/ 	.word	0x00016850


	//----- nvinfo : EIATTR_EXIT_INSTR_OFFSETS
	.align		4
.L_430:
        /*00f4*/ 	.byte	0x04, 0x1c
        /*00f6*/ 	.short	(.L_432 - .L_431)


	//   ....[0]....
.L_431:
        /*00f8*/ 	.word	0x000137e0


	//   ....[1]....
        /*00fc*/ 	.word	0x00014c70


	//   ....[2]....
        /*0100*/ 	.word	0x000152b0


	//   ....[3]....
        /*0104*/ 	.word	0x00015300


	//   ....[4]....
        /*0108*/ 	.word	0x000157c0


	//   ....[5]....
        /*010c*/ 	.word	0x00015a20


	//   ....[6]....
        /*0110*/ 	.word	0x00015a50


	//   ....[7]....
        /*0114*/ 	.word	0x00015a80


	//   ....[8]....
        /*0118*/ 	.word	0x00015ab0


	//   ....[9]....
        /*011c*/ 	.word	0x000160f0


	//   ....[10]....
        /*0120*/ 	.word	0x00016140


	//   ....[11]....
        /*0124*/ 	.word	0x00016600


	//   ....[12]....
        /*0128*/ 	.word	0x00016860


	//----- nvinfo : EIATTR_MAX_THREADS
	.align		4
.L_432:
        /*012c*/ 	.byte	0x04, 0x05
        /*012e*/ 	.short	(.L_434 - .L_433)
.L_433:
        /*0130*/ 	.word	0x00000100
        /*0134*/ 	.word	0x00000001
        /*0138*/ 	.word	0x00000001


	//----- nvinfo : EIATTR_CRS_STACK_SIZE
	.align		4
.L_434:
        /*013c*/ 	.byte	0x04, 0x1e
        /*013e*/ 	.short	(.L_436 - .L_435)
.L_435:
        /*0140*/ 	.word	0x00000000
.L_436:


//--------------------- .nv.info._ZN2at6native13reduce_kernelILi128ELi4ENS0_8ReduceOpIfNS0_9ArgMaxOpsIfEEjlLi4ELi4EEEEEvT1_ --------------------------
	.section	.nv.info._ZN2at6native13reduce_kernelILi128ELi4ENS0_8ReduceOpIfNS0_9ArgMaxOpsIfEEjlLi4ELi4EEEEEvT1_,"",@"SHT_CUDA_INFO"
	.sectionflags	@""
	.align	4


	//----- nvinfo : EIATTR_CUDA_API_VERSION
	.align		4
        /*0000*/ 	.byte	0x04, 0x37
        /*0002*/ 	.short	(.L_438 - .L_437)
.L_437:
        /*0004*/ 	.word	0x00000082


	//----- nvinfo : EIATTR_SW2861232_WAR
	.align		4
.L_438:
        /*0008*/ 	.byte	0x01, 0x35
	.zero		2


	//----- nvinfo : EIATTR_PARAM_CBANK
	.align		4
        /*000c*/ 	.byte	0x04, 0x0a
        /*000e*/ 	.short	(.L_440 - .L_439)
	.align		4
.L_439:
        /*0010*/ 	.word	index@(.nv.constant0._ZN2at6native13reduce_kernelILi128ELi4ENS0_8ReduceOpIfNS0_9ArgMaxOpsIfEEjlLi4ELi4EEEEEvT1_)
        /*0014*/ 	.short	0x0160
        /*0016*/ 	.short	0x0428


	//----- nvinfo : EIATTR_CBANK_PARAM_SIZE
	.align		4
.L_440:
        /*0018*/ 	.byte	0x03, 0x19
        /*001a*/ 	.short	0x0428


	//----- nvinfo : EIATTR_KPARAM_INFO
	.align		4
        /*001c*/ 	.byte	0x04, 0x17
        /*001e*/ 	.short	(.L_442 - .L_441)
.L_441:
        /*0020*/ 	.word	0x00000000
        /*0024*/ 	.short	0x0000
        /*0026*/ 	.short	0x0000
        /*0028*/ 	.byte	0x00, 0xf0, 0xa1, 0x10


	//----- nvinfo : EIATTR_MAXREG_COUNT
	.align		4
.L_442:
        /*002c*/ 	.byte	0x03, 0x1b
        /*002e*/ 	.short	0x0080


	//----- nvinfo : EIATTR_NUM_BARRIERS
	.align		4
        /*0030*/ 	.byte	0x02, 0x4c
        /*0032*/ 	.byte	0x01
	.zero		1


	//----- nvinfo : EIATTR_EXTERNS
	.align		4
        /*0034*/ 	.byte	0x04, 0x0f
        /*0036*/ 	.short	(.L_444 - .L_443)


	//   ....[0]....
	.align		4
.L_443:
        /*0038*/ 	.word	index@(__assertfail)


	//----- nvinfo : EIATTR_MERCURY_ISA_VERSION
	.align		4
.L_444:
        /*003c*/ 	.byte	0x03, 0x5f
        /*003e*/ 	.short	0x0000


	//----- nvinfo : EIATTR_INT_WARP_WIDE_INSTR_OFFSETS
	.align		4
        /*0040*/ 	.byte	0x04, 0x31
        /*0042*/ 	.short	(.L_446 - .L_445)


	//   ....[0]....
.L_445:
        /*0044*/ 	.word	0x0001c990


	//   ....[1]....
        /*0048*/ 	.word	0x0001ca60


	//----- nvinfo : EIATTR_COOP_GROUP_MASK_REGIDS
	.align		4
.L_446:
        /*004c*/ 	.byte	0x04, 0x29
        /*004e*/ 	.short	(.L_448 - .L_447)


	//   ....[0]....
.L_447:
        /*0050*/ 	.word	0xffffffff


	//   ....[1]....
        /*0054*/ 	.word	0xffffffff


	//   ....[2]....
        /*0058*/ 	.word	0xffffffff


	//   ....[3]....
        /*005c*/ 	.word	0xffffffff


	//   ....[4]....
        /*0060*/ 	.word	0xffffffff


	//   ....[5]....
        /*0064*/ 	.word	0xffffffff


	//   ....[6]....
        /*0068*/ 	.word	0xffffffff


	//   ....[7]....
        /*006c*/ 	.word	0xffffffff


	//   ....[8]....
        /*0070*/ 	.word	0xffffffff


	//   ....[9]....
        /*0074*/ 	.word	0xffffffff


	//   ....[10]....
        /*0078*/ 	.word	0xffffffff


	//   ....[11]....
        /*007c*/ 	.word	0xffffffff


	//   ....[12]....
        /*0080*/ 	.word	0xffffffff


	//   ....[13]....
        /*0084*/ 	.word	0xffffffff


	//   ....[14]....
        /*0088*/ 	.word	0xffffffff


	//   ....[15]....
        /*008c*/ 	.word	0xffffffff


	//   ....[16]....
        /*0090*/ 	.word	0xffffffff


	//   ....[17]....
        /*0094*/ 	.word	0xffffffff


	//   ....[18]....
        /*0098*/ 	.word	0xffffffff


	//   ....[19]....
        /*009c*/ 	.word	0xffffffff


	//   ....[20]....
        /*00a0*/ 	.word	0xffffffff


	//   ....[21]....
        /*00a4*/ 	.word	0xffffffff


	//   ....[22]....
        /*00a8*/ 	.word	0xffffffff


	//   ....[23]....
        /*00ac*/ 	.word	0xffffffff


	//----- nvinfo : EIATTR_COOP_GROUP_INSTR_OFFSETS
	.align		4
.L_448:
        /*00b0*/ 	.byte	0x04, 0x28
        /*00b2*/ 	.short	(.L_450 - .L_449)


	//   ....[0]....
.L_449:
        /*00b4*/ 	.word	0x000152d0


	//   ....[1]....
        /*00b8*/ 	.word	0x000152f0


	//   ....[2]....
        /*00bc*/ 	.word	0x00015300


	//   ....[3]....
        /*00c0*/ 	.word	0x00015400


	//   ....[4]....
        /*00c4*/ 	.word	0x00015430


	//   ....[5]....
        /*00c8*/ 	.word	0x00015460


	//   ....[6]....
        /*00cc*/ 	.word	0x00015560


	//   ....[7]....
        /*00d0*/ 	.word	0x00015590


	//   ....[8]....
        /*00d4*/ 	.word	0x000155c0


	//   ....[9]....
        /*00d8*/ 	.word	0x000156c0


	//   ....[10]....
        /*00dc*/ 	.word	0x000156f0


	//   ....[11]....
        /*00e0*/ 	.word	0x00015720


	//   ....[12]....
        /*00e4*/ 	.word	0x0001e9a0


	//   ....[13]....
        /*00e8*/ 	.word	0x0001e9c0


	//   ....[14]....
        /*00ec*/ 	.word	0x0001e9d0


	//   ....[15]....
        /*00f0*/ 	.word	0x0001ead0


	//   ....[16]....
        /*00f4*/ 	.word	0x0001eb00


	//   ....[17]....
        /*00f8*/ 	.word	0x0001eb30


	//   ....[18]....
        /*00fc*/ 	.word	0x0001ec30


	//   ....[19]....
        /*0100*/ 	.word	0x0001ec60


	//   ....[20]....
        /*0104*/ 	.word	0x0001ec90


	//   ....[21]....
        /*0108*/ 	.word	0x0001ed90


	//   ....[22]....
        /*010c*/ 	.word	0x0001edc0


	//   ....[23]....
        /*0110*/ 	.word	0x0001edf0


	//----- nvinfo : EIATTR_SYSCALL_OFFSETS
	.align		4
.L_450:
        /*0114*/ 	.byte	0x04, 0x46
        /*0116*/ 	.short	(.L_452 - .L_451)


	//   ....[0]....
.L_451:
        /*0118*/ 	.word	0x00000fa0


	//   ....[1]....
        /*011c*/ 	.word	0x0001f640


	//   ....[2]....
        /*0120*/ 	.word	0x0001f7c0


	//   ....[3]....
        /*0124*/ 	.word	0x0001f940


	//   ....[4]....
        /*0128*/ 	.word	0x0001fac0


	//   ....[5]....
        /*012c*/ 	.word	0x0001fcd0


	//   ....[6]....
        /*0130*/ 	.word	0x0001fed0


	//   ....[7]....
        /*0134*/ 	.word	0x00020050


	//   ....[8]....
        /*0138*/ 	.word	0x000201d0


	//   ....[9]....
        /*013c*/ 	.word	0x00020350


	//   ....[10]....
        /*0140*/ 	.word	0x000204c0


	//   ....[11]....
        /*0144*/ 	.word	0x000205e0


	//   ....[12]....
        /*0148*/ 	.word	0x00020700


	//   ....[13]....
        /*014c*/ 	.word	0x00020820


	//   ....[14]....
        /*0150*/ 	.word	0x00020ff0


	//   ....[15]....
        /*0154*/ 	.word	0x00021170


	//   ....[16]....
        /*0158*/ 	.word	0x000212f0


	//   ....[17]....
        /*015c*/ 	.word	0x00021470


	//   ....[18]....
        /*0160*/ 	.word	0x00021680


	//   ....[19]....
        /*0164*/ 	.word	0x000218a0


	//   ....[20]....
        /*0168*/ 	.word	0x00021a20


	//   ....[21]....
        /*016c*/ 	.word	0x00021ba0


	//   ....[22]....
        /*0170*/ 	.word	0x00021d20


	//   ....[23]....
        /*0174*/ 	.word	0x00021e90


	//   ....[24]....
        /*0178*/ 	.word	0x00021fb0


	//   ....[25]....
        /*017c*/ 	.word	0x000220d0


	//   ....[26]....
        /*0180*/ 	.word	0x000221f0


	//----- nvinfo : EIATTR_EXIT_INSTR_OFFSETS
	.align		4
.L_452:
        /*0184*/ 	.byte	0x04, 0x1c
        /*0186*/ 	.short	(.L_454 - .L_453)


	//   ....[0]....
.L_453:
        /*0188*/ 	.word	0x0001caf0


	//   ....[1]....
        /*018c*/ 	.word	0x0001ef40


	//   ....[2]....
        /*0190*/ 	.word	0x0001fb00


	//   ....[3]....
        /*0194*/ 	.word	0x0001fb90


	//   ....[4]....
        /*0198*/ 	.word	0x00020390


	//   ....[5]....
        /*019c*/ 	.word	0x00020830


	//   ....[6]....
        /*01a0*/ 	.word	0x00020860


	//   ....[7]....
        /*01a4*/ 	.word	0x00020890


	//   ....[8]....
        /*01a8*/ 	.word	0x000208c0


	//   ....[9]....
        /*01ac*/ 	.word	0x000214b0


	//   ....[10]....
        /*01b0*/ 	.word	0x00021540


	//   ....[11]....
        /*01b4*/ 	.word	0x00021d60


	//   ....[12]....
        /*01b8*/ 	.word	0x00022200


	//----- nvinfo : EIATTR_MAX_THREADS
	.align		4
.L_454:
        /*01bc*/ 	.byte	0x04, 0x05
        /*01be*/ 	.short	(.L_456 - .L_455)
.L_455:
        /*01c0*/ 	.word	0x00000080
        /*01c4*/ 	.word	0x00000001
        /*01c8*/ 	.word	0x00000001


	//----- nvinfo : EIATTR_CRS_STACK_SIZE
	.align		4
.L_456:
        /*01cc*/ 	.byte	0x04, 0x1e
        /*01ce*/ 	.short	(.L_458 - .L_457)
.L_457:
        /*01d0*/ 	.word	0x00000000
.L_458:


//--------------------- .nv.info._ZN2at6native13reduce_kernelILi512ELi1ENS0_8ReduceOpIdNS0_9ArgMaxOpsIdEEjlLi4ELi4EEEEEvT1_ --------------------------
	.section	.nv.info._ZN2at6native13reduce_kernelILi512ELi1ENS0_8ReduceOpIdNS0_9ArgMaxOpsIdEEjlLi4ELi4EEEEEvT1_,"",@"SHT_CUDA_INFO"
	.sectionflags	@""
	.align	4


	//----- nvinfo : EIATTR_CUDA_API_VERSION
	.align		4
        /*0000*/ 	.byte	0x04, 0x37
        /*0002*/ 	.short	(.L_460 - .L_459)
.L_459:
        /*0004*/ 	.word	0x00000082


	//----- nvinfo : EIATTR_SW2861232_WAR
	.align		4
.L_460:
        /*0008*/ 	.byte	0x01, 0x35
	.zero		2


	//----- nvinfo : EIATTR_PARAM_CBANK
	.align		4
        /*000c*/ 	.byte	0x04, 0x0a
        /*000e*/ 	.short	(.L_462 - .L_461)
	.align		4
.L_461:
        /*0010*/ 	.word	index@(.nv.constant0._ZN2at6native13reduce_kernelILi512ELi1ENS0_8ReduceOpIdNS0_9ArgMaxOpsIdEEjlLi4ELi4EEEEEvT1_)
        /*0014*/ 	.short	0x0160
        /*0016*/ 	.short	0x0428


	//----- nvinfo : EIATTR_CBANK_PARAM_SIZE
	.align		4
.L_462:
        /*0018*/ 	.byte	0x03, 0x19
        /*001a*/ 	.short	0x0428


	//----- nvinfo : EIATTR_KPARAM_INFO
	.align		4
        /*001c*/ 	.byte	0x04, 0x17
        /*001e*/ 	.short	(.L_464 - .L_463)
.L_463:
        /*0020*/ 	.word	0x00000000
        /*0024*/ 	.short	0x0000
        /*0026*/ 	.short	0x0000
        /*0028*/ 	.byte	0x00, 0xf0, 0xa1, 0x10


	//----- nvinfo : EIATTR_MAXREG_COUNT
	.align		4
.L_464:
        /*002c*/ 	.byte	0x03, 0x1b
        /*002e*/ 	.short	0x0020


	//----- nvinfo : EIATTR_NUM_BARRIERS
	.align		4
        /*0030*/ 	.byte	0x02, 0x4c
        /*0032*/ 	.byte	0x01
	.zero		1


	//----- nvinfo : EIATTR_EXTERNS
	.align		4
        /*0034*/ 	.byte	0x04, 0x0f
        /*0036*/ 	.short	(.L_466 - .L_465)


	//   ....[0]....
	.align		4
.L_465:
        /*0038*/ 	.word	index@(__assertfail)


	//----- nvinfo : EIATTR_ANNOTATIONS
	.align		4
.L_466:
        /*003c*/ 	.byte	0x04, 0x55
        /*003e*/ 	.short	(.L_468 - .L_467)


	//   ....[0]....
.L_467:
        /*0040*/ 	.word	0x00000001
        /* <DEDUP_REMOVED lines=25> */
        /*01d4*/ 	.byte	0x80, 0xc1, 0x00, 0x00


	//----- nvinfo : EIATTR_MERCURY_ISA_VERSION
	.align		4
.L_468:
        /*01d8*/ 	.byte	0x03, 0x5f
        /*01da*/ 	.short	0x0000


	//----- nvinfo : EIATTR_INT_WARP_WIDE_INSTR_OFFSETS
	.align		4
        /*01dc*/ 	.byte	0x04, 0x31
        /*01de*/ 	.short	(.L_470 - .L_469)


	//   ....[0]....
.L_469:
        /*01e0*/ 	.word	0x0000f340


	//   ....[1]....
        /*01e4*/ 	.word	0x0000f410


	//----- nvinfo : EIATTR_COOP_GROUP_MASK_REGIDS
	.align		4
.L_470:
        /*01e8*/ 	.byte	0x04, 0x29
        /*01ea*/ 	.short	(.L_472 - .L_471)


	//   ....[0]....
.L_471:
        /*01ec*/ 	.word	0xffffffff


	//   ....[1]....
        /*01f0*/ 	.word	0xffffffff


	//   ....[2]....
        /*01f4*/ 	.word	0xffffffff


	//   ....[3]....
        /*01f8*/ 	.word	0xffffffff


	//   ....[4]....
        /*01fc*/ 	.word	0xffffffff


	//   ....[5]....
        /*0200*/ 	.word	0xffffffff


	//   ....[6]....
        /*0204*/ 	.word	0xffffffff


	//   ....[7]....
        /*0208*/ 	.word	0xffffffff


	//----- nvinfo : EIATTR_COOP_GROUP_INSTR_OFFSETS
	.align		4
.L_472:
        /*020c*/ 	.byte	0x04, 0x28
        /*020e*/ 	.short	(.L_474 - .L_473)


	//   ....[0]....
.L_473:
        /*0210*/ 	.word	0x0000cc60


	//   ....[1]....
        /*0214*/ 	.word	0x0000cc80


	//   ....[2]....
        /*0218*/ 	.word	0x0000cc90


	//   ....[3]....
        /*021c*/ 	.word	0x0000cca0


	//   ....[4]....
        /*0220*/ 	.word	0x00010030


	//   ....[5]....
        /*0224*/ 	.word	0x00010050


	//   ....[6]....
        /*0228*/ 	.word	0x00010060


	//   ....[7]....
        /*022c*/ 	.word	0x00010070


	//----- nvinfo : EIATTR_SYSCALL_OFFSETS
	.align		4
.L_474:
        /*0230*/ 	.byte	0x04, 0x46
        /*0232*/ 	.short	(.L_476 - .L_475)


	//   ....[0]....
.L_475:
        /*0234*/ 	.word	0x00010540


	//   ....[1]....
        /*0238*/ 	.word	0x000106f0


	//   ....[2]....
        /*023c*/ 	.word	0x00010890


	//   ....[3]....
        /*0240*/ 	.word	0x00010a00


	//   ....[4]....
        /*0244*/ 	.word	0x00010e70


	//   ....[5]....
        /*0248*/ 	.word	0x00011020


	//   ....[6]....
        /*024c*/ 	.word	0x000111c0


	//   ....[7]....
        /*0250*/ 	.word	0x00011330


	//----- nvinfo : EIATTR_EXIT_INSTR_OFFSETS
	.align		4
.L_476:
        /*0254*/ 	.byte	0x04, 0x1c
        /*0256*/ 	.short	(.L_478 - .L_477)


	//   ....[0]....
.L_477:
        /*0258*/ 	.word	0x0000f4a0


	//   ....[1]....
        /*025c*/ 	.word	0x000101d0


	//   ....[2]....
        /*0260*/ 	.word	0x00010580


	//   ....[3]....
        /*0264*/ 	.word	0x000105b0


	//   ....[4]....
        /*0268*/ 	.word	0x000108d0


	//   ....[5]....
        /*026c*/ 	.word	0x00010a10


	//   ....[6]....
        /*0270*/ 	.word	0x00010a90


	//   ....[7]....
        /*0274*/ 	.word	0x00010ad0


	//   ....[8]....
        /*0278*/ 	.word	0x00010b00


	//   ....[9]....
        /*027c*/ 	.word	0x00010eb0


	//   ....[10]....
        /*0280*/ 	.word	0x00010ee0


	//   ....[11]....
        /*0284*/ 	.word	0x00011200


	//   ....[12]....
        /*0288*/ 	.word	0x00011340


	//----- nvinfo : EIATTR_MAX_THREADS
	.align		4
.L_478:
        /*028c*/ 	.byte	0x04, 0x05
        /*028e*/ 	.short	(.L_480 - .L_479)
.L_479:
        /*0290*/ 	.word	0x00000200
        /*0294*/ 	.word	0x00000001
        /*0298*/ 	.word	0x00000001


	//----- nvinfo : EIATTR_CRS_STACK_SIZE
	.align		4
.L_480:
        /*029c*/ 	.byte	0x04, 0x1e
        /*029e*/ 	.short	(.L_482 - .L_481)
.L_481:
        /*02a0*/ 	.word	0x00000000
.L_482:


//--------------------- .nv.info._ZN2at6native13reduce_kernelILi256ELi2ENS0_8ReduceOpIdNS0_9ArgMaxOpsIdEEjlLi4ELi4EEEEEvT1_ --------------------------
	.section	.nv.info._ZN2at6native13reduce_kernelILi256ELi2ENS0_8ReduceOpIdNS0_9ArgMaxOpsIdEEjlLi4ELi4EEEEEvT1_,"",@"SHT_CUDA_INFO"
	.sectionflags	@""
	.align	4


	//----- nvinfo : EIATTR_CUDA_API_VERSION
	.align		4
        /*0000*/ 	.byte	0x04, 0x37
        /*0002*/ 	.short	(.L_484 - .L_483)
.L_483:
        /*0004*/ 	.word	0x00000082


	//----- nvinfo : EIATTR_SW2861232_WAR
	.align		4
.L_484:
        /*0008*/ 	.byte	0x01, 0x35
	.zero		2


	//----- nvinfo : EIATTR_PARAM_CBANK
	.align		4
        /*000c*/ 	.byte	0x04, 0x0a
        /*000e*/ 	.short	(.L_486 - .L_485)
	.align		4
.L_485:
        /*0010*/ 	.word	index@(.nv.constant0._ZN2at6native13reduce_kernelILi256ELi2ENS0_8ReduceOpIdNS0_9ArgMaxOpsIdEEjlLi4ELi4EEEEEvT1_)
        /*0014*/ 	.short	0x0160
        /*0016*/ 	.short	0x0428


	//----- nvinfo : EIATTR_CBANK_PARAM_SIZE
	.align		4
.L_486:
        /*0018*/ 	.byte	0x03, 0x19
        /*001a*/ 	.short	0x0428


	//----- nvinfo : EIATTR_KPARAM_INFO
	.align		4
        /*001c*/ 	.byte	0x04, 0x17
        /*001e*/ 	.short	(.L_488 - .L_487)
.L_487:
        /*0020*/ 	.word	0x00000000
        /*0024*/ 	.short	0x0000
        /*0026*/ 	.short	0x0000
        /*0028*/ 	.byte	0x00, 0xf0, 0xa1, 0x10


	//----- nvinfo : EIATTR_MAXREG_COUNT
	.align		4
.L_488:
        /*002c*/ 	.byte	0x03, 0x1b
        /*002e*/ 	.short	0x0040


	//----- nvinfo : EIATTR_NUM_BARRIERS
	.align		4
        /*0030*/ 	.byte	0x02, 0x4c
        /*0032*/ 	.byte	0x01
	.zero		1


	//----- nvinfo : EIATTR_EXTERNS
	.align		4
        /*0034*/ 	.byte	0x04, 0x0f
        /*0036*/ 	.short	(.L_490 - .L_489)


	//   ....[0]....
	.align		4
.L_489:
        /*0038*/ 	.word	index@(__assertfail)


	//----- nvinfo : EIATTR_MERCURY_ISA_VERSION
	.align		4
.L_490:
        /*003c*/ 	.byte	0x03, 0x5f
        /*003e*/ 	.short	0x0000


	//----- nvinfo : EIATTR_INT_WARP_WIDE_INSTR_OFFSETS
	.align		4
        /*0040*/ 	.byte	0x04, 0x31
        /*0042*/ 	.short	(.L_492 - .L_491)


	//   ....[0]....
.L_491:
        /*0044*/ 	.word	0x00013eb0


	//   ....[1]....
        /*0048*/ 	.word	0x00013f80


	//----- nvinfo : EIATTR_COOP_GROUP_MASK_REGIDS
	.align		4
.L_492:
        /*004c*/ 	.byte	0x04, 0x29
        /*004e*/ 	.short	(.L_494 - .L_493)


	//   ....[0]....
.L_493:
        /*0050*/ 	.word	0xffffffff


	//   ....[1]....
        /*0054*/ 	.word	0xffffffff


	//   ....[2]....
        /*0058*/ 	.word	0xffffffff


	//   ....[3]....
        /*005c*/ 	.word	0xffffffff


	//   ....[4]....
        /*0060*/ 	.word	0xffffffff


	//   ....[5]....
        /*0064*/ 	.word	0xffffffff


	//   ....[6]....
        /*0068*/ 	.word	0xffffffff


	//   ....[7]....
        /*006c*/ 	.word	0xffffffff


	//   ....[8]....
        /*0070*/ 	.word	0xffffffff


	//   ....[9]....
        /*0074*/ 	.word	0xffffffff


	//   ....[10]....
        /*0078*/ 	.word	0xffffffff


	//   ....[11]....
        /*007c*/ 	.word	0xffffffff


	//   ....[12]....
        /*0080*/ 	.word	0xffffffff


	//   ....[13]....
        /*0084*/ 	.word	0xffffffff


	//   ....[14]....
        /*0088*/ 	.word	0xffffffff


	//   ....[15]....
        /*008c*/ 	.word	0xffffffff


	//----- nvinfo : EIATTR_COOP_GROUP_INSTR_OFFSETS
	.align		4
.L_494:
        /*0090*/ 	.byte	0x04, 0x28
        /*0092*/ 	.short	(.L_496 - .L_495)


	//   ....[0]....
.L_495:
        /*0094*/ 	.word	0x0000fcb0


	//   ....[1]....
        /*0098*/ 	.word	0x0000fcd0


	//   ....[2]....
        /*009c*/ 	.word	0x0000fce0


	//   ....[3]....
        /*00a0*/ 	.word	0x0000fcf0


	//   ....[4]....
        /*00a4*/ 	.word	0x0000fdf0


	//   ....[5]....
        /*00a8*/ 	.word	0x0000fe20


	//   ....[6]....
        /*00ac*/ 	.word	0x0000fe50


	//   ....[7]....
        /*00b0*/ 	.word	0x0000fe70


	//   ....[8]....
        /*00b4*/ 	.word	0x000151a0


	//   ....[9]....
        /*00b8*/ 	.word	0x000151c0


	//   ....[10]....
        /*00bc*/ 	.word	0x000151d0


	//   ....[11]....
        /*00c0*/ 	.word	0x000151e0


	//   ....[12]....
        /*00c4*/ 	.word	0x000152e0


	//   ....[13]....
        /*00c8*/ 	.word	0x00015310


	//   ....[14]....
        /*00cc*/ 	.word	0x00015340


	//   ....[15]....
        /*00d0*/ 	.word	0x00015360


	//----- nvinfo : EIATTR_SYSCALL_OFFSETS
	.align		4
.L_496:
        /*00d4*/ 	.byte	0x04, 0x46
        /*00d6*/ 	.short	(.L_498 - .L_497)


	//   ....[0]....
.L_497:
        /*00d8*/ 	.word	0x00000f60


	//   ....[1]....
        /*00dc*/ 	.word	0x000159b0


	//   ....[2]....
        /*00e0*/ 	.word	0x00015b30


	//   ....[3]....
        /*00e4*/ 	.word	0x00015d00


	//   ....[4]....
        /*00e8*/ 	.word	0x00015ee0


	//   ....[5]....
        /*00ec*/ 	.word	0x00016060


	//   ....[6]....
        /*00f0*/ 	.word	0x000161d0


	//   ....[7]....
        /*00f4*/ 	.word	0x000162f0


	//   ....[8]....
        /*00f8*/ 	.word	0x00016880


	//   ....[9]....
        /*00fc*/ 	.word	0x00016a00


	//   ....[10]....
        /*0100*/ 	.word	0x00016bd0


	//   ....[11]....
        /*0104*/ 	.word	0x00016db0


	//   ....[12]....
        /*0108*/ 	.word	0x00016f30


	//   ....[13]....
        /*010c*/ 	.word	0x000170a0


	//   ....[14]....
        /*0110*/ 	.word	0x000171c0


	//----- nvinfo : EIATTR_EXIT_INSTR_OFFSETS
	.align		4
.L_498:
        /*0114*/ 	.byte	0x04, 0x1c
        /*0116*/ 	.short	(.L_500 - .L_499)


	//   ....[0]....
.L_499:
        /*0118*/ 	.word	0x00014010


	//   ....[1]....
        /*011c*/ 	.word	0x000154c0


	//   ....[2]....
        /*0120*/ 	.word	0x00015b70


	//   ....[3]....
        /*0124*/ 	.word	0x00015bc0


	//   ....[4]....
        /*0128*/ 	.word	0x000160a0


	//   ....[5]....
        /*012c*/ 	.word	0x00016300


	//   ....[6]....
        /*0130*/ 	.word	0x00016330


	//   ....[7]....
        /*0134*/ 	.word	0x00016360


	//   ....[8]....
        /*0138*/ 	.word	0x00016390


	//   ....[9]....
        /*013c*/ 	.word	0x00016a40


	//   ....[10]....
        /*0140*/ 	.word	0x00016a90


	//   ....[11]....
        /*0144*/ 	.word	0x00016f70


	//   ....[12]....
        /*0148*/ 	.word	0x000171d0


	//----- nvinfo : EIATTR_MAX_THREADS
	.align		4
.L_500:
        /*014c*/ 	.byte	0x04, 0x05
        /*014e*/ 	.short	(.L_502 - .L_501)
.L_501:
        /*0150*/ 	.word	0x00000100
        /*0154*/ 	.word	0x00000001
        /*0158*/ 	.word	0x00000001


	//----- nvinfo : EIATTR_CRS_STACK_SIZE
	.align		4
.L_502:
        /*015c*/ 	.byte	0x04, 0x1e
        /*015e*/ 	.short	(.L_504 - .L_503)
.L_503:
        /*0160*/ 	.word	0x00000000
.L_504:


//--------------------- .nv.info._ZN2at6native13reduce_kernelILi128ELi4ENS0_8ReduceOpIdNS0_9ArgMaxOpsIdEEjlLi4ELi4EEEEEvT1_ --------------------------
	.section	.nv.info._ZN2at6native13reduce_kernelILi128ELi4ENS0_8ReduceOpIdNS0_9ArgMaxOpsIdEEjlLi4ELi4EEEEEvT1_,"",@"SHT_CUDA_INFO"
	.sectionflags	@""
	.align	4


	//----- nvinfo : EIATTR_CUDA_API_VERSION
	.align		4
        /*0000*/ 	.byte	0x04, 0x37
        /*0002*/ 	.short	(.L_506 - .L_505)
.L_505:
        /*0004*/ 	.word	0x00000082


	//----- nvinfo : EIATTR_SW2861232_WAR
	.align		4
.L_506:
        /*0008*/ 	.byte	0x01, 0x35
	.zero		2


	//----- nvinfo : EIATTR_PARAM_CBANK
	.align		4
        /*000c*/ 	.byte	0x04, 0x0a
        /*000e*/ 	.short	(.L_508 - .L_507)
	.align		4
.L_507:
        /*0010*/ 	.word	index@(.nv.constant0._ZN2at6native13reduce_kernelILi128ELi4ENS0_8ReduceOpIdNS0_9ArgMaxOpsIdEEjlLi4ELi4EEEEEvT1_)
        /*0014*/ 	.short	0x0160
        /*0016*/ 	.short	0x0428


	//----- nvinfo : EIATTR_CBANK_PARAM_SIZE
	.align		4
.L_508:
        /*0018*/ 	.byte	0x03, 0x19
        /*001a*/ 	.short	0x0428


	//----- nvinfo : EIATTR_KPARAM_INFO
	.align		4
        /*001c*/ 	.byte	0x04, 0x17
        /*001e*/ 	.short	(.L_510 - .L_509)
.L_509:
        /*0020*/ 	.word	0x00000000
        /*0024*/ 	.short	0x0000
        /*0026*/ 	.short	0x0000
        /*0028*/ 	.byte	0x00, 0xf0, 0xa1, 0x10


	//----- nvinfo : EIATTR_MAXREG_COUNT
	.align		4
.L_510:
        /*002c*/ 	.byte	0x03, 0x1b
        /*002e*/ 	.short	0x0080


	//----- nvinfo : EIATTR_NUM_BARRIERS
	.align		4
        /*0030*/ 	.byte	0x02, 0x4c
        /*0032*/ 	.byte	0x01
	.zero		1


	//----- nvinfo : EIATTR_EXTERNS
	.align		4
        /*0034*/ 	.byte	0x04, 0x0f
        /*0036*/ 	.short	(.L_512 - .L_511)


	//   ....[0]....
	.align		4
.L_511:
        /*0038*/ 	.word	index@(__assertfail)


	//----- nvinfo : EIATTR_MERCURY_ISA_VERSION
	.align		4
.L_512:
        /*003c*/ 	.byte	0x03, 0x5f
        /*003e*/ 	.short	0x0000


	//----- nvinfo : EIATTR_INT_WARP_WIDE_INSTR_OFFSETS
	.align		4
        /*0040*/ 	.byte	0x04, 0x31
        /*0042*/ 	.short	(.L_514 - .L_513)


	//   ....[0]....
.L_513:
        /*0044*/ 	.word	0x0001dae0


	//   ....[1]....
        /*0048*/ 	.word	0x0001dbb0


	//----- nvinfo : EIATTR_COOP_GROUP_MASK_REGIDS
	.align		4
.L_514:
        /*004c*/ 	.byte	0x04, 0x29
        /*004e*/ 	.short	(.L_516 - .L_515)


	//   ....[0]....
.L_515:
        /*0050*/ 	.word	0xffffffff


	//   ....[1]....
        /*0054*/ 	.word	0xffffffff


	//   ....[2]....
        /*0058*/ 	.word	0xffffffff


	//   ....[3]....
        /*005c*/ 	.word	0xffffffff


	//   ....[4]....
        /*0060*/ 	.word	0xffffffff


	//   ....[5]....
        /*0064*/ 	.word	0xffffffff


	//   ....[6]....
        /*0068*/ 	.word	0xffffffff


	//   ....[7]....
        /*006c*/ 	.word	0xffffffff


	//   ....[8]....
        /*0070*/ 	.word	0xffffffff


	//   ....[9]....
        /*0074*/ 	.word	0xffffffff


	//   ....[10]....
        /*0078*/ 	.word	0xffffffff


	//   ....[11]....
        /*007c*/ 	.word	0xffffffff


	//   ....[12]....
        /*0080*/ 	.word	0xffffffff


	//   ....[13]....
        /*0084*/ 	.word	0xffffffff


	//   ....[14]....
        /*0088*/ 	.word	0xffffffff


	//   ....[15]....
        /*008c*/ 	.word	0xffffffff


	//   ....[16]....
        /*0090*/ 	.word	0xffffffff


	//   ....[17]....
        /*0094*/ 	.word	0xffffffff


	//   ....[18]....
        /*0098*/ 	.word	0xffffffff


	//   ....[19]....
        /*009c*/ 	.word	0xffffffff


	//   ....[20]....
        /*00a0*/ 	.word	0xffffffff


	//   ....[21]....
        /*00a4*/ 	.word	0xffffffff


	//   ....[22]....
        /*00a8*/ 	.word	0xffffffff


	//   ....[23]....
        /*00ac*/ 	.word	0xffffffff


	//   ....[24]....
        /*00b0*/ 	.word	0xffffffff


	//   ....[25]....
        /*00b4*/ 	.word	0xffffffff


	//   ....[26]....
        /*00b8*/ 	.word	0xffffffff


	//   ....[27]....
        /*00bc*/ 	.word	0xffffffff


	//   ....[28]....
        /*00c0*/ 	.word	0xffffffff


	//   ....[29]....
        /*00c4*/ 	.word	0xffffffff


	//   ....[30]....
        /*00c8*/ 	.word	0xffffffff


	//   ....[31]....
        /*00cc*/ 	.word	0xffffffff


	//----- nvinfo : EIATTR_COOP_GROUP_INSTR_OFFSETS
	.align		4
.L_516:
        /*00d0*/ 	.byte	0x04, 0x28
        /*00d2*/ 	.short	(.L_518 - .L_517)


	//   ....[0]....
.L_517:
        /*00d4*/ 	.word	0x00016370


	//   ....[1]....
        /*00d8*/ 	.word	0x00016390


	//   ....[2]....
        /*00dc*/ 	.word	0x000163a0


	//   ....[3]....
        /*00e0*/ 	.word	0x000163b0


	//   ....[4]....
        /*00e4*/ 	.word	0x000164b0


	//   ....[5]....
        /*00e8*/ 	.word	0x000164e0


	//   ....[6]....
        /*00ec*/ 	.word	0x00016510


	//   ....[7]....
        /*00f0*/ 	.word	0x00016530


	//   ....[8]....
        /*00f4*/ 	.word	0x00016630


	//   ....[9]....
        /*00f8*/ 	.word	0x00016660


	//   ....[10]....
        /*00fc*/ 	.word	0x00016690


	//   ....[11]....
        /*0100*/ 	.word	0x000166b0


	//   ....[12]....
        /*0104*/ 	.word	0x000167b0


	//   ....[13]....
        /*0108*/ 	.word	0x000167e0


	//   ....[14]....
        /*010c*/ 	.word	0x00016810


	//   ....[15]....
        /*0110*/ 	.word	0x00016830


	//   ....[16]....
        /*0114*/ 	.word	0x0001fb00


	//   ....[17]....
        /*0118*/ 	.word	0x0001fb20


	//   ....[18]....
        /*011c*/ 	.word	0x0001fb30


	//   ....[19]....
        /*0120*/ 	.word	0x0001fb40


	//   ....[20]....
        /*0124*/ 	.word	0x0001fc40


	//   ....[21]....
        /*0128*/ 	.word	0x0001fc70


	//   ....[22]....
        /*012c*/ 	.word	0x0001fca0


	//   ....[23]....
        /*0130*/ 	.word	0x0001fcc0


	//   ....[24]....
        /*0134*/ 	.word	0x0001fdc0


	//   ....[25]....
        /*0138*/ 	.word	0x0001fdf0


	//   ....[26]....
        /*013c*/ 	.word	0x0001fe20


	//   ....[27]....
        /*0140*/ 	.word	0x0001fe40


	//   ....[28]....
        /*0144*/ 	.word	0x0001ff40


	//   ....[29]....
        /*0148*/ 	.word	0x0001ff70


	//   ....[30]....
        /*014c*/ 	.word	0x0001ffa0


	//   ....[31]....
        /*0150*/ 	.word	0x0001ffc0


	//----- nvinfo : EIATTR_SYSCALL_OFFSETS
	.align		4
.L_518:
        /*0154*/ 	.byte	0x04, 0x46
        /*0156*/ 	.short	(.L_520 - .L_519)


	//   ....[0]....
.L_519:
        /*0158*/ 	.word	0x00000fa0


	//   ....[1]....
        /*015c*/ 	.word	0x00020950


	//   ....[2]....
        /*0160*/ 	.word	0x00020ad0


	//   ....[3]....
        /*0164*/ 	.word	0x00020c50


	//   ....[4]....
        /*0168*/ 	.word	0x00020dd0


	//   ....[5]....
        /*016c*/ 	.word	0x00020fe0


	//   ....[6]....
        /*0170*/ 	.word	0x00021220


	//   ....[7]....
        /*0174*/ 	.word	0x000213a0


	//   ....[8]....
        /*0178*/ 	.word	0x00021520


	//   ....[9]....
        /*017c*/ 	.word	0x000216a0


	//   ....[10]....
        /*0180*/ 	.word	0x00021810


	//   ....[11]....
        /*0184*/ 	.word	0x00021930


	//   ....[12]....
        /*0188*/ 	.word	0x00021a50


	//   ....[13]....
        /*018c*/ 	.word	0x00021b70


	//   ....[14]....
        /*0190*/ 	.word	0x00022440


	//   ....[15]....
        /*0194*/ 	.word	0x000225c0


	//   ....[16]....
        /*0198*/ 	.word	0x00022740


	//   ....[17]....
        /*019c*/ 	.word	0x000228c0


	//   ....[18]....
        /*01a0*/ 	.word	0x00022ad0


	//   ....[19]....
        /*01a4*/ 	.word	0x00022d10


	//   ....[20]....
        /*01a8*/ 	.word	0x00022e90


	//   ....[21]....
        /*01ac*/ 	.word	0x00023010


	//   ....[22]....
        /*01b0*/ 	.word	0x00023190


	//   ....[23]....
        /*01b4*/ 	.word	0x00023300


	//   ....[24]....
        /*01b8*/ 	.word	0x00023420


	//   ....[25]....
        /*01bc*/ 	.word	0x00023540


	//   ....[26]....
        /*01c0*/ 	.word	0x00023660


	//----- nvinfo : EIATTR_EXIT_INSTR_OFFSETS
	.align		4
.L_520:
        /*01c4*/ 	.byte	0x04, 0x1c
        /*01c6*/ 	.short	(.L_522 - .L_521)


	//   ....[0]....
.L_521:
        /*01c8*/ 	.word	0x0001dc40


	//   ....[1]....
        /*01cc*/ 	.word	0x00020120


	//   ....[2]....
        /*01d0*/ 	.word	0x00020e10


	//   ....[3]....
        /*01d4*/ 	.word	0x00020ea0


	//   ....[4]....
        /*01d8*/ 	.word	0x000216e0


	//   ....[5]....
        /*01dc*/ 	.word	0x00021b80


	//   ....[6]....
        /*01e0*/ 	.word	0x00021bb0


	//   ....[7]....
        /*01e4*/ 	.word	0x00021be0


	//   ....[8]....
        /*01e8*/ 	.word	0x00021c10


	//   ....[9]....
        /*01ec*/ 	.word	0x00022900


	//   ....[10]....
        /*01f0*/ 	.word	0x00022990


	//   ....[11]....
        /*01f4*/ 	.word	0x000231d0


	//   ....[12]....
        /*01f8*/ 	.word	0x00023670


	//----- nvinfo : EIATTR_MAX_THREADS
	.align		4
.L_522:
        /*01fc*/ 	.byte	0x04, 0x05
        /*01fe*/ 	.short	(.L_524 - .L_523)
.L_523:
        /*0200*/ 	.word	0x00000080
        /*0204*/ 	.word	0x00000001
        /*0208*/ 	.word	0x00000001


	//----- nvinfo : EIATTR_CRS_STACK_SIZE
	.align		4
.L_524:
        /*020c*/ 	.byte	0x04, 0x1e
        /*020e*/ 	.short	(.L_526 - .L_525)
.L_525:
        /*0210*/ 	.word	0x00000000
.L_526:


//--------------------- .nv.info._ZN2at6native13reduce_kernelILi512ELi1ENS0_8ReduceOpIsNS0_9ArgMaxOpsIsEEjlLi4ELi4EEEEEvT1_ --------------------------
	.section	.nv.info._ZN2at6native13reduce_kernelILi512ELi1ENS0_8ReduceOpIsNS0_9ArgMaxOpsIsEEjlLi4ELi4EEEEEvT1_,"",@"SHT_CUDA_INFO"
	.sectionflags	@""
	.align	4


	//----- nvinfo : EIATTR_CUDA_API_VERSION
	.align		4
        /*0000*/ 	.byte	0x04, 0x37
        /*0002*/ 	.short	(.L_528 - .L_527)
.L_527:
        /*0004*/ 	.word	0x00000082


	//----- nvinfo : EIATTR_SW2861232_WAR
	.align		4
.L_528:
        /*0008*/ 	.byte	0x01, 0x35
	.zero		2


	//----- nvinfo : EIATTR_PARAM_CBANK
	.align		4
        /*000c*/ 	.byte	0x04, 0x0a
        /*000e*/ 	.short	(.L_530 - .L_529)
	.align		4
.L_529:
        /*0010*/ 	.word	index@(.nv.constant0._ZN2at6native13reduce_kernelILi512ELi1ENS0_8ReduceOpIsNS0_9ArgMaxOpsIsEEjlLi4ELi4EEEEEvT1_)
        /*0014*/ 	.short	0x0160
        /*0016*/ 	.short	0x0428


	//----- nvinfo : EIATTR_CBANK_PARAM_SIZE
	.align		4
.L_530:
        /*0018*/ 	.byte	0x03, 0x19
        /*001a*/ 	.short	0x0428


	//----- nvinfo : EIATTR_KPARAM_INFO
	.align		4
        /*001c*/ 	.byte	0x04, 0x17
        /*001e*/ 	.short	(.L_532 - .L_531)
.L_531:
        /*0020*/ 	.word	0x00000000
        /*0024*/ 	.short	0x0000
        /*0026*/ 	.short	0x0000
        /*0028*/ 	.byte	0x00, 0xf0, 0xa1, 0x10


	//----- nvinfo : EIATTR_MAXREG_COUNT
	.align		4
.L_532:
        /*002c*/ 	.byte	0x03, 0x1b
        /*002e*/ 	.short	0x0020


	//----- nvinfo : EIATTR_NUM_BARRIERS
	.align		4
        /*0030*/ 	.byte	0x02, 0x4c
        /*0032*/ 	.byte	0x01
	.zero		1


	//----- nvinfo : EIATTR_EXTERNS
	.align		4
        /*0034*/ 	.byte	0x04, 0x0f
        /*0036*/ 	.short	(.L_534 - .L_533)


	//   ....[0]....
	.align		4
.L_533:
        /*0038*/ 	.word	index@(__assertfail)


	//----- nvinfo : EIATTR_MERCURY_ISA_VERSION
	.align		4
.L_534:
        /*003c*/ 	.byte	0x03, 0x5f
        /*003e*/ 	.short	0x0000


	//----- nvinfo : EIATTR_INT_WARP_WIDE_INSTR_OFFSETS
	.align		4
        /*0040*/ 	.byte	0x04, 0x31
        /*0042*/ 	.short	(.L_536 - .L_535)


	//   ....[0]....
.L_535:
        /*0044*/ 	.word	0x0000da60


	//   ....[1]....
        /*0048*/ 	.word	0x0000db30


	//----- nvinfo : EIATTR_COOP_GROUP_MASK_REGIDS
	.align		4
.L_536:
        /*004c*/ 	.byte	0x04, 0x29
        /*004e*/ 	.short	(.L_538 - .L_537)


	//   ....[0]....
.L_537:
        /*0050*/ 	.word	0xffffffff


	//   ....[1]....
        /*0054*/ 	.word	0xffffffff


	//   ....[2]....
        /*0058*/ 	.word	0xffffffff


	//   ....[3]....
        /*005c*/ 	.word	0xffffffff


	//   ....[4]....
        /*0060*/ 	.word	0xffffffff


	//   ....[5]....
        /*0064*/ 	.word	0xffffffff


	//----- nvinfo : EIATTR_COOP_GROUP_INSTR_OFFSETS
	.align		4
.L_538:
        /*0068*/ 	.byte	0x04, 0x28
        /*006a*/ 	.short	(.L_540 - .L_539)


	//   ....[0]....
.L_539:
        /*006c*/ 	.word	0x0000b480


	//   ....[1]....
        /*0070*/ 	.word	0x0000b490


	//   ....[2]....
        /*0074*/ 	.word	0x0000b4a0


	//   ....[3]....
        /*0078*/ 	.word	0x0000e610


	//   ....[4]....
        /*007c*/ 	.word	0x0000e620


	//   ....[5]....
        /*0080*/ 	.word	0x0000e630


	//----- nvinfo : EIATTR_SYSCALL_OFFSETS
	.align		4
.L_540:
        /*0084*/ 	.byte	0x04, 0x46
        /*0086*/ 	.short	(.L_542 - .L_541)


	//   ....[0]....
.L_541:
        /*0088*/ 	.word	0x0000ea50


	//   ....[1]....
        /*008c*/ 	.word	0x0000ec00


	//   ....[2]....
        /*0090*/ 	.word	0x0000eda0


	//   ....[3]....
        /*0094*/ 	.word	0x0000ef10


	//   ....[4]....
        /*0098*/ 	.word	0x0000f300


	//   ....[5]....
        /*009c*/ 	.word	0x0000f4b0


	//   ....[6]....
        /*00a0*/ 	.word	0x0000f650


	//   ....[7]....
        /*00a4*/ 	.word	0x0000f7c0


	//----- nvinfo : EIATTR_EXIT_INSTR_OFFSETS
	.align		4
.L_542:
        /*00a8*/ 	.byte	0x04, 0x1c
        /*00aa*/ 	.short	(.L_544 - .L_543)


	//   ....[0]....
.L_543:
        /*00ac*/ 	.word	0x0000dbc0


	//   ....[1]....
        /*00b0*/ 	.word	0x0000e730


	//   ....[2]....
        /*00b4*/ 	.word	0x0000ea90


	//   ....[3]....
        /*00b8*/ 	.word	0x0000eac0


	//   ....[4]....
        /*00bc*/ 	.word	0x0000ede0


	//   ....[5]....
        /*00c0*/ 	.word	0x0000ef20


	//   ....[6]....
        /*00c4*/ 	.word	0x0000ef80


	//   ....[7]....
        /*00c8*/ 	.word	0x0000efb0


	//   ....[8]....
        /*00cc*/ 	.word	0x0000efe0


	//   ....[9]....
        /*00d0*/ 	.word	0x0000f340


	//   ....[10]....
        /*00d4*/ 	.word	0x0000f370


	//   ....[11]....
        /*00d8*/ 	.word	0x0000f690


	//   ....[12]....
        /*00dc*/ 	.word	0x0000f7d0


	//----- nvinfo : EIATTR_MAX_THREADS
	.align		4
.L_544:
        /*00e0*/ 	.byte	0x04, 0x05
        /*00e2*/ 	.short	(.L_546 - .L_545)
.L_545:
        /*00e4*/ 	.word	0x00000200
        /*00e8*/ 	.word	0x00000001
        /*00ec*/ 	.word	0x00000001


	//----- nvinfo : EIATTR_CRS_STACK_SIZE
	.align		4
.L_546:
        /*00f0*/ 	.byte	0x04, 0x1e
        /*00f2*/ 	.short	(.L_548 - .L_547)
.L_547:
        /*00f4*/ 	.word	0x00000000
.L_548:


//--------------------- .nv.info._ZN2at6native13reduce_kernelILi256ELi2ENS0_8ReduceOpIsNS0_9ArgMaxOpsIsEEjlLi4ELi4EEEEEvT1_ --------------------------
	.section	.nv.info._ZN2at6native13reduce_kernelILi256ELi2ENS0_8ReduceOpIsNS0_9ArgMaxOpsIsEEjlLi4ELi4EEEEEvT1_,"",@"SHT_CUDA_INFO"
	.sectionflags	@""
	.align	4


	//----- nvinfo : EIATTR_CUDA_API_VERSION
	.align		4
        /*0000*/ 	.byte	0x04, 0x37
        /*0002*/ 	.short	(.L_550 - .L_549)
.L_549:
        /*0004*/ 	.word	0x00000082


	//----- nvinfo : EIATTR_SW2861232_WAR
	.align		4
.L_550:
        /*0008*/ 	.byte	0x01, 0x35
	.zero		2


	//----- nvinfo : EIATTR_PARAM_CBANK
	.align		4
        /*000c*/ 	.byte	0x04, 0x0a
        /*000e*/ 	.short	(.L_552 - .L_551)
	.align		4
.L_551:
        /*0010*/ 	.word	index@(.nv.constant0._ZN2at6native13reduce_kernelILi256ELi2ENS0_8ReduceOpIsNS0_9ArgMaxOpsIsEEjlLi4ELi4EEEEEvT1_)
        /*0014*/ 	.short	0x0160
        /*0016*/ 	.short	0x0428


	//----- nvinfo : EIATTR_CBANK_PARAM_SIZE
	.align		4
.L_552:
        /*0018*/ 	.byte	0x03, 0x19
        /*001a*/ 	.short	0x0428


	//----- nvinfo : EIATTR_KPARAM_INFO
	.align		4
        /*001c*/ 	.byte	0x04, 0x17
        /*001e*/ 	.short	(.L_554 - .L_553)
.L_553:
        /*0020*/ 	.word	0x00000000
        /*0024*/ 	.short	0x0000
        /*0026*/ 	.short	0x0000
        /*0028*/ 	.byte	0x00, 0xf0, 0xa1, 0x10


	//----- nvinfo : EIATTR_MAXREG_COUNT
	.align		4
.L_554:
        /*002c*/ 	.byte	0x03, 0x1b
        /*002e*/ 	.short	0x0040


	//----- nvinfo : EIATTR_NUM_BARRIERS
	.align		4
        /*0030*/ 	.byte	0x02, 0x4c
        /*0032*/ 	.byte	0x01
	.zero		1


	//----- nvinfo : EIATTR_EXTERNS
	.align		4
        /*0034*/ 	.byte	0x04, 0x0f
        /*0036*/ 	.short	(.L_556 - .L_555)


	//   ....[0]....
	.align		4
.L_555:
        /*0038*/ 	.word	index@(__assertfail)


	//----- nvinfo : EIATTR_MERCURY_ISA_VERSION
	.align		4
.L_556:
        /*003c*/ 	.byte	0x03, 0x5f
        /*003e*/ 	.short	0x0000


	//----- nvinfo : EIATTR_INT_WARP_WIDE_INSTR_OFFSETS
	.align		4
        /*0040*/ 	.byte	0x04, 0x31
        /*0042*/ 	.short	(.L_558 - .L_557)


	//   ....[0]....
.L_557:
        /*0044*/ 	.word	0x00011e30


	//   ....[1]....
        /*0048*/ 	.word	0x00011f00


	//----- nvinfo : EIATTR_COOP_GROUP_MASK_REGIDS
	.align		4
.L_558:
        /*004c*/ 	.byte	0x04, 0x29
        /*004e*/ 	.short	(.L_560 - .L_559)


	//   ....[0]....
.L_559:
        /*0050*/ 	.word	0xffffffff


	//   ....[1]....
        /*0054*/ 	.word	0xffffffff


	//   ....[2]....
        /*0058*/ 	.word	0xffffffff


	//   ....[3]....
        /*005c*/ 	.word	0xffffffff


	//   ....[4]....
        /*0060*/ 	.word	0xffffffff


	//   ....[5]....
        /*0064*/ 	.word	0xffffffff


	//   ....[6]....
        /*0068*/ 	.word	0xffffffff


	//   ....[7]....
        /*006c*/ 	.word	0xffffffff


	//   ....[8]....
        /*0070*/ 	.word	0xffffffff


	//   ....[9]....
        /*0074*/ 	.word	0xffffffff


	//   ....[10]....
        /*0078*/ 	.word	0xffffffff


	//   ....[11]....
        /*007c*/ 	.word	0xffffffff


	//----- nvinfo : EIATTR_COOP_GROUP_INSTR_OFFSETS
	.align		4
.L_560:
        /*0080*/ 	.byte	0x04, 0x28
        /*0082*/ 	.short	(.L_562 - .L_561)


	//   ....[0]....
.L_561:
        /*0084*/ 	.word	0x0000ddc0


	//   ....[1]....
        /*0088*/ 	.word	0x0000dde0


	//   ....[2]....
        /*008c*/ 	.word	0x0000ddf0


	//   ....[3]....
        /*0090*/ 	.word	0x0000de00


	//   ....[4]....
        /*0094*/ 	.word	0x0000de10


	//   ....[5]....
        /*0098*/ 	.word	0x0000de20


	//   ....[6]....
        /*009c*/ 	.word	0x00012eb0


	//   ....[7]....
        /*00a0*/ 	.word	0x00012ed0


	//   ....[8]....
        /*00a4*/ 	.word	0x00012ee0


	//   ....[9]....
        /*00a8*/ 	.word	0x00012ef0


	//   ....[10]....
        /*00ac*/ 	.word	0x00012f00


	//   ....[11]....
        /*00b0*/ 	.word	0x00012f10


	//----- nvinfo : EIATTR_SYSCALL_OFFSETS
	.align		4
.L_562:
        /*00b4*/ 	.byte	0x04, 0x46
        /*00b6*/ 	.short	(.L_564 - .L_563)


	//   ....[0]....
.L_563:
        /*00b8*/ 	.word	0x00000f60


	//   ....[1]....
        /*00bc*/ 	.word	0x00013510


	//   ....[2]....
        /*00c0*/ 	.word	0x00013690


	//   ....[3]....
        /*00c4*/ 	.word	0x00013860


	//   ....[4]....
        /*00c8*/ 	.word	0x00013a20


	//   ....[5]....
        /*00cc*/ 	.word	0x00013ba0


	//   ....[6]....
        /*00d0*/ 	.word	0x00013d10


	//   ....[7]....
        /*00d4*/ 	.word	0x00013e30


	//   ....[8]....
        /*00d8*/ 	.word	0x00014300


	//   ....[9]....
        /*00dc*/ 	.word	0x00014480


	//   ....[10]....
        /*00e0*/ 	.word	0x00014650


	//   ....[11]....
        /*00e4*/ 	.word	0x00014810


	//   ....[12]....
        /*00e8*/ 	.word	0x00014990


	//   ....[13]....
        /*00ec*/ 	.word	0x00014b00


	//   ....[14]....
        /*00f0*/ 	.word	0x00014c20


	//----- nvinfo : EIATTR_EXIT_INSTR_OFFSETS
	.align		4
.L_564:
        /*00f4*/ 	.byte	0x04, 0x1c
        /*00f6*/ 	.short	(.L_566 - .L_565)


	//   ....[0]....
.L_565:
        /*00f8*/ 	.word	0x00011f90


	//   ....[1]....
        /*00fc*/ 	.word	0x000130d0


	//   ....[2]....
        /*0100*/ 	.word	0x000136d0


	//   ....[3]....
        /*0104*/ 	.word	0x00013720


	//   ....[4]....
        /*0108*/ 	.word	0x00013be0


	//   ....[5]....
        /*010c*/ 	.word	0x00013e40


	//   ....[6]....
        /*0110*/ 	.word	0x00013e60


	//   ....[7]....
        /*0114*/ 	.word	0x00013e90


	//   ....[8]....
        /*0118*/ 	.word	0x00013ec0


	//   ....[9]....
        /*011c*/ 	.word	0x000144c0


	//   ....[10]....
        /*0120*/ 	.word	0x00014510


	//   ....[11]....
        /*0124*/ 	.word	0x000149d0


	//   ....[12]....
        /*0128*/ 	.word	0x00014c30


	//----- nvinfo : EIATTR_MAX_THREADS
	.align		4
.L_566:
        /*012c*/ 	.byte	0x04, 0x05
        /*012e*/ 	.short	(.L_568 - .L_567)
.L_567:
        /*0130*/ 	.word	0x00000100
        /*0134*/ 	.word	0x00000001
        /*0138*/ 	.word	0x00000001


	//----- nvinfo : EIATTR_CRS_STACK_SIZE
	.align		4
.L_568:
        /*013c*/ 	.byte	0x04, 0x1e
        /*013e*/ 	.short	(.L_570 - .L_569)
.L_569:
        /*0140*/ 	.word	0x00000000
.L_570:


//--------------------- .nv.info._ZN2at6native13reduce_kernelILi128ELi4ENS0_8ReduceOpIsNS0_9ArgMaxOpsIsEEjlLi4ELi4EEEEEvT1_ --------------------------
	.section	.nv.info._ZN2at6native13reduce_kernelILi128ELi4ENS0_8ReduceOpIsNS0_9ArgMaxOpsIsEEjlLi4ELi4EEEEEvT1_,"",@"SHT_CUDA_INFO"
	.sectionflags	@""
	.align	4


	//----- nvinfo : EIATTR_CUDA_API_VERSION
	.align		4
        /*0000*/ 	.byte	0x04, 0x37
        /*0002*/ 	.short	(.L_572 - .L_571)
.L_571:
        /*0004*/ 	.word	0x00000082


	//----- nvinfo : EIATTR_SW2861232_WAR
	.align		4
.L_572:
        /*0008*/ 	.byte	0x01, 0x35
	.zero		2


	//----- nvinfo : EIATTR_PARAM_CBANK
	.align		4
        /*000c*/ 	.byte	0x04, 0x0a
        /*000e*/ 	.short	(.L_574 - .L_573)
	.align		4
.L_573:
        /*0010*/ 	.word	index@(.nv.constant0._ZN2at6native13reduce_kernelILi128ELi4ENS0_8ReduceOpIsNS0_9ArgMaxOpsIsEEjlLi4ELi4EEEEEvT1_)
        /*0014*/ 	.short	0x0160
        /*0016*/ 	.short	0x0428


	//----- nvinfo : EIATTR_CBANK_PARAM_SIZE
	.align		4
.L_574:
        /*0018*/ 	.byte	0x03, 0x19
        /*001a*/ 	.short	0x0428


	//----- nvinfo : EIATTR_KPARAM_INFO
	.align		4
        /*001c*/ 	.byte	0x04, 0x17
        /*001e*/ 	.short	(.L_576 - .L_575)
.L_575:
        /*0020*/ 	.word	0x00000000
        /*0024*/ 	.short	0x0000
        /*0026*/ 	.short	0x0000
        /*0028*/ 	.byte	0x00, 0xf0, 0xa1, 0x10


	//----- nvinfo : EIATTR_MAXREG_COUNT
	.align		4
.L_576:
        /*002c*/ 	.byte	0x03, 0x1b
        /*002e*/ 	.short	0x0080


	//----- nvinfo : EIATTR_NUM_BARRIERS
	.align		4
        /*0030*/ 	.byte	0x02, 0x4c
        /*0032*/ 	.byte	0x01
	.zero		1


	//----- nvinfo : EIATTR_EXTERNS
	.align		4
        /*0034*/ 	.byte	0x04, 0x0f
        /*0036*/ 	.short	(.L_578 - .L_577)


	//   ....[0]....
	.align		4
.L_577:
        /*0038*/ 	.word	index@(__assertfail)


	//----- nvinfo : EIATTR_MERCURY_ISA_VERSION
	.align		4
.L_578:
        /*003c*/ 	.byte	0x03, 0x5f
        /*003e*/ 	.short	0x0000


	//----- nvinfo : EIATTR_INT_WARP_WIDE_INSTR_OFFSETS
	.align		4
        /*0040*/ 	.byte	0x04, 0x31
        /*0042*/ 	.short	(.L_580 - .L_579)


	//   ....[0]....
.L_579:
        /*0044*/ 	.word	0x00019e30


	//   ....[1]....
        /*0048*/ 	.word	0x00019f00


	//----- nvinfo : EIATTR_COOP_GROUP_MASK_REGIDS
	.align		4
.L_580:
        /*004c*/ 	.byte	0x04, 0x29
        /*004e*/ 	.short	(.L_582 - .L_581)


	//   ....[0]....
.L_581:
        /*0050*/ 	.word	0xffffffff


	//   ....[1]....
        /*0054*/ 	.word	0xffffffff


	//   ....[2]....
        /*0058*/ 	.word	0xffffffff


	//   ....[3]....
        /*005c*/ 	.word	0xffffffff


	//   ....[4]....
        /*0060*/ 	.word	0xffffffff


	//   ....[5]....
        /*0064*/ 	.word	0xffffffff


	//   ....[6]....
        /*0068*/ 	.word	0xffffffff


	//   ....[7]....
        /*006c*/ 	.word	0xffffffff


	//   ....[8]....
        /*0070*/ 	.word	0xffffffff


	//   ....[9]....
        /*0074*/ 	.word	0xffffffff


	//   ....[10]....
        /*0078*/ 	.word	0xffffffff


	//   ....[11]....
        /*007c*/ 	.word	0xffffffff


	//   ....[12]....
        /*0080*/ 	.word	0xffffffff


	//   ....[13]....
        /*0084*/ 	.word	0xffffffff


	//   ....[14]....
        /*0088*/ 	.word	0xffffffff


	//   ....[15]....
        /*008c*/ 	.word	0xffffffff


	//   ....[16]....
        /*0090*/ 	.word	0xffffffff


	//   ....[17]....
        /*0094*/ 	.word	0xffffffff


	//   ....[18]....
        /*0098*/ 	.word	0xffffffff


	//   ....[19]....
        /*009c*/ 	.word	0xffffffff


	//   ....[20]....
        /*00a0*/ 	.word	0xffffffff


	//   ....[21]....
        /*00a4*/ 	.word	0xffffffff


	//   ....[22]....
        /*00a8*/ 	.word	0xffffffff


	//   ....[23]....
        /*00ac*/ 	.word	0xffffffff


	//----- nvinfo : EIATTR_COOP_GROUP_INSTR_OFFSETS
	.align		4
.L_582:
        /*00b0*/ 	.byte	0x04, 0x28
        /*00b2*/ 	.short	(.L_584 - .L_583)


	//   ....[0]....
.L_583:
        /*00b4*/ 	.word	0x00012900


	//   ....[1]....
        /*00b8*/ 	.word	0x00012930


	//   ....[2]....
        /*00bc*/ 	.word	0x00012950


	//   ....[3]....
        /*00c0*/ 	.word	0x00012960


	//   ....[4]....
        /*00c4*/ 	.word	0x00012970


	//   ....[5]....
        /*00c8*/ 	.word	0x00012980


	//   ....[6]....
        /*00cc*/ 	.word	0x00012990


	//   ....[7]....
        /*00d0*/ 	.word	0x000129b0


	//   ....[8]....
        /*00d4*/ 	.word	0x000129d0


	//   ....[9]....
        /*00d8*/ 	.word	0x00012a00


	//   ....[10]....
        /*00dc*/ 	.word	0x00012a30


	//   ....[11]....
        /*00e0*/ 	.word	0x00012a60


	//   ....[12]....
        /*00e4*/ 	.word	0x0001b9a0


	//   ....[13]....
        /*00e8*/ 	.word	0x0001b9d0


	//   ....[14]....
        /*00ec*/ 	.word	0x0001b9f0


	//   ....[15]....
        /*00f0*/ 	.word	0x0001ba00


	//   ....[16]....
        /*00f4*/ 	.word	0x0001ba10


	//   ....[17]....
        /*00f8*/ 	.word	0x0001ba20


	//   ....[18]....
        /*00fc*/ 	.word	0x0001ba30


	//   ....[19]....
        /*0100*/ 	.word	0x0001ba50


	//   ....[20]....
        /*0104*/ 	.word	0x0001ba70


	//   ....[21]....
        /*0108*/ 	.word	0x0001baa0


	//   ....[22]....
        /*010c*/ 	.word	0x0001bad0


	//   ....[23]....
        /*0110*/ 	.word	0x0001bb00


	//----- nvinfo : EIATTR_SYSCALL_OFFSETS
	.align		4
.L_584:
        /*0114*/ 	.byte	0x04, 0x46
        /*0116*/ 	.short	(.L_586 - .L_585)


	//   ....[0]....
.L_585:
        /*0118*/ 	.word	0x00000fb0


	//   ....[1]....
        /*011c*/ 	.word	0x0001c430


	//   ....[2]....
        /*0120*/ 	.word	0x0001c5b0


	//   ....[3]....
        /*0124*/ 	.word	0x0001c730


	//   ....[4]....
        /*0128*/ 	.word	0x0001c8b0


	//   ....[5]....
        /*012c*/ 	.word	0x0001cac0


	//   ....[6]....
        /*0130*/ 	.word	0x0001ccd0


	//   ....[7]....
        /*0134*/ 	.word	0x0001ce50


	//   ....[8]....
        /*0138*/ 	.word	0x0001cfd0


	//   ....[9]....
        /*013c*/ 	.word	0x0001d150


	//   ....[10]....
        /*0140*/ 	.word	0x0001d2c0


	//   ....[11]....
        /*0144*/ 	.word	0x0001d3e0


	//   ....[12]....
        /*0148*/ 	.word	0x0001d500


	//   ....[13]....
        /*014c*/ 	.word	0x0001d620


	//   ....[14]....
        /*0150*/ 	.word	0x0001dd40


	//   ....[15]....
        /*0154*/ 	.word	0x0001dec0


	//   ....[16]....
        /*0158*/ 	.word	0x0001e040


	//   ....[17]....
        /*015c*/ 	.word	0x0001e1c0


	//   ....[18]....
        /*0160*/ 	.word	0x0001e3d0


	//   ....[19]....
        /*0164*/ 	.word	0x0001e600


	//   ....[20]....
        /*0168*/ 	.word	0x0001e780


	//   ....[21]....
        /*016c*/ 	.word	0x0001e900


	//   ....[22]....
        /*0170*/ 	.word	0x0001ea80


	//   ....[23]....
        /*0174*/ 	.word	0x0001ebf0


	//   ....[24]....
        /*0178*/ 	.word	0x0001ed10


	//   ....[25]....
        /*017c*/ 	.word	0x0001ee30


	//   ....[26]....
        /*0180*/ 	.word	0x0001ef50


	//----- nvinfo : EIATTR_EXIT_INSTR_OFFSETS
	.align		4
.L_586:
        /*0184*/ 	.byte	0x04, 0x1c
        /*0186*/ 	.short	(.L_588 - .L_587)


	//   ....[0]....
.L_587:
        /*0188*/ 	.word	0x00019f90


	//   ....[1]....
        /*018c*/ 	.word	0x0001bdc0


	//   ....[2]....
        /*0190*/ 	.word	0x0001c8f0


	//   ....[3]....
        /*0194*/ 	.word	0x0001c980


	//   ....[4]....
        /*0198*/ 	.word	0x0001d190


	//   ....[5]....
        /*019c*/ 	.word	0x0001d630


	//   ....[6]....
        /*01a0*/ 	.word	0x0001d650


	//   ....[7]....
        /*01a4*/ 	.word	0x0001d680


	//   ....[8]....
        /*01a8*/ 	.word	0x0001d6b0


	//   ....[9]....
        /*01ac*/ 	.word	0x0001e200


	//   ....[10]....
        /*01b0*/ 	.word	0x0001e290


	//   ....[11]....
        /*01b4*/ 	.word	0x0001eac0


	//   ....[12]....
        /*01b8*/ 	.word	0x0001ef60


	//----- nvinfo : EIATTR_MAX_THREADS
	.align		4
.L_588:
        /*01bc*/ 	.byte	0x04, 0x05
        /*01be*/ 	.short	(.L_590 - .L_589)
.L_589:
        /*01c0*/ 	.word	0x00000080
        /*01c4*/ 	.word	0x00000001
        /*01c8*/ 	.word	0x00000001


	//----- nvinfo : EIATTR_CRS_STACK_SIZE
	.align		4
.L_590:
        /*01cc*/ 	.byte	0x04, 0x1e
        /*01ce*/ 	.short	(.L_592 - .L_591)
.L_591:
        /*01d0*/ 	.word	0x00000000
.L_592:


//--------------------- .nv.info._ZN2at6native13reduce_kernelILi512ELi1ENS0_8ReduceOpIlNS0_9ArgMaxOpsIlEEjlLi4ELi4EEEEEvT1_ --------------------------
	.section	.nv.info._ZN2at6native13reduce_kernelILi512ELi1ENS0_8ReduceOpIlNS0_9ArgMaxOpsIlEEjlLi4ELi4EEEEEvT1_,"",@"SHT_CUDA_INFO"
	.sectionflags	@""
	.align	4


	//----- nvinfo : EIATTR_CUDA_API_VERSION
	.align		4
        /*0000*/ 	.byte	0x04, 0x37
        /*0002*/ 	.short	(.L_594 - .L_593)
.L_593:
        /*0004*/ 	.word	0x00000082


	//----- nvinfo : EIATTR_SW2861232_WAR
	.align		4
.L_594:
        /*0008*/ 	.byte	0x01, 0x35
	.zero		2


	//----- nvinfo : EIATTR_PARAM_CBANK
	.align		4
        /*000c*/ 	.byte	0x04, 0x0a
        /*000e*/ 	.short	(.L_596 - .L_595)
	.align		4
.L_595:
        /*0010*/ 	.word	index@(.nv.constant0._ZN2at6native13reduce_kernelILi512ELi1ENS0_8ReduceOpIlNS0_9ArgMaxOpsIlEEjlLi4ELi4EEEEEvT1_)
        /*0014*/ 	.short	0x0160
        /*0016*/ 	.short	0x0428


	//----- nvinfo : EIATTR_CBANK_PARAM_SIZE
	.align		4
.L_596:
        /*0018*/ 	.byte	0x03, 0x19
        /*001a*/ 	.short	0x0428


	//----- nvinfo : EIATTR_KPARAM_INFO
	.align		4
        /*001c*/ 	.byte	0x04, 0x17
        /*001e*/ 	.short	(.L_598 - .L_597)
.L_597:
        /*0020*/ 	.word	0x00000000
        /*0024*/ 	.short	0x0000
        /*0026*/ 	.short	0x0000
        /*0028*/ 	.byte	0x00, 0xf0, 0xa1, 0x10


	//----- nvinfo : EIATTR_MAXREG_COUNT
	.align		4
.L_598:
        /*002c*/ 	.byte	0x03, 0x1b
        /*002e*/ 	.short	0x0020


	//----- nvinfo : EIATTR_NUM_BARRIERS
	.align		4
        /*0030*/ 	.byte	0x02, 0x4c
        /*0032*/ 	.byte	0x01
	.zero		1


	//----- nvinfo : EIATTR_EXTERNS
	.align		4
        /*0034*/ 	.byte	0x04, 0x0f
        /*0036*/ 	.short	(.L_600 - .L_599)


	//   ....[0]....
	.align		4
.L_599:
        /*0038*/ 	.word	index@(__assertfail)


	//----- nvinfo : EIATTR_ANNOTATIONS
	.align		4
.L_600:
        /*003c*/ 	.byte	0x04, 0x55
        /*003e*/ 	.short	(.L_602 - .L_601)


	//   ....[0]....
.L_601:
        /* <DEDUP_REMOVED lines=77> */
        /*0504*/ 	.byte	0xd0, 0xa4, 0x00, 0x00, 0x01, 0x00, 0x00, 0x00, 0x40, 0xa7, 0x00, 0x00


	//----- nvinfo : EIATTR_MERCURY_ISA_VERSION
	.align		4
.L_602:
        /*0510*/ 	.byte	0x03, 0x5f
        /*0512*/ 	.short	0x0000


	//----- nvinfo : EIATTR_INT_WARP_WIDE_INSTR_OFFSETS
	.align		4
        /*0514*/ 	.byte	0x04, 0x31
        /*0516*/ 	.short	(.L_604 - .L_603)


	//   ....[0]....
.L_603:
        /*0518*/ 	.word	0x0000eeb0


	//   ....[1]....
        /*051c*/ 	.word	0x0000ef80


	//----- nvinfo : EIATTR_COOP_GROUP_MASK_REGIDS
	.align		4
.L_604:
        /*0520*/ 	.byte	0x04, 0x29
        /*0522*/ 	.short	(.L_606 - .L_605)


	//   ....[0]....
.L_605:
        /*0524*/ 	.word	0xffffffff


	//   ....[1]....
        /*0528*/ 	.word	0xffffffff


	//   ....[2]....
        /*052c*/ 	.word	0xffffffff


	//   ....[3]....
        /*0530*/ 	.word	0xffffffff


	//   ....[4]....
        /*0534*/ 	.word	0xffffffff


	//   ....[5]....
        /*0538*/ 	.word	0xffffffff


	//   ....[6]....
        /*053c*/ 	.word	0xffffffff


	//   ....[7]....
        /*0540*/ 	.word	0xffffffff


	//----- nvinfo : EIATTR_COOP_GROUP_INSTR_OFFSETS
	.align		4
.L_606:
        /*0544*/ 	.byte	0x04, 0x28
        /*0546*/ 	.short	(.L_608 - .L_607)


	//   ....[0]....
.L_607:
        /*0548*/ 	.word	0x0000c820


	//   ....[1]....
        /*054c*/ 	.word	0x0000c830


	//   ....[2]....
        /*0550*/ 	.word	0x0000c840


	//   ....[3]....
        /*0554*/ 	.word	0x0000c850


	//   ....[4]....
        /*0558*/ 	.word	0x0000faf0


	//   ....[5]....
        /*055c*/ 	.word	0x0000fb00


	//   ....[6]....
        /*0560*/ 	.word	0x0000fb10


	//   ....[7]....
        /*0564*/ 	.word	0x0000fb20


	//----- nvinfo : EIATTR_SYSCALL_OFFSETS
	.align		4
.L_608:
        /*0568*/ 	.byte	0x04, 0x46
        /*056a*/ 	.short	(.L_610 - .L_609)


	//   ....[0]....
.L_609:
        /*056c*/ 	.word	0x0000ff90


	//   ....[1]....
        /*0570*/ 	.word	0x00010140


	//   ....[2]....
        /*0574*/ 	.word	0x000102e0


	//   ....[3]....
        /*0578*/ 	.word	0x00010450


	//   ....[4]....
        /*057c*/ 	.word	0x000108a0


	//   ....[5]....
        /*0580*/ 	.word	0x00010a50


	//   ....[6]....
        /*0584*/ 	.word	0x00010bf0


	//   ....[7]....
        /*0588*/ 	.word	0x00010d60


	//----- nvinfo : EIATTR_EXIT_INSTR_OFFSETS
	.align		4
.L_610:
        /*058c*/ 	.byte	0x04, 0x1c
        /*058e*/ 	.short	(.L_612 - .L_611)


	//   ....[0]....
.L_611:
        /*0590*/ 	.word	0x0000f010


	//   ....[1]....
        /*0594*/ 	.word	0x0000fc40


	//   ....[2]....
        /*0598*/ 	.word	0x0000ffd0


	//   ....[3]....
        /*059c*/ 	.word	0x00010000


	//   ....[4]....
        /*05a0*/ 	.word	0x00010320


	//   ....[5]....
        /*05a4*/ 	.word	0x00010460


	//   ....[6]....
        /*05a8*/ 	.word	0x000104e0


	//   ....[7]....
        /*05ac*/ 	.word	0x00010520


	//   ....[8]....
        /*05b0*/ 	.word	0x00010550


	//   ....[9]....
        /*05b4*/ 	.word	0x000108e0


	//   ....[10]....
        /*05b8*/ 	.word	0x00010910


	//   ....[11]....
        /*05bc*/ 	.word	0x00010c30


	//   ....[12]....
        /*05c0*/ 	.word	0x00010d70


	//----- nvinfo : EIATTR_MAX_THREADS
	.align		4
.L_612:
        /*05c4*/ 	.byte	0x04, 0x05
        /*05c6*/ 	.short	(.L_614 - .L_613)
.L_613:
        /*05c8*/ 	.word	0x00000200
        /*05cc*/ 	.word	0x00000001
        /*05d0*/ 	.word	0x00000001


	//----- nvinfo : EIATTR_CRS_STACK_SIZE
	.align		4
.L_614:
        /*05d4*/ 	.byte	0x04, 0x1e
        /*05d6*/ 	.short	(.L_616 - .L_615)
.L_615:
        /*05d8*/ 	.word	0x00000000
.L_616:


//--------------------- .nv.info._ZN2at6native13reduce_kernelILi256ELi2ENS0_8ReduceOpIlNS0_9ArgMaxOpsIlEEjlLi4ELi4EEEEEvT1_ --------------------------
	.section	.nv.info._ZN2at6native13reduce_kernelILi256ELi2ENS0_8ReduceOpIlNS0_9ArgMaxOpsIlEEjlLi4ELi4EEEEEvT1_,"",@"SHT_CUDA_INFO"
	.sectionflags	@""
	.align	4


	//----- nvinfo : EIATTR_CUDA_API_VERSION
	.align		4
        /*0000*/ 	.byte	0x04, 0x37
        /*0002*/ 	.short	(.L_618 - .L_617)
.L_617:
        /*0004*/ 	.word	0x00000082


	//----- nvinfo : EIATTR_SW2861232_WAR
	.align		4
.L_618:
        /*0008*/ 	.byte	0x01, 0x35
	.zero		2


	//----- nvinfo : EIATTR_PARAM_CBANK
	.align		4
        /*000c*/ 	.byte	0x04, 0x0a
        /*000e*/ 	.short	(.L_620 - .L_619)
	.align		4
.L_619:
        /*0010*/ 	.word	index@(.nv.constant0._ZN2at6native13reduce_kernelILi256ELi2ENS0_8ReduceOpIlNS0_9ArgMaxOpsIlEEjlLi4ELi4EEEEEvT1_)
        /*0014*/ 	.short	0x0160
        /*0016*/ 	.short	0x0428


	//----- nvinfo : EIATTR_CBANK_PARAM_SIZE
	.align		4
.L_620:
        /*0018*/ 	.byte	0x03, 0x19
        /*001a*/ 	.short	0x0428


	//----- nvinfo : EIATTR_KPARAM_INFO
	.align		4
        /*001c*/ 	.byte	0x04, 0x17
        /*001e*/ 	.short	(.L_622 - .L_621)
.L_621:
        /*0020*/ 	.word	0x00000000
        /*0024*/ 	.short	0x0000
        /*0026*/ 	.short	0x0000
        /*0028*/ 	.byte	0x00, 0xf0, 0xa1, 0x10


	//----- nvinfo : EIATTR_MAXREG_COUNT
	.align		4
.L_622:
        /*002c*/ 	.byte	0x03, 0x1b
        /*002e*/ 	.short	0x0040


	//----- nvinfo : EIATTR_NUM_BARRIERS
	.align		4
        /*0030*/ 	.byte	0x02, 0x4c
        /*0032*/ 	.byte	0x01
	.zero		1


	//----- nvinfo : EIATTR_EXTERNS
	.align		4
        /*0034*/ 	.byte	0x04, 0x0f
        /*0036*/ 	.short	(.L_624 - .L_623)


	//   ....[0]....
	.align		4
.L_623:
        /*0038*/ 	.word	index@(__assertfail)


	//----- nvinfo : EIATTR_MERCURY_ISA_VERSION
	.align		4
.L_624:
        /*003c*/ 	.byte	0x03, 0x5f
        /*003e*/ 	.short	0x0000


	//----- nvinfo : EIATTR_INT_WARP_WIDE_INSTR_OFFSETS
	.align		4
        /*0040*/ 	.byte	0x04, 0x31
        /*0042*/ 	.short	(.L_626 - .L_625)


	//   ....[0]....
.L_625:
        /*0044*/ 	.word	0x00012500


	//   ....[1]....
        /*0048*/ 	.word	0x000125d0


	//----- nvinfo : EIATTR_COOP_GROUP_MASK_REGIDS
	.align		4
.L_626:
        /*004c*/ 	.byte	0x04, 0x29
        /*004e*/ 	.short	(.L_628 - .L_627)


	//   ....[0]....
.L_627:
        /*0050*/ 	.word	0xffffffff


	//   ....[1]....
        /*0054*/ 	.word	0xffffffff


	//   ....[2]....
        /*0058*/ 	.word	0xffffffff


	//   ....[3]....
        /*005c*/ 	.word	0xffffffff


	//   ....[4]....
        /*0060*/ 	.word	0xffffffff


	//   ....[5]....
        /*0064*/ 	.word	0xffffffff


	//   ....[6]....
        /*0068*/ 	.word	0xffffffff


	//   ....[7]....
        /*006c*/ 	.word	0xffffffff


	//   ....[8]....
        /*0070*/ 	.word	0xffffffff


	//   ....[9]....
        /*0074*/ 	.word	0xffffffff


	//   ....[10]....
        /*0078*/ 	.word	0xffffffff


	//   ....[11]....
        /*007c*/ 	.word	0xffffffff


	//   ....[12]....
        /*0080*/ 	.word	0xffffffff


	//   ....[13]....
        /*0084*/ 	.word	0xffffffff


	//   ....[14]....
        /*0088*/ 	.word	0xffffffff


	//   ....[15]....
        /*008c*/ 	.word	0xffffffff


	//----- nvinfo : EIATTR_COOP_GROUP_INSTR_OFFSETS
	.align		4
.L_628:
        /*0090*/ 	.byte	0x04, 0x28
        /*0092*/ 	.short	(.L_630 - .L_629)


	//   ....[0]....
.L_629:
        /*0094*/ 	.word	0x0000e390


	//   ....[1]....
        /*0098*/ 	.word	0x0000e3a0


	//   ....[2]....
        /*009c*/ 	.word	0x0000e3b0


	//   ....[3]....
        /*00a0*/ 	.word	0x0000e3c0


	//   ....[4]....
        /*00a4*/ 	.word	0x0000e3d0


	//   ....[5]....
        /*00a8*/ 	.word	0x0000e3e0


	//   ....[6]....
        /*00ac*/ 	.word	0x0000e3f0


	//   ....[7]....
        /*00b0*/ 	.word	0x0000e420


	//   ....[8]....
        /*00b4*/ 	.word	0x00013790


	//   ....[9]....
        /*00b8*/ 	.word	0x000137a0


	//   ....[10]....
        /*00bc*/ 	.word	0x000137b0


	//   ....[11]....
        /*00c0*/ 	.word	0x000137c0


	//   ....[12]....
        /*00c4*/ 	.word	0x000137d0


	//   ....[13]....
        /*00c8*/ 	.word	0x000137e0


	//   ....[14]....
        /*00cc*/ 	.word	0x000137f0


	//   ....[15]....
        /*00d0*/ 	.word	0x00013820


	//----- nvinfo : EIATTR_SYSCALL_OFFSETS
	.align		4
.L_630:
        /*00d4*/ 	.byte	0x04, 0x46
        /*00d6*/ 	.short	(.L_632 - .L_631)


	//   ....[0]....
.L_631:
        /*00d8*/ 	.word	0x00000f80


	//   ....[1]....
        /*00dc*/ 	.word	0x00013e90


	//   ....[2]....
        /*00e0*/ 	.word	0x00014010


	//   ....[3]....
        /*00e4*/ 	.word	0x000141e0


	//   ....[4]....
        /*00e8*/ 	.word	0x00014390


	//   ....[5]....
        /*00ec*/ 	.word	0x00014510


	//   ....[6]....
        /*00f0*/ 	.word	0x00014680


	//   ....[7]....
        /*00f4*/ 	.word	0x000147a0


	//   ....[8]....
        /*00f8*/ 	.word	0x00014cc0


	//   ....[9]....
        /*00fc*/ 	.word	0x00014e40


	//   ....[10]....
        /*0100*/ 	.word	0x00015010


	//   ....[11]....
        /*0104*/ 	.word	0x000151c0


	//   ....[12]....
        /*0108*/ 	.word	0x00015340


	//   ....[13]....
        /*010c*/ 	.word	0x000154b0


	//   ....[14]....
        /*0110*/ 	.word	0x000155d0


	//----- nvinfo : EIATTR_EXIT_INSTR_OFFSETS
	.align		4
.L_632:
        /*0114*/ 	.byte	0x04, 0x1c
        /*0116*/ 	.short	(.L_634 - .L_633)


	//   ....[0]....
.L_633:
        /*0118*/ 	.word	0x00012660


	//   ....[1]....
        /*011c*/ 	.word	0x00013a00


	//   ....[2]....
        /*0120*/ 	.word	0x00014050


	//   ....[3]....
        /*0124*/ 	.word	0x000140a0


	//   ....[4]....
        /*0128*/ 	.word	0x00014550


	//   ....[5]....
        /*012c*/ 	.word	0x000147b0


	//   ....[6]....
        /*0130*/ 	.word	0x000147d0


	//   ....[7]....
        /*0134*/ 	.word	0x00014810


	//   ....[8]....
        /*0138*/ 	.word	0x00014850


	//   ....[9]....
        /*013c*/ 	.word	0x00014e80


	//   ....[10]....
        /*0140*/ 	.word	0x00014ed0


	//   ....[11]....
        /*0144*/ 	.word	0x00015380


	//   ....[12]....
        /*0148*/ 	.word	0x000155e0


	//----- nvinfo : EIATTR_MAX_THREADS
	.align		4
.L_634:
        /*014c*/ 	.byte	0x04, 0x05
        /*014e*/ 	.short	(.L_636 - .L_635)
.L_635:
        /*0150*/ 	.word	0x00000100
        /*0154*/ 	.word	0x00000001
        /*0158*/ 	.word	0x00000001


	//----- nvinfo : EIATTR_CRS_STACK_SIZE
	.align		4
.L_636:
        /*015c*/ 	.byte	0x04, 0x1e
        /*015e*/ 	.short	(.L_638 - .L_637)
.L_637:
        /*0160*/ 	.word	0x00000000
.L_638:


//--------------------- .nv.info._ZN2at6native13reduce_kernelILi128ELi4ENS0_8ReduceOpIlNS0_9ArgMaxOpsIlEEjlLi4ELi4EEEEEvT1_ --------------------------
	.section	.nv.info._ZN2at6native13reduce_kernelILi128ELi4ENS0_8ReduceOpIlNS0_9ArgMaxOpsIlEEjlLi4ELi4EEEEEvT1_,"",@"SHT_CUDA_INFO"
	.sectionflags	@""
	.align	4


	//----- nvinfo : EIATTR_CUDA_API_VERSION
	.align		4
        /*0000*/ 	.byte	0x04, 0x37
        /*0002*/ 	.short	(.L_640 - .L_639)
.L_639:
        /*0004*/ 	.word	0x00000082


	//----- nvinfo : EIATTR_SW2861232_WAR
	.align		4
.L_640:
        /*0008*/ 	.byte	0x01, 0x35
	.zero		2


	//----- nvinfo : EIATTR_PARAM_CBANK
	.align		4
        /*000c*/ 	.byte	0x04, 0x0a
        /*000e*/ 	.short	(.L_642 - .L_641)
	.align		4
.L_641:
        /*0010*/ 	.word	index@(.nv.constant0._ZN2at6native13reduce_kernelILi128ELi4ENS0_8ReduceOpIlNS0_9ArgMaxOpsIlEEjlLi4ELi4EEEEEvT1_)
        /*0014*/ 	.short	0x0160
        /*0016*/ 	.short	0x0428


	//----- nvinfo : EIATTR_CBANK_PARAM_SIZE
	.align		4
.L_642:
        /*0018*/ 	.byte	0x03, 0x19
        /*001a*/ 	.short	0x0428


	//----- nvinfo : EIATTR_KPARAM_INFO
	.align		4
        /*001c*/ 	.byte	0x04, 0x17
        /*001e*/ 	.short	(.L_644 - .L_643)
.L_643:
        /*0020*/ 	.word	0x00000000
        /*0024*/ 	.short	0x0000
        /*0026*/ 	.short	0x0000
        /*0028*/ 	.byte	0x00, 0xf0, 0xa1, 0x10


	//----- nvinfo : EIATTR_MAXREG_COUNT
	.align		4
.L_644:
        /*002c*/ 	.byte	0x03, 0x1b
        /*002e*/ 	.short	0x0080


	//----- nvinfo : EIATTR_NUM_BARRIERS
	.align		4
        /*0030*/ 	.byte	0x02, 0x4c
        /*0032*/ 	.byte	0x01
	.zero		1


	//----- nvinfo : EIATTR_EXTERNS
	.align		4
        /*0034*/ 	.byte	0x04, 0x0f
        /*0036*/ 	.short	(.L_646 - .L_645)


	//   ....[0]....
	.align		4
.L_645:
        /*0038*/ 	.word	index@(__assertfail)


	//----- nvinfo : EIATTR_MERCURY_ISA_VERSION
	.align		4
.L_646:
        /*003c*/ 	.byte	0x03, 0x5f
        /*003e*/ 	.short	0x0000


	//----- nvinfo : EIATTR_INT_WARP_WIDE_INSTR_OFFSETS
	.align		4
        /*0040*/ 	.byte	0x04, 0x31
        /*0042*/ 	.short	(.L_648 - .L_647)


	//   ....[0]....
.L_647:
        /*0044*/ 	.word	0x0001a5a0


	//   ....[1]....
        /*0048*/ 	.word	0x0001a670


	//----- nvinfo : EIATTR_COOP_GROUP_MASK_REGIDS
	.align		4
.L_648:
        /*004c*/ 	.byte	0x04, 0x29
        /*004e*/ 	.short	(.L_650 - .L_649)


	//   ....[0]....
.L_649:
        /*0050*/ 	.word	0xffffffff


	//   ....[1]....
        /*0054*/ 	.word	0xffffffff


	//   ....[2]....
        /*0058*/ 	.word	0xffffffff


	//   ....[3]....
        /*005c*/ 	.word	0xffffffff


	//   ....[4]....
        /*0060*/ 	.word	0xffffffff


	//   ....[5]....
        /*0064*/ 	.word	0xffffffff


	//   ....[6]....
        /*0068*/ 	.word	0xffffffff


	//   ....[7]....
        /*006c*/ 	.word	0xffffffff


	//   ....[8]....
        /*0070*/ 	.word	0xffffffff


	//   ....[9]....
        /*0074*/ 	.word	0xffffffff


	//   ....[10]....
        /*0078*/ 	.word	0xffffffff


	//   ....[11]....
        /*007c*/ 	.word	0xffffffff


	//   ....[12]....
        /*0080*/ 	.word	0xffffffff


	//   ....[13]....
        /*0084*/ 	.word	0xffffffff


	//   ....[14]....
        /*0088*/ 	.word	0xffffffff


	//   ....[15]....
        /*008c*/ 	.word	0xffffffff


	//   ....[16]....
        /*0090*/ 	.word	0xffffffff


	//   ....[17]....
        /*0094*/ 	.word	0xffffffff


	//   ....[18]....
        /*0098*/ 	.word	0xffffffff


	//   ....[19]....
        /*009c*/ 	.word	0xffffffff


	//   ....[20]....
        /*00a0*/ 	.word	0xffffffff


	//   ....[21]....
        /*00a4*/ 	.word	0xffffffff


	//   ....[22]....
        /*00a8*/ 	.word	0xffffffff


	//   ....[23]....
        /*00ac*/ 	.word	0xffffffff


	//   ....[24]....
        /*00b0*/ 	.word	0xffffffff


	//   ....[25]....
        /*00b4*/ 	.word	0xffffffff


	//   ....[26]....
        /*00b8*/ 	.word	0xffffffff


	//   ....[27]....
        /*00bc*/ 	.word	0xffffffff


	//   ....[28]....
        /*00c0*/ 	.word	0xffffffff


	//   ....[29]....
        /*00c4*/ 	.word	0xffffffff


	//   ....[30]....
        /*00c8*/ 	.word	0xffffffff


	//   ....[31]....
        /*00cc*/ 	.word	0xffffffff


	//----- nvinfo : EIATTR_COOP_GROUP_INSTR_OFFSETS
	.align		4
.L_650:
        /*00d0*/ 	.byte	0x04, 0x28
        /*00d2*/ 	.short	(.L_652 - .L_651)


	//   ....[0]....
.L_651:
        /*00d4*/ 	.word	0x00012fd0


	//   ....[1]....
        /*00d8*/ 	.word	0x00012fe0


	//   ....[2]....
        /*00dc*/ 	.word	0x00012ff0


	//   ....[3]....
        /*00e0*/ 	.word	0x00013000


	//   ....[4]....
        /*00e4*/ 	.word	0x00013010


	//   ....[5]....
        /*00e8*/ 	.word	0x00013020


	//   ....[6]....
        /*00ec*/ 	.word	0x00013030


	//   ....[7]....
        /*00f0*/ 	.word	0x00013060


	//   ....[8]....
        /*00f4*/ 	.word	0x00013090


	//   ....[9]....
        /*00f8*/ 	.word	0x000130c0


	//   ....[10]....
        /*00fc*/ 	.word	0x000130f0


	//   ....[11]....
        /*0100*/ 	.word	0x00013110


	//   ....[12]....
        /*0104*/ 	.word	0x00013140


	//   ....[13]....
        /*0108*/ 	.word	0x00013170


	//   ....[14]....
        /*010c*/ 	.word	0x000131a0


	//   ....[15]....
        /*0110*/ 	.word	0x000131d0


	//   ....[16]....
        /*0114*/ 	.word	0x0001c200


	//   ....[17]....
        /*0118*/ 	.word	0x0001c210


	//   ....[18]....
        /*011c*/ 	.word	0x0001c220


	//   ....[19]....
        /*0120*/ 	.word	0x0001c230


	//   ....[20]....
        /*0124*/ 	.word	0x0001c240


	//   ....[21]....
        /*0128*/ 	.word	0x0001c250


	//   ....[22]....
        /*012c*/ 	.word	0x0001c270


	//   ....[23]....
        /*0130*/ 	.word	0x0001c2a0


	//   ....[24]....
        /*0134*/ 	.word	0x0001c2d0


	//   ....[25]....
        /*0138*/ 	.word	0x0001c300


	//   ....[26]....
        /*013c*/ 	.word	0x0001c310


	//   ....[27]....
        /*0140*/ 	.word	0x0001c340


	//   ....[28]....
        /*0144*/ 	.word	0x0001c370


	//   ....[29]....
        /*0148*/ 	.word	0x0001c3a0


	//   ....[30]....
        /*014c*/ 	.word	0x0001c3d0


	//   ....[31]....
        /*0150*/ 	.word	0x0001c400


	//----- nvinfo : EIATTR_SYSCALL_OFFSETS
	.align		4
.L_652:
        /*0154*/ 	.byte	0x04, 0x46
        /*0156*/ 	.short	(.L_654 - .L_653)


	//   ....[0]....
.L_653:
        /*0158*/ 	.word	0x00000fe0


	//   ....[1]....
        /*015c*/ 	.word	0x0001cdb0


	//   ....[2]....
        /*0160*/ 	.word	0x0001cf30


	//   ....[3]....
        /*0164*/ 	.word	0x0001d0b0


	//   ....[4]....
        /*0168*/ 	.word	0x0001d230


	//   ....[5]....
        /*016c*/ 	.word	0x0001d440


	//   ....[6]....
        /*0170*/ 	.word	0x0001d680


	//   ....[7]....
        /*0174*/ 	.word	0x0001d800


	//   ....[8]....
        /*0178*/ 	.word	0x0001d980


	//   ....[9]....
        /*017c*/ 	.word	0x0001db00


	//   ....[10]....
        /*0180*/ 	.word	0x0001dc70


	//   ....[11]....
        /*0184*/ 	.word	0x0001dd90


	//   ....[12]....
        /*0188*/ 	.word	0x0001deb0


	//   ....[13]....
        /*018c*/ 	.word	0x0001dfd0


	//   ....[14]....
        /*0190*/ 	.word	0x0001e760


	//   ....[15]....
        /*0194*/ 	.word	0x0001e8e0


	//   ....[16]....
        /*0198*/ 	.word	0x0001ea60


	//   ....[17]....
        /*019c*/ 	.word	0x0001ebe0


	//   ....[18]....
        /*01a0*/ 	.word	0x0001edf0


	//   ....[19]....
        /*01a4*/ 	.word	0x0001f050


	//   ....[20]....
        /*01a8*/ 	.word	0x0001f1d0


	//   ....[21]....
        /*01ac*/ 	.word	0x0001f350


	//   ....[22]....
        /*01b0*/ 	.word	0x0001f4d0


	//   ....[23]....
        /*01b4*/ 	.word	0x0001f640


	//   ....[24]....
        /*01b8*/ 	.word	0x0001f760


	//   ....[25]....
        /*01bc*/ 	.word	0x0001f880


	//   ....[26]....
        /*01c0*/ 	.word	0x0001f9a0


	//----- nvinfo : EIATTR_EXIT_INSTR_OFFSETS
	.align		4
.L_654:
        /*01c4*/ 	.byte	0x04, 0x1c
        /*01c6*/ 	.short	(.L_656 - .L_655)


	//   ....[0]....
.L_655:
        /*01c8*/ 	.word	0x0001a700


	//   ....[1]....
        /*01cc*/ 	.word	0x0001c6b0


	//   ....[2]....
        /*01d0*/ 	.word	0x0001d270


	//   ....[3]....
        /*01d4*/ 	.word	0x0001d300


	//   ....[4]....
        /*01d8*/ 	.word	0x0001db40


	//   ....[5]....
        /*01dc*/ 	.word	0x0001dfe0


	//   ....[6]....
        /*01e0*/ 	.word	0x0001e000


	//   ....[7]....
        /*01e4*/ 	.word	0x0001e030


	//   ....[8]....
        /*01e8*/ 	.word	0x0001e060


	//   ....[9]....
        /*01ec*/ 	.word	0x0001ec20


	//   ....[10]....
        /*01f0*/ 	.word	0x0001ecb0


	//   ....[11]....
        /*01f4*/ 	.word	0x0001f510


	//   ....[12]....
        /*01f8*/ 	.word	0x0001f9b0


	//----- nvinfo : EIATTR_MAX_THREADS
	.align		4
.L_656:
        /*01fc*/ 	.byte	0x04, 0x05
        /*01fe*/ 	.short	(.L_658 - .L_657)
.L_657:
        /*0200*/ 	.word	0x00000080
        /*0204*/ 	.word	0x00000001
        /*0208*/ 	.word	0x00000001


	//----- nvinfo : EIATTR_CRS_STACK_SIZE
	.align		4
.L_658:
        /*020c*/ 	.byte	0x04, 0x1e
        /*020e*/ 	.short	(.L_660 - .L_659)
.L_659:
        /*0210*/ 	.word	0x00000000
.L_660:


//--------------------- .nv.info._ZN2at6native13reduce_kernelILi512ELi1ENS0_8ReduceOpIiNS0_9ArgMaxOpsIiEEjlLi4ELi4EEEEEvT1_ --------------------------
	.section	.nv.info._ZN2at6native13reduce_kernelILi512ELi1ENS0_8ReduceOpIiNS0_9ArgMaxOpsIiEEjlLi4ELi4EEEEEvT1_,"",@"SHT_CUDA_INFO"
	.sectionflags	@""
	.align	4


	//----- nvinfo : EIATTR_CUDA_API_VERSION
	.align		4
        /*0000*/ 	.byte	0x04, 0x37
        /*0002*/ 	.short	(.L_662 - .L_661)
.L_661:
        /*0004*/ 	.word	0x00000082


	//----- nvinfo : EIATTR_SW2861232_WAR
	.align		4
.L_662:
        /*0008*/ 	.byte	0x01, 0x35
	.zero		2


	//----- nvinfo : EIATTR_PARAM_CBANK
	.align		4
        /*000c*/ 	.byte	0x04, 0x0a
        /*000e*/ 	.short	(.L_664 - .L_663)
	.align		4
.L_663:
        /*0010*/ 	.word	index@(.nv.constant0._ZN2at6native13reduce_kernelILi512ELi1ENS0_8ReduceOpIiNS0_9ArgMaxOpsIiEEjlLi4ELi4EEEEEvT1_)
        /*0014*/ 	.short	0x0160
        /*0016*/ 	.short	0x0428


	//----- nvinfo : EIATTR_CBANK_PARAM_SIZE
	.align		4
.L_664:
        /*0018*/ 	.byte	0x03, 0x19
        /*001a*/ 	.short	0x0428


	//----- nvinfo : EIATTR_KPARAM_INFO
	.align		4
        /*001c*/ 	.byte	0x04, 0x17
        /*001e*/ 	.short	(.L_666 - .L_665)
.L_665:
        /*0020*/ 	.word	0x00000000
        /*0024*/ 	.short	0x0000
        /*0026*/ 	.short	0x0000
        /*0028*/ 	.byte	0x00, 0xf0, 0xa1, 0x10


	//----- nvinfo : EIATTR_MAXREG_COUNT
	.align		4
.L_666:
        /*002c*/ 	.byte	0x03, 0x1b
        /*002e*/ 	.short	0x0020


	//----- nvinfo : EIATTR_NUM_BARRIERS
	.align		4
        /*0030*/ 	.byte	0x02, 0x4c
        /*0032*/ 	.byte	0x01
	.zero		1


	//----- nvinfo : EIATTR_EXTERNS
	.align		4
        /*0034*/ 	.byte	0x04, 0x0f
        /*0036*/ 	.short	(.L_668 - .L_667)


	//   ....[0]....
	.align		4
.L_667:
        /*0038*/ 	.word	index@(__assertfail)


	//----- nvinfo : EIATTR_MERCURY_ISA_VERSION
	.align		4
.L_668:
        /*003c*/ 	.byte	0x03, 0x5f
        /*003e*/ 	.short	0x0000


	//----- nvinfo : EIATTR_INT_WARP_WIDE_INSTR_OFFSETS
	.align		4
        /*0040*/ 	.byte	0x04, 0x31
        /*0042*/ 	.short	(.L_670 - .L_669)


	//   ....[0]....
.L_669:
        /*0044*/ 	.word	0x0000d4d0


	//   ....[1]....
        /*0048*/ 	.word	0x0000d5a0


	//----- nvinfo : EIATTR_COOP_GROUP_MASK_REGIDS
	.align		4
.L_670:
        /*004c*/ 	.byte	0x04, 0x29
        /*004e*/ 	.short	(.L_672 - .L_671)


	//   ....[0]....
.L_671:
        /*0050*/ 	.word	0xffffffff


	//   ....[1]....
        /*0054*/ 	.word	0xffffffff


	//   ....[2]....
        /*0058*/ 	.word	0xffffffff


	//   ....[3]....
        /*005c*/ 	.word	0xffffffff


	//   ....[4]....
        /*0060*/ 	.word	0xffffffff


	//   ....[5]....
        /*0064*/ 	.word	0xffffffff


	//----- nvinfo : EIATTR_COOP_GROUP_INSTR_OFFSETS
	.align		4
.L_672:
        /*0068*/ 	.byte	0x04, 0x28
        /*006a*/ 	.short	(.L_674 - .L_673)


	//   ....[0]....
.L_673:
        /*006c*/ 	.word	0x0000af00


	//   ....[1]....
        /*0070*/ 	.word	0x0000af10


	//   ....[2]....
        /*0074*/ 	.word	0x0000af20


	//   ....[3]....
        /*0078*/ 	.word	0x0000dfc0


	//   ....[4]....
        /*007c*/ 	.word	0x0000dfd0


	//   ....[5]....
        /*0080*/ 	.word	0x0000dfe0


	//----- nvinfo : EIATTR_SYSCALL_OFFSETS
	.align		4
.L_674:
        /*0084*/ 	.byte	0x04, 0x46
        /*0086*/ 	.short	(.L_676 - .L_675)


	//   ....[0]....
.L_675:
        /*0088*/ 	.word	0x0000e3d0


	//   ....[1]....
        /*008c*/ 	.word	0x0000e580


	//   ....[2]....
        /*0090*/ 	.word	0x0000e720


	//   ....[3]....
        /*0094*/ 	.word	0x0000e890


	//   ....[4]....
        /*0098*/ 	.word	0x0000ec60


	//   ....[5]....
        /*009c*/ 	.word	0x0000ee10


	//   ....[6]....
        /*00a0*/ 	.word	0x0000efb0


	//   ....[7]....
        /*00a4*/ 	.word	0x0000f120


	//----- nvinfo : EIATTR_EXIT_INSTR_OFFSETS
	.align		4
.L_676:
        /*00a8*/ 	.byte	0x04, 0x1c
        /*00aa*/ 	.short	(.L_678 - .L_677)


	//   ....[0]....
.L_677:
        /*00ac*/ 	.word	0x0000d630


	//   ....[1]....
        /*00b0*/ 	.word	0x0000e0d0


	//   ....[2]....
        /*00b4*/ 	.word	0x0000e410


	//   ....[3]....
        /*00b8*/ 	.word	0x0000e440


	//   ....[4]....
        /*00bc*/ 	.word	0x0000e760


	//   ....[5]....
        /*00c0*/ 	.word	0x0000e8a0


	//   ....[6]....
        /*00c4*/ 	.word	0x0000e900


	//   ....[7]....
        /*00c8*/ 	.word	0x0000e930


	//   ....[8]....
        /*00cc*/ 	.word	0x0000e960


	//   ....[9]....
        /*00d0*/ 	.word	0x0000eca0


	//   ....[10]....
        /*00d4*/ 	.word	0x0000ecd0


	//   ....[11]....
        /*00d8*/ 	.word	0x0000eff0


	//   ....[12]....
        /*00dc*/ 	.word	0x0000f130


	//----- nvinfo : EIATTR_MAX_THREADS
	.align		4
.L_678:
        /*00e0*/ 	.byte	0x04, 0x05
        /*00e2*/ 	.short	(.L_680 - .L_679)
.L_679:
        /*00e4*/ 	.word	0x00000200
        /*00e8*/ 	.word	0x00000001
        /*00ec*/ 	.word	0x00000001


	//----- nvinfo : EIATTR_CRS_STACK_SIZE
	.align		4
.L_680:
        /*00f0*/ 	.byte	0x04, 0x1e
        /*00f2*/ 	.short	(.L_682 - .L_681)
.L_681:
        /*00f4*/ 	.word	0x00000000
.L_682:


//--------------------- .nv.info._ZN2at6native13reduce_kernelILi256ELi2ENS0_8ReduceOpIiNS0_9ArgMaxOpsIiEEjlLi4ELi4EEEEEvT1_ --------------------------
	.section	.nv.info._ZN2at6native13reduce_kernelILi256ELi2ENS0_8ReduceOpIiNS0_9ArgMaxOpsIiEEjlLi4ELi4EEEEEvT1_,"",@"SHT_CUDA_INFO"
	.sectionflags	@""
	.align	4


	//----- nvinfo : EIATTR_CUDA_API_VERSION
	.align		4
        /*0000*/ 	.byte	0x04, 0x37
        /*0002*/ 	.short	(.L_684 - .L_683)
.L_683:
        /*0004*/ 	.word	0x00000082


	//----- nvinfo : EIATTR_SW2861232_WAR
	.align		4
.L_684:
        /*0008*/ 	.byte	0x01, 0x35
	.zero		2


	//----- nvinfo : EIATTR_PARAM_CBANK
	.align		4
        /*000c*/ 	.byte	0x04, 0x0a
        /*000e*/ 	.short	(.L_686 - .L_685)
	.align		4
.L_685:
        /*0010*/ 	.word	index@(.nv.constant0._ZN2at6native13reduce_kernelILi256ELi2ENS0_8ReduceOpIiNS0_9ArgMaxOpsIiEEjlLi4ELi4EEEEEvT1_)
        /*0014*/ 	.short	0x0160
        /*0016*/ 	.short	0x0428


	//----- nvinfo : EIATTR_CBANK_PARAM_SIZE
	.align		4
.L_686:
        /*0018*/ 	.byte	0x03, 0x19
        /*001a*/ 	.short	0x0428


	//----- nvinfo : EIATTR_KPARAM_INFO
	.align		4
        /*001c*/ 	.byte	0x04, 0x17
        /*001e*/ 	.short	(.L_688 - .L_687)
.L_687:
        /*0020*/ 	.word	0x00000000
        /*0024*/ 	.short	0x0000
        /*0026*/ 	.short	0x0000
        /*0028*/ 	.byte	0x00, 0xf0, 0xa1, 0x10


	//----- nvinfo : EIATTR_MAXREG_COUNT
	.align		4
.L_688:
        /*002c*/ 	.byte	0x03, 0x1b
        /*002e*/ 	.short	0x0040


	//----- nvinfo : EIATTR_NUM_BARRIERS
	.align		4
        /*0030*/ 	.byte	0x02, 0x4c
        /*0032*/ 	.byte	0x01
	.zero		1


	//----- nvinfo : EIATTR_EXTERNS
	.align		4
        /*0034*/ 	.byte	0x04, 0x0f
        /*0036*/ 	.short	(.L_690 - .L_689)


	//   ....[0]....
	.align		4
.L_689:
        /*0038*/ 	.word	index@(__assertfail)


	//----- nvinfo : EIATTR_MERCURY_ISA_VERSION
	.align		4
.L_690:
        /*003c*/ 	.byte	0x03, 0x5f
        /*003e*/ 	.short	0x0000


	//----- nvinfo : EIATTR_INT_WARP_WIDE_INSTR_OFFSETS
	.align		4
        /*0040*/ 	.byte	0x04, 0x31
        /*0042*/ 	.short	(.L_692 - .L_691)


	//   ....[0]....
.L_691:
        /*0044*/ 	.word	0x00011040


	//   ....[1]....
        /*0048*/ 	.word	0x00011110


	//----- nvinfo : EIATTR_COOP_GROUP_MASK_REGIDS
	.align		4
.L_692:
        /*004c*/ 	.byte	0x04, 0x29
        /*004e*/ 	.short	(.L_694 - .L_693)


	//   ....[0]....
.L_693:
        /*0050*/ 	.word	0xffffffff


	//   ....[1]....
        /*0054*/ 	.word	0xffffffff


	//   ....[2]....
        /*0058*/ 	.word	0xffffffff


	//   ....[3]....
        /*005c*/ 	.word	0xffffffff


	//   ....[4]....
        /*0060*/ 	.word	0xffffffff


	//   ....[5]....
        /*0064*/ 	.word	0xffffffff


	//   ....[6]....
        /*0068*/ 	.word	0xffffffff


	//   ....[7]....
        /*006c*/ 	.word	0xffffffff


	//   ....[8]....
        /*0070*/ 	.word	0xffffffff


	//   ....[9]....
        /*0074*/ 	.word	0xffffffff


	//   ....[10]....
        /*0078*/ 	.word	0xffffffff


	//   ....[11]....
        /*007c*/ 	.word	0xffffffff


	//----- nvinfo : EIATTR_COOP_GROUP_INSTR_OFFSETS
	.align		4
.L_694:
        /*0080*/ 	.byte	0x04, 0x28
        /*0082*/ 	.short	(.L_696 - .L_695)


	//   ....[0]....
.L_695:
        /*0084*/ 	.word	0x0000cfd0


	//   ....[1]....
        /*0088*/ 	.word	0x0000cfe0


	//   ....[2]....
        /*008c*/ 	.word	0x0000cff0


	//   ....[3]....
        /*0090*/ 	.word	0x0000d000


	//   ....[4]....
        /*0094*/ 	.word	0x0000d010


	//   ....[5]....
        /*0098*/ 	.word	0x0000d020


	//   ....[6]....
        /*009c*/ 	.word	0x00011fe0


	//   ....[7]....
        /*00a0*/ 	.word	0x00011ff0


	//   ....[8]....
        /*00a4*/ 	.word	0x00012000


	//   ....[9]....
        /*00a8*/ 	.word	0x00012010


	//   ....[10]....
        /*00ac*/ 	.word	0x00012020


	//   ....[11]....
        /*00b0*/ 	.word	0x00012030


	//----- nvinfo : EIATTR_SYSCALL_OFFSETS
	.align		4
.L_696:
        /*00b4*/ 	.byte	0x04, 0x46
        /*00b6*/ 	.short	(.L_698 - .L_697)


	//   ....[0]....
.L_697:
        /*00b8*/ 	.word	0x00000f70


	//   ....[1]....
        /*00bc*/ 	.word	0x000125d0


	//   ....[2]....
        /*00c0*/ 	.word	0x00012750


	//   ....[3]....
        /*00c4*/ 	.word	0x00012920


	//   ....[4]....
        /*00c8*/ 	.word	0x00012ae0


	//   ....[5]....
        /*00cc*/ 	.word	0x00012c60


	//   ....[6]....
        /*00d0*/ 	.word	0x00012dd0


	//   ....[7]....
        /*00d4*/ 	.word	0x00012ef0


	//   ....[8]....
        /*00d8*/ 	.word	0x00013380


	//   ....[9]....
        /*00dc*/ 	.word	0x00013500


	//   ....[10]....
        /*00e0*/ 	.word	0x000136d0


	//   ....[11]....
        /*00e4*/ 	.word	0x00013890


	//   ....[12]....
        /*00e8*/ 	.word	0x00013a10


	//   ....[13]....
        /*00ec*/ 	.word	0x00013b80


	//   ....[14]....
        /*00f0*/ 	.word	0x00013ca0


	//----- nvinfo : EIATTR_EXIT_INSTR_OFFSETS
	.align		4
.L_698:
        /*00f4*/ 	.byte	0x04, 0x1c
        /*00f6*/ 	.short	(.L_700 - .L_699)


	//   ....[0]....
.L_699:
        /*00f8*/ 	.word	0x000111a0


	//   ....[1]....
        /*00fc*/ 	.word	0x000121d0


	//   ....[2]....
        /*0100*/ 	.word	0x00012790


	//   ....[3]....
        /*0104*/ 	.word	0x000127e0


	//   ....[4]....
        /*0108*/ 	.word	0x00012ca0


	//   ....[5]....
        /*010c*/ 	.word	0x00012f00


	//   ....[6]....
        /*0110*/ 	.word	0x00012f20


	//   ....[7]....
        /*0114*/ 	.word	0x00012f50


	//   ....[8]....
        /*0118*/ 	.word	0x00012f80


	//   ....[9]....
        /*011c*/ 	.word	0x00013540


	//   ....[10]....
        /*0120*/ 	.word	0x00013590


	//   ....[11]....
        /*0124*/ 	.word	0x00013a50


	//   ....[12]....
        /*0128*/ 	.word	0x00013cb0


	//----- nvinfo : EIATTR_MAX_THREADS
	.align		4
.L_700:
        /*012c*/ 	.byte	0x04, 0x05
        /*012e*/ 	.short	(.L_702 - .L_701)
.L_701:
        /*0130*/ 	.word	0x00000100
        /*0134*/ 	.word	0x00000001
        /*0138*/ 	.word	0x00000001


	//----- nvinfo : EIATTR_CRS_STACK_SIZE
	.align		4
.L_702:
        /*013c*/ 	.byte	0x04, 0x1e
        /*013e*/ 	.short	(.L_704 - .L_703)
.L_703:
        /*0140*/ 	.word	0x00000000
.L_704:


//--------------------- .nv.info._ZN2at6native13reduce_kernelILi128ELi4ENS0_8ReduceOpIiNS0_9ArgMaxOpsIiEEjlLi4ELi4EEEEEvT1_ --------------------------
	.section	.nv.info._ZN2at6native13reduce_kernelILi128ELi4ENS0_8ReduceOpIiNS0_9ArgMaxOpsIiEEjlLi4ELi4EEEEEvT1_,"",@"SHT_CUDA_INFO"
	.sectionflags	@""
	.align	4


	//----- nvinfo : EIATTR_CUDA_API_VERSION
	.align		4
        /*0000*/ 	.byte	0x04, 0x37
        /*0002*/ 	.short	(.L_706 - .L_705)
.L_705:
        /*0004*/ 	.word	0x00000082


	//----- nvinfo : EIATTR_SW2861232_WAR
	.align		4
.L_706:
        /*0008*/ 	.byte	0x01, 0x35
	.zero		2


	//----- nvinfo : EIATTR_PARAM_CBANK
	.align		4
        /*000c*/ 	.byte	0x04, 0x0a
        /*000e*/ 	.short	(.L_708 - .L_707)
	.align		4
.L_707:
        /*0010*/ 	.word	index@(.nv.constant0._ZN2at6native13reduce_kernelILi128ELi4ENS0_8ReduceOpIiNS0_9ArgMaxOpsIiEEjlLi4ELi4EEEEEvT1_)
        /*0014*/ 	.short	0x0160
        /*0016*/ 	.short	0x0428


	//----- nvinfo : EIATTR_CBANK_PARAM_SIZE
	.align		4
.L_708:
        /*0018*/ 	.byte	0x03, 0x19
        /*001a*/ 	.short	0x0428


	//----- nvinfo : EIATTR_KPARAM_INFO
	.align		4
        /*001c*/ 	.byte	0x04, 0x17
        /*001e*/ 	.short	(.L_710 - .L_709)
.L_709:
        /*0020*/ 	.word	0x00000000
        /*0024*/ 	.short	0x0000
        /*0026*/ 	.short	0x0000
        /*0028*/ 	.byte	0x00, 0xf0, 0xa1, 0x10


	//----- nvinfo : EIATTR_MAXREG_COUNT
	.align		4
.L_710:
        /*002c*/ 	.byte	0x03, 0x1b
        /*002e*/ 	.short	0x0080


	//----- nvinfo : EIATTR_NUM_BARRIERS
	.align		4
        /*0030*/ 	.byte	0x02, 0x4c
        /*0032*/ 	.byte	0x01
	.zero		1


	//----- nvinfo : EIATTR_EXTERNS
	.align		4
        /*0034*/ 	.byte	0x04, 0x0f
        /*0036*/ 	.short	(.L_712 - .L_711)


	//   ....[0]....
	.align		4
.L_711:
        /*0038*/ 	.word	index@(__assertfail)


	//----- nvinfo : EIATTR_MERCURY_ISA_VERSION
	.align		4
.L_712:
        /*003c*/ 	.byte	0x03, 0x5f
        /*003e*/ 	.short	0x0000


	//----- nvinfo : EIATTR_INT_WARP_WIDE_INSTR_OFFSETS
	.align		4
        /*0040*/ 	.byte	0x04, 0x31
        /*0042*/ 	.short	(.L_714 - .L_713)


	//   ....[0]....
.L_713:
        /*0044*/ 	.word	0x00018040


	//   ....[1]....
        /*0048*/ 	.word	0x00018110


	//----- nvinfo : EIATTR_COOP_GROUP_MASK_REGIDS
	.align		4
.L_714:
        /*004c*/ 	.byte	0x04, 0x29
        /*004e*/ 	.short	(.L_716 - .L_715)


	//   ....[0]....
.L_715:
        /*0050*/ 	.word	0xffffffff


	//   ....[1]....
        /*0054*/ 	.word	0xffffffff


	//   ....[2]....
        /*0058*/ 	.word	0xffffffff


	//   ....[3]....
        /*005c*/ 	.word	0xffffffff


	//   ....[4]....
        /*0060*/ 	.word	0xffffffff


	//   ....[5]....
        /*0064*/ 	.word	0xffffffff


	//   ....[6]....
        /*0068*/ 	.word	0xffffffff


	//   ....[7]....
        /*006c*/ 	.word	0xffffffff


	//   ....[8]....
        /*0070*/ 	.word	0xffffffff


	//   ....[9]....
        /*0074*/ 	.word	0xffffffff


	//   ....[10]....
        /*0078*/ 	.word	0xffffffff


	//   ....[11]....
        /*007c*/ 	.word	0xffffffff


	//   ....[12]....
        /*0080*/ 	.word	0xffffffff


	//   ....[13]....
        /*0084*/ 	.word	0xffffffff


	//   ....[14]....
        /*0088*/ 	.word	0xffffffff


	//   ....[15]....
        /*008c*/ 	.word	0xffffffff


	//   ....[16]....
        /*0090*/ 	.word	0xffffffff


	//   ....[17]....
        /*0094*/ 	.word	0xffffffff


	//   ....[18]....
        /*0098*/ 	.word	0xffffffff


	//   ....[19]....
        /*009c*/ 	.word	0xffffffff


	//   ....[20]....
        /*00a0*/ 	.word	0xffffffff


	//   ....[21]....
        /*00a4*/ 	.word	0xffffffff


	//   ....[22]....
        /*00a8*/ 	.word	0xffffffff


	//   ....[23]....
        /*00ac*/ 	.word	0xffffffff


	//----- nvinfo : EIATTR_COOP_GROUP_INSTR_OFFSETS
	.align		4
.L_716:
        /*00b0*/ 	.byte	0x04, 0x28
        /*00b2*/ 	.short	(.L_718 - .L_717)


	//   ....[0]....
.L_717:
        /*00b4*/ 	.word	0x00010b70


	//   ....[1]....
        /*00b8*/ 	.word	0x00010b80


	//   ....[2]....
        /*00bc*/ 	.word	0x00010b90


	//   ....[3]....
        /*00c0*/ 	.word	0x00010ba0


	//   ....[4]....
        /*00c4*/ 	.word	0x00010bb0


	//   ....[5]....
        /*00c8*/ 	.word	0x00010bc0


	//   ....[6]....
        /*00cc*/ 	.word	0x00010bd0


	//   ....[7]....
        /*00d0*/ 	.word	0x00010c00


	//   ....[8]....
        /*00d4*/ 	.word	0x00010c20


	//   ....[9]....
        /*00d8*/ 	.word	0x00010c40


	//   ....[10]....
        /*00dc*/ 	.word	0x00010c60


	//   ....[11]....
        /*00e0*/ 	.word	0x00010c80


	//   ....[12]....
        /*00e4*/ 	.word	0x00019890


	//   ....[13]....
        /*00e8*/ 	.word	0x000198a0


	//   ....[14]....
        /*00ec*/ 	.word	0x000198b0


	//   ....[15]....
        /*00f0*/ 	.word	0x000198c0


	//   ....[16]....
        /*00f4*/ 	.word	0x000198d0


	//   ....[17]....
        /*00f8*/ 	.word	0x000198e0


	//   ....[18]....
        /*00fc*/ 	.word	0x000198f0


	//   ....[19]....
        /*0100*/ 	.word	0x00019920


	//   ....[20]....
        /*0104*/ 	.word	0x00019940


	//   ....[21]....
        /*0108*/ 	.word	0x00019960


	//   ....[22]....
        /*010c*/ 	.word	0x00019980


	//   ....[23]....
        /*0110*/ 	.word	0x000199a0


	//----- nvinfo : EIATTR_SYSCALL_OFFSETS
	.align		4
.L_718:
        /*0114*/ 	.byte	0x04, 0x46
        /*0116*/ 	.short	(.L_720 - .L_719)


	//   ....[0]....
.L_719:
        /*0118*/ 	.word	0x00000fb0


	//   ....[1]....
        /*011c*/ 	.word	0x0001a230


	//   ....[2]....
        /*0120*/ 	.word	0x0001a3b0


	//   ....[3]....
        /*0124*/ 	.word	0x0001a530


	//   ....[4]....
        /*0128*/ 	.word	0x0001a6b0


	//   ....[5]....
        /*012c*/ 	.word	0x0001a8c0


	//   ....[6]....
        /*0130*/ 	.word	0x0001aad0


	//   ....[7]....
        /*0134*/ 	.word	0x0001ac50


	//   ....[8]....
        /*0138*/ 	.word	0x0001add0


	//   ....[9]....
        /*013c*/ 	.word	0x0001af50


	//   ....[10]....
        /*0140*/ 	.word	0x0001b0c0


	//   ....[11]....
        /*0144*/ 	.word	0x0001b1e0


	//   ....[12]....
        /*0148*/ 	.word	0x0001b300


	//   ....[13]....
        /*014c*/ 	.word	0x0001b420


	//   ....[14]....
        /*0150*/ 	.word	0x0001bae0


	//   ....[15]....
        /*0154*/ 	.word	0x0001bc60


	//   ....[16]....
        /*0158*/ 	.word	0x0001bde0


	//   ....[17]....
        /*015c*/ 	.word	0x0001bf60


	//   ....[18]....
        /*0160*/ 	.word	0x0001c170


	//   ....[19]....
        /*0164*/ 	.word	0x0001c3d0


	//   ....[20]....
        /*0168*/ 	.word	0x0001c550


	//   ....[21]....
        /*016c*/ 	.word	0x0001c6d0


	//   ....[22]....
        /*0170*/ 	.word	0x0001c850


	//   ....[23]....
        /*0174*/ 	.word	0x0001c9c0


	//   ....[24]....
        /*0178*/ 	.word	0x0001cae0


	//   ....[25]....
        /*017c*/ 	.word	0x0001cc00


	//   ....[26]....
        /*0180*/ 	.word	0x0001cd20


	//----- nvinfo : EIATTR_EXIT_INSTR_OFFSETS
	.align		4
.L_720:
        /*0184*/ 	.byte	0x04, 0x1c
        /*0186*/ 	.short	(.L_722 - .L_721)


	//   ....[0]....
.L_721:
        /*0188*/ 	.word	0x000181a0


	//   ....[1]....
        /*018c*/ 	.word	0x00019c40


	//   ....[2]....
        /*0190*/ 	.word	0x0001a6f0


	//   ....[3]....
        /*0194*/ 	.word	0x0001a780


	//   ....[4]....
        /*0198*/ 	.word	0x0001af90


	//   ....[5]....
        /*019c*/ 	.word	0x0001b430


	//   ....[6]....
        /*01a0*/ 	.word	0x0001b450


	//   ....[7]....
        /*01a4*/ 	.word	0x0001b480


	//   ....[8]....
        /*01a8*/ 	.word	0x0001b4b0


	//   ....[9]....
        /*01ac*/ 	.word	0x0001bfa0


	//   ....[10]....
        /*01b0*/ 	.word	0x0001c030


	//   ....[11]....
        /*01b4*/ 	.word	0x0001c890


	//   ....[12]....
        /*01b8*/ 	.word	0x0001cd30


	//----- nvinfo : EIATTR_MAX_THREADS
	.align		4
.L_722:
        /*01bc*/ 	.byte	0x04, 0x05
        /*01be*/ 	.short	(.L_724 - .L_723)
.L_723:
        /*01c0*/ 	.word	0x00000080
        /*01c4*/ 	.word	0x00000001
        /*01c8*/ 	.word	0x00000001


	//----- nvinfo : EIATTR_CRS_STACK_SIZE
	.align		4
.L_724:
        /*01cc*/ 	.byte	0x04, 0x1e
        /*01ce*/ 	.short	(.L_726 - .L_725)
.L_725:
        /*01d0*/ 	.word	0x00000000
.L_726:


//--------------------- .nv.info._ZN2at6native13reduce_kernelILi512ELi1ENS0_8ReduceOpIaNS0_9ArgMaxOpsIaEEjlLi4ELi4EEEEEvT1_ --------------------------
	.section	.nv.info._ZN2at6native13reduce_kernelILi512ELi1ENS0_8ReduceOpIaNS0_9ArgMaxOpsIaEEjlLi4ELi4EEEEEvT1_,"",@"SHT_CUDA_INFO"
	.sectionflags	@""
	.align	4


	//----- nvinfo : EIATTR_CUDA_API_VERSION
	.align		4
        /*0000*/ 	.byte	0x04, 0x37
        /*0002*/ 	.short	(.L_728 - .L_727)
.L_727:
        /*0004*/ 	.word	0x00000082


	//----- nvinfo : EIATTR_SW2861232_WAR
	.align		4
.L_728:
        /*0008*/ 	.byte	0x01, 0x35
	.zero		2


	//----- nvinfo : EIATTR_PARAM_CBANK
	.align		4
        /*000c*/ 	.byte	0x04, 0x0a
        /*000e*/ 	.short	(.L_730 - .L_729)
	.align		4
.L_729:
        /*0010*/ 	.word	index@(.nv.constant0._ZN2at6native13reduce_kernelILi512ELi1ENS0_8ReduceOpIaNS0_9ArgMaxOpsIaEEjlLi4ELi4EEEEEvT1_)
        /*0014*/ 	.short	0x0160
        /*0016*/ 	.short	0x0428


	//----- nvinfo : EIATTR_CBANK_PARAM_SIZE
	.align		4
.L_730:
        /*0018*/ 	.byte	0x03, 0x19
        /*001a*/ 	.short	0x0428


	//----- nvinfo : EIATTR_KPARAM_INFO
	.align		4
        /*001c*/ 	.byte	0x04, 0x17
        /*001e*/ 	.short	(.L_732 - .L_731)
.L_731:
        /*0020*/ 	.word	0x00000000
        /*0024*/ 	.short	0x0000
        /*0026*/ 	.short	0x0000
        /*0028*/ 	.byte	0x00, 0xf0, 0xa1, 0x10


	//----- nvinfo : EIATTR_MAXREG_COUNT
	.align		4
.L_732:
        /*002c*/ 	.byte	0x03, 0x1b
        /*002e*/ 	.short	0x0020


	//----- nvinfo : EIATTR_NUM_BARRIERS
	.align		4
        /*0030*/ 	.byte	0x02, 0x4c
        /*0032*/ 	.byte	0x01
	.zero		1


	//----- nvinfo : EIATTR_EXTERNS
	.align		4
        /*0034*/ 	.byte	0x04, 0x0f
        /*0036*/ 	.short	(.L_734 - .L_733)


	//   ....[0]....
	.align		4
.L_733:
        /*0038*/ 	.word	index@(__assertfail)


	//----- nvinfo : EIATTR_MERCURY_ISA_VERSION
	.align		4
.L_734:
        /*003c*/ 	.byte	0x03, 0x5f
        /*003e*/ 	.short	0x0000


	//----- nvinfo : EIATTR_INT_WARP_WIDE_INSTR_OFFSETS
	.align		4
        /*0040*/ 	.byte	0x04, 0x31
        /*0042*/ 	.short	(.L_736 - .L_735)


	//   ....[0]....
.L_735:
        /*0044*/ 	.word	0x0000e3c0


	//   ....[1]....
        /*0048*/ 	.word	0x0000e490


	//----- nvinfo : EIATTR_COOP_GROUP_MASK_REGIDS
	.align		4
.L_736:
        /*004c*/ 	.byte	0x04, 0x29
        /*004e*/ 	.short	(.L_738 - .L_737)


	//   ....[0]....
.L_737:
        /*0050*/ 	.word	0xffffffff


	//   ....[1]....
        /*0054*/ 	.word	0xffffffff


	//   ....[2]....
        /*0058*/ 	.word	0xffffffff


	//   ....[3]....
        /*005c*/ 	.word	0xffffffff


	//   ....[4]....
        /*0060*/ 	.word	0xffffffff


	//   ....[5]....
        /*0064*/ 	.word	0xffffffff


	//----- nvinfo : EIATTR_COOP_GROUP_INSTR_OFFSETS
	.align		4
.L_738:
        /*0068*/ 	.byte	0x04, 0x28
        /*006a*/ 	.short	(.L_740 - .L_739)


	//   ....[0]....
.L_739:
        /*006c*/ 	.word	0x0000bd90


	//   ....[1]....
        /*0070*/ 	.word	0x0000bdc0


	//   ....[2]....
        /*0074*/ 	.word	0x0000bdd0


	//   ....[3]....
        /*0078*/ 	.word	0x0000efa0


	//   ....[4]....
        /*007c*/ 	.word	0x0000efd0


	//   ....[5]....
        /*0080*/ 	.word	0x0000eff0


	//----- nvinfo : EIATTR_SYSCALL_OFFSETS
	.align		4
.L_740:
        /*0084*/ 	.byte	0x04, 0x46
        /*0086*/ 	.short	(.L_742 - .L_741)


	//   ....[0]....
.L_741:
        /*0088*/ 	.word	0x0000f440


	//   ....[1]....
        /*008c*/ 	.word	0x0000f5f0


	//   ....[2]....
        /*0090*/ 	.word	0x0000f790


	//   ....[3]....
        /*0094*/ 	.word	0x0000f900


	//   ....[4]....
        /*0098*/ 	.word	0x0000fd10


	//   ....[5]....
        /*009c*/ 	.word	0x0000fec0


	//   ....[6]....
        /*00a0*/ 	.word	0x00010060


	//   ....[7]....
        /*00a4*/ 	.word	0x000101d0


	//----- nvinfo : EIATTR_EXIT_INSTR_OFFSETS
	.align		4
.L_742:
        /*00a8*/ 	.byte	0x04, 0x1c
        /*00aa*/ 	.short	(.L_744 - .L_743)


	//   ....[0]....
.L_743:
        /*00ac*/ 	.word	0x0000e520


	//   ....[1]....
        /*00b0*/ 	.word	0x0000f100


	//   ....[2]....
        /*00b4*/ 	.word	0x0000f480


	//   ....[3]....
        /*00b8*/ 	.word	0x0000f4b0


	//   ....[4]....
        /*00bc*/ 	.word	0x0000f7d0


	//   ....[5]....
        /*00c0*/ 	.word	0x0000f910


	//   ....[6]....
        /*00c4*/ 	.word	0x0000f970


	//   ....[7]....
        /*00c8*/ 	.word	0x0000f9a0


	//   ....[8]....
        /*00cc*/ 	.word	0x0000f9d0


	//   ....[9]....
        /*00d0*/ 	.word	0x0000fd50


	//   ....[10]....
        /*00d4*/ 	.word	0x0000fd80


	//   ....[11]....
        /*00d8*/ 	.word	0x000100a0


	//   ....[12]....
        /*00dc*/ 	.word	0x000101e0


	//----- nvinfo : EIATTR_MAX_THREADS
	.align		4
.L_744:
        /*00e0*/ 	.byte	0x04, 0x05
        /*00e2*/ 	.short	(.L_746 - .L_745)
.L_745:
        /*00e4*/ 	.word	0x00000200
        /*00e8*/ 	.word	0x00000001
        /*00ec*/ 	.word	0x00000001


	//----- nvinfo : EIATTR_CRS_STACK_SIZE
	.align		4
.L_746:
        /*00f0*/ 	.byte	0x04, 0x1e
        /*00f2*/ 	.short	(.L_748 - .L_747)
.L_747:
        /*00f4*/ 	.word	0x00000000
.L_748:


//--------------------- .nv.info._ZN2at6native13reduce_kernelILi256ELi2ENS0_8ReduceOpIaNS0_9ArgMaxOpsIaEEjlLi4ELi4EEEEEvT1_ --------------------------
	.section	.nv.info._ZN2at6native13reduce_kernelILi256ELi2ENS0_8ReduceOpIaNS0_9ArgMaxOpsIaEEjlLi4ELi4EEEEEvT1_,"",@"SHT_CUDA_INFO"
	.sectionflags	@""
	.align	4


	//----- nvinfo : EIATTR_CUDA_API_VERSION
	.align		4
        /*0000*/ 	.byte	0x04, 0x37
        /*0002*/ 	.short	(.L_750 - .L_749)
.L_749:
        /*0004*/ 	.word	0x00000082


	//----- nvinfo : EIATTR_SW2861232_WAR
	.align		4
.L_750:
        /*0008*/ 	.byte	0x01, 0x35
	.zero		2


	//----- nvinfo : EIATTR_PARAM_CBANK
	.align		4
        /*000c*/ 	.byte	0x04, 0x0a
        /*000e*/ 	.short	(.L_752 - .L_751)
	.align		4
.L_751:
        /*0010*/ 	.word	index@(.nv.constant0._ZN2at6native13reduce_kernelILi256ELi2ENS0_8ReduceOpIaNS0_9ArgMaxOpsIaEEjlLi4ELi4EEEEEvT1_)
        /*0014*/ 	.short	0x0160
        /*0016*/ 	.short	0x0428


	//----- nvinfo : EIATTR_CBANK_PARAM_SIZE
	.align		4
.L_752:
        /*0018*/ 	.byte	0x03, 0x19
        /*001a*/ 	.short	0x0428


	//----- nvinfo : EIATTR_KPARAM_INFO
	.align		4
        /*001c*/ 	.byte	0x04, 0x17
        /*001e*/ 	.short	(.L_754 - .L_753)
.L_753:
        /*0020*/ 	.word	0x00000000
        /*0024*/ 	.short	0x0000
        /*0026*/ 	.short	0x0000
        /*0028*/ 	.byte	0x00, 0xf0, 0xa1, 0x10


	//----- nvinfo : EIATTR_MAXREG_COUNT
	.align		4
.L_754:
        /*002c*/ 	.byte	0x03, 0x1b
        /*002e*/ 	.short	0x0040


	//----- nvinfo : EIATTR_NUM_BARRIERS
	.align		4
        /*0030*/ 	.byte	0x02, 0x4c
        /*0032*/ 	.byte	0x01
	.zero		1


	//----- nvinfo : EIATTR_EXTERNS
	.align		4
        /*0034*/ 	.byte	0x04, 0x0f
        /*0036*/ 	.short	(.L_756 - .L_755)


	//   ....[0]....
	.align		4
.L_755:
        /*0038*/ 	.word	index@(__assertfail)


	//----- nvinfo : EIATTR_MERCURY_ISA_VERSION
	.align		4
.L_756:
        /*003c*/ 	.byte	0x03, 0x5f
        /*003e*/ 	.short	0x0000


	//----- nvinfo : EIATTR_INT_WARP_WIDE_INSTR_OFFSETS
	.align		4
        /*0040*/ 	.byte	0x04, 0x31
        /*0042*/ 	.short	(.L_758 - .L_757)


	//   ....[0]....
.L_757:
        /*0044*/ 	.word	0x00012db0


	//   ....[1]....
        /*0048*/ 	.word	0x00012e80


	//----- nvinfo : EIATTR_COOP_GROUP_MASK_REGIDS
	.align		4
.L_758:
        /*004c*/ 	.byte	0x04, 0x29
        /*004e*/ 	.short	(.L_760 - .L_759)


	//   ....[0]....
.L_759:
        /*0050*/ 	.word	0xffffffff


	//   ....[1]....
        /*0054*/ 	.word	0xffffffff


	//   ....[2]....
        /*0058*/ 	.word	0xffffffff


	//   ....[3]....
        /*005c*/ 	.word	0xffffffff


	//   ....[4]....
        /*0060*/ 	.word	0xffffffff


	//   ....[5]....
        /*0064*/ 	.word	0xffffffff


	//   ....[6]....
        /*0068*/ 	.word	0xffffffff


	//   ....[7]....
        /*006c*/ 	.word	0xffffffff


	//   ....[8]....
        /*0070*/ 	.word	0xffffffff


	//   ....[9]....
        /*0074*/ 	.word	0xffffffff


	//   ....[10]....
        /*0078*/ 	.word	0xffffffff


	//   ....[11]....
        /*007c*/ 	.word	0xffffffff


	//----- nvinfo : EIATTR_COOP_GROUP_INSTR_OFFSETS
	.align		4
.L_760:
        /*0080*/ 	.byte	0x04, 0x28
        /*0082*/ 	.short	(.L_762 - .L_761)


	//   ....[0]....
.L_761:
        /*0084*/ 	.word	0x0000eca0


	//   ....[1]....
        /*0088*/ 	.word	0x0000ecd0


	//   ....[2]....
        /*008c*/ 	.word	0x0000ed00


	//   ....[3]....
        /*0090*/ 	.word	0x0000ed30


	//   ....[4]....
        /*0094*/ 	.word	0x0000ed40


	//   ....[5]....
        /*0098*/ 	.word	0x0000ed50


	//   ....[6]....
        /*009c*/ 	.word	0x00013ee0


	//   ....[7]....
        /*00a0*/ 	.word	0x00013f10


	//   ....[8]....
        /*00a4*/ 	.word	0x00013f40


	//   ....[9]....
        /*00a8*/ 	.word	0x00013f70


	//   ....[10]....
        /*00ac*/ 	.word	0x00013f80


	//   ....[11]....
        /*00b0*/ 	.word	0x00013f90


	//----- nvinfo : EIATTR_SYSCALL_OFFSETS
	.align		4
.L_762:
        /*00b4*/ 	.byte	0x04, 0x46
        /*00b6*/ 	.short	(.L_764 - .L_763)


	//   ....[0]....
.L_763:
        /*00b8*/ 	.word	0x00000f60


	//   ....[1]....
        /*00bc*/ 	.word	0x000145f0


	//   ....[2]....
        /*00c0*/ 	.word	0x00014770


	//   ....[3]....
        /*00c4*/ 	.word	0x00014940


	//   ....[4]....
        /*00c8*/ 	.word	0x00014b00


	//   ....[5]....
        /*00cc*/ 	.word	0x00014c80


	//   ....[6]....
        /*00d0*/ 	.word	0x00014df0


	//   ....[7]....
        /*00d4*/ 	.word	0x00014f10


	//   ....[8]....
        /*00d8*/ 	.word	0x00015410


	//   ....[9]....
        /*00dc*/ 	.word	0x00015590


	//   ....[10]....
        /*00e0*/ 	.word	0x00015760


	//   ....[11]....
        /*00e4*/ 	.word	0x00015920


	//   ....[12]....
        /*00e8*/ 	.word	0x00015aa0


	//   ....[13]....
        /*00ec*/ 	.word	0x00015c10


	//   ....[14]....
        /*00f0*/ 	.word	0x00015d30


	//----- nvinfo : EIATTR_EXIT_INSTR_OFFSETS
	.align		4
.L_764:
        /*00f4*/ 	.byte	0x04, 0x1c
        /*00f6*/ 	.short	(.L_766 - .L_765)


	//   ....[0]....
.L_765:
        /*00f8*/ 	.word	0x00012f10


	//   ....[1]....
        /*00fc*/ 	.word	0x00014180


	//   ....[2]....
        /*0100*/ 	.word	0x000147b0


	//   ....[3]....
        /*0104*/ 	.word	0x00014800


	//   ....[4]....
        /*0108*/ 	.word	0x00014cc0


	//   ....[5]....
        /*010c*/ 	.word	0x00014f20


	//   ....[6]....
        /*0110*/ 	.word	0x00014f40


	//   ....[7]....
        /*0114*/ 	.word	0x00014f70


	//   ....[8]....
        /*0118*/ 	.word	0x00014fa0


	//   ....[9]....
        /*011c*/ 	.word	0x000155d0


	//   ....[10]....
        /*0120*/ 	.word	0x00015620


	//   ....[11]....
        /*0124*/ 	.word	0x00015ae0


	//   ....[12]....
        /*0128*/ 	.word	0x00015d40


	//----- nvinfo : EIATTR_MAX_THREADS
	.align		4
.L_766:
        /*012c*/ 	.byte	0x04, 0x05
        /*012e*/ 	.short	(.L_768 - .L_767)
.L_767:
        /*0130*/ 	.word	0x00000100
        /*0134*/ 	.word	0x00000001
        /*0138*/ 	.word	0x00000001


	//----- nvinfo : EIATTR_CRS_STACK_SIZE
	.align		4
.L_768:
        /*013c*/ 	.byte	0x04, 0x1e
        /*013e*/ 	.short	(.L_770 - .L_769)
.L_769:
        /*0140*/ 	.word	0x00000000
.L_770:


//--------------------- .nv.info._ZN2at6native13reduce_kernelILi128ELi4ENS0_8ReduceOpIaNS0_9ArgMaxOpsIaEEjlLi4ELi4EEEEEvT1_ --------------------------
	.section	.nv.info._ZN2at6native13reduce_kernelILi128ELi4ENS0_8ReduceOpIaNS0_9ArgMaxOpsIaEEjlLi4ELi4EEEEEvT1_,"",@"SHT_CUDA_INFO"
	.sectionflags	@""
	.align	4


	//----- nvinfo : EIATTR_CUDA_API_VERSION
	.align		4
        /*0000*/ 	.byte	0x04, 0x37
        /*0002*/ 	.short	(.L_772 - .L_771)
.L_771:
        /*0004*/ 	.word	0x00000082


	//----- nvinfo : EIATTR_SW2861232_WAR
	.align		4
.L_772:
        /*0008*/ 	.byte	0x01, 0x35
	.zero		2


	//----- nvinfo : EIATTR_PARAM_CBANK
	.align		4
        /*000c*/ 	.byte	0x04, 0x0a
        /*000e*/ 	.short	(.L_774 - .L_773)
	.align		4
.L_773:
        /*0010*/ 	.word	index@(.nv.constant0._ZN2at6native13reduce_kernelILi128ELi4ENS0_8ReduceOpIaNS0_9ArgMaxOpsIaEEjlLi4ELi4EEEEEvT1_)
        /*0014*/ 	.short	0x0160
        /*0016*/ 	.short	0x0428


	//----- nvinfo : EIATTR_CBANK_PARAM_SIZE
	.align		4
.L_774:
        /*0018*/ 	.byte	0x03, 0x19
        /*001a*/ 	.short	0x0428


	//----- nvinfo : EIATTR_KPARAM_INFO
	.align		4
        /*001c*/ 	.byte	0x04, 0x17
        /*001e*/ 	.short	(.L_776 - .L_775)
.L_775:
        /*0020*/ 	.word	0x00000000
        /*0024*/ 	.short	0x0000
        /*0026*/ 	.short	0x0000
        /*0028*/ 	.byte	0x00, 0xf0, 0xa1, 0x10


	//----- nvinfo : EIATTR_MAXREG_COUNT
	.align		4
.L_776:
        /*002c*/ 	.byte	0x03, 0x1b
        /*002e*/ 	.short	0x0080


	//----- nvinfo : EIATTR_NUM_BARRIERS
	.align		4
        /*0030*/ 	.byte	0x02, 0x4c
        /*0032*/ 	.byte	0x01
	.zero		1


	//----- nvinfo : EIATTR_EXTERNS
	.align		4
        /*0034*/ 	.byte	0x04, 0x0f
        /*0036*/ 	.short	(.L_778 - .L_777)


	//   ....[0]....
	.align		4
.L_777:
        /*0038*/ 	.word	index@(__assertfail)


	//----- nvinfo : EIATTR_MERCURY_ISA_VERSION
	.align		4
.L_778:
        /*003c*/ 	.byte	0x03, 0x5f
        /*003e*/ 	.short	0x0000


	//----- nvinfo : EIATTR_INT_WARP_WIDE_INSTR_OFFSETS
	.align		4
        /*0040*/ 	.byte	0x04, 0x31
        /*0042*/ 	.short	(.L_780 - .L_779)


	//   ....[0]....
.L_779:
        /*0044*/ 	.word	0x0001b770


	//   ....[1]....
        /*0048*/ 	.word	0x0001b840


	//----- nvinfo : EIATTR_COOP_GROUP_MASK_REGIDS
	.align		4
.L_780:
        /*004c*/ 	.byte	0x04, 0x29
        /*004e*/ 	.short	(.L_782 - .L_781)


	//   ....[0]....
.L_781:
        /*0050*/ 	.word	0xffffffff


	//   ....[1]....
        /*0054*/ 	.word	0xffffffff


	//   ....[2]....
        /*0058*/ 	.word	0xffffffff


	//   ....[3]....
        /*005c*/ 	.word	0xffffffff


	//   ....[4]....
        /*0060*/ 	.word	0xffffffff


	//   ....[5]....
        /*0064*/ 	.word	0xffffffff


	//   ....[6]....
        /*0068*/ 	.word	0xffffffff


	//   ....[7]....
        /*006c*/ 	.word	0xffffffff


	//   ....[8]....
        /*0070*/ 	.word	0xffffffff


	//   ....[9]....
        /*0074*/ 	.word	0xffffffff


	//   ....[10]....
        /*0078*/ 	.word	0xffffffff


	//   ....[11]....
        /*007c*/ 	.word	0xffffffff


	//   ....[12]....
        /*0080*/ 	.word	0xffffffff


	//   ....[13]....
        /*0084*/ 	.word	0xffffffff


	//   ....[14]....
        /*0088*/ 	.word	0xffffffff


	//   ....[15]....
        /*008c*/ 	.word	0xffffffff


	//   ....[16]....
        /*0090*/ 	.word	0xffffffff


	//   ....[17]....
        /*0094*/ 	.word	0xffffffff


	//   ....[18]....
        /*0098*/ 	.word	0xffffffff


	//   ....[19]....
        /*009c*/ 	.word	0xffffffff


	//   ....[20]....
        /*00a0*/ 	.word	0xffffffff


	//   ....[21]....
        /*00a4*/ 	.word	0xffffffff


	//   ....[22]....
        /*00a8*/ 	.word	0xffffffff


	//   ....[23]....
        /*00ac*/ 	.word	0xffffffff


	//----- nvinfo : EIATTR_COOP_GROUP_INSTR_OFFSETS
	.align		4
.L_782:
        /*00b0*/ 	.byte	0x04, 0x28
        /*00b2*/ 	.short	(.L_784 - .L_783)


	//   ....[0]....
.L_783:
        /*00b4*/ 	.word	0x00014160


	//   ....[1]....
        /*00b8*/ 	.word	0x00014190


	//   ....[2]....
        /*00bc*/ 	.word	0x000141c0


	//   ....[3]....
        /*00c0*/ 	.word	0x000141f0


	//   ....[4]....
        /*00c4*/ 	.word	0x00014220


	//   ....[5]....
        /*00c8*/ 	.word	0x00014250


	//   ....[6]....
        /*00cc*/ 	.word	0x00014280


	//   ....[7]....
        /*00d0*/ 	.word	0x000142f0


	//   ....[8]....
        /*00d4*/ 	.word	0x00014320


	//   ....[9]....
        /*00d8*/ 	.word	0x00014350


	//   ....[10]....
        /*00dc*/ 	.word	0x00014380


	//   ....[11]....
        /*00e0*/ 	.word	0x000143b0


	//   ....[12]....
        /*00e4*/ 	.word	0x0001d320


	//   ....[13]....
        /*00e8*/ 	.word	0x0001d350


	//   ....[14]....
        /*00ec*/ 	.word	0x0001d380


	//   ....[15]....
        /*00f0*/ 	.word	0x0001d3b0


	//   ....[16]....
        /*00f4*/ 	.word	0x0001d3e0


	//   ....[17]....
        /*00f8*/ 	.word	0x0001d410


	//   ....[18]....
        /*00fc*/ 	.word	0x0001d440


	//   ....[19]....
        /*0100*/ 	.word	0x0001d470


	//   ....[20]....
        /*0104*/ 	.word	0x0001d4c0


	//   ....[21]....
        /*0108*/ 	.word	0x0001d4f0


	//   ....[22]....
        /*010c*/ 	.word	0x0001d520


	//   ....[23]....
        /*0110*/ 	.word	0x0001d550


	//----- nvinfo : EIATTR_SYSCALL_OFFSETS
	.align		4
.L_784:
        /*0114*/ 	.byte	0x04, 0x46
        /*0116*/ 	.short	(.L_786 - .L_785)


	//   ....[0]....
.L_785:
        /*0118*/ 	.word	0x00000fa0


	//   ....[1]....
        /*011c*/ 	.word	0x0001df00


	//   ....[2]....
        /*0120*/ 	.word	0x0001e080


	//   ....[3]....
        /*0124*/ 	.word	0x0001e200


	//   ....[4]....
        /*0128*/ 	.word	0x0001e380


	//   ....[5]....
        /*012c*/ 	.word	0x0001e590


	//   ....[6]....
        /*0130*/ 	.word	0x0001e790


	//   ....[7]....
        /*0134*/ 	.word	0x0001e910


	//   ....[8]....
        /*0138*/ 	.word	0x0001ea90


	//   ....[9]....
        /*013c*/ 	.word	0x0001ec10


	//   ....[10]....
        /*0140*/ 	.word	0x0001ed80


	//   ....[11]....
        /*0144*/ 	.word	0x0001eea0


	//   ....[12]....
        /*0148*/ 	.word	0x0001efc0


	//   ....[13]....
        /*014c*/ 	.word	0x0001f0e0


	//   ....[14]....
        /*0150*/ 	.word	0x0001f880


	//   ....[15]....
        /*0154*/ 	.word	0x0001fa00


	//   ....[16]....
        /*0158*/ 	.word	0x0001fb80


	//   ....[17]....
        /*015c*/ 	.word	0x0001fd00


	//   ....[18]....
        /*0160*/ 	.word	0x0001ff10


	//   ....[19]....
        /*0164*/ 	.word	0x00020170


	//   ....[20]....
        /*0168*/ 	.word	0x000202f0


	//   ....[21]....
        /*016c*/ 	.word	0x00020470


	//   ....[22]....
        /*0170*/ 	.word	0x000205f0


	//   ....[23]....
        /*0174*/ 	.word	0x00020760


	//   ....[24]....
        /*0178*/ 	.word	0x00020880


	//   ....[25]....
        /*017c*/ 	.word	0x000209a0


	//   ....[26]....
        /*0180*/ 	.word	0x00020ac0


	//----- nvinfo : EIATTR_EXIT_INSTR_OFFSETS
	.align		4
.L_786:
        /*0184*/ 	.byte	0x04, 0x1c
        /*0186*/ 	.short	(.L_788 - .L_787)


	//   ....[0]....
.L_787:
        /*0188*/ 	.word	0x0001b8d0


	//   ....[1]....
        /*018c*/ 	.word	0x0001d850


	//   ....[2]....
        /*0190*/ 	.word	0x0001e3c0


	//   ....[3]....
        /*0194*/ 	.word	0x0001e450


	//   ....[4]....
        /*0198*/ 	.word	0x0001ec50


	//   ....[5]....
        /*019c*/ 	.word	0x0001f0f0


	//   ....[6]....
        /*01a0*/ 	.word	0x0001f110


	//   ....[7]....
        /*01a4*/ 	.word	0x0001f140


	//   ....[8]....
        /*01a8*/ 	.word	0x0001f170


	//   ....[9]....
        /*01ac*/ 	.word	0x0001fd40


	//   ....[10]....
        /*01b0*/ 	.word	0x0001fdd0


	//   ....[11]....
        /*01b4*/ 	.word	0x00020630


	//   ....[12]....
        /*01b8*/ 	.word	0x00020ad0


	//----- nvinfo : EIATTR_MAX_THREADS
	.align		4
.L_788:
        /*01bc*/ 	.byte	0x04, 0x05
        /*01be*/ 	.short	(.L_790 - .L_789)
.L_789:
        /*01c0*/ 	.word	0x00000080
        /*01c4*/ 	.word	0x00000001
        /*01c8*/ 	.word	0x00000001


	//----- nvinfo : EIATTR_CRS_STACK_SIZE
	.align		4
.L_790:
        /*01cc*/ 	.byte	0x04, 0x1e
        /*01ce*/ 	.short	(.L_792 - .L_791)
.L_791:
        /*01d0*/ 	.word	0x00000000
.L_792:


//--------------------- .nv.info._ZN2at6native13reduce_kernelILi512ELi1ENS0_8ReduceOpIhNS0_9ArgMaxOpsIhEEjlLi4ELi4EEEEEvT1_ --------------------------
	.section	.nv.info._ZN2at6native13reduce_kernelILi512ELi1ENS0_8ReduceOpIhNS0_9ArgMaxOpsIhEEjlLi4ELi4EEEEEvT1_,"",@"SHT_CUDA_INFO"
	.sectionflags	@""
	.align	4


	//----- nvinfo : EIATTR_CUDA_API_VERSION
	.align		4
        /*0000*/ 	.byte	0x04, 0x37
        /*0002*/ 	.short	(.L_794 - .L_793)
.L_793:
        /*0004*/ 	.word	0x00000082


	//----- nvinfo : EIATTR_SW2861232_WAR
	.align		4
.L_794:
        /*0008*/ 	.byte	0x01, 0x35
	.zero		2


	//----- nvinfo : EIATTR_PARAM_CBANK
	.align		4
        /*000c*/ 	.byte	0x04, 0x0a
        /*000e*/ 	.short	(.L_796 - .L_795)
	.align		4
.L_795:
        /*0010*/ 	.word	index@(.nv.constant0._ZN2at6native13reduce_kernelILi512ELi1ENS0_8ReduceOpIhNS0_9ArgMaxOpsIhEEjlLi4ELi4EEEEEvT1_)
        /*0014*/ 	.short	0x0160
        /*0016*/ 	.short	0x0428


	//----- nvinfo : EIATTR_CBANK_PARAM_SIZE
	.align		4
.L_796:
        /*0018*/ 	.byte	0x03, 0x19
        /*001a*/ 	.short	0x0428


	//----- nvinfo : EIATTR_KPARAM_INFO
	.align		4
        /*001c*/ 	.byte	0x04, 0x17
        /*001e*/ 	.short	(.L_798 - .L_797)
.L_797:
        /*0020*/ 	.word	0x00000000
        /*0024*/ 	.short	0x0000
        /*0026*/ 	.short	0x0000
        /*0028*/ 	.byte	0x00, 0xf0, 0xa1, 0x10


	//----- nvinfo : EIATTR_MAXREG_COUNT
	.align		4
.L_798:
        /*002c*/ 	.byte	0x03, 0x1b
        /*002e*/ 	.short	0x0020


	//----- nvinfo : EIATTR_NUM_BARRIERS
	.align		4
        /*0030*/ 	.byte	0x02, 0x4c
        /*0032*/ 	.byte	0x01
	.zero		1


	//----- nvinfo : EIATTR_EXTERNS
	.align		4
        /*0034*/ 	.byte	0x04, 0x0f
        /*0036*/ 	.short	(.L_800 - .L_799)


	//   ....[0]....
	.align		4
.L_799:
        /*0038*/ 	.word	index@(__assertfail)


	//----- nvinfo : EIATTR_MERCURY_ISA_VERSION
	.align		4
.L_800:
        /*003c*/ 	.byte	0x03, 0x5f
        /*003e*/ 	.short	0x0000


	//----- nvinfo : EIATTR_INT_WARP_WIDE_INSTR_OFFSETS
	.align		4
        /*0040*/ 	.byte	0x04, 0x31
        /*0042*/ 	.short	(.L_802 - .L_801)


	//   ....[0]....
.L_801:
        /*0044*/ 	.word	0x0000db30


	//   ....[1]....
        /*0048*/ 	.word	0x0000dc00


	//----- nvinfo : EIATTR_COOP_GROUP_MASK_REGIDS
	.align		4
.L_802:
        /*004c*/ 	.byte	0x04, 0x29
        /*004e*/ 	.short	(.L_804 - .L_803)


	//   ....[0]....
.L_803:
        /*0050*/ 	.word	0xffffffff


	//   ....[1]....
        /*0054*/ 	.word	0xffffffff


	//   ....[2]....
        /*0058*/ 	.word	0xffffffff


	//   ....[3]....
        /*005c*/ 	.word	0xffffffff


	//   ....[4]....
        /*0060*/ 	.word	0xffffffff


	//   ....[5]....
        /*0064*/ 	.word	0xffffffff


	//----- nvinfo : EIATTR_COOP_GROUP_INSTR_OFFSETS
	.align		4
.L_804:
        /*0068*/ 	.byte	0x04, 0x28
        /*006a*/ 	.short	(.L_806 - .L_805)


	//   ....[0]....
.L_805:
        /*006c*/ 	.word	0x0000b530


	//   ....[1]....
        /*0070*/ 	.word	0x0000b550


	//   ....[2]....
        /*0074*/ 	.word	0x0000b560


	//   ....[3]....
        /*0078*/ 	.word	0x0000e6a0


	//   ....[4]....
        /*007c*/ 	.word	0x0000e6c0


	//   ....[5]....
        /*0080*/ 	.word	0x0000e6d0


	//----- nvinfo : EIATTR_SYSCALL_OFFSETS
	.align		4
.L_806:
        /*0084*/ 	.byte	0x04, 0x46
        /*0086*/ 	.short	(.L_808 - .L_807)


	//   ....[0]....
.L_807:
        /*0088*/ 	.word	0x0000eae0


	//   ....[1]....
        /*008c*/ 	.word	0x0000ec90


	//   ....[2]....
        /*0090*/ 	.word	0x0000ee30


	//   ....[3]....
        /*0094*/ 	.word	0x0000efa0


	//   ....[4]....
        /*0098*/ 	.word	0x0000f380


	//   ....[5]....
        /*009c*/ 	.word	0x0000f530


	//   ....[6]....
        /*00a0*/ 	.word	0x0000f6d0


	//   ....[7]....
        /*00a4*/ 	.word	0x0000f840


	//----- nvinfo : EIATTR_EXIT_INSTR_OFFSETS
	.align		4
.L_808:
        /*00a8*/ 	.byte	0x04, 0x1c
        /*00aa*/ 	.short	(.L_810 - .L_809)


	//   ....[0]....
.L_809:
        /*00ac*/ 	.word	0x0000dc90


	//   ....[1]....
        /*00b0*/ 	.word	0x0000e7d0


	//   ....[2]....
        /*00b4*/ 	.word	0x0000eb20


	//   ....[3]....
        /*00b8*/ 	.word	0x0000eb50


	//   ....[4]....
        /*00bc*/ 	.word	0x0000ee70


	//   ....[5]....
        /*00c0*/ 	.word	0x0000efb0


	//   ....[6]....
        /*00c4*/ 	.word	0x0000f010


	//   ....[7]....
        /*00c8*/ 	.word	0x0000f040


	//   ....[8]....
        /*00cc*/ 	.word	0x0000f070


	//   ....[9]....
        /*00d0*/ 	.word	0x0000f3c0


	//   ....[10]....
        /*00d4*/ 	.word	0x0000f3f0


	//   ....[11]....
        /*00d8*/ 	.word	0x0000f710


	//   ....[12]....
        /*00dc*/ 	.word	0x0000f850


	//----- nvinfo : EIATTR_MAX_THREADS
	.align		4
.L_810:
        /*00e0*/ 	.byte	0x04, 0x05
        /*00e2*/ 	.short	(.L_812 - .L_811)
.L_811:
        /*00e4*/ 	.word	0x00000200
        /*00e8*/ 	.word	0x00000001
        /*00ec*/ 	.word	0x00000001


	//----- nvinfo : EIATTR_CRS_STACK_SIZE
	.align		4
.L_812:
        /*00f0*/ 	.byte	0x04, 0x1e
        /*00f2*/ 	.short	(.L_814 - .L_813)
.L_813:
        /*00f4*/ 	.word	0x00000000
.L_814:


//--------------------- .nv.info._ZN2at6native13reduce_kernelILi256ELi2ENS0_8ReduceOpIhNS0_9ArgMaxOpsIhEEjlLi4ELi4EEEEEvT1_ --------------------------
	.section	.nv.info._ZN2at6native13reduce_kernelILi256ELi2ENS0_8ReduceOpIhNS0_9ArgMaxOpsIhEEjlLi4ELi4EEEEEvT1_,"",@"SHT_CUDA_INFO"
	.sectionflags	@""
	.align	4


	//----- nvinfo : EIATTR_CUDA_API_VERSION
	.align		4
        /*0000*/ 	.byte	0x04, 0x37
        /*0002*/ 	.short	(.L_816 - .L_815)
.L_815:
        /*0004*/ 	.word	0x00000082


	//----- nvinfo : EIATTR_SW2861232_WAR
	.align		4
.L_816:
        /*0008*/ 	.byte	0x01, 0x35
	.zero		2


	//----- nvinfo : EIATTR_PARAM_CBANK
	.align		4
        /*000c*/ 	.byte	0x04, 0x0a
        /*000e*/ 	.short	(.L_818 - .L_817)
	.align		4
.L_817:
        /*0010*/ 	.word	index@(.nv.constant0._ZN2at6native13reduce_kernelILi256ELi2ENS0_8ReduceOpIhNS0_9ArgMaxOpsIhEEjlLi4ELi4EEEEEvT1_)
        /*0014*/ 	.short	0x0160
        /*0016*/ 	.short	0x0428


	//----- nvinfo : EIATTR_CBANK_PARAM_SIZE
	.align		4
.L_818:
        /*0018*/ 	.byte	0x03, 0x19
        /*001a*/ 	.short	0x0428


	//----- nvinfo : EIATTR_KPARAM_INFO
	.align		4
        /*001c*/ 	.byte	0x04, 0x17
        /*001e*/ 	.short	(.L_820 - .L_819)
.L_819:
        /*0020*/ 	.word	0x00000000
        /*0024*/ 	.short	0x0000
        /*0026*/ 	.short	0x0000
        /*0028*/ 	.byte	0x00, 0xf0, 0xa1, 0x10


	//----- nvinfo : EIATTR_MAXREG_COUNT
	.align		4
.L_820:
        /*002c*/ 	.byte	0x03, 0x1b
        /*002e*/ 	.short	0x0040


	//----- nvinfo : EIATTR_NUM_BARRIERS
	.align		4
        /*0030*/ 	.byte	0x02, 0x4c
        /*0032*/ 	.byte	0x01
	.zero		1


	//----- nvinfo : EIATTR_EXTERNS
	.align		4
        /*0034*/ 	.byte	0x04, 0x0f
        /*0036*/ 	.short	(.L_822 - .L_821)


	//   ....[0]....
	.align		4
.L_821:
        /*0038*/ 	.word	index@(__assertfail)


	//----- nvinfo : EIATTR_MERCURY_ISA_VERSION
	.align		4
.L_822:
        /*003c*/ 	.byte	0x03, 0x5f
        /*003e*/ 	.short	0x0000


	//----- nvinfo : EIATTR_INT_WARP_WIDE_INSTR_OFFSETS
	.align		4
        /*0040*/ 	.byte	0x04, 0x31
        /*0042*/ 	.short	(.L_824 - .L_823)


	//   ....[0]....
.L_823:
        /*0044*/ 	.word	0x000120e0


	//   ....[1]....
        /*0048*/ 	.word	0x000121b0


	//----- nvinfo : EIATTR_COOP_GROUP_MASK_REGIDS
	.align		4
.L_824:
        /*004c*/ 	.byte	0x04, 0x29
        /*004e*/ 	.short	(.L_826 - .L_825)


	//   ....[0]....
.L_825:
        /*0050*/ 	.word	0xffffffff


	//   ....[1]....
        /*0054*/ 	.word	0xffffffff


	//   ....[2]....
        /*0058*/ 	.word	0xffffffff


	//   ....[3]....
        /*005c*/ 	.word	0xffffffff


	//   ....[4]....
        /*0060*/ 	.word	0xffffffff


	//   ....[5]....
        /*0064*/ 	.word	0xffffffff


	//   ....[6]....
        /*0068*/ 	.word	0xffffffff


	//   ....[7]....
        /*006c*/ 	.word	0xffffffff


	//   ....[8]....
        /*0070*/ 	.word	0xffffffff


	//   ....[9]....
        /*0074*/ 	.word	0xffffffff


	//   ....[10]....
        /*0078*/ 	.word	0xffffffff


	//   ....[11]....
        /*007c*/ 	.word	0xffffffff


	//----- nvinfo : EIATTR_COOP_GROUP_INSTR_OFFSETS
	.align		4
.L_826:
        /*0080*/ 	.byte	0x04, 0x28
        /*0082*/ 	.short	(.L_828 - .L_827)


	//   ....[0]....
.L_827:
        /*0084*/ 	.word	0x0000e020


	//   ....[1]....
        /*0088*/ 	.word	0x0000e050


	//   ....[2]....
        /*008c*/ 	.word	0x0000e070


	//   ....[3]....
        /*0090*/ 	.word	0x0000e080


	//   ....[4]....
        /*0094*/ 	.word	0x0000e090


	//   ....[5]....
        /*0098*/ 	.word	0x0000e0a0


	//   ....[6]....
        /*009c*/ 	.word	0x000130e0


	//   ....[7]....
        /*00a0*/ 	.word	0x00013110


	//   ....[8]....
        /*00a4*/ 	.word	0x00013130


	//   ....[9]....
        /*00a8*/ 	.word	0x00013140


	//   ....[10]....
        /*00ac*/ 	.word	0x00013150


	//   ....[11]....
        /*00b0*/ 	.word	0x00013160


	//----- nvinfo : EIATTR_SYSCALL_OFFSETS
	.align		4
.L_828:
        /*00b4*/ 	.byte	0x04, 0x46
        /*00b6*/ 	.short	(.L_830 - .L_829)


	//   ....[0]....
.L_829:
        /*00b8*/ 	.word	0x00000f70


	//   ....[1]....
        /*00bc*/ 	.word	0x00013740


	//   ....[2]....
        /*00c0*/ 	.word	0x000138c0


	//   ....[3]....
        /*00c4*/ 	.word	0x00013a90


	//   ....[4]....
        /*00c8*/ 	.word	0x00013c50


	//   ....[5]....
        /*00cc*/ 	.word	0x00013dd0


	//   ....[6]....
        /*00d0*/ 	.word	0x00013f40


	//   ....[7]....
        /*00d4*/ 	.word	0x00014060


	//   ....[8]....
        /*00d8*/ 	.word	0x00014510


	//   ....[9]....
        /*00dc*/ 	.word	0x00014690


	//   ....[10]....
        /*00e0*/ 	.word	0x00014860


	//   ....[11]....
        /*00e4*/ 	.word	0x00014a20


	//   ....[12]....
        /*00e8*/ 	.word	0x00014ba0


	//   ....[13]....
        /*00ec*/ 	.word	0x00014d10


	//   ....[14]....
        /*00f0*/ 	.word	0x00014e30


	//----- nvinfo : EIATTR_EXIT_INSTR_OFFSETS
	.align		4
.L_830:
        /*00f4*/ 	.byte	0x04, 0x1c
        /*00f6*/ 	.short	(.L_832 - .L_831)


	//   ....[0]....
.L_831:
        /*00f8*/ 	.word	0x00012240


	//   ....[1]....
        /*00fc*/ 	.word	0x00013320


	//   ....[2]....
        /*0100*/ 	.word	0x00013900


	//   ....[3]....
        /*0104*/ 	.word	0x00013950


	//   ....[4]....
        /*0108*/ 	.word	0x00013e10


	//   ....[5]....
        /*010c*/ 	.word	0x00014070


	//   ....[6]....
        /*0110*/ 	.word	0x00014090


	//   ....[7]....
        /*0114*/ 	.word	0x000140c0


	//   ....[8]....
        /*0118*/ 	.word	0x000140f0


	//   ....[9]....
        /*011c*/ 	.word	0x000146d0


	//   ....[10]....
        /*0120*/ 	.word	0x00014720


	//   ....[11]....
        /*0124*/ 	.word	0x00014be0


	//   ....[12]....
        /*0128*/ 	.word	0x00014e40


	//----- nvinfo : EIATTR_MAX_THREADS
	.align		4
.L_832:
        /*012c*/ 	.byte	0x04, 0x05
        /*012e*/ 	.short	(.L_834 - .L_833)
.L_833:
        /*0130*/ 	.word	0x00000100
        /*0134*/ 	.word	0x00000001
        /*0138*/ 	.word	0x00000001


	//----- nvinfo : EIATTR_CRS_STACK_SIZE
	.align		4
.L_834:
        /*013c*/ 	.byte	0x04, 0x1e
        /*013e*/ 	.short	(.L_836 - .L_835)
.L_835:
        /*0140*/ 	.word	0x00000000
.L_836:


//--------------------- .nv.info._ZN2at6native13reduce_kernelILi128ELi4ENS0_8ReduceOpIhNS0_9ArgMaxOpsIhEEjlLi4ELi4EEEEEvT1_ --------------------------
	.section	.nv.info._ZN2at6native13reduce_kernelILi128ELi4ENS0_8ReduceOpIhNS0_9ArgMaxOpsIhEEjlLi4ELi4EEEEEvT1_,"",@"SHT_CUDA_INFO"
	.sectionflags	@""
	.align	4


	//----- nvinfo : EIATTR_CUDA_API_VERSION
	.align		4
        /*0000*/ 	.byte	0x04, 0x37
        /*0002*/ 	.short	(.L_838 - .L_837)
.L_837:
        /*0004*/ 	.word	0x00000082


	//----- nvinfo : EIATTR_SW2861232_WAR
	.align		4
.L_838:
        /*0008*/ 	.byte	0x01, 0x35
	.zero		2


	//----- nvinfo : EIATTR_PARAM_CBANK
	.align		4
        /*000c*/ 	.byte	0x04, 0x0a
        /*000e*/ 	.short	(.L_840 - .L_839)
	.align		4
.L_839:
        /*0010*/ 	.word	index@(.nv.constant0._ZN2at6native13reduce_kernelILi128ELi4ENS0_8ReduceOpIhNS0_9ArgMaxOpsIhEEjlLi4ELi4EEEEEvT1_)
        /*0014*/ 	.short	0x0160
        /*0016*/ 	.short	0x0428


	//----- nvinfo : EIATTR_CBANK_PARAM_SIZE
	.align		4
.L_840:
        /*0018*/ 	.byte	0x03, 0x19
        /*001a*/ 	.short	0x0428


	//----- nvinfo : EIATTR_KPARAM_INFO
	.align		4
        /*001c*/ 	.byte	0x04, 0x17
        /*001e*/ 	.short	(.L_842 - .L_841)
.L_841:
        /*0020*/ 	.word	0x00000000
        /*0024*/ 	.short	0x0000
        /*0026*/ 	.short	0x0000
        /*0028*/ 	.byte	0x00, 0xf0, 0xa1, 0x10


	//----- nvinfo : EIATTR_MAXREG_COUNT
	.align		4
.L_842:
        /*002c*/ 	.byte	0x03, 0x1b
        /*002e*/ 	.short	0x0080


	//----- nvinfo : EIATTR_NUM_BARRIERS
	.align		4
        /*0030*/ 	.byte	0x02, 0x4c
        /*0032*/ 	.byte	0x01
	.zero		1


	//----- nvinfo : EIATTR_EXTERNS
	.align		4
        /*0034*/ 	.byte	0x04, 0x0f
        /*0036*/ 	.short	(.L_844 - .L_843)


	//   ....[0]....
	.align		4
.L_843:
        /*0038*/ 	.word	index@(__assertfail)


	//----- nvinfo : EIATTR_MERCURY_ISA_VERSION
	.align		4
.L_844:
        /*003c*/ 	.byte	0x03, 0x5f
        /*003e*/ 	.short	0x0000


	//----- nvinfo : EIATTR_INT_WARP_WIDE_INSTR_OFFSETS
	.align		4
        /*0040*/ 	.byte	0x04, 0x31
        /*0042*/ 	.short	(.L_846 - .L_845)


	//   ....[0]....
.L_845:
        /*0044*/ 	.word	0x00019c60


	//   ....[1]....
        /*0048*/ 	.word	0x00019d30


	//----- nvinfo : EIATTR_COOP_GROUP_MASK_REGIDS
	.align		4
.L_846:
        /*004c*/ 	.byte	0x04, 0x29
        /*004e*/ 	.short	(.L_848 - .L_847)


	//   ....[0]....
.L_847:
        /*0050*/ 	.word	0xffffffff


	//   ....[1]....
        /*0054*/ 	.word	0xffffffff


	//   ....[2]....
        /*0058*/ 	.word	0xffffffff


	//   ....[3]....
        /*005c*/ 	.word	0xffffffff


	//   ....[4]....
        /*0060*/ 	.word	0xffffffff


	//   ....[5]....
        /*0064*/ 	.word	0xffffffff


	//   ....[6]....
        /*0068*/ 	.word	0xffffffff


	//   ....[7]....
        /*006c*/ 	.word	0xffffffff


	//   ....[8]....
        /*0070*/ 	.word	0xffffffff


	//   ....[9]....
        /*0074*/ 	.word	0xffffffff


	//   ....[10]....
        /*0078*/ 	.word	0xffffffff


	//   ....[11]....
        /*007c*/ 	.word	0xffffffff


	//   ....[12]....
        /*0080*/ 	.word	0xffffffff


	//   ....[13]....
        /*0084*/ 	.word	0xffffffff


	//   ....[14]....
        /*0088*/ 	.word	0xffffffff


	//   ....[15]....
        /*008c*/ 	.word	0xffffffff


	//   ....[16]....
        /*0090*/ 	.word	0xffffffff


	//   ....[17]....
        /*0094*/ 	.word	0xffffffff


	//   ....[18]....
        /*0098*/ 	.word	0xffffffff


	//   ....[19]....
        /*009c*/ 	.word	0xffffffff


	//   ....[20]....
        /*00a0*/ 	.word	0xffffffff


	//   ....[21]....
        /*00a4*/ 	.word	0xffffffff


	//   ....[22]....
        /*00a8*/ 	.word	0xffffffff


	//   ....[23]....
        /*00ac*/ 	.word	0xffffffff


	//----- nvinfo : EIATTR_COOP_GROUP_INSTR_OFFSETS
	.align		4
.L_848:
        /*00b0*/ 	.byte	0x04, 0x28
        /*00b2*/ 	.short	(.L_850 - .L_849)


	//   ....[0]....
.L_849:
        /*00b4*/ 	.word	0x00012710


	//   ....[1]....
        /*00b8*/ 	.word	0x00012740


	//   ....[2]....
        /*00bc*/ 	.word	0x00012770


	//   ....[3]....
        /*00c0*/ 	.word	0x000127a0


	//   ....[4]....
        /*00c4*/ 	.word	0x000127c0


	//   ....[5]....
        /*00c8*/ 	.word	0x000127d0


	//   ....[6]....
        /*00cc*/ 	.word	0x000127e0


	//   ....[7]....
        /*00d0*/ 	.word	0x00012800


	//   ....[8]....
        /*00d4*/ 	.word	0x00012820


	//   ....[9]....
        /*00d8*/ 	.word	0x00012840


	//   ....[10]....
        /*00dc*/ 	.word	0x00012870


	//   ....[11]....
        /*00e0*/ 	.word	0x000128a0


	//   ....[12]....
        /*00e4*/ 	.word	0x0001b600


	//   ....[13]....
        /*00e8*/ 	.word	0x0001b630


	//   ....[14]....
        /*00ec*/ 	.word	0x0001b660


	//   ....[15]....
        /*00f0*/ 	.word	0x0001b690


	//   ....[16]....
        /*00f4*/ 	.word	0x0001b6b0


	//   ....[17]....
        /*00f8*/ 	.word	0x0001b6c0


	//   ....[18]....
        /*00fc*/ 	.word	0x0001b6d0


	//   ....[19]....
        /*0100*/ 	.word	0x0001b6f0


	//   ....[20]....
        /*0104*/ 	.word	0x0001b710


	//   ....[21]....
        /*0108*/ 	.word	0x0001b730


	//   ....[22]....
        /*010c*/ 	.word	0x0001b760


	//   ....[23]....
        /*0110*/ 	.word	0x0001b790


	//----- nvinfo : EIATTR_SYSCALL_OFFSETS
	.align		4
.L_850:
        /*0114*/ 	.byte	0x04, 0x46
        /*0116*/ 	.short	(.L_852 - .L_851)


	//   ....[0]....
.L_851:
        /*0118*/ 	.word	0x00000fa0


	//   ....[1]....
        /*011c*/ 	.word	0x0001c090


	//   ....[2]....
        /*0120*/ 	.word	0x0001c210


	//   ....[3]....
        /*0124*/ 	.word	0x0001c390


	//   ....[4]....
        /*0128*/ 	.word	0x0001c510


	//   ....[5]....
        /*012c*/ 	.word	0x0001c720


	//   ....[6]....
        /*0130*/ 	.word	0x0001c920


	//   ....[7]....
        /*0134*/ 	.word	0x0001caa0


	//   ....[8]....
        /*0138*/ 	.word	0x0001cc20


	//   ....[9]....
        /*013c*/ 	.word	0x0001cda0


	//   ....[10]....
        /*0140*/ 	.word	0x0001cf10


	//   ....[11]....
        /*0144*/ 	.word	0x0001d030


	//   ....[12]....
        /*0148*/ 	.word	0x0001d150


	//   ....[13]....
        /*014c*/ 	.word	0x0001d270


	//   ....[14]....
        /*0150*/ 	.word	0x0001d930


	//   ....[15]....
        /*0154*/ 	.word	0x0001dab0


	//   ....[16]....
        /*0158*/ 	.word	0x0001dc30


	//   ....[17]....
        /*015c*/ 	.word	0x0001ddb0


	//   ....[18]....
        /*0160*/ 	.word	0x0001dfc0


	//   ....[19]....
        /*0164*/ 	.word	0x0001e1c0


	//   ....[20]....
        /*0168*/ 	.word	0x0001e340


	//   ....[21]....
        /*016c*/ 	.word	0x0001e4c0


	//   ....[22]....
        /*0170*/ 	.word	0x0001e640


	//   ....[23]....
        /*0174*/ 	.word	0x0001e7b0


	//   ....[24]....
        /*0178*/ 	.word	0x0001e8d0


	//   ....[25]....
        /*017c*/ 	.word	0x0001e9f0


	//   ....[26]....
        /*0180*/ 	.word	0x0001eb10


	//----- nvinfo : EIATTR_EXIT_INSTR_OFFSETS
	.align		4
.L_852:
        /*0184*/ 	.byte	0x04, 0x1c
        /*0186*/ 	.short	(.L_854 - .L_853)


	//   ....[0]....
.L_853:
        /*0188*/ 	.word	0x00019dc0


	//   ....[1]....
        /*018c*/ 	.word	0x0001ba60


	//   ....[2]....
        /*0190*/ 	.word	0x0001c550


	//   ....[3]....
        /*0194*/ 	.word	0x0001c5e0


	//   ....[4]....
        /*0198*/ 	.word	0x0001cde0


	//   ....[5]....
        /*019c*/ 	.word	0x0001d280


	//   ....[6]....
        /*01a0*/ 	.word	0x0001d2a0


	//   ....[7]....
        /*01a4*/ 	.word	0x0001d2d0


	//   ....[8]....
        /*01a8*/ 	.word	0x0001d300


	//   ....[9]....
        /*01ac*/ 	.word	0x0001ddf0


	//   ....[10]....
        /*01b0*/ 	.word	0x0001de80


	//   ....[11]....
        /*01b4*/ 	.word	0x0001e680


	//   ....[12]....
        /*01b8*/ 	.word	0x0001eb20


	//----- nvinfo : EIATTR_MAX_THREADS
	.align		4
.L_854:
        /*01bc*/ 	.byte	0x04, 0x05
        /*01be*/ 	.short	(.L_856 - .L_855)
.L_855:
        /*01c0*/ 	.word	0x00000080
        /*01c4*/ 	.word	0x00000001
        /*01c8*/ 	.word	0x00000001


	//----- nvinfo : EIATTR_CRS_STACK_SIZE
	.align		4
.L_856:
        /*01cc*/ 	.byte	0x04, 0x1e
        /*01ce*/ 	.short	(.L_858 - .L_857)
.L_857:
        /*01d0*/ 	.word	0x00000000
.L_858:


//--------------------- .nv.info._ZN2at6native13reduce_kernelILi512ELi1ENS0_8ReduceOpIN3c108BFloat16ENS0_9ArgMaxOpsIfEEjlLi4ELi4EEEEEvT1_ --------------------------
	.section	.nv.info._ZN2at6native13reduce_kernelILi512ELi1ENS0_8ReduceOpIN3c108BFloat16ENS0_9ArgMaxOpsIfEEjlLi4ELi4EEEEEvT1_,"",@"SHT_CUDA_INFO"
	.sectionflags	@""
	.align	4


	//----- nvinfo : EIATTR_CUDA_API_VERSION
	.align		4
        /*0000*/ 	.byte	0x04, 0x37
        /*0002*/ 	.short	(.L_860 - .L_859)
.L_859:
        /*0004*/ 	.word	0x00000082


	//----- nvinfo : EIATTR_SW2861232_WAR
	.align		4
.L_860:
        /*0008*/ 	.byte	0x01, 0x35
	.zero		2


	//----- nvinfo : EIATTR_PARAM_CBANK
	.align		4
        /*000c*/ 	.byte	0x04, 0x0a
        /*000e*/ 	.short	(.L_862 - .L_861)
	.align		4
.L_861:
        /*0010*/ 	.word	index@(.nv.constant0._ZN2at6native13reduce_kernelILi512ELi1ENS0_8ReduceOpIN3c108BFloat16ENS0_9ArgMaxOpsIfEEjlLi4ELi4EEEEEvT1_)
        /*0014*/ 	.short	0x0160
        /*0016*/ 	.short	0x0428


	//----- nvinfo : EIATTR_CBANK_PARAM_SIZE
	.align		4
.L_862:
        /*0018*/ 	.byte	0x03, 0x19
        /*001a*/ 	.short	0x0428


	//----- nvinfo : EIATTR_KPARAM_INFO
	.align		4
        /*001c*/ 	.byte	0x04, 0x17
        /*001e*/ 	.short	(.L_864 - .L_863)
.L_863:
        /*0020*/ 	.word	0x00000000
        /*0024*/ 	.short	0x0000
        /*0026*/ 	.short	0x0000
        /*0028*/ 	.byte	0x00, 0xf0, 0xa1, 0x10


	//----- nvinfo : EIATTR_MAXREG_COUNT
	.align		4
.L_864:
        /*002c*/ 	.byte	0x03, 0x1b
        /*002e*/ 	.short	0x0020


	//----- nvinfo : EIATTR_NUM_BARRIERS
	.align		4
        /*0030*/ 	.byte	0x02, 0x4c
        /*0032*/ 	.byte	0x01
	.zero		1


	//----- nvinfo : EIATTR_EXTERNS
	.align		4
        /*0034*/ 	.byte	0x04, 0x0f
        /*0036*/ 	.short	(.L_866 - .L_865)


	//   ....[0]....
	.align		4
.L_865:
        /*0038*/ 	.word	index@(__assertfail)


	//----- nvinfo : EIATTR_MERCURY_ISA_VERSION
	.align		4
.L_866:
        /*003c*/ 	.byte	0x03, 0x5f
        /*003e*/ 	.short	0x0000


	//----- nvinfo : EIATTR_INT_WARP_WIDE_INSTR_OFFSETS
	.align		4
        /*0040*/ 	.byte	0x04, 0x31
        /*0042*/ 	.short	(.L_868 - .L_867)


	//   ....[0]....
.L_867:
        /*0044*/ 	.word	0x0000eb20


	//   ....[1]....
        /*0048*/ 	.word	0x0000ebf0


	//----- nvinfo : EIATTR_COOP_GROUP_MASK_REGIDS
	.align		4
.L_868:
        /*004c*/ 	.byte	0x04, 0x29
        /*004e*/ 	.short	(.L_870 - .L_869)


	//   ....[0]....
.L_869:
        /*0050*/ 	.word	0xffffffff


	//   ....[1]....
        /*0054*/ 	.word	0xffffffff


	//   ....[2]....
        /*0058*/ 	.word	0xffffffff


	//   ....[3]....
        /*005c*/ 	.word	0xffffffff


	//   ....[4]....
        /*0060*/ 	.word	0xffffffff


	//   ....[5]....
        /*0064*/ 	.word	0xffffffff


	//----- nvinfo : EIATTR_COOP_GROUP_INSTR_OFFSETS
	.align		4
.L_870:
        /*0068*/ 	.byte	0x04, 0x28
        /*006a*/ 	.short	(.L_872 - .L_871)


	//   ....[0]....
.L_871:
        /*006c*/ 	.word	0x0000c4d0


	//   ....[1]....
        /*0070*/ 	.word	0x0000c4f0


	//   ....[2]....
        /*0074*/ 	.word	0x0000c500


	//   ....[3]....
        /*0078*/ 	.word	0x0000f790


	//   ....[4]....
        /*007c*/ 	.word	0x0000f7b0


	//   ....[5]....
        /*0080*/ 	.word	0x0000f7c0


	//----- nvinfo : EIATTR_SYSCALL_OFFSETS
	.align		4
.L_872:
        /*0084*/ 	.byte	0x04, 0x46
        /*0086*/ 	.short	(.L_874 - .L_873)


	//   ....[0]....
.L_873:
        /*0088*/ 	.word	0x0000fc50


	//   ....[1]....
        /*008c*/ 	.word	0x0000fe00


	//   ....[2]....
        /*0090*/ 	.word	0x0000ffa0


	//   ....[3]....
        /*0094*/ 	.word	0x00010110


	//   ....[4]....
        /*0098*/ 	.word	0x00010530


	//   ....[5]....
        /*009c*/ 	.word	0x000106e0


	//   ....[6]....
        /*00a0*/ 	.word	0x00010880


	//   ....[7]....
        /*00a4*/ 	.word	0x000109f0


	//----- nvinfo : EIATTR_EXIT_INSTR_OFFSETS
	.align		4
.L_874:
        /*00a8*/ 	.byte	0x04, 0x1c
        /*00aa*/ 	.short	(.L_876 - .L_875)


	//   ....[0]....
.L_875:
        /*00ac*/ 	.word	0x0000ec80


	//   ....[1]....
        /*00b0*/ 	.word	0x0000f910


	//   ....[2]....
        /*00b4*/ 	.word	0x0000fc90


	//   ....[3]....
        /*00b8*/ 	.word	0x0000fcc0


	//   ....[4]....
        /*00bc*/ 	.word	0x0000ffe0


	//   ....[5]....
        /*00c0*/ 	.word	0x00010120


	//   ....[6]....
        /*00c4*/ 	.word	0x00010190


	//   ....[7]....
        /*00c8*/ 	.word	0x000101c0


	//   ....[8]....
        /*00cc*/ 	.word	0x000101f0


	//   ....[9]....
        /*00d0*/ 	.word	0x00010570


	//   ....[10]....
        /*00d4*/ 	.word	0x000105a0


	//   ....[11]....
        /*00d8*/ 	.word	0x000108c0


	//   ....[12]....
        /*00dc*/ 	.word	0x00010a00


	//----- nvinfo : EIATTR_MAX_THREADS
	.align		4
.L_876:
        /*00e0*/ 	.byte	0x04, 0x05
        /*00e2*/ 	.short	(.L_878 - .L_877)
.L_877:
        /*00e4*/ 	.word	0x00000200
        /*00e8*/ 	.word	0x00000001
        /*00ec*/ 	.word	0x00000001


	//----- nvinfo : EIATTR_CRS_STACK_SIZE
	.align		4
.L_878:
        /*00f0*/ 	.byte	0x04, 0x1e
        /*00f2*/ 	.short	(.L_880 - .L_879)
.L_879:
        /*00f4*/ 	.word	0x00000000
.L_880:


//--------------------- .nv.info._ZN2at6native13reduce_kernelILi256ELi2ENS0_8ReduceOpIN3c108BFloat16ENS0_9ArgMaxOpsIfEEjlLi4ELi4EEEEEvT1_ --------------------------
	.section	.nv.info._ZN2at6native13reduce_kernelILi256ELi2ENS0_8ReduceOpIN3c108BFloat16ENS0_9ArgMaxOpsIfEEjlLi4ELi4EEEEEvT1_,"",@"SHT_CUDA_INFO"
	.sectionflags	@""
	.align	4


	//----- nvinfo : EIATTR_CUDA_API_VERSION
	.align		4
        /*0000*/ 	.byte	0x04, 0x37
        /*0002*/ 	.short	(.L_882 - .L_881)
.L_881:
        /*0004*/ 	.word	0x00000082


	//----- nvinfo : EIATTR_SW2861232_WAR
	.align		4
.L_882:
        /*0008*/ 	.byte	0x01, 0x35
	.zero		2


	//----- nvinfo : EIATTR_PARAM_CBANK
	.align		4
        /*000c*/ 	.byte	0x04, 0x0a
        /*000e*/ 	.short	(.L_884 - .L_883)
	.align		4
.L_883:
        /*0010*/ 	.word	index@(.nv.constant0._ZN2at6native13reduce_kernelILi256ELi2ENS0_8ReduceOpIN3c108BFloat16ENS0_9ArgMaxOpsIfEEjlLi4ELi4EEEEEvT1_)
        /*0014*/ 	.short	0x0160
        /*0016*/ 	.short	0x0428


	//----- nvinfo : EIATTR_CBANK_PARAM_SIZE
	.align		4
.L_884:
        /*0018*/ 	.byte	0x03, 0x19
        /*001a*/ 	.short	0x0428


	//----- nvinfo : EIATTR_KPARAM_INFO
	.align		4
        /*001c*/ 	.byte	0x04, 0x17
        /*001e*/ 	.short	(.L_886 - .L_885)
.L_885:
        /*0020*/ 	.word	0x00000000
        /*0024*/ 	.short	0x0000
        /*0026*/ 	.short	0x0000
        /*0028*/ 	.byte	0x00, 0xf0, 0xa1, 0x10


	//----- nvinfo : EIATTR_MAXREG_COUNT
	.align		4
.L_886:
        /*002c*/ 	.byte	0x03, 0x1b
        /*002e*/ 	.short	0x0040


	//----- nvinfo : EIATTR_NUM_BARRIERS
	.align		4
        /*0030*/ 	.byte	0x02, 0x4c
        /*0032*/ 	.byte	0x01
	.zero		1


	//----- nvinfo : EIATTR_EXTERNS
	.align		4
        /*0034*/ 	.byte	0x04, 0x0f
        /*0036*/ 	.short	(.L_888 - .L_887)


	//   ....[0]....
	.align		4
.L_887:
        /*0038*/ 	.word	index@(__assertfail)


	//----- nvinfo : EIATTR_MERCURY_ISA_VERSION
	.align		4
.L_888:
        /*003c*/ 	.byte	0x03, 0x5f
        /*003e*/ 	.short	0x0000


	//----- nvinfo : EIATTR_INT_WARP_WIDE_INSTR_OFFSETS
	.align		4
        /*0040*/ 	.byte	0x04, 0x31
        /*0042*/ 	.short	(.L_890 - .L_889)


	//   ....[0]....
.L_889:
        /*0044*/ 	.word	0x00013d30


	//   ....[1]....
        /*0048*/ 	.word	0x00013e00


	//----- nvinfo : EIATTR_COOP_GROUP_MASK_REGIDS
	.align		4
.L_890:
        /*004c*/ 	.byte	0x04, 0x29
        /*004e*/ 	.short	(.L_892 - .L_891)


	//   ....[0]....
.L_891:
        /*0050*/ 	.word	0xffffffff


	//   ....[1]....
        /*0054*/ 	.word	0xffffffff


	//   ....[2]....
        /*0058*/ 	.word	0xffffffff


	//   ....[3]....
        /*005c*/ 	.word	0xffffffff


	//   ....[4]....
        /*0060*/ 	.word	0xffffffff


	//   ....[5]....
        /*0064*/ 	.word	0xffffffff


	//   ....[6]....
        /*0068*/ 	.word	0xffffffff


	//   ....[7]....
        /*006c*/ 	.word	0xffffffff


	//   ....[8]....
        /*0070*/ 	.word	0xffffffff


	//   ....[9]....
        /*0074*/ 	.word	0xffffffff


	//   ....[10]....
        /*0078*/ 	.word	0xffffffff


	//   ....[11]....
        /*007c*/ 	.word	0xffffffff


	//----- nvinfo : EIATTR_COOP_GROUP_INSTR_OFFSETS
	.align		4
.L_892:
        /*0080*/ 	.byte	0x04, 0x28
        /*0082*/ 	.short	(.L_894 - .L_893)


	//   ....[0]....
.L_893:
        /*0084*/ 	.word	0x0000fb80


	//   ....[1]....
        /*0088*/ 	.word	0x0000fba0


	//   ....[2]....
        /*008c*/ 	.word	0x0000fbb0


	//   ....[3]....
        /*0090*/ 	.word	0x0000fcb0


	//   ....[4]....
        /*0094*/ 	.word	0x0000fce0


	//   ....[5]....
        /*0098*/ 	.word	0x0000fd10


	//   ....[6]....
        /*009c*/ 	.word	0x00015040


	//   ....[7]....
        /*00a0*/ 	.word	0x00015060


	//   ....[8]....
        /*00a4*/ 	.word	0x00015070


	//   ....[9]....
        /*00a8*/ 	.word	0x00015170


	//   ....[10]....
        /*00ac*/ 	.word	0x000151a0


	//   ....[11]....
        /*00b0*/ 	.word	0x000151d0


	//----- nvinfo : EIATTR_SYSCALL_OFFSETS
	.align		4
.L_894:
        /*00b4*/ 	.byte	0x04, 0x46
        /*00b6*/ 	.short	(.L_896 - .L_895)


	//   ....[0]....
.L_895:
        /*00b8*/ 	.word	0x00000f60


	//   ....[1]....
        /*00bc*/ 	.word	0x000157a0


	//   ....[2]....
        /*00c0*/ 	.word	0x00015920


	//   ....[3]....
        /*00c4*/ 	.word	0x00015af0


	//   ....[4]....
        /*00c8*/ 	.word	0x00015cb0


	//   ....[5]....
        /*00cc*/ 	.word	0x00015e30


	//   ....[6]....
        /*00d0*/ 	.word	0x00015fa0


	//   ....[7]....
        /*00d4*/ 	.word	0x000160c0


	//   ....[8]....
        /*00d8*/ 	.word	0x000165e0


	//   ....[9]....
        /*00dc*/ 	.word	0x00016760


	//   ....[10]....
        /*00e0*/ 	.word	0x00016930


	//   ....[11]....
        /*00e4*/ 	.word	0x00016af0


	//   ....[12]....
        /*00e8*/ 	.word	0x00016c70


	//   ....[13]....
        /*00ec*/ 	.word	0x00016de0


	//   ....[14]....
        /*00f0*/ 	.word	0x00016f00


	//----- nvinfo : EIATTR_EXIT_INSTR_OFFSETS
	.align		4
.L_896:
        /*00f4*/ 	.byte	0x04, 0x1c
        /*00f6*/ 	.short	(.L_898 - .L_897)


	//   ....[0]....
.L_897:
        /*00f8*/ 	.word	0x00013e90


	//   ....[1]....
        /*00fc*/ 	.word	0x00015320


	//   ....[2]....
        /*0100*/ 	.word	0x00015960


	//   ....[3]....
        /*0104*/ 	.word	0x000159b0


	//   ....[4]....
        /*0108*/ 	.word	0x00015e70


	//   ....[5]....
        /*010c*/ 	.word	0x000160d0


	//   ....[6]....
        /*0110*/ 	.word	0x00016100


	//   ....[7]....
        /*0114*/ 	.word	0x00016130


	//   ....[8]....
        /*0118*/ 	.word	0x00016160


	//   ....[9]....
        /*011c*/ 	.word	0x000167a0


	//   ....[10]....
        /*0120*/ 	.word	0x000167f0


	//   ....[11]....
        /*0124*/ 	.word	0x00016cb0


	//   ....[12]....
        /*0128*/ 	.word	0x00016f10


	//----- nvinfo : EIATTR_MAX_THREADS
	.align		4
.L_898:
        /*012c*/ 	.byte	0x04, 0x05
        /*012e*/ 	.short	(.L_900 - .L_899)
.L_899:
        /*0130*/ 	.word	0x00000100
        /*0134*/ 	.word	0x00000001
        /*0138*/ 	.word	0x00000001


	//----- nvinfo : EIATTR_CRS_STACK_SIZE
	.align		4
.L_900:
        /*013c*/ 	.byte	0x04, 0x1e
        /*013e*/ 	.short	(.L_902 - .L_901)
.L_901:
        /*0140*/ 	.word	0x00000000
.L_902:


//--------------------- .nv.info._ZN2at6native13reduce_kernelILi128ELi4ENS0_8ReduceOpIN3c108BFloat16ENS0_9ArgMaxOpsIfEEjlLi4ELi4EEEEEvT1_ --------------------------
	.section	.nv.info._ZN2at6native13reduce_kernelILi128ELi4ENS0_8ReduceOpIN3c108BFloat16ENS0_9ArgMaxOpsIfEEjlLi4ELi4EEEEEvT1_,"",@"SHT_CUDA_INFO"
	.sectionflags	@""
	.align	4


	//----- nvinfo : EIATTR_CUDA_API_VERSION
	.align		4
        /*0000*/ 	.byte	0x04, 0x37
        /*0002*/ 	.short	(.L_904 - .L_903)
.L_903:
        /*0004*/ 	.word	0x00000082


	//----- nvinfo : EIATTR_SW2861232_WAR
	.align		4
.L_904:
        /*0008*/ 	.byte	0x01, 0x35
	.zero		2


	//----- nvinfo : EIATTR_PARAM_CBANK
	.align		4
        /*000c*/ 	.byte	0x04, 0x0a
        /*000e*/ 	.short	(.L_906 - .L_905)
	.align		4
.L_905:
        /*0010*/ 	.word	index@(.nv.constant0._ZN2at6native13reduce_kernelILi128ELi4ENS0_8ReduceOpIN3c108BFloat16ENS0_9ArgMaxOpsIfEEjlLi4ELi4EEEEEvT1_)
        /*0014*/ 	.short	0x0160
        /*0016*/ 	.short	0x0428


	//----- nvinfo : EIATTR_CBANK_PARAM_SIZE
	.align		4
.L_906:
        /*0018*/ 	.byte	0x03, 0x19
        /*001a*/ 	.short	0x0428


	//----- nvinfo : EIATTR_KPARAM_INFO
	.align		4
        /*001c*/ 	.byte	0x04, 0x17
        /*001e*/ 	.short	(.L_908 - .L_907)
.L_907:
        /*0020*/ 	.word	0x00000000
        /*0024*/ 	.short	0x0000
        /*0026*/ 	.short	0x0000
        /*0028*/ 	.byte	0x00, 0xf0, 0xa1, 0x10


	//----- nvinfo : EIATTR_MAXREG_COUNT
	.align		4
.L_908:
        /*002c*/ 	.byte	0x03, 0x1b
        /*002e*/ 	.short	0x0080


	//----- nvinfo : EIATTR_NUM_BARRIERS
	.align		4
        /*0030*/ 	.byte	0x02, 0x4c
        /*0032*/ 	.byte	0x01
	.zero		1


	//----- nvinfo : EIATTR_EXTERNS
	.align		4
        /*0034*/ 	.byte	0x04, 0x0f
        /*0036*/ 	.short	(.L_910 - .L_909)


	//   ....[0]....
	.align		4
.L_909:
        /*0038*/ 	.word	index@(__assertfail)


	//----- nvinfo : EIATTR_MERCURY_ISA_VERSION
	.align		4
.L_910:
        /*003c*/ 	.byte	0x03, 0x5f
        /*003e*/ 	.short	0x0000


	//----- nvinfo : EIATTR_INT_WARP_WIDE_INSTR_OFFSETS
	.align		4
        /*0040*/ 	.byte	0x04, 0x31
        /*0042*/ 	.short	(.L_912 - .L_911)


	//   ....[0]....
.L_911:
        /*0044*/ 	.word	0x0001d610


	//   ....[1]....
        /*0048*/ 	.word	0x0001d6e0


	//----- nvinfo : EIATTR_COOP_GROUP_MASK_REGIDS
	.align		4
.L_912:
        /*004c*/ 	.byte	0x04, 0x29
        /*004e*/ 	.short	(.L_914 - .L_913)


	//   ....[0]....
.L_913:
        /*0050*/ 	.word	0xffffffff


	//   ....[1]....
        /*0054*/ 	.word	0xffffffff


	//   ....[2]....
        /*0058*/ 	.word	0xffffffff


	//   ....[3]....
        /*005c*/ 	.word	0xffffffff


	//   ....[4]....
        /*0060*/ 	.word	0xffffffff


	//   ....[5]....
        /*0064*/ 	.word	0xffffffff


	//   ....[6]....
        /*0068*/ 	.word	0xffffffff


	//   ....[7]....
        /*006c*/ 	.word	0xffffffff


	//   ....[8]....
        /*0070*/ 	.word	0xffffffff


	//   ....[9]....
        /*0074*/ 	.word	0xffffffff


	//   ....[10]....
        /*0078*/ 	.word	0xffffffff


	//   ....[11]....
        /*007c*/ 	.word	0xffffffff


	//   ....[12]....
        /*0080*/ 	.word	0xffffffff


	//   ....[13]....
        /*0084*/ 	.word	0xffffffff


	//   ....[14]....
        /*0088*/ 	.word	0xffffffff


	//   ....[15]....
        /*008c*/ 	.word	0xffffffff


	//   ....[16]....
        /*0090*/ 	.word	0xffffffff


	//   ....[17]....
        /*0094*/ 	.word	0xffffffff


	//   ....[18]....
        /*0098*/ 	.word	0xffffffff


	//   ....[19]....
        /*009c*/ 	.word	0xffffffff


	//   ....[20]....
        /*00a0*/ 	.word	0xffffffff


	//   ....[21]....
        /*00a4*/ 	.word	0xffffffff


	//   ....[22]....
        /*00a8*/ 	.word	0xffffffff


	//   ....[23]....
        /*00ac*/ 	.word	0xffffffff


	//----- nvinfo : EIATTR_COOP_GROUP_INSTR_OFFSETS
	.align		4
.L_914:
        /*00b0*/ 	.byte	0x04, 0x28
        /*00b2*/ 	.short	(.L_916 - .L_915)


	//   ....[0]....
.L_915:
        /*00b4*/ 	.word	0x00015f60


	//   ....[1]....
        /*00b8*/ 	.word	0x00015f80


	//   ....[2]....
        /*00bc*/ 	.word	0x00015f90


	//   ....[3]....
        /*00c0*/ 	.word	0x00016090


	//   ....[4]....
        /*00c4*/ 	.word	0x000160c0


	//   ....[5]....
        /*00c8*/ 	.word	0x000160f0


	//   ....[6]....
        /*00cc*/ 	.word	0x000161f0


	//   ....[7]....
        /*00d0*/ 	.word	0x00016220


	//   ....[8]....
        /*00d4*/ 	.word	0x00016250


	//   ....[9]....
        /*00d8*/ 	.word	0x00016350


	//   ....[10]....
        /*00dc*/ 	.word	0x00016380


	//   ....[11]....
        /*00e0*/ 	.word	0x000163b0


	//   ....[12]....
        /*00e4*/ 	.word	0x0001f5a0


	//   ....[13]....
        /*00e8*/ 	.word	0x0001f5c0


	//   ....[14]....
        /*00ec*/ 	.word	0x0001f5d0


	//   ....[15]....
        /*00f0*/ 	.word	0x0001f6d0


	//   ....[16]....
        /*00f4*/ 	.word	0x0001f700


	//   ....[17]....
        /*00f8*/ 	.word	0x0001f730


	//   ....[18]....
        /*00fc*/ 	.word	0x0001f830


	//   ....[19]....
        /*0100*/ 	.word	0x0001f860


	//   ....[20]....
        /*0104*/ 	.word	0x0001f890


	//   ....[21]....
        /*0108*/ 	.word	0x0001f990


	//   ....[22]....
        /*010c*/ 	.word	0x0001f9c0


	//   ....[23]....
        /*0110*/ 	.word	0x0001f9f0


	//----- nvinfo : EIATTR_SYSCALL_OFFSETS
	.align		4
.L_916:
        /*0114*/ 	.byte	0x04, 0x46
        /*0116*/ 	.short	(.L_918 - .L_917)


	//   ....[0]....
.L_917:
        /*0118*/ 	.word	0x00000fa0


	//   ....[1]....
        /*011c*/ 	.word	0x00020250


	//   ....[2]....
        /*0120*/ 	.word	0x000203d0


	//   ....[3]....
        /*0124*/ 	.word	0x00020550


	//   ....[4]....
        /*0128*/ 	.word	0x000206d0


	//   ....[5]....
        /*012c*/ 	.word	0x000208e0


	//   ....[6]....
        /*0130*/ 	.word	0x00020ae0


	//   ....[7]....
        /*0134*/ 	.word	0x00020c60


	//   ....[8]....
        /*0138*/ 	.word	0x00020de0


	//   ....[9]....
        /*013c*/ 	.word	0x00020f60


	//   ....[10]....
        /*0140*/ 	.word	0x000210d0


	//   ....[11]....
        /*0144*/ 	.word	0x000211f0


	//   ....[12]....
        /*0148*/ 	.word	0x00021310


	//   ....[13]....
        /*014c*/ 	.word	0x00021430


	//   ....[14]....
        /*0150*/ 	.word	0x00021be0


	//   ....[15]....
        /*0154*/ 	.word	0x00021d60


	//   ....[16]....
        /*0158*/ 	.word	0x00021ee0


	//   ....[17]....
        /*015c*/ 	.word	0x00022060


	//   ....[18]....
        /*0160*/ 	.word	0x00022270


	//   ....[19]....
        /*0164*/ 	.word	0x00022470


	//   ....[20]....
        /*0168*/ 	.word	0x000225f0


	//   ....[21]....
        /*016c*/ 	.word	0x00022770


	//   ....[22]....
        /*0170*/ 	.word	0x000228f0


	//   ....[23]....
        /*0174*/ 	.word	0x00022a60


	//   ....[24]....
        /*0178*/ 	.word	0x00022b80


	//   ....[25]....
        /*017c*/ 	.word	0x00022ca0


	//   ....[26]....
        /*0180*/ 	.word	0x00022dc0


	//----- nvinfo : EIATTR_EXIT_INSTR_OFFSETS
	.align		4
.L_918:
        /*0184*/ 	.byte	0x04, 0x1c
        /*0186*/ 	.short	(.L_920 - .L_919)


	//   ....[0]....
.L_919:
        /*0188*/ 	.word	0x0001d770


	//   ....[1]....
        /*018c*/ 	.word	0x0001fb40


	//   ....[2]....
        /*0190*/ 	.word	0x00020710


	//   ....[3]....
        /*0194*/ 	.word	0x000207a0


	//   ....[4]....
        /*0198*/ 	.word	0x00020fa0


	//   ....[5]....
        /*019c*/ 	.word	0x00021440


	//   ....[6]....
        /*01a0*/ 	.word	0x00021470


	//   ....[7]....
        /*01a4*/ 	.word	0x000214a0


	//   ....[8]....
        /*01a8*/ 	.word	0x000214d0


	//   ....[9]....
        /*01ac*/ 	.word	0x000220a0


	//   ....[10]....
        /*01b0*/ 	.word	0x00022130


	//   ....[11]....
        /*01b4*/ 	.word	0x00022930


	//   ....[12]....
        /*01b8*/ 	.word	0x00022dd0


	//----- nvinfo : EIATTR_MAX_THREADS
	.align		4
.L_920:
        /*01bc*/ 	.byte	0x04, 0x05
        /*01be*/ 	.short	(.L_922 - .L_921)
.L_921:
        /*01c0*/ 	.word	0x00000080
        /*01c4*/ 	.word	0x00000001
        /*01c8*/ 	.word	0x00000001


	//----- nvinfo : EIATTR_CRS_STACK_SIZE
	.align		4
.L_922:
        /*01cc*/ 	.byte	0x04, 0x1e
        /*01ce*/ 	.short	(.L_924 - .L_923)
.L_923:
        /*01d0*/ 	.word	0x00000000
.L_924:


//--------------------- .nv.info._ZN2at6native13reduce_kernelILi512ELi1ENS0_8ReduceOpIN3c104HalfENS0_9ArgMaxOpsIfEEjlLi4ELi4EEEEEvT1_ --------------------------
	.section	.nv.info._ZN2at6native13reduce_kernelILi512ELi1ENS0_8ReduceOpIN3c104HalfENS0_9ArgMaxOpsIfEEjlLi4ELi4EEEEEvT1_,"",@"SHT_CUDA_INFO"
	.sectionflags	@""
	.align	4


	//----- nvinfo : EIATTR_CUDA_API_VERSION
	.align		4
        /*0000*/ 	.byte	0x04, 0x37
        /*0002*/ 	.short	(.L_926 - .L_925)
.L_925:
        /*0004*/ 	.word	0x00000082


	//----- nvinfo : EIATTR_SW2861232_WAR
	.align		4
.L_926:
        /*0008*/ 	.byte	0x01, 0x35
	.zero		2


	//----- nvinfo : EIATTR_PARAM_CBANK
	.align		4
        /*000c*/ 	.byte	0x04, 0x0a
        /*000e*/ 	.short	(.L_928 - .L_927)
	.align		4
.L_927:
        /*0010*/ 	.word	index@(.nv.constant0._ZN2at6native13reduce_kernelILi512ELi1ENS0_8ReduceOpIN3c104HalfENS0_9ArgMaxOpsIfEEjlLi4ELi4EEEEEvT1_)
        /*0014*/ 	.short	0x0160
        /*0016*/ 	.short	0x0428


	//----- nvinfo : EIATTR_CBANK_PARAM_SIZE
	.align		4
.L_928:
        /*0018*/ 	.byte	0x03, 0x19
        /*001a*/ 	.short	0x0428


	//----- nvinfo : EIATTR_KPARAM_INFO
	.align		4
        /*001c*/ 	.byte	0x04, 0x17
        /*001e*/ 	.short	(.L_930 - .L_929)
.L_929:
        /*0020*/ 	.word	0x00000000
        /*0024*/ 	.short	0x0000
        /*0026*/ 	.short	0x0000
        /*0028*/ 	.byte	0x00, 0xf0, 0xa1, 0x10


	//----- nvinfo : EIATTR_MAXREG_COUNT
	.align		4
.L_930:
        /*002c*/ 	.byte	0x03, 0x1b
        /*002e*/ 	.short	0x0020


	//----- nvinfo : EIATTR_NUM_BARRIERS
	.align		4
        /*0030*/ 	.byte	0x02, 0x4c
        /*0032*/ 	.byte	0x01
	.zero		1


	//----- nvinfo : EIATTR_EXTERNS
	.align		4
        /*0034*/ 	.byte	0x04, 0x0f
        /*0036*/ 	.short	(.L_932 - .L_931)


	//   ....[0]....
	.align		4
.L_931:
        /*0038*/ 	.word	index@(__assertfail)


	//----- nvinfo : EIATTR_MERCURY_ISA_VERSION
	.align		4
.L_932:
        /*003c*/ 	.byte	0x03, 0x5f
        /*003e*/ 	.short	0x0000


	//----- nvinfo : EIATTR_INT_WARP_WIDE_INSTR_OFFSETS
	.align		4
        /*0040*/ 	.byte	0x04, 0x31
        /*0042*/ 	.short	(.L_934 - .L_933)


	//   ....[0]....
.L_933:
        /*0044*/ 	.word	0x0000eb20


	//   ....[1]....
        /*0048*/ 	.word	0x0000ebf0


	//----- nvinfo : EIATTR_COOP_GROUP_MASK_REGIDS
	.align		4
.L_934:
        /*004c*/ 	.byte	0x04, 0x29
        /*004e*/ 	.short	(.L_936 - .L_935)


	//   ....[0]....
.L_935:
        /*0050*/ 	.word	0xffffffff


	//   ....[1]....
        /*0054*/ 	.word	0xffffffff


	//   ....[2]....
        /*0058*/ 	.word	0xffffffff


	//   ....[3]....
        /*005c*/ 	.word	0xffffffff


	//   ....[4]....
        /*0060*/ 	.word	0xffffffff


	//   ....[5]....
        /*0064*/ 	.word	0xffffffff


	//----- nvinfo : EIATTR_COOP_GROUP_INSTR_OFFSETS
	.align		4
.L_936:
        /*0068*/ 	.byte	0x04, 0x28
        /*006a*/ 	.short	(.L_938 - .L_937)


	//   ....[0]....
.L_937:
        /*006c*/ 	.word	0x0000c4d0


	//   ....[1]....
        /*0070*/ 	.word	0x0000c4f0


	//   ....[2]....
        /*0074*/ 	.word	0x0000c500


	//   ....[3]....
        /*0078*/ 	.word	0x0000f790


	//   ....[4]....
        /*007c*/ 	.word	0x0000f7b0


	//   ....[5]....
        /*0080*/ 	.word	0x0000f7c0


	//----- nvinfo : EIATTR_SYSCALL_OFFSETS
	.align		4
.L_938:
        /*0084*/ 	.byte	0x04, 0x46
        /*0086*/ 	.short	(.L_940 - .L_939)


	//   ....[0]....
.L_939:
        /*0088*/ 	.word	0x0000fc50


	//   ....[1]....
        /*008c*/ 	.word	0x0000fe00


	//   ....[2]....
        /*0090*/ 	.word	0x0000ffa0


	//   ....[3]....
        /*0094*/ 	.word	0x00010110


	//   ....[4]....
        /*0098*/ 	.word	0x00010530


	//   ....[5]....
        /*009c*/ 	.word	0x000106e0


	//   ....[6]....
        /*00a0*/ 	.word	0x00010880


	//   ....[7]....
        /*00a4*/ 	.word	0x000109f0


	//----- nvinfo : EIATTR_EXIT_INSTR_OFFSETS
	.align		4
.L_940:
        /*00a8*/ 	.byte	0x04, 0x1c
        /*00aa*/ 	.short	(.L_942 - .L_941)


	//   ....[0]....
.L_941:
        /*00ac*/ 	.word	0x0000ec80


	//   ....[1]....
        /*00b0*/ 	.word	0x0000f910


	//   ....[2]....
        /*00b4*/ 	.word	0x0000fc90


	//   ....[3]....
        /*00b8*/ 	.word	0x0000fcc0


	//   ....[4]....
        /*00bc*/ 	.word	0x0000ffe0


	//   ....[5]....
        /*00c0*/ 	.word	0x00010120


	//   ....[6]....
        /*00c4*/ 	.word	0x00010190


	//   ....[7]....
        /*00c8*/ 	.word	0x000101c0


	//   ....[8]....
        /*00cc*/ 	.word	0x000101f0


	//   ....[9]....
        /*00d0*/ 	.word	0x00010570


	//   ....[10]....
        /*00d4*/ 	.word	0x000105a0


	//   ....[11]....
        /*00d8*/ 	.word	0x000108c0


	//   ....[12]....
        /*00dc*/ 	.word	0x00010a00


	//----- nvinfo : EIATTR_MAX_THREADS
	.align		4
.L_942:
        /*00e0*/ 	.byte	0x04, 0x05
        /*00e2*/ 	.short	(.L_944 - .L_943)
.L_943:
        /*00e4*/ 	.word	0x00000200
        /*00e8*/ 	.word	0x00000001
        /*00ec*/ 	.word	0x00000001


	//----- nvinfo : EIATTR_CRS_STACK_SIZE
	.align		4
.L_944:
        /*00f0*/ 	.byte	0x04, 0x1e
        /*00f2*/ 	.short	(.L_946 - .L_945)
.L_945:
        /*00f4*/ 	.word	0x00000000
.L_946:


//--------------------- .nv.info._ZN2at6native13reduce_kernelILi256ELi2ENS0_8ReduceOpIN3c104HalfENS0_9ArgMaxOpsIfEEjlLi4ELi4EEEEEvT1_ --------------------------
	.section	.nv.info._ZN2at6native13reduce_kernelILi256ELi2ENS0_8ReduceOpIN3c104HalfENS0_9ArgMaxOpsIfEEjlLi4ELi4EEEEEvT1_,"",@"SHT_CUDA_INFO"
	.sectionflags	@""
	.align	4


	//----- nvinfo : EIATTR_CUDA_API_VERSION
	.align		4
        /*0000*/ 	.byte	0x04, 0x37
        /*0002*/ 	.short	(.L_948 - .L_947)
.L_947:
        /*0004*/ 	.word	0x00000082


	//----- nvinfo : EIATTR_SW2861232_WAR
	.align		4
.L_948:
        /*0008*/ 	.byte	0x01, 0x35
	.zero		2


	//----- nvinfo : EIATTR_PARAM_CBANK
	.align		4
        /*000c*/ 	.byte	0x04, 0x0a
        /*000e*/ 	.short	(.L_950 - .L_949)
	.align		4
.L_949:
        /*0010*/ 	.word	index@(.nv.constant0._ZN2at6native13reduce_kernelILi256ELi2ENS0_8ReduceOpIN3c104HalfENS0_9ArgMaxOpsIfEEjlLi4ELi4EEEEEvT1_)
        /*0014*/ 	.short	0x0160
        /*0016*/ 	.short	0x0428


	//----- nvinfo : EIATTR_CBANK_PARAM_SIZE
	.align		4
.L_950:
        /*0018*/ 	.byte	0x03, 0x19
        /*001a*/ 	.short	0x0428


	//----- nvinfo : EIATTR_KPARAM_INFO
	.align		4
        /*001c*/ 	.byte	0x04, 0x17
        /*001e*/ 	.short	(.L_952 - .L_951)
.L_951:
        /*0020*/ 	.word	0x00000000
        /*0024*/ 	.short	0x0000
        /*0026*/ 	.short	0x0000
        /*0028*/ 	.byte	0x00, 0xf0, 0xa1, 0x10


	//----- nvinfo : EIATTR_MAXREG_COUNT
	.align		4
.L_952:
        /*002c*/ 	.byte	0x03, 0x1b
        /*002e*/ 	.short	0x0040


	//----- nvinfo : EIATTR_NUM_BARRIERS
	.align		4
        /*0030*/ 	.byte	0x02, 0x4c
        /*0032*/ 	.byte	0x01
	.zero		1


	//----- nvinfo : EIATTR_EXTERNS
	.align		4
        /*0034*/ 	.byte	0x04, 0x0f
        /*0036*/ 	.short	(.L_954 - .L_953)


	//   ....[0]....
	.align		4
.L_953:
        /*0038*/ 	.word	index@(__assertfail)


	//----- nvinfo : EIATTR_MERCURY_ISA_VERSION
	.align		4
.L_954:
        /*003c*/ 	.byte	0x03, 0x5f
        /*003e*/ 	.short	0x0000


	//----- nvinfo : EIATTR_INT_WARP_WIDE_INSTR_OFFSETS
	.align		4
        /*0040*/ 	.byte	0x04, 0x31
        /*0042*/ 	.short	(.L_956 - .L_955)


	//   ....[0]....
.L_955:
        /*0044*/ 	.word	0x00013c10


	//   ....[1]....
        /*0048*/ 	.word	0x00013ce0


	//----- nvinfo : EIATTR_COOP_GROUP_MASK_REGIDS
	.align		4
.L_956:
        /*004c*/ 	.byte	0x04, 0x29
        /*004e*/ 	.short	(.L_958 - .L_957)


	//   ....[0]....
.L_957:
        /*0050*/ 	.word	0xffffffff


	//   ....[1]....
        /*0054*/ 	.word	0xffffffff


	//   ....[2]....
        /*0058*/ 	.word	0xffffffff


	//   ....[3]....
        /*005c*/ 	.word	0xffffffff


	//   ....[4]....
        /*0060*/ 	.word	0xffffffff


	//   ....[5]....
        /*0064*/ 	.word	0xffffffff


	//   ....[6]....
        /*0068*/ 	.word	0xffffffff


	//   ....[7]....
        /*006c*/ 	.word	0xffffffff


	//   ....[8]....
        /*0070*/ 	.word	0xffffffff


	//   ....[9]....
        /*0074*/ 	.word	0xffffffff


	//   ....[10]....
        /*0078*/ 	.word	0xffffffff


	//   ....[11]....
        /*007c*/ 	.word	0xffffffff


	//----- nvinfo : EIATTR_COOP_GROUP_INSTR_OFFSETS
	.align		4
.L_958:
        /*0080*/ 	.byte	0x04, 0x28
        /*0082*/ 	.short	(.L_960 - .L_959)


	//   ....[0]....
.L_959:
        /*0084*/ 	.word	0x0000fa60


	//   ....[1]....
        /*0088*/ 	.word	0x0000fa80


	//   ....[2]....
        /*008c*/ 	.word	0x0000fa90


	//   ....[3]....
        /*0090*/ 	.word	0x0000fb90


	//   ....[4]....
        /*0094*/ 	.word	0x0000fbc0


	//   ....[5]....
        /*0098*/ 	.word	0x0000fbf0


	//   ....[6]....
        /*009c*/ 	.word	0x00014f20


	//   ....[7]....
        /*00a0*/ 	.word	0x00014f40


	//   ....[8]....
        /*00a4*/ 	.word	0x00014f50


	//   ....[9]....
        /*00a8*/ 	.word	0x00015050


	//   ....[10]....
        /*00ac*/ 	.word	0x00015080


	//   ....[11]....
        /*00b0*/ 	.word	0x000150b0


	//----- nvinfo : EIATTR_SYSCALL_OFFSETS
	.align		4
.L_960:
        /*00b4*/ 	.byte	0x04, 0x46
        /*00b6*/ 	.short	(.L_962 - .L_961)


	//   ....[0]....
.L_961:
        /*00b8*/ 	.word	0x00000f60


	//   ....[1]....
        /*00bc*/ 	.word	0x00015680


	//   ....[2]....
        /*00c0*/ 	.word	0x00015800


	//   ....[3]....
        /*00c4*/ 	.word	0x000159d0


	//   ....[4]....
        /*00c8*/ 	.word	0x00015b90


	//   ....[5]....
        /*00cc*/ 	.word	0x00015d10


	//   ....[6]....
        /*00d0*/ 	.word	0x00015e80


	//   ....[7]....
        /*00d4*/ 	.word	0x00015fa0


	//   ....[8]....
        /*00d8*/ 	.word	0x000164c0


	//   ....[9]....
        /*00dc*/ 	.word	0x00016640


	//   ....[10]....
        /*00e0*/ 	.word	0x00016810


	//   ....[11]....
        /*00e4*/ 	.word	0x000169d0


	//   ....[12]....
        /*00e8*/ 	.word	0x00016b50


	//   ....[13]....
        /*00ec*/ 	.word	0x00016cc0


	//   ....[14]....
        /*00f0*/ 	.word	0x00016de0


	//----- nvinfo : EIATTR_EXIT_INSTR_OFFSETS
	.align		4
.L_962:
        /*00f4*/ 	.byte	0x04, 0x1c
        /*00f6*/ 	.short	(.L_964 - .L_963)


	//   ....[0]....
.L_963:
        /*00f8*/ 	.word	0x00013d70


	//   ....[1]....
        /*00fc*/ 	.word	0x00015200


	//   ....[2]....
        /*0100*/ 	.word	0x00015840


	//   ....[3]....
        /*0104*/ 	.word	0x00015890


	//   ....[4]....
        /*0108*/ 	.word	0x00015d50


	//   ....[5]....
        /*010c*/ 	.word	0x00015fb0


	//   ....[6]....
        /*0110*/ 	.word	0x00015fe0


	//   ....[7]....
        /*0114*/ 	.word	0x00016010


	//   ....[8]....
        /*0118*/ 	.word	0x00016040


	//   ....[9]....
        /*011c*/ 	.word	0x00016680


	//   ....[10]....
        /*0120*/ 	.word	0x000166d0


	//   ....[11]....
        /*0124*/ 	.word	0x00016b90


	//   ....[12]....
        /*0128*/ 	.word	0x00016df0


	//----- nvinfo : EIATTR_MAX_THREADS
	.align		4
.L_964:
        /*012c*/ 	.byte	0x04, 0x05
        /*012e*/ 	.short	(.L_966 - .L_965)
.L_965:
        /*0130*/ 	.word	0x00000100
        /*0134*/ 	.word	0x00000001
        /*0138*/ 	.word	0x00000001


	//----- nvinfo : EIATTR_CRS_STACK_SIZE
	.align		4
.L_966:
        /*013c*/ 	.byte	0x04, 0x1e
        /*013e*/ 	.short	(.L_968 - .L_967)
.L_967:
        /*0140*/ 	.word	0x00000000
.L_968:


//--------------------- .nv.info._ZN2at6native13reduce_kernelILi128ELi4ENS0_8ReduceOpIN3c104HalfENS0_9ArgMaxOpsIfEEjlLi4ELi4EEEEEvT1_ --------------------------
	.section	.nv.info._ZN2at6native13reduce_kernelILi128ELi4ENS0_8ReduceOpIN3c104HalfENS0_9ArgMaxOpsIfEEjlLi4ELi4EEEEEvT1_,"",@"SHT_CUDA_INFO"
	.sectionflags	@""
	.align	4


	//----- nvinfo : EIATTR_CUDA_API_VERSION
	.align		4
        /*0000*/ 	.byte	0x04, 0x37
        /*0002*/ 	.short	(.L_970 - .L_969)
.L_969:
        /*0004*/ 	.word	0x00000082


	//----- nvinfo : EIATTR_SW2861232_WAR
	.align		4
.L_970:
        /*0008*/ 	.byte	0x01, 0x35
	.zero		2


	//----- nvinfo : EIATTR_PARAM_CBANK
	.align		4
        /*000c*/ 	.byte	0x04, 0x0a
        /*000e*/ 	.short	(.L_972 - .L_971)
	.align		4
.L_971:
        /*0010*/ 	.word	index@(.nv.constant0._ZN2at6native13reduce_kernelILi128ELi4ENS0_8ReduceOpIN3c104HalfENS0_9ArgMaxOpsIfEEjlLi4ELi4EEEEEvT1_)
        /*0014*/ 	.short	0x0160
        /*0016*/ 	.short	0x0428


	//----- nvinfo : EIATTR_CBANK_PARAM_SIZE
	.align		4
.L_972:
        /*0018*/ 	.byte	0x03, 0x19
        /*001a*/ 	.short	0x0428


	//----- nvinfo : EIATTR_KPARAM_INFO
	.align		4
        /*001c*/ 	.byte	0x04, 0x17
        /*001e*/ 	.short	(.L_974 - .L_973)
.L_973:
        /*0020*/ 	.word	0x00000000
        /*0024*/ 	.short	0x0000
        /*0026*/ 	.short	0x0000
        /*0028*/ 	.byte	0x00, 0xf0, 0xa1, 0x10


	//----- nvinfo : EIATTR_MAXREG_COUNT
	.align		4
.L_974:
        /*002c*/ 	.byte	0x03, 0x1b
        /*002e*/ 	.short	0x0080


	//----- nvinfo : EIATTR_NUM_BARRIERS
	.align		4
        /*0030*/ 	.byte	0x02, 0x4c
        /*0032*/ 	.byte	0x01
	.zero		1


	//----- nvinfo : EIATTR_EXTERNS
	.align		4
        /*0034*/ 	.byte	0x04, 0x0f
        /*0036*/ 	.short	(.L_976 - .L_975)


	//   ....[0]....
	.align		4
.L_975:
        /*0038*/ 	.word	index@(__assertfail)


	//----- nvinfo : EIATTR_MERCURY_ISA_VERSION
	.align		4
.L_976:
        /*003c*/ 	.byte	0x03, 0x5f
        /*003e*/ 	.short	0x0000


	//----- nvinfo : EIATTR_INT_WARP_WIDE_INSTR_OFFSETS
	.align		4
        /*0040*/ 	.byte	0x04, 0x31
        /*0042*/ 	.short	(.L_978 - .L_977)


	//   ....[0]....
.L_977:
        /*0044*/ 	.word	0x0001d400


	//   ....[1]....
        /*0048*/ 	.word	0x0001d4d0


	//----- nvinfo : EIATTR_COOP_GROUP_MASK_REGIDS
	.align		4
.L_978:
        /*004c*/ 	.byte	0x04, 0x29
        /*004e*/ 	.short	(.L_980 - .L_979)


	//   ....[0]....
.L_979:
        /*0050*/ 	.word	0xffffffff


	//   ....[1]....
        /*0054*/ 	.word	0xffffffff


	//   ....[2]....
        /*0058*/ 	.word	0xffffffff


	//   ....[3]....
        /*005c*/ 	.word	0xffffffff


	//   ....[4]....
        /*0060*/ 	.word	0xffffffff


	//   ....[5]....
        /*0064*/ 	.word	0xffffffff


	//   ....[6]....
        /*0068*/ 	.word	0xffffffff


	//   ....[7]....
        /*006c*/ 	.word	0xffffffff


	//   ....[8]....
        /*0070*/ 	.word	0xffffffff


	//   ....[9]....
        /*0074*/ 	.word	0xffffffff


	//   ....[10]....
        /*0078*/ 	.word	0xffffffff


	//   ....[11]....
        /*007c*/ 	.word	0xffffffff


	//   ....[12]....
        /*0080*/ 	.word	0xffffffff


	//   ....[13]....
        /*0084*/ 	.word	0xffffffff


	//   ....[14]....
        /*0088*/ 	.word	0xffffffff


	//   ....[15]....
        /*008c*/ 	.word	0xffffffff


	//   ....[16]....
        /*0090*/ 	.word	0xffffffff


	//   ....[17]....
        /*0094*/ 	.word	0xffffffff


	//   ....[18]....
        /*0098*/ 	.word	0xffffffff


	//   ....[19]....
        /*009c*/ 	.word	0xffffffff


	//   ....[20]....
        /*00a0*/ 	.word	0xffffffff


	//   ....[21]....
        /*00a4*/ 	.word	0xffffffff


	//   ....[22]....
        /*00a8*/ 	.word	0xffffffff


	//   ....[23]....
        /*00ac*/ 	.word	0xffffffff


	//----- nvinfo : EIATTR_COOP_GROUP_INSTR_OFFSETS
	.align		4
.L_980:
        /*00b0*/ 	.byte	0x04, 0x28
        /*00b2*/ 	.short	(.L_982 - .L_981)


	//   ....[0]....
.L_981:
        /*00b4*/ 	.word	0x00015d50


	//   ....[1]....
        /*00b8*/ 	.word	0x00015d70


	//   ....[2]....
        /*00bc*/ 	.word	0x00015d80


	//   ....[3]....
        /*00c0*/ 	.word	0x00015e80


	//   ....[4]....
        /*00c4*/ 	.word	0x00015eb0


	//   ....[5]....
        /*00c8*/ 	.word	0x00015ee0


	//   ....[6]....
        /*00cc*/ 	.word	0x00015fe0


	//   ....[7]....
        /*00d0*/ 	.word	0x00016010


	//   ....[8]....
        /*00d4*/ 	.word	0x00016040


	//   ....[9]....
        /*00d8*/ 	.word	0x00016140


	//   ....[10]....
        /*00dc*/ 	.word	0x00016170


	//   ....[11]....
        /*00e0*/ 	.word	0x000161a0


	//   ....[12]....
        /*00e4*/ 	.word	0x0001f390


	//   ....[13]....
        /*00e8*/ 	.word	0x0001f3b0


	//   ....[14]....
        /*00ec*/ 	.word	0x0001f3c0


	//   ....[15]....
        /*00f0*/ 	.word	0x0001f4c0


	//   ....[16]....
        /*00f4*/ 	.word	0x0001f4f0


	//   ....[17]....
        /*00f8*/ 	.word	0x0001f520


	//   ....[18]....
        /*00fc*/ 	.word	0x0001f620


	//   ....[19]....
        /*0100*/ 	.word	0x0001f650


	//   ....[20]....
        /*0104*/ 	.word	0x0001f680


	//   ....[21]....
        /*0108*/ 	.word	0x0001f780


	//   ....[22]....
        /*010c*/ 	.word	0x0001f7b0


	//   ....[23]....
        /*0110*/ 	.word	0x0001f7e0


	//----- nvinfo : EIATTR_SYSCALL_OFFSETS
	.align		4
.L_982:
        /*0114*/ 	.byte	0x04, 0x46
        /*0116*/ 	.short	(.L_984 - .L_983)


	//   ....[0]....
.L_983:
        /*0118*/ 	.word	0x00000fa0


	//   ....[1]....
        /*011c*/ 	.word	0x00020040


	//   ....[2]....
        /*0120*/ 	.word	0x000201c0


	//   ....[3]....
        /*0124*/ 	.word	0x00020340


	//   ....[4]....
        /*0128*/ 	.word	0x000204c0


	//   ....[5]....
        /*012c*/ 	.word	0x000206d0


	//   ....[6]....
        /*0130*/ 	.word	0x000208d0


	//   ....[7]....
        /*0134*/ 	.word	0x00020a50


	//   ....[8]....
        /*0138*/ 	.word	0x00020bd0


	//   ....[9]....
        /*013c*/ 	.word	0x00020d50


	//   ....[10]....
        /*0140*/ 	.word	0x00020ec0


	//   ....[11]....
        /*0144*/ 	.word	0x00020fe0


	//   ....[12]....
        /*0148*/ 	.word	0x00021100


	//   ....[13]....
        /*014c*/ 	.word	0x00021220


	//   ....[14]....
        /*0150*/ 	.word	0x000219d0


	//   ....[15]....
        /*0154*/ 	.word	0x00021b50


	//   ....[16]....
        /*0158*/ 	.word	0x00021cd0


	//   ....[17]....
        /*015c*/ 	.word	0x00021e50


	//   ....[18]....
        /*0160*/ 	.word	0x00022060


	//   ....[19]....
        /*0164*/ 	.word	0x00022260


	//   ....[20]....
        /*0168*/ 	.word	0x000223e0


	//   ....[21]....
        /*016c*/ 	.word	0x00022560


	//   ....[22]....
        /*0170*/ 	.word	0x000226e0


	//   ....[23]....
        /*0174*/ 	.word	0x00022850


	//   ....[24]....
        /*0178*/ 	.word	0x00022970


	//   ....[25]....
        /*017c*/ 	.word	0x00022a90


	//   ....[26]....
        /*0180*/ 	.word	0x00022bb0


	//----- nvinfo : EIATTR_EXIT_INSTR_OFFSETS
	.align		4
.L_984:
        /*0184*/ 	.byte	0x04, 0x1c
        /*0186*/ 	.short	(.L_986 - .L_985)


	//   ....[0]....
.L_985:
        /*0188*/ 	.word	0x0001d560


	//   ....[1]....
        /*018c*/ 	.word	0x0001f930


	//   ....[2]....
        /*0190*/ 	.word	0x00020500


	//   ....[3]....
        /*0194*/ 	.word	0x00020590


	//   ....[4]....
        /*0198*/ 	.word	0x00020d90


	//   ....[5]....
        /*019c*/ 	.word	0x00021230


	//   ....[6]....
        /*01a0*/ 	.word	0x00021260


	//   ....[7]....
        /*01a4*/ 	.word	0x00021290


	//   ....[8]....
        /*01a8*/ 	.word	0x000212c0


	//   ....[9]....
        /*01ac*/ 	.word	0x00021e90


	//   ....[10]....
        /*01b0*/ 	.word	0x00021f20


	//   ....[11]....
        /*01b4*/ 	.word	0x00022720


	//   ....[12]....
        /*01b8*/ 	.word	0x00022bc0


	//----- nvinfo : EIATTR_MAX_THREADS
	.align		4
.L_986:
        /*01bc*/ 	.byte	0x04, 0x05
        /*01be*/ 	.short	(.L_988 - .L_987)
.L_987:
        /*01c0*/ 	.word	0x00000080
        /*01c4*/ 	.word	0x00000001
        /*01c8*/ 	.word	0x00000001


	//----- nvinfo : EIATTR_CRS_STACK_SIZE
	.align		4
.L_988:
        /*01cc*/ 	.byte	0x04, 0x1e
        /*01ce*/ 	.short	(.L_990 - .L_989)
.L_989:
        /*01d0*/ 	.word	0x00000000
.L_990:


//--------------------- .nv.callgraph             --------------------------
	.section	.nv.callgraph,"",@"SHT_CUDA_CALLGRAPH"
	.align	4
	.sectionentsize	8
	.align		4
        /*0000*/ 	.word	0x00000000
	.align		4
        /*0004*/ 	.word	0xffffffff
	.align		4
        /*0008*/ 	.word	index@(_ZN2at6native13reduce_kernelILi512ELi1ENS0_8ReduceOpIfNS0_9ArgMaxOpsIfEEjlLi4ELi4EEEEEvT1_)
	.align		4
        /*000c*/ 	.word	index@(__assertfail)
	.align		4
        /*0010*/ 	.word	index@(_ZN2at6native13reduce_kernelILi256ELi2ENS0_8ReduceOpIfNS0_9ArgMaxOpsIfEEjlLi4ELi4EEEEEvT1_)
	.align		4
        /*0014*/ 	.word	index@(__assertfail)
	.align		4
        /*0018*/ 	.word	index@(_ZN2at6native13reduce_kernelILi128ELi4ENS0_8ReduceOpIfNS0_9ArgMaxOpsIfEEjlLi4ELi4EEEEEvT1_)
	.align		4
        /*001c*/ 	.word	index@(__assertfail)
	.align		4
        /*0020*/ 	.word	index@(_ZN2at6native13reduce_kernelILi512ELi1ENS0_8ReduceOpIdNS0_9ArgMaxOpsIdEEjlLi4ELi4EEEEEvT1_)
	.align		4
        /*0024*/ 	.word	index@(__assertfail)
	.align		4
        /*0028*/ 	.word	index@(_ZN2at6native13reduce_kernelILi256ELi2ENS0_8ReduceOpIdNS0_9ArgMaxOpsIdEEjlLi4ELi4EEEEEvT1_)
	.align		4
        /*002c*/ 	.word	index@(__assertfail)
	.align		4
        /*0030*/ 	.word	index@(_ZN2at6native13reduce_kernelILi128ELi4ENS0_8ReduceOpIdNS0_9ArgMaxOpsIdEEjlLi4ELi4EEEEEvT1_)
	.align		4
        /*0034*/ 	.word	index@(__assertfail)
	.align		4
        /*0038*/ 	.word	index@(_ZN2at6native13reduce_kernelILi512ELi1ENS0_8ReduceOpIsNS0_9ArgMaxOpsIsEEjlLi4ELi4EEEEEvT1_)
	.align		4
        /*003c*/ 	.word	index@(__assertfail)
	.align		4
        /*0040*/ 	.word	index@(_ZN2at6native13reduce_kernelILi256ELi2ENS0_8ReduceOpIsNS0_9ArgMaxOpsIsEEjlLi4ELi4EEEEEvT1_)
	.align		4
        /*0044*/ 	.word	index@(__assertfail)
	.align		4
        /*0048*/ 	.word	index@(_ZN2at6native13reduce_kernelILi128ELi4ENS0_8ReduceOpIsNS0_9ArgMaxOpsIsEEjlLi4ELi4EEEEEvT1_)
	.align		4
        /*004c*/ 	.word	index@(__assertfail)
	.align		4
        /*0050*/ 	.word	index@(_ZN2at6native13reduce_kernelILi512ELi1ENS0_8ReduceOpIlNS0_9ArgMaxOpsIlEEjlLi4ELi4EEEEEvT1_)
	.align		4
        /*0054*/ 	.word	index@(__assertfail)
	.align		4
        /*0058*/ 	.word	index@(_ZN2at6native13reduce_kernelILi256ELi2ENS0_8ReduceOpIlNS0_9ArgMaxOpsIlEEjlLi4ELi4EEEEEvT1_)
	.align		4
        /*005c*/ 	.word	index@(__assertfail)
	.align		4
        /*0060*/ 	.word	index@(_ZN2at6native13reduce_kernelILi128ELi4ENS0_8ReduceOpIlNS0_9ArgMaxOpsIlEEjlLi4ELi4EEEEEvT1_)
	.align		4
        /*0064*/ 	.word	index@(__assertfail)
	.align		4
        /*0068*/ 	.word	index@(_ZN2at6native13reduce_kernelILi512ELi1ENS0_8ReduceOpIiNS0_9ArgMaxOpsIiEEjlLi4ELi4EEEEEvT1_)
	.align		4
        /*006c*/ 	.word	index@(__assertfail)
	.align		4
        /*0070*/ 	.word	index@(_ZN2at6native13reduce_kernelILi256ELi2ENS0_8ReduceOpIiNS0_9ArgMaxOpsIiEEjlLi4ELi4EEEEEvT1_)
	.align		4
        /*0074*/ 	.word	index@(__assertfail)
	.align		4
        /*0078*/ 	.word	index@(_ZN2at6native13reduce_kernelILi128ELi4ENS0_8ReduceOpIiNS0_9ArgMaxOpsIiEEjlLi4ELi4EEEEEvT1_)
	.align		4
        /*007c*/ 	.word	index@(__assertfail)
	.align		4
        /*0080*/ 	.word	index@(_ZN2at6native13reduce_kernelILi512ELi1ENS0_8ReduceOpIaNS0_9ArgMaxOpsIaEEjlLi4ELi4EEEEEvT1_)
	.align		4
        /*0084*/ 	.word	index@(__assertfail)
	.align		4
        /*0088*/ 	.word	index@(_ZN2at6native13reduce_kernelILi256ELi2ENS0_8ReduceOpIaNS0_9ArgMaxOpsIaEEjlLi4ELi4EEEEEvT1_)
	.align		4
        /*008c*/ 	.word	index@(__assertfail)
	.align		4
        /*0090*/ 	.word	index@(_ZN2at6native13reduce_kernelILi128ELi4ENS0_8ReduceOpIaNS0_9ArgMaxOpsIaEEjlLi4ELi4EEEEEvT1_)
	.align		4
        /*0094*/ 	.word	index@(__assertfail)
	.align		4
        /*0098*/ 	.word	index@(_ZN2at6native13reduce_kernelILi512ELi1ENS0_8ReduceOpIhNS0_9ArgMaxOpsIhEEjlLi4ELi4EEEEEvT1_)
	.align		4
        /*009c*/ 	.word	index@(__assertfail)
	.align		4
        /*00a0*/ 	.word	index@(_ZN2at6native13reduce_kernelILi256ELi2ENS0_8ReduceOpIhNS0_9ArgMaxOpsIhEEjlLi4ELi4EEEEEvT1_)
	.align		4
        /*00a4*/ 	.word	index@(__assertfail)
	.align		4
        /*00a8*/ 	.word	index@(_ZN2at6native13reduce_kernelILi128ELi4ENS0_8ReduceOpIhNS0_9ArgMaxOpsIhEEjlLi4ELi4EEEEEvT1_)
	.align		4
        /*00ac*/ 	.word	index@(__assertfail)
	.align		4
        /*00b0*/ 	.word	index@(_ZN2at6native13reduce_kernelILi512ELi1ENS0_8ReduceOpIN3c108BFloat16ENS0_9ArgMaxOpsIfEEjlLi4ELi4EEEEEvT1_)
	.align		4
        /*00b4*/ 	.word	index@(__assertfail)
	.align		4
        /*00b8*/ 	.word	index@(_ZN2at6native13reduce_kernelILi256ELi2ENS0_8ReduceOpIN3c108BFloat16ENS0_9ArgMaxOpsIfEEjlLi4ELi4EEEEEvT1_)
	.align		4
        /*00bc*/ 	.word	index@(__assertfail)
	.align		4
        /*00c0*/ 	.word	index@(_ZN2at6native13reduce_kernelILi128ELi4ENS0_8ReduceOpIN3c108BFloat16ENS0_9ArgMaxOpsIfEEjlLi4ELi4EEEEEvT1_)
	.align		4
        /*00c4*/ 	.word	index@(__assertfail)
	.align		4
        /*00c8*/ 	.word	index@(_ZN2at6native13reduce_kernelILi512ELi1ENS0_8ReduceOpIN3c104HalfENS0_9ArgMaxOpsIfEEjlLi4ELi4EEEEEvT1_)
	.align		4
        /*00cc*/ 	.word	index@(__assertfail)
	.align		4
        /*00d0*/ 	.word	index@(_ZN2at6native13reduce_kernelILi256ELi2ENS0_8ReduceOpIN3c104HalfENS0_9ArgMaxOpsIfEEjlLi4ELi4EEEEEvT1_)
	.align		4
        /*00d4*/ 	.word	index@(__assertfail)
	.align		4
        /*00d8*/ 	.word	index@(_ZN2at6native13reduce_kernelILi128ELi4ENS0_8ReduceOpIN3c104HalfENS0_9ArgMaxOpsIfEEjlLi4ELi4EEEEEvT1_)
	.align		4
        /*00dc*/ 	.word	index@(__assertfail)
	.align		4
        /*00e0*/ 	.word	0x00000000
	.align		4
        /*00e4*/ 	.word	0xfffffffe
	.align		4
        /*00e8*/ 	.word	0x00000000
	.align		4
        /*00ec*/ 	.word	0xfffffffd
	.align		4
        /*00f0*/ 	.word	0x00000000
	.align		4
        /*00f4*/ 	.word	0xfffffffc


//--------------------- .nv.rel.action            --------------------------
	.section	.nv.rel.action,"",@"SHT_CUDA_RELOCINFO"
	.align	8
	.sectionentsize	8
        /*0000*/ 	.byte	0x73, 0x00, 0x00, 0x00, 0x00, 0x00, 0x00, 0x00, 0x00, 0x00, 0x00, 0x11, 0x25, 0x00, 0x05, 0x36


//--------------------- .nv.constant4             --------------------------
	.section	.nv.constant4,"a",@progbits
	.align	8
	.align		8
.nv.constant4:
        /*0000*/ 	.dword	__assertfail
	.align		8
        /*0008*/ 	.dword	__unnamed_1
	.align		8
        /*0010*/ 	.dword	__unnamed_2
	.align		8
        /*0018*/ 	.dword	__unnamed_3
	.align		8
        /*0020*/ 	.dword	__unnamed_4
	.align		8
        /*0028*/ 	.dword	__unnamed_5
	.align		8
        /*0030*/ 	.dword	__unnamed_6
	.align		8
        /*0038*/ 	.dword	__unnamed_7
	.align		8
        /*0040*/ 	.dword	__unnamed_8
	.align		8
        /*0048*/ 	.dword	__unnamed_9
	.align		8
        /*0050*/ 	.dword	__unnamed_10
	.align		8
        /*0058*/ 	.dword	__unnamed_11
	.align		8
        /*0060*/ 	.dword	__unnamed_12
	.align		8
        /*0068*/ 	.dword	__unnamed_13
	.align		8
        /*0070*/ 	.dword	__unnamed_14
	.align		8
        /*0078*/ 	.dword	__unnamed_15
	.align		8
        /*0080*/ 	.dword	__unnamed_16
	.align		8
        /*0088*/ 	.dword	__unnamed_17
	.align		8
        /*0090*/ 	.dword	__unnamed_18
	.align		8
        /*0098*/ 	.dword	__unnamed_19
	.align		8
        /*00a0*/ 	.dword	__unnamed_20
	.align		8
        /*00a8*/ 	.dword	__unnamed_21
	.align		8
        /*00b0*/ 	.dword	__unnamed_22
	.align		8
        /*00b8*/ 	.dword	__unnamed_23
	.align		8
        /*00c0*/ 	.dword	__unnamed_24
	.align		8
        /*00c8*/ 	.dword	__unnamed_25
	.align		8
        /*00d0*/ 	.dword	__unnamed_26
	.align		8
        /*00d8*/ 	.dword	__unnamed_27
	.align		8
        /*00e0*/ 	.dword	__unnamed_28
	.align		8
        /*00e8*/ 	.dword	__unnamed_29
	.align		8
        /*00f0*/ 	.dword	__unnamed_30
	.align		8
        /*00f8*/ 	.dword	__unnamed_31
	.align		8
        /*0100*/ 	.dword	__unnamed_32
	.align		8
        /*0108*/ 	.dword	__unnamed_33
	.align		8
        /*0110*/ 	.dword	__unnamed_34
	.align		8
        /*0118*/ 	.dword	__unnamed_35
	.align		8
        /*0120*/ 	.dword	__unnamed_36
	.align		8
        /*0128*/ 	.dword	__unnamed_37
	.align		8
        /*0130*/ 	.dword	__unnamed_38
	.align		8
        /*0138*/ 	.dword	__unnamed_39
	.align		8
        /*0140*/ 	.dword	__unnamed_40
	.align		8
        /*0148*/ 	.dword	__unnamed_41
	.align		8
        /*0150*/ 	.dword	__unnamed_42
	.align		8
        /*0158*/ 	.dword	__unnamed_43
	.align		8
        /*0160*/ 	.dword	__unnamed_44
	.align		8
        /*0168*/ 	.dword	__unnamed_45
	.align		8
        /*0170*/ 	.dword	__unnamed_46
	.align		8
        /*0178*/ 	.dword	__unnamed_47
	.align		8
        /*0180*/ 	.dword	__unnamed_48
	.align		8
        /*0188*/ 	.dword	__unnamed_49
	.align		8
        /*0190*/ 	.dword	__unnamed_50
	.align		8
        /*0198*/ 	.dword	__unnamed_51
	.align		8
        /*01a0*/ 	.dword	__unnamed_52
	.align		8
        /*01a8*/ 	.dword	__unnamed_53
	.align		8
        /*01b0*/ 	.dword	__unnamed_54
	.align		8
        /*01b8*/ 	.dword	__unnamed_55
	.align		8
        /*01c0*/ 	.dword	__unnamed_56
	.align		8
        /*01c8*/ 	.dword	__unnamed_57
	.align		8
        /*01d0*/ 	.dword	__unnamed_58
	.align		8
        /*01d8*/ 	.dword	__unnamed_59
	.align		8
        /*01e0*/ 	.dword	__unnamed_60
	.align		8
        /*01e8*/ 	.dword	__unnamed_61
	.align		8
        /*01f0*/ 	.dword	__unnamed_62
	.align		8
        /*01f8*/ 	.dword	__unnamed_63
	.align		8
        /*0200*/ 	.dword	__unnamed_64
	.align		8
        /*0208*/ 	.dword	__unnamed_65
	.align		8
        /*0210*/ 	.dword	__unnamed_66
	.align		8
        /*0218*/ 	.dword	__unnamed_67
	.align		8
        /*0220*/ 	.dword	__unnamed_68
	.align		8
        /*0228*/ 	.dword	__unnamed_69
	.align		8
        /*0230*/ 	.dword	__unnamed_70
	.align		8
        /*0238*/ 	.dword	__unnamed_71
	.align		8
        /*0240*/ 	.dword	__unnamed_72
	.align		8
        /*0248*/ 	.dword	__unnamed_73
	.align		8
        /*0250*/ 	.dword	__unnamed_74
	.align		8
        /*0258*/ 	.dword	__unnamed_75
	.align		8
        /*0260*/ 	.dword	__unnamed_76
	.align		8
        /*0268*/ 	.dword	__unnamed_77
	.align		8
        /*0270*/ 	.dword	__unnamed_78
	.align		8
        /*0278*/ 	.dword	__unnamed_79
	.align		8
        /*0280*/ 	.dword	__unnamed_80
	.align		8
        /*0288*/ 	.dword	__unnamed_81
	.align		8
        /*0290*/ 	.dword	__unnamed_82
	.align		8
        /*0298*/ 	.dword	__unnamed_83
	.align		8
        /*02a0*/ 	.dword	__unnamed_84
	.align		8
        /*02a8*/ 	.dword	__unnamed_85
	.align		8
        /*02b0*/ 	.dword	__unnamed_86
	.align		8
        /*02b8*/ 	.dword	__unnamed_87
	.align		8
        /*02c0*/ 	.dword	__unnamed_88
	.align		8
        /*02c8*/ 	.dword	__unnamed_89
	.align		8
        /*02d0*/ 	.dword	__unnamed_90
	.align		8
        /*02d8*/ 	.dword	_ZN52_INTERNAL_eb7131a8_21_ReduceArgMaxKernel_cu_9c1cc8ff4cuda3std3__45__cpo5beginE
	.align		8
        /*02e0*/ 	.dword	_ZN52_INTERNAL_eb7131a8_21_ReduceArgMaxKernel_cu_9c1cc8ff4cuda3std3__45__cpo3endE
	.align		8
        /*02e8*/ 	.dword	_ZN52_INTERNAL_eb7131a8_21_ReduceArgMaxKernel_cu_9c1cc8ff4cuda3std3__45__cpo6cbeginE
	.align		8
        /*02f0*/ 	.dword	_ZN52_INTERNAL_eb7131a8_21_ReduceArgMaxKernel_cu_9c1cc8ff4cuda3std3__45__cpo4cendE
	.align		8
        /*02f8*/ 	.dword	_ZN52_INTERNAL_eb7131a8_21_ReduceArgMaxKernel_cu_9c1cc8ff4cuda3std3__45__cpo6rbeginE
	.align		8
        /*0300*/ 	.dword	_ZN52_INTERNAL_eb7131a8_21_ReduceArgMaxKernel_cu_9c1cc8ff4cuda3std3__45__cpo4rendE
	.align		8
        /*0308*/ 	.dword	_ZN52_INTERNAL_eb7131a8_21_ReduceArgMaxKernel_cu_9c1cc8ff4cuda3std3__45__cpo7crbeginE
	.align		8
        /*0310*/ 	.dword	_ZN52_INTERNAL_eb7131a8_21_ReduceArgMaxKernel_cu_9c1cc8ff4cuda3std3__45__cpo5crendE
	.align		8
        /*0318*/ 	.dword	_ZN52_INTERNAL_eb7131a8_21_ReduceArgMaxKernel_cu_9c1cc8ff4cuda3std3__454_GLOBAL__N__eb7131a8_21_ReduceArgMaxKernel_cu_9c1cc8ff6ignoreE
	.align		8
        /*0320*/ 	.dword	_ZN52_INTERNAL_eb7131a8_21_ReduceArgMaxKernel_cu_9c1cc8ff4cuda3std3__419piecewise_constructE
	.align		8
        /*0328*/ 	.dword	_ZN52_INTERNAL_eb7131a8_21_ReduceArgMaxKernel_cu_9c1cc8ff4cuda3std3__48in_placeE
	.align		8
        /*0330*/ 	.dword	_ZN52_INTERNAL_eb7131a8_21_ReduceArgMaxKernel_cu_9c1cc8ff4cuda3std3__420unreachable_sentinelE
	.align		8
        /*0338*/ 	.dword	_ZN52_INTERNAL_eb7131a8_21_ReduceArgMaxKernel_cu_9c1cc8ff4cuda3std6ranges3__45__cpo4swapE
	.align		8
        /*0340*/ 	.dword	_ZN52_INTERNAL_eb7131a8_21_ReduceArgMaxKernel_cu_9c1cc8ff4cuda3std6ranges3__45__cpo9iter_moveE
	.align		8
        /*0348*/ 	.dword	_ZN52_INTERNAL_eb7131a8_21_ReduceArgMaxKernel_cu_9c1cc8ff4cuda3std6ranges3__45__cpo5beginE
	.align		8
        /*0350*/ 	.dword	_ZN52_INTERNAL_eb7131a8_21_ReduceArgMaxKernel_cu_9c1cc8ff4cuda3std6ranges3__45__cpo3endE
	.align		8
        /*0358*/ 	.dword	_ZN52_INTERNAL_eb7131a8_21_ReduceArgMaxKernel_cu_9c1cc8ff4cuda3std6ranges3__45__cpo6cbeginE
	.align		8
        /*0360*/ 	.dword	_ZN52_INTERNAL_eb7131a8_21_ReduceArgMaxKernel_cu_9c1cc8ff4cuda3std6ranges3__45__cpo4cendE
	.align		8
        /*0368*/ 	.dword	_ZN52_INTERNAL_eb7131a8_21_ReduceArgMaxKernel_cu_9c1cc8ff4cuda3std6ranges3__45__cpo7advanceE
	.align		8
        /*0370*/ 	.dword	_ZN52_INTERNAL_eb7131a8_21_ReduceArgMaxKernel_cu_9c1cc8ff4cuda3std6ranges3__45__cpo9iter_swapE
	.align		8
        /*0378*/ 	.dword	_ZN52_INTERNAL_eb7131a8_21_ReduceArgMaxKernel_cu_9c1cc8ff4cuda3std6ranges3__45__cpo4nextE
	.align		8
        /*0380*/ 	.dword	_ZN52_INTERNAL_eb7131a8_21_ReduceArgMaxKernel_cu_9c1cc8ff4cuda3std6ranges3__45__cpo4prevE
	.align		8
        /*0388*/ 	.dword	_ZN52_INTERNAL_eb7131a8_21_ReduceArgMaxKernel_cu_9c1cc8ff4cuda3std6ranges3__45__cpo4dataE
	.align		8
        /*0390*/ 	.dword	_ZN52_INTERNAL_eb7131a8_21_ReduceArgMaxKernel_cu_9c1cc8ff4cuda3std6ranges3__45__cpo5cdataE
	.align		8
        /*0398*/ 	.dword	_ZN52_INTERNAL_eb7131a8_21_ReduceArgMaxKernel_cu_9c1cc8ff4cuda3std6ranges3__45__cpo4sizeE
	.align		8
        /*03a0*/ 	.dword	_ZN52_INTERNAL_eb7131a8_21_ReduceArgMaxKernel_cu_9c1cc8ff4cuda3std6ranges3__45__cpo5ssizeE
	.align		8
        /*03a8*/ 	.dword	_ZN52_INTERNAL_eb7131a8_21_ReduceArgMaxKernel_cu_9c1cc8ff4cuda3std6ranges3__45__cpo8distanceE
	.align		8
        /*03b0*/ 	.dword	_ZN52_INTERNAL_eb7131a8_21_ReduceArgMaxKernel_cu_9c1cc8ff6thrust23THRUST_300001_SM_800_NS6system6detail10sequential3seqE
	.align		8
        /*03b8*/ 	.dword	$str$5
	.align		8
        /*03c0*/ 	.dword	$str$6
	.align		8
        /*03c8*/ 	.dword	$str$7
	.align		8
        /*03d0*/ 	.dword	$str$8
	.align		8
        /*03d8*/ 	.dword	$str$9


//--------------------- .nv.constant0._ZN2at6native13reduce_kernelILi512ELi1ENS0_8ReduceOpIfNS0_9ArgMaxOpsIfEEjlLi4ELi4EEEEEvT1_ --------------------------
	.section	.nv.constant0._ZN2at6native13reduce_kernelILi512ELi1ENS0_8ReduceOpIfNS0_9ArgMaxOpsIfEEjlLi4ELi4EEEEEvT1_,"a",@progbits
	.sectionflags	@""
	.align	4
.nv.constant0._ZN2at6native13reduce_kernelILi512ELi1ENS0_8ReduceOpIfNS0_9ArgMaxOpsIfEEjlLi4ELi4EEEEEvT1_:
	.zero		1416


//--------------------- .nv.constant0._ZN2at6native13reduce_kernelILi256ELi2ENS0_8ReduceOpIfNS0_9ArgMaxOpsIfEEjlLi4ELi4EEEEEvT1_ --------------------------
	.section	.nv.constant0._ZN2at6native13reduce_kernelILi256ELi2ENS0_8ReduceOpIfNS0_9ArgMaxOpsIfEEjlLi4ELi4EEEEEvT1_,"a",@progbits
	.sectionflags	@""
	.align	4
.nv.constant0._ZN2at6native13reduce_kernelILi256ELi2ENS0_8ReduceOpIfNS0_9ArgMaxOpsIfEEjlLi4ELi4EEEEEvT1_:
	.zero		1416


//--------------------- .nv.constant0._ZN2at6native13reduce_kernelILi128ELi4ENS0_8ReduceOpIfNS0_9ArgMaxOpsIfEEjlLi4ELi4EEEEEvT1_ --------------------------
	.section	.nv.constant0._ZN2at6native13reduce_kernelILi128ELi4ENS0_8ReduceOpIfNS0_9ArgMaxOpsIfEEjlLi4ELi4EEEEEvT1_,"a",@progbits
	.sectionflags	@""
	.align	4
.nv.constant0._ZN2at6native13reduce_kernelILi128ELi4ENS0_8ReduceOpIfNS0_9ArgMaxOpsIfEEjlLi4ELi4EEEEEvT1_:
	.zero		1416


//--------------------- .nv.constant0._ZN2at6native13reduce_kernelILi512ELi1ENS0_8ReduceOpIdNS0_9ArgMaxOpsIdEEjlLi4ELi4EEEEEvT1_ --------------------------
	.section	.nv.constant0._ZN2at6native13reduce_kernelILi512ELi1ENS0_8ReduceOpIdNS0_9ArgMaxOpsIdEEjlLi4ELi4EEEEEvT1_,"a",@progbits
	.sectionflags	@""
	.align	4
.nv.constant0._ZN2at6native13reduce_kernelILi512ELi1ENS0_8ReduceOpIdNS0_9ArgMaxOpsIdEEjlLi4ELi4EEEEEvT1_:
	.zero		1416


//--------------------- .nv.constant0._ZN2at6native13reduce_kernelILi256ELi2ENS0_8ReduceOpIdNS0_9ArgMaxOpsIdEEjlLi4ELi4EEEEEvT1_ --------------------------
	.section	.nv.constant0._ZN2at6native13reduce_kernelILi256ELi2ENS0_8ReduceOpIdNS0_9ArgMaxOpsIdEEjlLi4ELi4EEEEEvT1_,"a",@progbits
	.sectionflags	@""
	.align	4
.nv.constant0._ZN2at6native13reduce_kernelILi256ELi2ENS0_8ReduceOpIdNS0_9ArgMaxOpsIdEEjlLi4ELi4EEEEEvT1_:
	.zero		1416


//--------------------- .nv.constant0._ZN2at6native13reduce_kernelILi128ELi4ENS0_8ReduceOpIdNS0_9ArgMaxOpsIdEEjlLi4ELi4EEEEEvT1_ --------------------------
	.section	.nv.constant0._ZN2at6native13reduce_kernelILi128ELi4ENS0_8ReduceOpIdNS0_9ArgMaxOpsIdEEjlLi4ELi4EEEEEvT1_,"a",@progbits
	.sectionflags	@""
	.align	4
.nv.constant0._ZN2at6native13reduce_kernelILi128ELi4ENS0_8ReduceOpIdNS0_9ArgMaxOpsIdEEjlLi4ELi4EEEEEvT1_:
	.zero		1416


//--------------------- .nv.constant0._ZN2at6native13reduce_kernelILi512ELi1ENS0_8ReduceOpIsNS0_9ArgMaxOpsIsEEjlLi4ELi4EEEEEvT1_ --------------------------
	.section	.nv.constant0._ZN2at6native13reduce_kernelILi512ELi1ENS0_8ReduceOpIsNS0_9ArgMaxOpsIsEEjlLi4ELi4EEEEEvT1_,"a",@progbits
	.sectionflags	@""
	.align	4
.nv.constant0._ZN2at6native13reduce_kernelILi512ELi1ENS0_8ReduceOpIsNS0_9ArgMaxOpsIsEEjlLi4ELi4EEEEEvT1_:
	.zero		1416


//--------------------- .nv.constant0._ZN2at6native13reduce_kernelILi256ELi2ENS0_8ReduceOpIsNS0_9ArgMaxOpsIsEEjlLi4ELi4EEEEEvT1_ --------------------------
	.section	.nv.constant0._ZN2at6native13reduce_kernelILi256ELi2ENS0_8ReduceOpIsNS0_9ArgMaxOpsIsEEjlLi4ELi4EEEEEvT1_,"a",@progbits
	.sectionflags	@""
	.align	4
.nv.constant0._ZN2at6native13reduce_kernelILi256ELi2ENS0_8ReduceOpIsNS0_9ArgMaxOpsIsEEjlLi4ELi4EEEEEvT1_:
	.zero		1416


//--------------------- .nv.constant0._ZN2at6native13reduce_kernelILi128ELi4ENS0_8ReduceOpIsNS0_9ArgMaxOpsIsEEjlLi4ELi4EEEEEvT1_ --------------------------
	.section	.nv.constant0._ZN2at6native13reduce_kernelILi128ELi4ENS0_8ReduceOpIsNS0_9ArgMaxOpsIsEEjlLi4ELi4EEEEEvT1_,"a",@progbits
	.sectionflags	@""
	.align	4
.nv.constant0._ZN2at6native13reduce_kernelILi128ELi4ENS0_8ReduceOpIsNS0_9ArgMaxOpsIsEEjlLi4ELi4EEEEEvT1_:
	.zero		1416


//--------------------- .nv.constant0._ZN2at6native13reduce_kernelILi512ELi1ENS0_8ReduceOpIlNS0_9ArgMaxOpsIlEEjlLi4ELi4EEEEEvT1_ --------------------------
	.section	.nv.constant0._ZN2at6native13reduce_kernelILi512ELi1ENS0_8ReduceOpIlNS0_9ArgMaxOpsIlEEjlLi4ELi4EEEEEvT1_,"a",@progbits
	.sectionflags	@""
	.align	4
.nv.constant0._ZN2at6native13reduce_kernelILi512ELi1ENS0_8ReduceOpIlNS0_9ArgMaxOpsIlEEjlLi4ELi4EEEEEvT1_:
	.zero		1416


//--------------------- .nv.constant0._ZN2at6native13reduce_kernelILi256ELi2ENS0_8ReduceOpIlNS0_9ArgMaxOpsIlEEjlLi4ELi4EEEEEvT1_ --------------------------
	.section	.nv.constant0._ZN2at6native13reduce_kernelILi256ELi2ENS0_8ReduceOpIlNS0_9ArgMaxOpsIlEEjlLi4ELi4EEEEEvT1_,"a",@progbits
	.sectionflags	@""
	.align	4
.nv.constant0._ZN2at6native13reduce_kernelILi256ELi2ENS0_8ReduceOpIlNS0_9ArgMaxOpsIlEEjlLi4ELi4EEEEEvT1_:
	.zero		1416


//--------------------- .nv.constant0._ZN2at6native13reduce_kernelILi128ELi4ENS0_8ReduceOpIlNS0_9ArgMaxOpsIlEEjlLi4ELi4EEEEEvT1_ --------------------------
	.section	.nv.constant0._ZN2at6native13reduce_kernelILi128ELi4ENS0_8ReduceOpIlNS0_9ArgMaxOpsIlEEjlLi4ELi4EEEEEvT1_,"a",@progbits
	.sectionflags	@""
	.align	4
.nv.constant0._ZN2at6native13reduce_kernelILi128ELi4ENS0_8ReduceOpIlNS0_9ArgMaxOpsIlEEjlLi4ELi4EEEEEvT1_:
	.zero		1416


//--------------------- .nv.constant0._ZN2at6native13reduce_kernelILi512ELi1ENS0_8ReduceOpIiNS0_9ArgMaxOpsIiEEjlLi4ELi4EEEEEvT1_ --------------------------
	.section	.nv.constant0._ZN2at6native13reduce_kernelILi512ELi1ENS0_8ReduceOpIiNS0_9ArgMaxOpsIiEEjlLi4ELi4EEEEEvT1_,"a",@progbits
	.sectionflags	@""
	.align	4
.nv.constant0._ZN2at6native13reduce_kernelILi512ELi1ENS0_8ReduceOpIiNS0_9ArgMaxOpsIiEEjlLi4ELi4EEEEEvT1_:
	.zero		1416


//--------------------- .nv.constant0._ZN2at6native13reduce_kernelILi256ELi2ENS0_8ReduceOpIiNS0_9ArgMaxOpsIiEEjlLi4ELi4EEEEEvT1_ --------------------------
	.section	.nv.constant0._ZN2at6native13reduce_kernelILi256ELi2ENS0_8ReduceOpIiNS0_9ArgMaxOpsIiEEjlLi4ELi4EEEEEvT1_,"a",@progbits
	.sectionflags	@""
	.align	4
.nv.constant0._ZN2at6native13reduce_kernelILi256ELi2ENS0_8ReduceOpIiNS0_9ArgMaxOpsIiEEjlLi4ELi4EEEEEvT1_:
	.zero		1416


//--------------------- .nv.constant0._ZN2at6native13reduce_kernelILi128ELi4ENS0_8ReduceOpIiNS0_9ArgMaxOpsIiEEjlLi4ELi4EEEEEvT1_ --------------------------
	.section	.nv.constant0._ZN2at6native13reduce_kernelILi128ELi4ENS0_8ReduceOpIiNS0_9ArgMaxOpsIiEEjlLi4ELi4EEEEEvT1_,"a",@progbits
	.sectionflags	@""
	.align	4
.nv.constant0._ZN2at6native13reduce_kernelILi128ELi4ENS0_8ReduceOpIiNS0_9ArgMaxOpsIiEEjlLi4ELi4EEEEEvT1_:
	.zero		1416


//--------------------- .nv.constant0._ZN2at6native13reduce_kernelILi512ELi1ENS0_8ReduceOpIaNS0_9ArgMaxOpsIaEEjlLi4ELi4EEEEEvT1_ --------------------------
	.section	.nv.constant0._ZN2at6native13reduce_kernelILi512ELi1ENS0_8ReduceOpIaNS0_9ArgMaxOpsIaEEjlLi4ELi4EEEEEvT1_,"a",@progbits
	.sectionflags	@""
	.align	4
.nv.constant0._ZN2at6native13reduce_kernelILi512ELi1ENS0_8ReduceOpIaNS0_9ArgMaxOpsIaEEjlLi4ELi4EEEEEvT1_:
	.zero		1416


//--------------------- .nv.constant0._ZN2at6native13reduce_kernelILi256ELi2ENS0_8ReduceOpIaNS0_9ArgMaxOpsIaEEjlLi4ELi4EEEEEvT1_ --------------------------
	.section	.nv.constant0._ZN2at6native13reduce_kernelILi256ELi2ENS0_8ReduceOpIaNS0_9ArgMaxOpsIaEEjlLi4ELi4EEEEEvT1_,"a",@progbits
	.sectionflags	@""
	.align	4
.nv.constant0._ZN2at6native13reduce_kernelILi256ELi2ENS0_8ReduceOpIaNS0_9ArgMaxOpsIaEEjlLi4ELi4EEEEEvT1_:
	.zero		1416


//--------------------- .nv.constant0._ZN2at6native13reduce_kernelILi128ELi4ENS0_8ReduceOpIaNS0_9ArgMaxOpsIaEEjlLi4ELi4EEEEEvT1_ --------------------------
	.section	.nv.constant0._ZN2at6native13reduce_kernelILi128ELi4ENS0_8ReduceOpIaNS0_9ArgMaxOpsIaEEjlLi4ELi4EEEEEvT1_,"a",@progbits
	.sectionflags	@""
	.align	4
.nv.constant0._ZN2at6native13reduce_kernelILi128ELi4ENS0_8ReduceOpIaNS0_9ArgMaxOpsIaEEjlLi4ELi4EEEEEvT1_:
	.zero		1416


//--------------------- .nv.constant0._ZN2at6native13reduce_kernelILi512ELi1ENS0_8ReduceOpIhNS0_9ArgMaxOpsIhEEjlLi4ELi4EEEEEvT1_ --------------------------
	.section	.nv.constant0._ZN2at6native13reduce_kernelILi512ELi1ENS0_8ReduceOpIhNS0_9ArgMaxOpsIhEEjlLi4ELi4EEEEEvT1_,"a",@progbits
	.sectionflags	@""
	.align	4
.nv.constant0._ZN2at6native13reduce_kernelILi512ELi1ENS0_8ReduceOpIhNS0_9ArgMaxOpsIhEEjlLi4ELi4EEEEEvT1_:
	.zero		1416


//--------------------- .nv.constant0._ZN2at6native13reduce_kernelILi256ELi2ENS0_8ReduceOpIhNS0_9ArgMaxOpsIhEEjlLi4ELi4EEEEEvT1_ --------------------------
	.section	.nv.constant0._ZN2at6native13reduce_kernelILi256ELi2ENS0_8ReduceOpIhNS0_9ArgMaxOpsIhEEjlLi4ELi4EEEEEvT1_,"a",@progbits
	.sectionflags	@""
	.align	4
.nv.constant0._ZN2at6native13reduce_kernelILi256ELi2ENS0_8ReduceOpIhNS0_9ArgMaxOpsIhEEjlLi4ELi4EEEEEvT1_:
	.zero		1416


//--------------------- .nv.constant0._ZN2at6native13reduce_kernelILi128ELi4ENS0_8ReduceOpIhNS0_9ArgMaxOpsIhEEjlLi4ELi4EEEEEvT1_ --------------------------
	.section	.nv.constant0._ZN2at6native13reduce_kernelILi128ELi4ENS0_8ReduceOpIhNS0_9ArgMaxOpsIhEEjlLi4ELi4EEEEEvT1_,"a",@progbits
	.sectionflags	@""
	.align	4
.nv.constant0._ZN2at6native13reduce_kernelILi128ELi4ENS0_8ReduceOpIhNS0_9ArgMaxOpsIhEEjlLi4ELi4EEEEEvT1_:
	.zero		1416


//--------------------- .nv.constant0._ZN2at6native13reduce_kernelILi512ELi1ENS0_8ReduceOpIN3c108BFloat16ENS0_9ArgMaxOpsIfEEjlLi4ELi4EEEEEvT1_ --------------------------
	.section	.nv.constant0._ZN2at6native13reduce_kernelILi512ELi1ENS0_8ReduceOpIN3c108BFloat16ENS0_9ArgMaxOpsIfEEjlLi4ELi4EEEEEvT1_,"a",@progbits
	.sectionflags	@""
	.align	4
.nv.constant0._ZN2at6native13reduce_kernelILi512ELi1ENS0_8ReduceOpIN3c108BFloat16ENS0_9ArgMaxOpsIfEEjlLi4ELi4EEEEEvT1_:
	.zero		1416


//--------------------- .nv.constant0._ZN2at6native13reduce_kernelILi256ELi2ENS0_8ReduceOpIN3c108BFloat16ENS0_9ArgMaxOpsIfEEjlLi4ELi4EEEEEvT1_ --------------------------
	.section	.nv.constant0._ZN2at6native13reduce_kernelILi256ELi2ENS0_8ReduceOpIN3c108BFloat16ENS0_9ArgMaxOpsIfEEjlLi4ELi4EEEEEvT1_,"a",@progbits
	.sectionflags	@""
	.align	4
.nv.constant0._ZN2at6native13reduce_kernelILi256ELi2ENS0_8ReduceOpIN3c108BFloat16ENS0_9ArgMaxOpsIfEEjlLi4ELi4EEEEEvT1_:
	.zero		1416


//--------------------- .nv.constant0._ZN2at6native13reduce_kernelILi128ELi4ENS0_8ReduceOpIN3c108BFloat16ENS0_9ArgMaxOpsIfEEjlLi4ELi4EEEEEvT1_ --------------------------
	.section	.nv.constant0._ZN2at6native13reduce_kernelILi128ELi4ENS0_8ReduceOpIN3c108BFloat16ENS0_9ArgMaxOpsIfEEjlLi4ELi4EEEEEvT1_,"a",@progbits
	.sectionflags	@""
	.align	4
.nv.constant0._ZN2at6native13reduce_kernelILi128ELi4ENS0_8ReduceOpIN3c108BFloat16ENS0_9ArgMaxOpsIfEEjlLi4ELi4EEEEEvT1_:
	.zero		1416


//--------------------- .nv.constant0._ZN2at6native13reduce_kernelILi512ELi1ENS0_8ReduceOpIN3c104HalfENS0_9ArgMaxOpsIfEEjlLi4ELi4EEEEEvT1_ --------------------------
	.section	.nv.constant0._ZN2at6native13reduce_kernelILi512ELi1ENS0_8ReduceOpIN3c104HalfENS0_9ArgMaxOpsIfEEjlLi4ELi4EEEEEvT1_,"a",@progbits
	.sectionflags	@""
	.align	4
.nv.constant0._ZN2at6native13reduce_kernelILi512ELi1ENS0_8ReduceOpIN3c104HalfENS0_9ArgMaxOpsIfEEjlLi4ELi4EEEEEvT1_:
	.zero		1416


//--------------------- .nv.constant0._ZN2at6native13reduce_kernelILi256ELi2ENS0_8ReduceOpIN3c104HalfENS0_9ArgMaxOpsIfEEjlLi4ELi4EEEEEvT1_ --------------------------
	.section	.nv.constant0._ZN2at6native13reduce_kernelILi256ELi2ENS0_8ReduceOpIN3c104HalfENS0_9ArgMaxOpsIfEEjlLi4ELi4EEEEEvT1_,"a",@progbits
	.sectionflags	@""
	.align	4
.nv.constant0._ZN2at6native13reduce_kernelILi256ELi2ENS0_8ReduceOpIN3c104HalfENS0_9ArgMaxOpsIfEEjlLi4ELi4EEEEEvT1_:
	.zero		1416


//--------------------- .nv.constant0._ZN2at6native13reduce_kernelILi128ELi4ENS0_8ReduceOpIN3c104HalfENS0_9ArgMaxOpsIfEEjlLi4ELi4EEEEEvT1_ --------------------------
	.section	.nv.constant0._ZN2at6native13reduce_kernelILi128ELi4ENS0_8ReduceOpIN3c104HalfENS0_9ArgMaxOpsIfEEjlLi4ELi4EEEEEvT1_,"a",@progbits
	.sectionflags	@""
	.align	4
.nv.constant0._ZN2at6native13reduce_kernelILi128ELi4ENS0_8ReduceOpIN3c104HalfENS0_9ArgMaxOpsIfEEjlLi4ELi4EEEEEvT1_:
	.zero		1416


//--------------------- .text._ZN2at6native13reduce_kernelILi512ELi1ENS0_8ReduceOpIfNS0_9ArgMaxOpsIfEEjlLi4ELi4EEEEEvT1_ --------------------------
	.section	.text._ZN2at6native13reduce_kernelILi512ELi1ENS0_8ReduceOpIfNS0_9ArgMaxOpsIfEEjlLi4ELi4EEEEEvT1_,"ax",@progbits
	.sectioninfo	@"SHI_REGISTERS=32"
	.align	128
        .global         _ZN2at6native13reduce_kernelILi512ELi1ENS0_8ReduceOpIfNS0_9ArgMaxOpsIfEEjlLi4ELi4EEEEEvT1_
        .type           _ZN2at6native13reduce_kernelILi512ELi1ENS0_8ReduceOpIfNS0_9ArgMaxOpsIfEEjlLi4ELi4EEEEEvT1_,@function
        .size           _ZN2at6native13reduce_kernelILi512ELi1ENS0_8ReduceOpIfNS0_9ArgMaxOpsIfEEjlLi4ELi4EEEEEvT1_,(.L_x_6803 - _ZN2at6native13reduce_kernelILi512ELi1ENS0_8ReduceOpIfNS0_9ArgMaxOpsIfEEjlLi4ELi4EEEEEvT1_)
        .other          _ZN2at6native13reduce_kernelILi512ELi1ENS0_8ReduceOpIfNS0_9ArgMaxOpsIfEEjlLi4ELi4EEEEEvT1_,@"STO_CUDA_ENTRY STV_DEFAULT"
_ZN2at6native13reduce_kernelILi512ELi1ENS0_8ReduceOpIfNS0_9ArgMaxOpsIfEEjlLi4ELi4EEEEEvT1_:
.text._ZN2at6native13reduce_kernelILi512ELi1ENS0_8ReduceOpIfNS0_9ArgMaxOpsIfEEjlLi4ELi4EEEEEvT1_:
[----:B------:R-:W-:Y:S02]  /*0000*/  IMAD.MOV.U32 R1, RZ, RZ, c[0x0][0x28] ;  /* 0x00000a00ff017624 */ /* 0x000fe400078e00ff */
[----:B------:R-:W0:Y:S01]  /*0010*/  S2R R26, SR_TID.X ;  /* 0x00000000001a7919 */ /* 0x000e220000002100 */
[----:B------:R-:W-:-:S03]  /*0020*/  ISETP.NE.AND P0, PT, RZ, c[0x0][0x34c], PT ;  /* 0x0000d300ff007a0c */ /* 0x000fc60003f05270 */
[----:B------:R-:W1:Y:S04]  /*0030*/  S2R R27, SR_TID.Y ;  /* 0x00000000001b7919 */ /* 0x000e680000002200 */
[----:B------:R-:W2:Y:S04]  /*0040*/  S2R R5, SR_CTAID.X ;  /* 0x0000000000057919 */ /* 0x000ea80000002500 */
[----:B------:R-:W3:Y:S01]  /*0050*/  S2R R2, SR_CTAID.Y ;  /* 0x0000000000027919 */ /* 0x000ee20000002600 */
[C---:B0-----:R-:W-:Y:S02]  /*0060*/  IMAD R29, R26.reuse, c[0x0][0x19c], RZ ;  /* 0x000067001a1d7a24 */ /* 0x041fe400078e02ff */
[----:B------:R-:W-:-:S02]  /*0070*/  IMAD R0, R26, c[0x0][0x190], RZ ;  /* 0x000064001a007a24 */ /* 0x000fc400078e02ff */
[C---:B-1----:R-:W-:Y:S02]  /*0080*/  IMAD R4, R27.reuse, c[0x0][0x1a0], R29 ;  /* 0x000068001b047a24 */ /* 0x042fe400078e021d */
[----:B------:R-:W-:Y:S02]  /*0090*/  IMAD R3, R27, c[0x0][0x194], R0 ;  /* 0x000065001b037a24 */ /* 0x000fe400078e0200 */
[----:B--2---:R-:W-:Y:S02]  /*00a0*/  IMAD R5, R5, c[0x0][0x188], R4 ;  /* 0x0000620005057a24 */ /* 0x004fe400078e0204 */
[----:B------:R-:W-:Y:S02]  /*00b0*/  IMAD.MOV.U32 R0, RZ, RZ, RZ ;  /* 0x000000ffff007224 */ /* 0x000fe400078e00ff */
[----:B---3--:R-:W-:Y:S01]  /*00c0*/  IMAD R10, R2, c[0x0][0x198], R3 ;  /* 0x00006600020a7a24 */ /* 0x008fe200078e0203 */
[----:B------:R-:W-:Y:S05]  /*00d0*/  @!P0 BRA `(.L_x_0) ;  /* 0x00000c6000008947 */ /* 0x000fea0003800000 */
[----:B------:R-:W-:Y:S02]  /*00e0*/  IMAD.MOV.U32 R4, RZ, RZ, RZ ;  /* 0x000000ffff047224 */ /* 0x000fe400078e00ff */
[----:B------:R-:W-:-:S02]  /*00f0*/  IMAD.MOV.U32 R3, RZ, RZ, c[0x0][0x34c] ;  /* 0x0000d300ff037624 */ /* 0x000fc400078e00ff */
[----:B------:R-:W-:-:S03]  /*0100*/  IMAD.HI.U32 R8, R5, c[0x0][0x354], R4 ;  /* 0x0000d50005087a27 */ /* 0x000fc600078e0004 */
[----:B------:R-:W-:Y:S02]  /*0110*/  ISETP.NE.AND P0, PT, R3, 0x1, PT ;  /* 0x000000010300780c */ /* 0x000fe40003f05270 */
[----:B------:R-:W-:-:S05]  /*0120*/  SHF.R.U32.HI R9, RZ, c[0x0][0x358], R8 ;  /* 0x0000d600ff097a19 */ /* 0x000fca0000011608 */
[----:B------:R-:W-:-:S04]  /*0130*/  IMAD.MOV R7, RZ, RZ, -R9 ;  /* 0x000000ffff077224 */ /* 0x000fc800078e0a09 */
[----:B------:R-:W-:-:S04]  /*0140*/  IMAD R0, R7, c[0x0][0x350], R5 ;  /* 0x0000d40007007a24 */ /* 0x000fc800078e0205 */
[----:B------:R-:W-:Y:S01]  /*0150*/  IMAD R0, R0, c[0x0][0x480], RZ ;  /* 0x0001200000007a24 */ /* 0x000fe200078e02ff */
[----:B------:R-:W-:Y:S05]  /*0160*/  @!P0 BRA `(.L_x_0) ;  /* 0x00000bd000008947 */ /* 0x000fea0003800000 */
[----:B------:R-:W-:Y:S01]  /*0170*/  IMAD.MOV.U32 R8, RZ, RZ, RZ ;  /* 0x000000ffff087224 */ /* 0x000fe200078e00ff */
[----:B------:R-:W-:-:S03]  /*0180*/  ISETP.NE.AND P0, PT, R3, 0x2, PT ;  /* 0x000000020300780c */ /* 0x000fc60003f05270 */
[----:B------:R-:W-:-:S05]  /*0190*/  IMAD.HI.U32 R6, R9, c[0x0][0x360], R8 ;  /* 0x0000d80009067a27 */ /* 0x000fca00078e0008 */
[----:B------:R-:W-:-:S05]  /*01a0*/  SHF.R.U32.HI R7, RZ, c[0x0][0x364], R6 ;  /* 0x0000d900ff077a19 */ /* 0x000fca0000011606 */
[----:B------:R-:W-:-:S04]  /*01b0*/  IMAD.MOV R8, RZ, RZ, -R7 ;  /* 0x000000ffff087224 */ /* 0x000fc800078e0a07 */
[----:B------:R-:W-:-:S04]  /*01c0*/  IMAD R9, R8, c[0x0][0x35c], R9 ;  /* 0x0000d70008097a24 */ /* 0x000fc800078e0209 */
[----:B------:R-:W-:Y:S01]  /*01d0*/  IMAD R0, R9, c[0x0][0x488], R0 ;  /* 0x0001220009007a24 */ /* 0x000fe200078e0200 */
        /* <DEDUP_REMOVED lines=9> */
[----:B------:R-:W-:Y:S01]  /*0270*/  HFMA2.MMA R8, -RZ, RZ, 0, 0 ;  /* 0x00000000ff087435 */ /* 0x000fe200000001ff */
[----:B------:R-:W-:-:S09]  /*0280*/  ISETP.NE.AND P0, PT, R3, 0x4, PT ;  /* 0x000000040300780c */ /* 0x000fd20003f05270 */
        /* <DEDUP_REMOVED lines=38> */
[----:B------:R-:W-:Y:S02]  /*04f0*/  MOV R6, RZ ;  /* 0x000000ff00067202 */ /* 0x000fe40000000f00 */
        /* <DEDUP_REMOVED lines=114> */
[----:B------:R-:W-:-:S04]  /*0c20*/  SHF.R.U32.HI R7, RZ, c[0x0][0x460], R6 ;  /* 0x00011800ff077a19 */ /* 0x000fc80000011606 */
[----:B------:R-:W-:-:S05]  /*0c30*/  IADD3 R9, -R7, RZ, RZ ;  /* 0x000000ff07097210 */ /* 0x000fca0007ffe1ff */
[----:B------:R-:W-:-:S04]  /*0c40*/  IMAD R13, R9, c[0x0][0x458], R13 ;  /* 0x00011600090d7a24 */ /* 0x000fc800078e020d */
[----:B------:R-:W-:Y:S01]  /*0c50*/  IMAD R0, R13, c[0x0][0x530], R0 ;  /* 0x00014c000d007a24 */ /* 0x000fe200078e0200 */
[----:B------:R-:W-:Y:S05]  /*0c60*/  @!P0 BRA `(.L_x_0) ;  /* 0x000000d000008947 */ /* 0x000fea0003800000 */
[----:B------:R-:W-:Y:S01]  /*0c70*/  ISETP.NE.AND P0, PT, R3, 0x18, PT ;  /* 0x000000180300780c */ /* 0x000fe20003f05270 */
[----:B------:R-:W-:-:S04]  /*0c80*/  IMAD.MOV.U32 R6, RZ, RZ, RZ ;  /* 0x000000ffff067224 */ /* 0x000fc800078e00ff */
[----:B------:R-:W-:-:S05]  /*0c90*/  IMAD.HI.U32 R8, R7, c[0x0][0x468], R6 ;  /* 0x00011a0007087a27 */ /* 0x000fca00078e0006 */
[----:B------:R-:W-:-:S03]  /*0ca0*/  SHF.R.U32.HI R9, RZ, c[0x0][0x46c], R8 ;  /* 0x00011b00ff097a19 */ /* 0x000fc60000011608 */
[----:B------:R-:W-:Y:S02]  /*0cb0*/  @P0 IMAD.MOV.U32 R8, RZ, RZ, RZ ;  /* 0x000000ffff080224 */ /* 0x000fe400078e00ff */
[--C-:B------:R-:W-:Y:S02]  /*0cc0*/  IMAD.MOV R6, RZ, RZ, -R9.reuse ;  /* 0x000000ffff067224 */ /* 0x100fe400078e0a09 */
[----:B------:R-:W-:-:S04]  /*0cd0*/  @P0 IMAD.HI.U32 R3, R9, c[0x0][0x474], R8 ;  /* 0x00011d0009030a27 */ /* 0x000fc800078e0008 */
[----:B------:R-:W-:Y:S01]  /*0ce0*/  IMAD R7, R6, c[0x0][0x464], R7 ;  /* 0x0001190006077a24 */ /* 0x000fe200078e0207 */
[----:B------:R-:W-:-:S03]  /*0cf0*/  @P0 SHF.R.U32.HI R3, RZ, c[0x0][0x478], R3 ;  /* 0x00011e00ff030a19 */ /* 0x000fc60000011603 */
[----:B------:R-:W-:Y:S02]  /*0d00*/  IMAD R0, R7, c[0x0][0x538], R0 ;  /* 0x00014e0007007a24 */ /* 0x000fe400078e0200 */
[----:B------:R-:W-:-:S04]  /*0d10*/  @P0 IMAD.MOV R3, RZ, RZ, -R3 ;  /* 0x000000ffff030224 */ /* 0x000fc800078e0a03 */
[----:B------:R-:W-:-:S04]  /*0d20*/  @P0 IMAD R9, R3, c[0x0][0x470], R9 ;  /* 0x00011c0003090a24 */ /* 0x000fc800078e0209 */
[----:B------:R-:W-:Y:S02]  /*0d30*/  @P0 IMAD R0, R9, c[0x0][0x540], R0 ;  /* 0x0001500009000a24 */ /* 0x000fe400078e0200 */
.L_x_0:
[----:B------:R-:W-:Y:S01]  /*0d40*/  ISETP.GE.U32.AND P0, PT, R10, c[0x0][0x17c], PT ;  /* 0x00005f000a007a0c */ /* 0x000fe20003f06070 */
[----:B------:R-:W-:Y:S01]  /*0d50*/  ULDC.64 UR36, c[0x0][0x118] ;  /* 0x0000460000247ab9 */ /* 0x000fe20000000a00 */
[----:B------:R-:W-:Y:S01]  /*0d60*/  BSSY B0, `(.L_x_1) ;  /* 0x0000af1000007945 */ /* 0x000fe20003800000 */
[----:B------:R-:W-:Y:S01]  /*0d70*/  CS2R R12, SRZ ;  /* 0x00000000000c7805 */ /* 0x000fe2000001ff00 */
[----:B------:R-:W-:Y:S01]  /*0d80*/  ISETP.GE.U32.OR P0, PT, R5, c[0x0][0x180], P0 ;  /* 0x0000600005007a0c */ /* 0x000fe20000706470 */
[----:B------:R-:W-:-:S12]  /*0d90*/  IMAD.MOV.U32 R11, RZ, RZ, RZ ;  /* 0x000000ffff0b7224 */ /* 0x000fd800078e00ff */
[----:B------:R-:W-:Y:S05]  /*0da0*/  @P0 BRA `(.L_x_2) ;  /* 0x0000aec000000947 */ /* 0x000fea0003800000 */
[----:B------:R-:W-:Y:S01]  /*0db0*/  ULDC.U8 UR4, c[0x0][0x1b0] ;  /* 0x00006c0000047ab9 */ /* 0x000fe20000000000 */
[----:B------:R-:W-:Y:S02]  /*0dc0*/  IADD3 R14, P1, R0, c[0x0][0x548], RZ ;  /* 0x00015200000e7a10 */ /* 0x000fe40007f3e0ff */
[----:B------:R-:W-:-:S03]  /*0dd0*/  ISETP.NE.AND P0, PT, RZ, UR4, PT ;  /* 0x00000004ff007c0c */ /* 0x000fc6000bf05270 */
[----:B------:R-:W-:-:S10]  /*0de0*/  IMAD.X R15, RZ, RZ, c[0x0][0x54c], P1 ;  /* 0x00015300ff0f7624 */ /* 0x000fd400008e06ff */
[----:B------:R-:W-:Y:S05]  /*0df0*/  @!P0 BRA `(.L_x_3) ;  /* 0x0000103000008947 */ /* 0x000fea0003800000 */
[----:B------:R-:W-:Y:S01]  /*0e00*/  SHF.R.U64 R3, R14, 0x2, R15 ;  /* 0x000000020e037819 */ /* 0x000fe2000000120f */
[----:B------:R-:W-:Y:S01]  /*0e10*/  BSSY B1, `(.L_x_4) ;  /* 0x0000038000017945 */ /* 0x000fe20003800000 */
[----:B------:R-:W-:Y:S01]  /*0e20*/  IMAD.MOV.U32 R21, RZ, RZ, c[0x0][0x17c] ;  /* 0x00005f00ff157624 */ /* 0x000fe200078e00ff */
[----:B------:R-:W-:Y:S01]  /*0e30*/  MOV R22, c[0x0][0x170] ;  /* 0x00005c0000167a02 */ /* 0x000fe20000000f00 */
[----:B------:R-:W-:Y:S01]  /*0e40*/  IMAD.MOV.U32 R19, RZ, RZ, c[0x0][0x168] ;  /* 0x00005a00ff137624 */ /* 0x000fe200078e00ff */
[----:B------:R-:W-:Y:S01]  /*0e50*/  LOP3.LUT R3, R3, 0x3, RZ, 0xc0, !PT ;  /* 0x0000000303037812 */ /* 0x000fe200078ec0ff */
[----:B------:R-:W-:Y:S02]  /*0e60*/  IMAD.MOV.U32 R20, RZ, RZ, c[0x0][0x174] ;  /* 0x00005d00ff147624 */ /* 0x000fe400078e00ff */
[----:B------:R-:W-:Y:S01]  /*0e70*/  IMAD.MOV.U32 R18, RZ, RZ, RZ ;  /* 0x000000ffff127224 */ /* 0x000fe200078e00ff */
[----:B------:R-:W-:-:S13]  /*0e80*/  ISETP.NE.AND P0, PT, R3, RZ, PT ;  /* 0x000000ff0300720c */ /* 0x000fda0003f05270 */
[----:B------:R-:W-:Y:S05]  /*0e90*/  @!P0 BRA `(.L_x_5) ;  /* 0x000002f000008947 */ /* 0x000fea0003800000 */
[C---:B------:R-:W-:Y:S01]  /*0ea0*/  ISETP.GE.U32.AND P0, PT, R26.reuse, R3, PT ;  /* 0x000000031a00720c */ /* 0x040fe20003f06070 */
[----:B------:R-:W-:Y:S03]  /*0eb0*/  BSSY B2, `(.L_x_6) ;  /* 0x0000026000027945 */ /* 0x000fe60003800000 */
[----:B------:R-:W-:-:S13]  /*0ec0*/  ISETP.GT.U32.OR P0, PT, R26, 0x3, !P0 ;  /* 0x000000031a00780c */ /* 0x000fda0004704470 */
[----:B------:R-:W-:Y:S05]  /*0ed0*/  @P0 BRA `(.L_x_7) ;  /* 0x0000023000000947 */ /* 0x000fea0003800000 */
[----:B------:R-:W-:Y:S01]  /*0ee0*/  ISETP.NE.AND P0, PT, RZ, c[0x0][0x194], PT ;  /* 0x00006500ff007a0c */ /* 0x000fe20003f05270 */
[----:B------:R-:W-:Y:S01]  /*0ef0*/  BSSY B3, `(.L_x_8) ;  /* 0x0000009000037945 */ /* 0x000fe20003800000 */
[----:B------:R-:W-:Y:S02]  /*0f00*/  ISETP.NE.AND P1, PT, R27, RZ, PT ;  /* 0x000000ff1b00720c */ /* 0x000fe40003f25270 */
[----:B------:R-:W-:-:S11]  /*0f10*/  PRMT R0, RZ, 0x7610, R0 ;  /* 0x00007610ff007816 */ /* 0x000fd60000000000 */
[----:B------:R-:W-:Y:S05]  /*0f20*/  @P0 BRA P1, `(.L_x_9) ;  /* 0x0000005000000947 */ /* 0x000fea0000800000 */
[----:B------:R-:W-:Y:S01]  /*0f30*/  ISETP.NE.AND P0, PT, RZ, c[0x0][0x198], PT ;  /* 0x00006600ff007a0c */ /* 0x000fe20003f05270 */
[----:B------:R-:W-:-:S12]  /*0f40*/  IMAD.MOV.U32 R0, RZ, RZ, 0x1 ;  /* 0x00000001ff007424 */ /* 0x000fd800078e00ff */
[----:B------:R-:W-:-:S04]  /*0f50*/  @P0 ISETP.NE.AND P1, PT, R2, RZ, PT ;  /* 0x000000ff0200020c */ /* 0x000fc80003f25270 */
[----:B------:R-:W-:-:S04]  /*0f60*/  @P0 SEL R4, RZ, 0x1, P1 ;  /* 0x00000001ff040807 */ /* 0x000fc80000800000 */
[----:B------:R-:W-:Y:S02]  /*0f70*/  @P0 PRMT R0, R4, 0x7610, R0 ;  /* 0x0000761004000816 */ /* 0x000fe40000000000 */
.L_x_9:
[----:B------:R-:W-:Y:S05]  /*0f80*/  BSYNC B3 ;  /* 0x0000000000037941 */ /* 0x000fea0003800000 */
.L_x_8:
[----:B------:R-:W-:Y:S01]  /*0f90*/  PRMT R0, R0, 0x9910, RZ ;  /* 0x0000991000007816 */ /* 0x000fe200000000ff */
[----:B------:R-:W-:-:S03]  /*0fa0*/  IMAD.MOV.U32 R6, RZ, RZ, c[0x0][0x168] ;  /* 0x00005a00ff067624 */ /* 0x000fc600078e00ff */
[----:B------:R-:W-:-:S13]  /*0fb0*/  ISETP.NE.AND P0, PT, R0, RZ, PT ;  /* 0x000000ff0000720c */ /* 0x000fda0003f05270 */
[----:B------:R-:W-:Y:S05]  /*0fc0*/  @!P0 BRA `(.L_x_7) ;  /* 0x0000014000008947 */ /* 0x000fea0003800000 */
[----:B------:R-:W-:-:S05]  /*0fd0*/  IADD3 R5, P0, R26, -R3, RZ ;  /* 0x800000031a057210 */ /* 0x000fca0007f1e0ff */
[----:B------:R-:W-:Y:S01]  /*0fe0*/  IMAD.X R0, RZ, RZ, -0x1, P0 ;  /* 0xffffffffff007424 */ /* 0x000fe200000e06ff */
[----:B------:R-:W-:-:S04]  /*0ff0*/  LEA R4, P0, R5, R14, 0x2 ;  /* 0x0000000e05047211 */ /* 0x000fc800078010ff */
[----:B------:R-:W-:-:S05]  /*1000*/  LEA.HI.X R5, R5, R15, R0, 0x2, P0 ;  /* 0x0000000f05057211 */ /* 0x000fca00000f1400 */
[----:B------:R-:W2:Y:S01]  /*1010*/  LDG.E R4, [R4.64] ;  /* 0x0000002404047981 */ /* 0x000ea2000c1e1900 */
[----:B------:R-:W-:Y:S01]  /*1020*/  FSETP.GTU.FTZ.AND P1, PT, |R6|, +INF , PT ;  /* 0x7f8000000600780b */ /* 0x000fe20003f3c200 */
[----:B------:R-:W-:-:S05]  /*1030*/  IMAD.IADD R22, R26, 0x1, -R3 ;  /* 0x000000011a167824 */ /* 0x000fca00078e0a03 */
[----:B------:R-:W-:-:S07]  /*1040*/  ISETP.GT.U32.AND P0, PT, R22, c[0x0][0x170], PT ;  /* 0x00005c0016007a0c */ /* 0x000fce0003f04070 */
[----:B------:R-:W-:Y:S02]  /*1050*/  @!P1 ISETP.GT.AND.EX P2, PT, RZ, c[0x0][0x174], PT, P0 ;  /* 0x00005d00ff009a0c */ /* 0x000fe40003f44300 */
[C---:B--2---:R-:W-:Y:S02]  /*1060*/  FSETP.NEU.OR P4, PT, R4.reuse, c[0x0][0x168], P1 ;  /* 0x00005a0004007a0b */ /* 0x044fe40000f8d400 */
[----:B------:R-:W-:-:S04]  /*1070*/  @!P1 FSETP.GEU.FTZ.AND P3, PT, R4, c[0x0][0x168], PT ;  /* 0x00005a0004009a0b */ /* 0x000fc80003f7e000 */
[----:B------:R-:W-:Y:S02]  /*1080*/  @!P1 SEL R0, RZ, 0xffffffff, P3 ;  /* 0xffffffffff009807 */ /* 0x000fe40001800000 */
[----:B------:R-:W-:-:S05]  /*1090*/  @P1 FSETP.GTU.FTZ.AND P3, PT, |R4|, +INF , PT ;  /* 0x7f8000000400180b */ /* 0x000fca0003f7c200 */
[----:B------:R-:W-:-:S04]  /*10a0*/  @!P4 SEL R0, RZ, 0xffffffff, !P2 ;  /* 0xffffffffff00c807 */ /* 0x000fc80005000000 */
[----:B------:R-:W-:-:S04]  /*10b0*/  @!P1 LOP3.LUT R0, R0, 0x1, RZ, 0xc0, !PT ;  /* 0x0000000100009812 */ /* 0x000fc800078ec0ff */
[----:B------:R-:W-:Y:S02]  /*10c0*/  @!P1 ISETP.EQ.U32.AND P2, PT, R0, 0x1, PT ;  /* 0x000000010000980c */ /* 0x000fe40003f42070 */
[----:B------:R-:W-:-:S13]  /*10d0*/  @P1 ISETP.GT.OR.EX P2, PT, RZ, c[0x0][0x174], !P3, P0 ;  /* 0x00005d00ff001a0c */ /* 0x000fda0005f44700 */
[----:B------:R-:W-:Y:S02]  /*10e0*/  SEL R22, R22, c[0x0][0x170], !P2 ;  /* 0x00005c0016167a07 */ /* 0x000fe40005000000 */
[----:B------:R-:W-:Y:S02]  /*10f0*/  FSEL R19, R4, c[0x0][0x168], !P2 ;  /* 0x00005a0004137a08 */ /* 0x000fe40005000000 */
[----:B------:R-:W-:Y:S02]  /*1100*/  SEL R20, RZ, c[0x0][0x174], !P2 ;  /* 0x00005d00ff147a07 */ /* 0x000fe40005000000 */
.L_x_7:
[----:B------:R-:W-:Y:S05]  /*1110*/  BSYNC B2 ;  /* 0x0000000000027941 */ /* 0x000fea0003800000 */
.L_x_6:
[C---:B------:R-:W-:Y:S02]  /*1120*/  IADD3 R5, P0, -R3.reuse, 0x4, RZ ;  /* 0x0000000403057810 */ /* 0x040fe40007f1e1ff */
[----:B------:R-:W-:Y:S02]  /*1130*/  IADD3 R21, R3, c[0x0][0x17c], RZ ;  /* 0x00005f0003157a10 */ /* 0x000fe40007ffe0ff */
[----:B------:R-:W-:Y:S01]  /*1140*/  LEA R14, P1, R5, R14, 0x2 ;  /* 0x0000000e050e7211 */ /* 0x000fe200078210ff */
[----:B------:R-:W-:Y:S01]  /*1150*/  IMAD.X R0, RZ, RZ, -0x1, P0 ;  /* 0xffffffffff007424 */ /* 0x000fe200000e06ff */
[----:B------:R-:W-:-:S02]  /*1160*/  IADD3 R18, -R3, 0x4, RZ ;  /* 0x0000000403127810 */ /* 0x000fc40007ffe1ff */
[----:B------:R-:W-:Y:S02]  /*1170*/  IADD3 R21, R21, -0x4, RZ ;  /* 0xfffffffc15157810 */ /* 0x000fe40007ffe0ff */
[----:B------:R-:W-:Y:S02]  /*1180*/  LEA.HI.X R15, R5, R15, R0, 0x2, P1 ;  /* 0x0000000f050f7211 */ /* 0x000fe400008f1400 */
.L_x_5:
[----:B------:R-:W-:Y:S05]  /*1190*/  BSYNC B1 ;  /* 0x0000000000017941 */ /* 0x000fea0003800000 */
.L_x_4:
[----:B------:R-:W-:Y:S01]  /*11a0*/  IMAD.SHL.U32 R23, R10, 0x4, RZ ;  /* 0x000000040a177824 */ /* 0x000fe200078e00ff */
[----:B------:R-:W-:Y:S01]  /*11b0*/  BSSY B1, `(.L_x_10) ;  /* 0x0000066000017945 */ /* 0x000fe20003800000 */
[----:B------:R-:W-:Y:S01]  /*11c0*/  MOV R0, c[0x0][0x168] ;  /* 0x00005a0000007a02 */ /* 0x000fe20000000f00 */
[----:B------:R-:W-:Y:S02]  /*11d0*/  IMAD.MOV.U32 R17, RZ, RZ, c[0x0][0x170] ;  /* 0x00005c00ff117624 */ /* 0x000fe400078e00ff */
[----:B------:R-:W-:Y:S01]  /*11e0*/  IADD3 R4, R23, 0x3, RZ ;  /* 0x0000000317047810 */ /* 0x000fe20007ffe0ff */
[----:B------:R-:W-:Y:S02]  /*11f0*/  IMAD.MOV.U32 R13, RZ, RZ, c[0x0][0x174] ;  /* 0x00005d00ff0d7624 */ /* 0x000fe400078e00ff */
[----:B------:R-:W-:Y:S01]  /*1200*/  IMAD.MOV.U32 R16, RZ, RZ, c[0x0][0x170] ;  /* 0x00005c00ff107624 */ /* 0x000fe200078e00ff */
[----:B------:R-:W-:Y:S01]  /*1210*/  ISETP.GE.U32.AND P0, PT, R4, R21, PT ;  /* 0x000000150400720c */ /* 0x000fe20003f06070 */
[----:B------:R-:W-:-:S02]  /*1220*/  IMAD.MOV.U32 R12, RZ, RZ, c[0x0][0x174] ;  /* 0x00005d00ff0c7624 */ /* 0x000fc400078e00ff */
[----:B------:R-:W-:Y:S02]  /*1230*/  IMAD.MOV.U32 R11, RZ, RZ, c[0x0][0x168] ;  /* 0x00005a00ff0b7624 */ /* 0x000fe400078e00ff */
[----:B------:R-:W-:Y:S02]  /*1240*/  IMAD.MOV.U32 R9, RZ, RZ, c[0x0][0x170] ;  /* 0x00005c00ff097624 */ /* 0x000fe400078e00ff */
[----:B------:R-:W-:Y:S02]  /*1250*/  IMAD.MOV.U32 R3, RZ, RZ, c[0x0][0x174] ;  /* 0x00005d00ff037624 */ /* 0x000fe400078e00ff */
[----:B------:R-:W-:-:S04]  /*1260*/  IMAD.MOV.U32 R8, RZ, RZ, c[0x0][0x168] ;  /* 0x00005a00ff087624 */ /* 0x000fc800078e00ff */
[----:B------:R-:W-:Y:S05]  /*1270*/  @P0 BRA `(.L_x_11) ;  /* 0x0000059000000947 */ /* 0x000fea0003800000 */
[----:B------:R-:W-:Y:S01]  /*1280*/  MOV R16, c[0x0][0x170] ;  /* 0x00005c0000107a02 */ /* 0x000fe20000000f00 */
[----:B------:R-:W-:Y:S02]  /*1290*/  IMAD.MOV.U32 R12, RZ, RZ, c[0x0][0x174] ;  /* 0x00005d00ff0c7624 */ /* 0x000fe400078e00ff */
[----:B------:R-:W-:Y:S02]  /*12a0*/  IMAD.MOV.U32 R11, RZ, RZ, c[0x0][0x168] ;  /* 0x00005a00ff0b7624 */ /* 0x000fe400078e00ff */
[----:B------:R-:W-:Y:S02]  /*12b0*/  IMAD.MOV.U32 R9, RZ, RZ, c[0x0][0x170] ;  /* 0x00005c00ff097624 */ /* 0x000fe400078e00ff */
[----:B------:R-:W-:Y:S02]  /*12c0*/  IMAD.MOV.U32 R3, RZ, RZ, c[0x0][0x174] ;  /* 0x00005d00ff037624 */ /* 0x000fe400078e00ff */
[----:B------:R-:W-:Y:S02]  /*12d0*/  IMAD.MOV.U32 R8, RZ, RZ, c[0x0][0x168] ;  /* 0x00005a00ff087624 */ /* 0x000fe400078e00ff */
.L_x_21:
[----:B------:R-:W-:-:S06]  /*12e0*/  IMAD.WIDE.U32 R4, R10, 0x10, R14 ;  /* 0x000000100a047825 */ /* 0x000fcc00078e000e */
[----:B------:R-:W2:Y:S01]  /*12f0*/  LDG.E.128 R4, [R4.64] ;  /* 0x0000002404047981 */ /* 0x000ea2000c1e1d00 */
[----:B------:R-:W-:Y:S01]  /*1300*/  FSETP.GTU.FTZ.AND P1, PT, |R19|, +INF , PT ;  /* 0x7f8000001300780b */ /* 0x000fe20003f3c200 */
[----:B------:R-:W-:Y:S01]  /*1310*/  IMAD.IADD R23, R23, 0x1, R18 ;  /* 0x0000000117177824 */ /* 0x000fe200078e0212 */
[----:B------:R-:W-:Y:S11]  /*1320*/  BSSY B2, `(.L_x_12) ;  /* 0x000001e000027945 */ /* 0x000ff60003800000 */
[----:B------:R-:W-:-:S04]  /*1330*/  @!P1 ISETP.GE.U32.AND P0, PT, R22, R23, PT ;  /* 0x000000171600920c */ /* 0x000fc80003f06070 */
[----:B------:R-:W-:Y:S02]  /*1340*/  @!P1 ISETP.GE.AND.EX P0, PT, R20, RZ, PT, P0 ;  /* 0x000000ff1400920c */ /* 0x000fe40003f06300 */
[CC--:B--2---:R-:W-:Y:S02]  /*1350*/  FSETP.NEU.OR P3, PT, R19.reuse, R4.reuse, P1 ;  /* 0x000000041300720b */ /* 0x0c4fe40000f6d400 */
[----:B------:R-:W-:-:S04]  /*1360*/  @!P1 FSETP.GT.FTZ.AND P2, PT, R19, R4, PT ;  /* 0x000000041300920b */ /* 0x000fc80003f54000 */
[----:B------:R-:W-:Y:S02]  /*1370*/  @!P1 SEL R24, RZ, 0xffffffff, !P2 ;  /* 0xffffffffff189807 */ /* 0x000fe40005000000 */
[----:B------:R-:W-:-:S05]  /*1380*/  @P1 FSETP.GTU.FTZ.AND P2, PT, |R4|, +INF , PT ;  /* 0x7f8000000400180b */ /* 0x000fca0003f5c200 */
[----:B------:R-:W-:Y:S02]  /*1390*/  @!P3 SEL R24, RZ, 0xffffffff, P0 ;  /* 0xffffffffff18b807 */ /* 0x000fe40000000000 */
[----:B------:R-:W-:Y:S02]  /*13a0*/  @P1 ISETP.LT.U32.AND P3, PT, R22, R23, PT ;  /* 0x000000171600120c */ /* 0x000fe40003f61070 */
[----:B------:R-:W-:-:S04]  /*13b0*/  @!P1 LOP3.LUT R24, R24, 0x1, RZ, 0xc0, !PT ;  /* 0x0000000118189812 */ /* 0x000fc800078ec0ff */
[----:B------:R-:W-:Y:S02]  /*13c0*/  @!P1 ISETP.EQ.U32.AND P0, PT, R24, 0x1, PT ;  /* 0x000000011800980c */ /* 0x000fe40003f02070 */
[----:B------:R-:W-:Y:S02]  /*13d0*/  @P1 ISETP.LT.OR.EX P0, PT, R20, RZ, !P2, P3 ;  /* 0x000000ff1400120c */ /* 0x000fe40005701730 */
[----:B------:R-:W-:Y:S02]  /*13e0*/  FSETP.GTU.FTZ.AND P1, PT, |R8|, +INF , PT ;  /* 0x7f8000000800780b */ /* 0x000fe40003f3c200 */
[----:B------:R-:W-:-:S09]  /*13f0*/  IADD3 R24, R23, 0x1, RZ ;  /* 0x0000000117187810 */ /* 0x000fd20007ffe0ff */
[----:B------:R-:W-:Y:S02]  /*1400*/  FSEL R19, R19, R4, P0 ;  /* 0x0000000413137208 */ /* 0x000fe40000000000 */
[----:B------:R-:W-:Y:S02]  /*1410*/  SEL R22, R22, R23, P0 ;  /* 0x0000001716167207 */ /* 0x000fe40000000000 */
[----:B------:R-:W-:Y:S01]  /*1420*/  SEL R20, R20, RZ, P0 ;  /* 0x000000ff14147207 */ /* 0x000fe20000000000 */
[----:B------:R-:W-:Y:S05]  /*1430*/  @P1 BRA `(.L_x_13) ;  /* 0x0000009000001947 */ /* 0x000fea0003800000 */
[CC--:B------:R-:W-:Y:S02]  /*1440*/  FSETP.NEU.FTZ.AND P2, PT, R8.reuse, R5.reuse, PT ;  /* 0x000000050800720b */ /* 0x0c0fe40003f5d000 */
[----:B------:R-:W-:Y:S02]  /*1450*/  ISETP.GE.U32.AND P0, PT, R9, R24, PT ;  /* 0x000000180900720c */ /* 0x000fe40003f06070 */
[----:B------:R-:W-:Y:S02]  /*1460*/  FSETP.GT.FTZ.AND P1, PT, R8, R5, PT ;  /* 0x000000050800720b */ /* 0x000fe40003f34000 */
[----:B------:R-:W-:-:S02]  /*1470*/  ISETP.GE.AND.EX P0, PT, R3, RZ, PT, P0 ;  /* 0x000000ff0300720c */ /* 0x000fc40003f06300 */
[----:B------:R-:W-:-:S05]  /*1480*/  SEL R4, RZ, 0xffffffff, !P1 ;  /* 0xffffffffff047807 */ /* 0x000fca0004800000 */
[----:B------:R-:W-:-:S04]  /*1490*/  @!P2 SEL R4, RZ, 0xffffffff, P0 ;  /* 0xffffffffff04a807 */ /* 0x000fc80000000000 */
[----:B------:R-:W-:-:S04]  /*14a0*/  LOP3.LUT R4, R4, 0x1, RZ, 0xc0, !PT ;  /* 0x0000000104047812 */ /* 0x000fc800078ec0ff */
[----:B------:R-:W-:Y:S01]  /*14b0*/  ISETP.EQ.U32.AND P0, PT, R4, 0x1, PT ;  /* 0x000000010400780c */ /* 0x000fe20003f02070 */
[----:B------:R-:W-:Y:S07]  /*14c0*/  BRA `(.L_x_14) ;  /* 0x0000003000007947 */ /* 0x000fee0003800000 */
.L_x_13:
[----:B------:R-:W-:Y:S02]  /*14d0*/  FSETP.GTU.FTZ.AND P0, PT, |R5|, +INF , PT ;  /* 0x7f8000000500780b */ /* 0x000fe40003f1c200 */
[----:B------:R-:W-:-:S04]  /*14e0*/  ISETP.LT.U32.AND P1, PT, R9, R24, PT ;  /* 0x000000180900720c */ /* 0x000fc80003f21070 */
[----:B------:R-:W-:-:S08]  /*14f0*/  ISETP.LT.OR.EX P0, PT, R3, RZ, !P0, P1 ;  /* 0x000000ff0300720c */ /* 0x000fd00004701710 */
.L_x_14:
[----:B------:R-:W-:Y:S05]  /*1500*/  BSYNC B2 ;  /* 0x0000000000027941 */ /* 0x000fea0003800000 */
.L_x_12:
[----:B------:R-:W-:Y:S01]  /*1510*/  FSETP.GTU.FTZ.AND P1, PT, |R11|, +INF , PT ;  /* 0x7f8000000b00780b */ /* 0x000fe20003f3c200 */
[----:B------:R-:W-:Y:S01]  /*1520*/  BSSY B2, `(.L_x_15) ;  /* 0x0000012000027945 */ /* 0x000fe20003800000 */
[----:B------:R-:W-:Y:S02]  /*1530*/  FSEL R8, R8, R5, P0 ;  /* 0x0000000508087208 */ /* 0x000fe40000000000 */
[----:B------:R-:W-:Y:S02]  /*1540*/  SEL R9, R9, R24, P0 ;  /* 0x0000001809097207 */ /* 0x000fe40000000000 */
[----:B------:R-:W-:Y:S02]  /*1550*/  SEL R3, R3, RZ, P0 ;  /* 0x000000ff03037207 */ /* 0x000fe40000000000 */
[----:B------:R-:W-:-:S05]  /*1560*/  IADD3 R5, R23, 0x2, RZ ;  /* 0x0000000217057810 */ /* 0x000fca0007ffe0ff */
[----:B------:R-:W-:Y:S05]  /*1570*/  @P1 BRA `(.L_x_16) ;  /* 0x0000009000001947 */ /* 0x000fea0003800000 */
[CC--:B------:R-:W-:Y:S02]  /*1580*/  FSETP.NEU.FTZ.AND P2, PT, R11.reuse, R6.reuse, PT ;  /* 0x000000060b00720b */ /* 0x0c0fe40003f5d000 */
[----:B------:R-:W-:Y:S02]  /*1590*/  ISETP.GE.U32.AND P0, PT, R16, R5, PT ;  /* 0x000000051000720c */ /* 0x000fe40003f06070 */
[----:B------:R-:W-:Y:S02]  /*15a0*/  FSETP.GT.FTZ.AND P1, PT, R11, R6, PT ;  /* 0x000000060b00720b */ /* 0x000fe40003f34000 */
[----:B------:R-:W-:Y:S02]  /*15b0*/  ISETP.GE.AND.EX P0, PT, R12, RZ, PT, P0 ;  /* 0x000000ff0c00720c */ /* 0x000fe40003f06300 */
[----:B------:R-:W-:-:S05]  /*15c0*/  SEL R4, RZ, 0xffffffff, !P1 ;  /* 0xffffffffff047807 */ /* 0x000fca0004800000 */
[----:B------:R-:W-:-:S04]  /*15d0*/  @!P2 SEL R4, RZ, 0xffffffff, P0 ;  /* 0xffffffffff04a807 */ /* 0x000fc80000000000 */
[----:B------:R-:W-:-:S04]  /*15e0*/  LOP3.LUT R4, R4, 0x1, RZ, 0xc0, !PT ;  /* 0x0000000104047812 */ /* 0x000fc800078ec0ff */
[----:B------:R-:W-:Y:S01]  /*15f0*/  ISETP.EQ.U32.AND P0, PT, R4, 0x1, PT ;  /* 0x000000010400780c */ /* 0x000fe20003f02070 */
[----:B------:R-:W-:Y:S07]  /*1600*/  BRA `(.L_x_17) ;  /* 0x0000003000007947 */ /* 0x000fee0003800000 */
.L_x_16:
[----:B------:R-:W-:Y:S02]  /*1610*/  FSETP.GTU.FTZ.AND P0, PT, |R6|, +INF , PT ;  /* 0x7f8000000600780b */ /* 0x000fe40003f1c200 */
[----:B------:R-:W-:-:S04]  /*1620*/  ISETP.LT.U32.AND P1, PT, R16, R5, PT ;  /* 0x000000051000720c */ /* 0x000fc80003f21070 */
[----:B------:R-:W-:-:S08]  /*1630*/  ISETP.LT.OR.EX P0, PT, R12, RZ, !P0, P1 ;  /* 0x000000ff0c00720c */ /* 0x000fd00004701710 */
.L_x_17:
[----:B------:R-:W-:Y:S05]  /*1640*/  BSYNC B2 ;  /* 0x0000000000027941 */ /* 0x000fea0003800000 */
.L_x_15:
        /* <DEDUP_REMOVED lines=16> */
.L_x_19:
[----:B------:R-:W-:Y:S02]  /*1750*/  FSETP.GTU.FTZ.AND P0, PT, |R7|, +INF , PT ;  /* 0x7f8000000700780b */ /* 0x000fe40003f1c200 */
[----:B------:R-:W-:-:S04]  /*1760*/  ISETP.LT.U32.AND P1, PT, R17, R6, PT ;  /* 0x000000061100720c */ /* 0x000fc80003f21070 */
[----:B------:R-:W-:-:S08]  /*1770*/  ISETP.LT.OR.EX P0, PT, R13, RZ, !P0, P1 ;  /* 0x000000ff0d00720c */ /* 0x000fd00004701710 */
.L_x_20:
[----:B------:R-:W-:Y:S05]  /*1780*/  BSYNC B2 ;  /* 0x0000000000027941 */ /* 0x000fea0003800000 */
.L_x_18:
[----:B------:R-:W-:Y:S02]  /*1790*/  IADD3 R10, R10, c[0x0][0x184], RZ ;  /* 0x000061000a0a7a10 */ /* 0x000fe40007ffe0ff */
[----:B------:R-:W-:Y:S02]  /*17a0*/  SEL R17, R17, R6, P0 ;  /* 0x0000000611117207 */ /* 0x000fe40000000000 */
[----:B------:R-:W-:Y:S01]  /*17b0*/  FSEL R0, R0, R7, P0 ;  /* 0x0000000700007208 */ /* 0x000fe20000000000 */
[----:B------:R-:W-:Y:S01]  /*17c0*/  IMAD.SHL.U32 R23, R10, 0x4, RZ ;  /* 0x000000040a177824 */ /* 0x000fe200078e00ff */
[----:B------:R-:W-:-:S04]  /*17d0*/  SEL R13, R13, RZ, P0 ;  /* 0x000000ff0d0d7207 */ /* 0x000fc80000000000 */
[----:B------:R-:W-:-:S04]  /*17e0*/  IADD3 R4, R23, 0x3, RZ ;  /* 0x0000000317047810 */ /* 0x000fc80007ffe0ff */
[----:B------:R-:W-:-:S13]  /*17f0*/  ISETP.GE.U32.AND P1, PT, R4, R21, PT ;  /* 0x000000150400720c */ /* 0x000fda0003f26070 */
[----:B------:R-:W-:Y:S05]  /*1800*/  @!P1 BRA `(.L_x_21) ;  /* 0xfffffad000009947 */ /* 0x000fea000383ffff */
.L_x_11:
[----:B------:R-:W-:Y:S05]  /*1810*/  BSYNC B1 ;  /* 0x0000000000017941 */ /* 0x000fea0003800000 */
.L_x_10:
        /* <DEDUP_REMOVED lines=10> */
.L_x_23:
[----:B------:R-:W-:Y:S05]  /*18c0*/  BSYNC B1 ;  /* 0x0000000000017941 */ /* 0x000fea0003800000 */
.L_x_22:
[----:B------:R-:W-:Y:S01]  /*18d0*/  PRMT R2, R4, 0x9910, RZ ;  /* 0x0000991004027816 */ /* 0x000fe200000000ff */
[----:B------:R-:W-:Y:S03]  /*18e0*/  BSSY B1, `(.L_x_24) ;  /* 0x000001a000017945 */ /* 0x000fe60003800000 */
[----:B------:R-:W-:-:S13]  /*18f0*/  ISETP.NE.AND P0, PT, R2, RZ, PT ;  /* 0x000000ff0200720c */ /* 0x000fda0003f05270 */
[----:B------:R-:W-:Y:S05]  /*1900*/  @!P0 BRA `(.L_x_25) ;  /* 0x0000017000008947 */ /* 0x000fea0003800000 */
[----:B------:R-:W-:-:S04]  /*1910*/  LOP3.LUT R5, R21, 0xfffffffc, RZ, 0xc0, !PT ;  /* 0xfffffffc15057812 */ /* 0x000fc800078ec0ff */
[----:B------:R-:W-:-:S04]  /*1920*/  IADD3 R5, R5, R26, RZ ;  /* 0x0000001a05057210 */ /* 0x000fc80007ffe0ff */
[----:B------:R-:W-:-:S13]  /*1930*/  ISETP.GE.U32.AND P0, PT, R5, R21, PT ;  /* 0x000000150500720c */ /* 0x000fda0003f06070 */
[----:B------:R-:W-:Y:S05]  /*1940*/  @P0 BRA `(.L_x_25) ;  /* 0x0000013000000947 */ /* 0x000fea0003800000 */
[----:B------:R-:W-:-:S06]  /*1950*/  IMAD.WIDE R14, R5, 0x4, R14 ;  /* 0x00000004050e7825 */ /* 0x000fcc00078e020e */
[----:B------:R-:W2:Y:S01]  /*1960*/  LDG.E R14, [R14.64] ;  /* 0x000000240e0e7981 */ /* 0x000ea2000c1e1900 */
[----:B------:R-:W-:Y:S01]  /*1970*/  FSETP.GTU.FTZ.AND P1, PT, |R19|, +INF , PT ;  /* 0x7f8000001300780b */ /* 0x000fe20003f3c200 */
[----:B------:R-:W-:-:S05]  /*1980*/  IMAD.IADD R5, R5, 0x1, R18 ;  /* 0x0000000105057824 */ /* 0x000fca00078e0212 */
[----:B------:R-:W-:-:S07]  /*1990*/  SHF.R.S32.HI R7, RZ, 0x1f, R5 ;  /* 0x0000001fff077819 */ /* 0x000fce0000011405 */
[----:B------:R-:W-:-:S04]  /*19a0*/  @!P1 ISETP.GE.U32.AND P0, PT, R22, R5, PT ;  /* 0x000000051600920c */ /* 0x000fc80003f06070 */
[----:B------:R-:W-:Y:S02]  /*19b0*/  @!P1 ISETP.GE.AND.EX P0, PT, R20, R7, PT, P0 ;  /* 0x000000071400920c */ /* 0x000fe40003f06300 */
        /* <DEDUP_REMOVED lines=8> */
[----:B------:R-:W-:-:S13]  /*1a40*/  @P1 ISETP.LT.OR.EX P0, PT, R20, R7, !P2, P3 ;  /* 0x000000071400120c */ /* 0x000fda0005701730 */
[----:B------:R-:W-:Y:S02]  /*1a50*/  SEL R22, R22, R5, P0 ;  /* 0x0000000516167207 */ /* 0x000fe40000000000 */
[----:B------:R-:W-:Y:S02]  /*1a60*/  SEL R20, R20, R7, P0 ;  /* 0x0000000714147207 */ /* 0x000fe40000000000 */
[----:B------:R-:W-:Y:S02]  /*1a70*/  FSEL R19, R19, R14, P0 ;  /* 0x0000000e13137208 */ /* 0x000fe40000000000 */
.L_x_25:
[----:B------:R-:W-:Y:S05]  /*1a80*/  BSYNC B1 ;  /* 0x0000000000017941 */ /* 0x000fea0003800000 */
.L_x_24:
[----:B------:R-:W-:Y:S01]  /*1a90*/  FSETP.GTU.FTZ.AND P0, PT, |R19|, +INF , PT ;  /* 0x7f8000001300780b */ /* 0x000fe20003f1c200 */
[----:B------:R-:W-:-:S12]  /*1aa0*/  BSSY B1, `(.L_x_26) ;  /* 0x000000e000017945 */ /* 0x000fd80003800000 */
[----:B------:R-:W-:Y:S05]  /*1ab0*/  @P0 BRA `(.L_x_27) ;  /* 0x0000009000000947 */ /* 0x000fea0003800000 */
[CC--:B------:R-:W-:Y:S02]  /*1ac0*/  FSETP.NEU.FTZ.AND P2, PT, R19.reuse, R8.reuse, PT ;  /* 0x000000081300720b */ /* 0x0c0fe40003f5d000 */
[----:B------:R-:W-:Y:S02]  /*1ad0*/  ISETP.GE.U32.AND P0, PT, R22, R9, PT ;  /* 0x000000091600720c */ /* 0x000fe40003f06070 */
[----:B------:R-:W-:Y:S02]  /*1ae0*/  FSETP.GT.FTZ.AND P1, PT, R19, R8, PT ;  /* 0x000000081300720b */ /* 0x000fe40003f34000 */
[----:B------:R-:W-:Y:S02]  /*1af0*/  ISETP.GE.AND.EX P0, PT, R20, R3, PT, P0 ;  /* 0x000000031400720c */ /* 0x000fe40003f06300 */
[----:B------:R-:W-:-:S05]  /*1b00*/  SEL R2, RZ, 0xffffffff, !P1 ;  /* 0xffffffffff027807 */ /* 0x000fca0004800000 */
[----:B------:R-:W-:-:S04]  /*1b10*/  @!P2 SEL R2, RZ, 0xffffffff, P0 ;  /* 0xffffffffff02a807 */ /* 0x000fc80000000000 */
[----:B------:R-:W-:-:S04]  /*1b20*/  LOP3.LUT R2, R2, 0x1, RZ, 0xc0, !PT ;  /* 0x0000000102027812 */ /* 0x000fc800078ec0ff */
[----:B------:R-:W-:Y:S01]  /*1b30*/  ISETP.EQ.U32.AND P0, PT, R2, 0x1, PT ;  /* 0x000000010200780c */ /* 0x000fe20003f02070 */
[----:B------:R-:W-:Y:S07]  /*1b40*/  BRA `(.L_x_28) ;  /* 0x0000003000007947 */ /* 0x000fee0003800000 */
.L_x_27:
[----:B------:R-:W-:Y:S02]  /*1b50*/  FSETP.GTU.FTZ.AND P0, PT, |R8|, +INF , PT ;  /* 0x7f8000000800780b */ /* 0x000fe40003f1c200 */
[----:B------:R-:W-:-:S04]  /*1b60*/  ISETP.LT.U32.AND P1, PT, R22, R9, PT ;  /* 0x000000091600720c */ /* 0x000fc80003f21070 */
[----:B------:R-:W-:-:S08]  /*1b70*/  ISETP.LT.OR.EX P0, PT, R20, R3, !P0, P1 ;  /* 0x000000031400720c */ /* 0x000fd00004701710 */
.L_x_28:
[----:B------:R-:W-:Y:S05]  /*1b80*/  BSYNC B1 ;  /* 0x0000000000017941 */ /* 0x000fea0003800000 */
.L_x_26:
[----:B------:R-:W-:Y:S01]  /*1b90*/  FSEL R8, R19, R8, P0 ;  /* 0x0000000813087208 */ /* 0x000fe20000000000 */
[----:B------:R-:W-:Y:S01]  /*1ba0*/  BSSY B1, `(.L_x_29) ;  /* 0x0000011000017945 */ /* 0x000fe20003800000 */
[----:B------:R-:W-:Y:S02]  /*1bb0*/  SEL R9, R22, R9, P0 ;  /* 0x0000000916097207 */ /* 0x000fe40000000000 */
[----:B------:R-:W-:Y:S02]  /*1bc0*/  FSETP.GTU.FTZ.AND P1, PT, |R8|, +INF , PT ;  /* 0x7f8000000800780b */ /* 0x000fe40003f3c200 */
[----:B------:R-:W-:-:S11]  /*1bd0*/  SEL R3, R20, R3, P0 ;  /* 0x0000000314037207 */ /* 0x000fd60000000000 */
        /* <DEDUP_REMOVED lines=10> */
.L_x_30:
[----:B------:R-:W-:Y:S02]  /*1c80*/  FSETP.GTU.FTZ.AND P0, PT, |R11|, +INF , PT ;  /* 0x7f8000000b00780b */ /* 0x000fe40003f1c200 */
[----:B------:R-:W-:-:S04]  /*1c90*/  ISETP.LT.U32.AND P1, PT, R9, R16, PT ;  /* 0x000000100900720c */ /* 0x000fc80003f21070 */
[----:B------:R-:W-:-:S08]  /*1ca0*/  ISETP.LT.OR.EX P0, PT, R3, R12, !P0, P1 ;  /* 0x0000000c0300720c */ /* 0x000fd00004701710 */
.L_x_31:
[----:B------:R-:W-:Y:S05]  /*1cb0*/  BSYNC B1 ;  /* 0x0000000000017941 */ /* 0x000fea0003800000 */
.L_x_29:
        /* <DEDUP_REMOVED lines=15> */
.L_x_33:
[----:B------:R-:W-:Y:S02]  /*1db0*/  FSETP.GTU.FTZ.AND P0, PT, |R0|, +INF , PT ;  /* 0x7f8000000000780b */ /* 0x000fe40003f1c200 */
[----:B------:R-:W-:-:S04]  /*1dc0*/  ISETP.LT.U32.AND P1, PT, R16, R17, PT ;  /* 0x000000111000720c */ /* 0x000fc80003f21070 */
[----:B------:R-:W-:-:S08]  /*1dd0*/  ISETP.LT.OR.EX P0, PT, R4, R13, !P0, P1 ;  /* 0x0000000d0400720c */ /* 0x000fd00004701710 */
.L_x_34:
[----:B------:R-:W-:Y:S05]  /*1de0*/  BSYNC B1 ;  /* 0x0000000000017941 */ /* 0x000fea0003800000 */
.L_x_32:
[----:B------:R-:W-:Y:S02]  /*1df0*/  SEL R12, R16, R17, P0 ;  /* 0x00000011100c7207 */ /* 0x000fe40000000000 */
[----:B------:R-:W-:Y:S02]  /*1e00*/  SEL R13, R4, R13, P0 ;  /* 0x0000000d040d7207 */ /* 0x000fe40000000000 */
[----:B------:R-:W-:Y:S01]  /*1e10*/  FSEL R11, R11, R0, P0 ;  /* 0x000000000b0b7208 */ /* 0x000fe20000000000 */
[----:B------:R-:W-:Y:S05]  /*1e20*/  BRA `(.L_x_2) ;  /* 0x00009e4000007947 */ /* 0x000fea0003800000 */
.L_x_3:
[----:B------:R-:W-:Y:S02]  /*1e30*/  IMAD.MOV.U32 R19, RZ, RZ, c[0x0][0x2e8] ;  /* 0x0000ba00ff137624 */ /* 0x000fe400078e00ff */
[----:B------:R-:W-:-:S03]  /*1e40*/  IMAD.MOV.U32 R0, RZ, RZ, 0x1 ;  /* 0x00000001ff007424 */ /* 0x000fc600078e00ff */
[----:B------:R-:W-:Y:S02]  /*1e50*/  SHF.R.U32.HI R19, RZ, 0x2, R19 ;  /* 0x00000002ff137819 */ /* 0x000fe40000011613 */
[C---:B------:R-:W-:Y:S02]  /*1e60*/  ISETP.EQ.AND P2, PT, R0.reuse, c[0x0][0x1b8], PT ;  /* 0x00006e0000007a0c */ /* 0x040fe40003f42270 */
[----:B------:R-:W-:Y:S02]  /*1e70*/  ISETP.NE.AND P0, PT, R19, 0x1, PT ;  /* 0x000000011300780c */ /* 0x000fe40003f05270 */
[----:B------:R-:W-:-:S11]  /*1e80*/  ISETP.NE.AND P1, PT, R0, c[0x0][0x1b8], PT ;  /* 0x00006e0000007a0c */ /* 0x000fd60003f25270 */
[----:B------:R-:W-:Y:S05]  /*1e90*/  @!P0 BRA P2, `(.L_x_35) ;  /* 0x00008c2000008947 */ /* 0x000fea0001000000 */
[----:B------:R-:W-:Y:S02]  /*1ea0*/  IMAD.MOV.U32 R3, RZ, RZ, c[0x0][0x184] ;  /* 0x00006100ff037624 */ /* 0x000fe400078e00ff */
[----:B------:R-:W-:Y:S02]  /*1eb0*/  IMAD.MOV.U32 R9, RZ, RZ, c[0x0][0x168] ;  /* 0x00005a00ff097624 */ /* 0x000fe400078e00ff */
[----:B------:R-:W-:Y:S02]  /*1ec0*/  IMAD R0, R3, 0x3, R10 ;  /* 0x0000000303007824 */ /* 0x000fe400078e020a */
[----:B------:R-:W-:Y:S02]  /*1ed0*/  IMAD.MOV.U32 R8, RZ, RZ, c[0x0][0x170] ;  /* 0x00005c00ff087624 */ /* 0x000fe400078e00ff */
[----:B------:R-:W-:Y:S01]  /*1ee0*/  IMAD.MOV.U32 R7, RZ, RZ, c[0x0][0x174] ;  /* 0x00005d00ff077624 */ /* 0x000fe200078e00ff */
[----:B------:R-:W-:Y:S05]  /*1ef0*/  @!P1 BRA `(.L_x_36) ;  /* 0x000079e000009947 */ /* 0x000fea0003800000 */
[----:B------:R-:W-:Y:S01]  /*1f00*/  ISETP.GE.U32.AND P0, PT, R0, c[0x0][0x17c], PT ;  /* 0x00005f0000007a0c */ /* 0x000fe20003f06070 */
[----:B------:R-:W-:Y:S01]  /*1f10*/  BSSY B1, `(.L_x_37) ;  /* 0x00003cb000017945 */ /* 0x000fe20003800000 */
[----:B------:R-:W-:Y:S01]  /*1f20*/  IMAD.MOV.U32 R6, RZ, RZ, c[0x0][0x168] ;  /* 0x00005a00ff067624 */ /* 0x000fe200078e00ff */
[----:B------:R-:W-:Y:S01]  /*1f30*/  MOV R20, c[0x0][0x170] ;  /* 0x00005c0000147a02 */ /* 0x000fe20000000f00 */
[----:B------:R-:W-:-:S02]  /*1f40*/  IMAD.MOV.U32 R21, RZ, RZ, c[0x0][0x174] ;  /* 0x00005d00ff157624 */ /* 0x000fc400078e00ff */
[----:B------:R-:W-:Y:S02]  /*1f50*/  IMAD.MOV.U32 R18, RZ, RZ, c[0x0][0x170] ;  /* 0x00005c00ff127624 */ /* 0x000fe400078e00ff */
[----:B------:R-:W-:Y:S02]  /*1f60*/  IMAD.MOV.U32 R22, RZ, RZ, c[0x0][0x174] ;  /* 0x00005d00ff167624 */ /* 0x000fe400078e00ff */
[----:B------:R-:W-:Y:S02]  /*1f70*/  IMAD.MOV.U32 R5, RZ, RZ, c[0x0][0x168] ;  /* 0x00005a00ff057624 */ /* 0x000fe400078e00ff */
[----:B------:R-:W-:Y:S02]  /*1f80*/  IMAD.MOV.U32 R4, RZ, RZ, c[0x0][0x168] ;  /* 0x00005a00ff047624 */ /* 0x000fe400078e00ff */
[----:B------:R-:W-:Y:S02]  /*1f90*/  IMAD.MOV.U32 R19, RZ, RZ, c[0x0][0x170] ;  /* 0x00005c00ff137624 */ /* 0x000fe400078e00ff */
[----:B------:R-:W-:Y:S01]  /*1fa0*/  IMAD.MOV.U32 R23, RZ, RZ, c[0x0][0x174] ;  /* 0x00005d00ff177624 */ /* 0x000fe200078e00ff */
[----:B------:R-:W-:Y:S05]  /*1fb0*/  @P0 BRA `(.L_x_38) ;  /* 0x00003c0000000947 */ /* 0x000fea0003800000 */
[----:B------:R-:W-:Y:S01]  /*1fc0*/  ISETP.NE.AND P1, PT, RZ, c[0x0][0x1b8], PT ;  /* 0x00006e00ff007a0c */ /* 0x000fe20003f25270 */
        /* <DEDUP_REMOVED lines=8> */
[----:B------:R-:W-:-:S02]  /*2050*/  IMAD.MOV.U32 R23, RZ, RZ, c[0x0][0x174] ;  /* 0x00005d00ff177624 */ /* 0x000fc400078e00ff */
.L_x_52:
[----:B------:R-:W-:Y:S01]  /*2060*/  HFMA2.MMA R3, -RZ, RZ, 0, 0 ;  /* 0x00000000ff037435 */ /* 0x000fe200000001ff */
[----:B------:R-:W-:Y:S01]  /*2070*/  IMAD.MOV.U32 R0, RZ, RZ, RZ ;  /* 0x000000ffff007224 */ /* 0x000fe200078e00ff */
[----:B------:R-:W-:Y:S08]  /*2080*/  @!P1 BRA `(.L_x_39) ;  /* 0x00000d3000009947 */ /* 0x000ff00003800000 */
[----:B------:R-:W-:Y:S02]  /*2090*/  IMAD.MOV.U32 R2, RZ, RZ, RZ ;  /* 0x000000ffff027224 */ /* 0x000fe400078e00ff */
[----:B------:R-:W-:-:S04]  /*20a0*/  IMAD.MOV.U32 R3, RZ, RZ, R10 ;  /* 0x000000ffff037224 */ /* 0x000fc800078e000a */
[----:B------:R-:W-:-:S05]  /*20b0*/  IMAD.HI.U32 R2, R10, c[0x0][0x1c0], R2 ;  /* 0x000070000a027a27 */ /* 0x000fca00078e0002 */
[----:B------:R-:W-:Y:S01]  /*20c0*/  SHF.R.U32.HI R13, RZ, c[0x0][0x1c4], R2 ;  /* 0x00007100ff0d7a19 */ /* 0x000fe20000011602 */
[----:B------:R-:W-:-:S04]  /*20d0*/  IMAD.MOV.U32 R2, RZ, RZ, c[0x0][0x1b8] ;  /* 0x00006e00ff027624 */ /* 0x000fc800078e00ff */
[----:B------:R-:W-:Y:S01]  /*20e0*/  IMAD.MOV R3, RZ, RZ, -R13 ;  /* 0x000000ffff037224 */ /* 0x000fe200078e0a0d */
[----:B------:R-:W-:-:S03]  /*20f0*/  ISETP.NE.AND P0, PT, R2, 0x1, PT ;  /* 0x000000010200780c */ /* 0x000fc60003f05270 */
[----:B------:R-:W-:-:S04]  /*2100*/  IMAD R3, R3, c[0x0][0x1bc], R10 ;  /* 0x00006f0003037a24 */ /* 0x000fc800078e020a */
[----:B------:R-:W-:-:S06]  /*2110*/  IMAD R3, R3, c[0x0][0x2e8], RZ ;  /* 0x0000ba0003037a24 */ /* 0x000fcc00078e02ff */
        /* <DEDUP_REMOVED lines=10> */
[----:B------:R-:W-:Y:S01]  /*21c0*/  ISETP.NE.AND P0, PT, R2, 0x3, PT ;  /* 0x000000030200780c */ /* 0x000fe20003f05270 */
[----:B------:R-:W-:-:S04]  /*21d0*/  IMAD.MOV.U32 R13, RZ, RZ, R11 ;  /* 0x000000ffff0d7224 */ /* 0x000fc800078e000b */
[----:B------:R-:W-:-:S05]  /*21e0*/  IMAD.HI.U32 R13, R11, c[0x0][0x1d8], R12 ;  /* 0x000076000b0d7a27 */ /* 0x000fca00078e000c */
[----:B------:R-:W-:-:S04]  /*21f0*/  SHF.R.U32.HI R13, RZ, c[0x0][0x1dc], R13 ;  /* 0x00007700ff0d7a19 */ /* 0x000fc8000001160d */
[----:B------:R-:W-:-:S05]  /*2200*/  IADD3 R12, -R13, RZ, RZ ;  /* 0x000000ff0d0c7210 */ /* 0x000fca0007ffe1ff */
        /* <DEDUP_REMOVED lines=28> */
[----:B------:R-:W-:Y:S01]  /*23d0*/  MOV R13, R11 ;  /* 0x0000000b000d7202 */ /* 0x000fe20000000f00 */
        /* <DEDUP_REMOVED lines=34> */
[----:B------:R-:W-:Y:S01]  /*2600*/  IMAD.MOV.U32 R13, RZ, RZ, R11 ;  /* 0x000000ffff0d7224 */ /* 0x000fe200078e000b */
[----:B------:R-:W-:-:S08]  /*2610*/  ISETP.NE.AND P0, PT, R2, 0xb, PT ;  /* 0x0000000b0200780c */ /* 0x000fd00003f05270 */
        /* <DEDUP_REMOVED lines=108> */
[----:B------:R-:W-:Y:S01]  /*2ce0*/  ISETP.NE.AND P0, PT, R2, 0x18, PT ;  /* 0x000000180200780c */ /* 0x000fe20003f05270 */
[----:B------:R-:W-:Y:S02]  /*2cf0*/  IMAD.MOV.U32 R12, RZ, RZ, RZ ;  /* 0x000000ffff0c7224 */ /* 0x000fe400078e00ff */
[----:B------:R-:W-:-:S04]  /*2d00*/  IMAD.MOV.U32 R13, RZ, RZ, R11 ;  /* 0x000000ffff0d7224 */ /* 0x000fc800078e000b */
[----:B------:R-:W-:-:S05]  /*2d10*/  IMAD.HI.U32 R12, R11, c[0x0][0x2d4], R12 ;  /* 0x0000b5000b0c7a27 */ /* 0x000fca00078e000c */
[----:B------:R-:W-:Y:S01]  /*2d20*/  SHF.R.U32.HI R13, RZ, c[0x0][0x2d8], R12 ;  /* 0x0000b600ff0d7a19 */ /* 0x000fe2000001160c */
[----:B------:R-:W-:-:S03]  /*2d30*/  @P0 IMAD.MOV.U32 R12, RZ, RZ, RZ ;  /* 0x000000ffff0c0224 */ /* 0x000fc600078e00ff */
[C---:B------:R-:W-:Y:S01]  /*2d40*/  IADD3 R16, -R13.reuse, RZ, RZ ;  /* 0x000000ff0d107210 */ /* 0x040fe20007ffe1ff */
[----:B------:R-:W-:-:S05]  /*2d50*/  @P0 IMAD.HI.U32 R2, R13, c[0x0][0x2e0], R12 ;  /* 0x0000b8000d020a27 */ /* 0x000fca00078e000c */
[----:B------:R-:W-:Y:S01]  /*2d60*/  @P0 SHF.R.U32.HI R12, RZ, c[0x0][0x2e4], R2 ;  /* 0x0000b900ff0c0a19 */ /* 0x000fe20000011602 */
[----:B------:R-:W-:-:S04]  /*2d70*/  IMAD R2, R16, c[0x0][0x2d0], R11 ;  /* 0x0000b40010027a24 */ /* 0x000fc800078e020b */
[----:B------:R-:W-:Y:S02]  /*2d80*/  @P0 IMAD.MOV R12, RZ, RZ, -R12 ;  /* 0x000000ffff0c0224 */ /* 0x000fe400078e0a0c */
[----:B------:R-:W-:Y:S02]  /*2d90*/  IMAD R3, R2, c[0x0][0x344], R3 ;  /* 0x0000d10002037a24 */ /* 0x000fe400078e0203 */
[----:B------:R-:W-:-:S04]  /*2da0*/  @P0 IMAD R12, R12, c[0x0][0x2dc], R13 ;  /* 0x0000b7000c0c0a24 */ /* 0x000fc800078e020d */
[----:B------:R-:W-:-:S05]  /*2db0*/  @P0 IMAD R3, R12, c[0x0][0x348], R3 ;  /* 0x0000d2000c030a24 */ /* 0x000fca00078e0203 */
.L_x_39:
[----:B------:R-:W-:-:S04]  /*2dc0*/  LOP3.LUT R3, R3, 0xfffffffc, RZ, 0xc0, !PT ;  /* 0xfffffffc03037812 */ /* 0x000fc800078ec0ff */
[----:B------:R-:W-:-:S05]  /*2dd0*/  IADD3 R2, P0, R14, R3, RZ ;  /* 0x000000030e027210 */ /* 0x000fca0007f1e0ff */
[----:B------:R-:W-:-:S06]  /*2de0*/  IMAD.X R3, RZ, RZ, R15, P0 ;  /* 0x000000ffff037224 */ /* 0x000fcc00000e060f */
[----:B------:R0:W5:Y:S01]  /*2df0*/  LDG.E R3, [R2.64] ;  /* 0x0000002402037981 */ /* 0x000162000c1e1900 */
[----:B------:R-:W-:Y:S05]  /*2e00*/  @!P1 BRA `(.L_x_40) ;  /* 0x00000d3000009947 */ /* 0x000fea0003800000 */
[----:B------:R-:W-:Y:S01]  /*2e10*/  IADD3 R13, R10, c[0x0][0x184], RZ ;  /* 0x000061000a0d7a10 */ /* 0x000fe20007ffe0ff */
[----:B------:R-:W-:Y:S02]  /*2e20*/  IMAD.MOV.U32 R12, RZ, RZ, RZ ;  /* 0x000000ffff0c7224 */ /* 0x000fe400078e00ff */
[----:B0-----:R-:W-:Y:S02]  /*2e30*/  IMAD.MOV.U32 R2, RZ, RZ, c[0x0][0x1b8] ;  /* 0x00006e00ff027624 */ /* 0x001fe400078e00ff */
        /* <DEDUP_REMOVED lines=198> */
[----:B------:R-:W-:Y:S02]  /*3aa0*/  SHF.R.U32.HI R13, RZ, c[0x0][0x2d8], R12 ;  /* 0x0000b600ff0d7a19 */ /* 0x000fe4000001160c */
[----:B------:R-:W-:-:S05]  /*3ab0*/  @P0 MOV R12, RZ ;  /* 0x000000ff000c0202 */ /* 0x000fca0000000f00 */
[----:B------:R-:W-:-:S04]  /*3ac0*/  @P0 IMAD.HI.U32 R2, R13, c[0x0][0x2e0], R12 ;  /* 0x0000b8000d020a27 */ /* 0x000fc800078e000c */
[----:B------:R-:W-:Y:S01]  /*3ad0*/  IMAD.MOV R12, RZ, RZ, -R13 ;  /* 0x000000ffff0c7224 */ /* 0x000fe200078e0a0d */
[----:B------:R-:W-:-:S03]  /*3ae0*/  @P0 SHF.R.U32.HI R2, RZ, c[0x0][0x2e4], R2 ;  /* 0x0000b900ff020a19 */ /* 0x000fc60000011602 */
[----:B------:R-:W-:Y:S02]  /*3af0*/  IMAD R11, R12, c[0x0][0x2d0], R11 ;  /* 0x0000b4000c0b7a24 */ /* 0x000fe400078e020b */
[----:B------:R-:W-:Y:S02]  /*3b00*/  @P0 IMAD.MOV R12, RZ, RZ, -R2 ;  /* 0x000000ffff0c0224 */ /* 0x000fe400078e0a02 */
[----:B------:R-:W-:Y:S02]  /*3b10*/  IMAD R0, R11, c[0x0][0x344], R0 ;  /* 0x0000d1000b007a24 */ /* 0x000fe400078e0200 */
[----:B------:R-:W-:-:S04]  /*3b20*/  @P0 IMAD R13, R12, c[0x0][0x2dc], R13 ;  /* 0x0000b7000c0d0a24 */ /* 0x000fc800078e020d */
[----:B------:R-:W-:-:S05]  /*3b30*/  @P0 IMAD R0, R13, c[0x0][0x348], R0 ;  /* 0x0000d2000d000a24 */ /* 0x000fca00078e0200 */
.L_x_40:
[----:B------:R-:W-:-:S04]  /*3b40*/  LOP3.LUT R13, R0, 0xfffffffc, RZ, 0xc0, !PT ;  /* 0xfffffffc000d7812 */ /* 0x000fc800078ec0ff */
[----:B------:R-:W-:-:S05]  /*3b50*/  IADD3 R12, P0, R14, R13, RZ ;  /* 0x0000000d0e0c7210 */ /* 0x000fca0007f1e0ff */
[----:B------:R-:W-:Y:S02]  /*3b60*/  IMAD.X R13, RZ, RZ, R15, P0 ;  /* 0x000000ffff0d7224 */ /* 0x000fe400000e060f */
[----:B------:R-:W-:Y:S02]  /*3b70*/  IMAD.MOV.U32 R11, RZ, RZ, RZ ;  /* 0x000000ffff0b7224 */ /* 0x000fe400078e00ff */
[----:B------:R-:W-:Y:S01]  /*3b80*/  IMAD.MOV.U32 R0, RZ, RZ, RZ ;  /* 0x000000ffff007224 */ /* 0x000fe200078e00ff */
[----:B0-----:R0:W5:Y:S02]  /*3b90*/  LDG.E R2, [R12.64] ;  /* 0x000000240c027981 */ /* 0x001164000c1e1900 */
[----:B0-----:R-:W-:Y:S01]  /*3ba0*/  IADD3 R12, R10, c[0x0][0x184], RZ ;  /* 0x000061000a0c7a10 */ /* 0x001fe20007ffe0ff */
[----:B------:R-:W-:Y:S05]  /*3bb0*/  @!P1 BRA `(.L_x_41) ;  /* 0x00000d3000009947 */ /* 0x000fea0003800000 */
[----:B------:R-:W-:Y:S01]  /*3bc0*/  IADD3 R17, R12, c[0x0][0x184], RZ ;  /* 0x000061000c117a10 */ /* 0x000fe20007ffe0ff */
        /* <DEDUP_REMOVED lines=202> */
[----:B------:R-:W-:Y:S02]  /*4870*/  IMAD R25, R16, c[0x0][0x2d0], R25 ;  /* 0x0000b40010197a24 */ /* 0x000fe400078e0219 */
[----:B------:R-:W-:Y:S02]  /*4880*/  @P0 IMAD.MOV.U32 R16, RZ, RZ, RZ ;  /* 0x000000ffff100224 */ /* 0x000fe400078e00ff */
[----:B------:R-:W-:Y:S02]  /*4890*/  IMAD R0, R25, c[0x0][0x344], R0 ;  /* 0x0000d10019007a24 */ /* 0x000fe400078e0200 */
[----:B------:R-:W-:-:S05]  /*48a0*/  @P0 IMAD.HI.U32 R13, R17, c[0x0][0x2e0], R16 ;  /* 0x0000b800110d0a27 */ /* 0x000fca00078e0010 */
[----:B------:R-:W-:-:S05]  /*48b0*/  @P0 SHF.R.U32.HI R13, RZ, c[0x0][0x2e4], R13 ;  /* 0x0000b900ff0d0a19 */ /* 0x000fca000001160d */
[----:B------:R-:W-:-:S04]  /*48c0*/  @P0 IMAD.MOV R13, RZ, RZ, -R13 ;  /* 0x000000ffff0d0224 */ /* 0x000fc800078e0a0d */
[----:B------:R-:W-:-:S04]  /*48d0*/  @P0 IMAD R17, R13, c[0x0][0x2dc], R17 ;  /* 0x0000b7000d110a24 */ /* 0x000fc800078e0211 */
[----:B------:R-:W-:-:S05]  /*48e0*/  @P0 IMAD R0, R17, c[0x0][0x348], R0 ;  /* 0x0000d20011000a24 */ /* 0x000fca00078e0200 */
.L_x_41:
[----:B------:R-:W-:-:S04]  /*48f0*/  LOP3.LUT R17, R0, 0xfffffffc, RZ, 0xc0, !PT ;  /* 0xfffffffc00117812 */ /* 0x000fc800078ec0ff */
[----:B------:R-:W-:-:S05]  /*4900*/  IADD3 R16, P0, R14, R17, RZ ;  /* 0x000000110e107210 */ /* 0x000fca0007f1e0ff */
[----:B------:R-:W-:-:S05]  /*4910*/  IMAD.X R17, RZ, RZ, R15, P0 ;  /* 0x000000ffff117224 */ /* 0x000fca00000e060f */
[----:B------:R0:W5:Y:S01]  /*4920*/  LDG.E R0, [R16.64] ;  /* 0x0000002410007981 */ /* 0x000162000c1e1900 */
[----:B------:R-:W-:Y:S05]  /*4930*/  @!P1 BRA `(.L_x_42) ;  /* 0x00000d4000009947 */ /* 0x000fea0003800000 */
[----:B0-----:R-:W-:Y:S01]  /*4940*/  IMAD.MOV.U32 R17, RZ, RZ, c[0x0][0x184] ;  /* 0x00006100ff117624 */ /* 0x001fe200078e00ff */
[----:B------:R-:W-:Y:S01]  /*4950*/  MOV R16, RZ ;  /* 0x000000ff00107202 */ /* 0x000fe20000000f00 */
[----:B------:R-:W-:Y:S02]  /*4960*/  IMAD.MOV.U32 R13, RZ, RZ, c[0x0][0x1b8] ;  /* 0x00006e00ff0d7624 */ /* 0x000fe400078e00ff */
[----:B------:R-:W-:-:S03]  /*4970*/  IMAD R17, R17, 0x2, R12 ;  /* 0x0000000211117824 */ /* 0x000fc600078e020c */
[----:B------:R-:W-:Y:S01]  /*4980*/  ISETP.NE.AND P0, PT, R13, 0x1, PT ;  /* 0x000000010d00780c */ /* 0x000fe20003f05270 */
[----:B------:R-:W-:-:S05]  /*4990*/  IMAD.HI.U32 R25, R17, c[0x0][0x1c0], R16 ;  /* 0x0000700011197a27 */ /* 0x000fca00078e0010 */
        /* <DEDUP_REMOVED lines=199> */
[----:B------:R-:W-:Y:S02]  /*5610*/  IMAD R11, R16, c[0x0][0x344], R11 ;  /* 0x0000d100100b7a24 */ /* 0x000fe400078e020b */
[----:B------:R-:W-:-:S04]  /*5620*/  @P0 IMAD.MOV.U32 R16, RZ, RZ, RZ ;  /* 0x000000ffff100224 */ /* 0x000fc800078e00ff */
[----:B------:R-:W-:-:S05]  /*5630*/  @P0 IMAD.HI.U32 R13, R17, c[0x0][0x2e0], R16 ;  /* 0x0000b800110d0a27 */ /* 0x000fca00078e0010 */
[----:B------:R-:W-:-:S05]  /*5640*/  @P0 SHF.R.U32.HI R13, RZ, c[0x0][0x2e4], R13 ;  /* 0x0000b900ff0d0a19 */ /* 0x000fca000001160d */
[----:B------:R-:W-:-:S04]  /*5650*/  @P0 IMAD.MOV R13, RZ, RZ, -R13 ;  /* 0x000000ffff0d0224 */ /* 0x000fc800078e0a0d */
[----:B------:R-:W-:-:S04]  /*5660*/  @P0 IMAD R16, R13, c[0x0][0x2dc], R17 ;  /* 0x0000b7000d100a24 */ /* 0x000fc800078e0211 */
[----:B------:R-:W-:-:S05]  /*5670*/  @P0 IMAD R11, R16, c[0x0][0x348], R11 ;  /* 0x0000d200100b0a24 */ /* 0x000fca00078e020b */
.L_x_42:
[----:B------:R-:W-:-:S04]  /*5680*/  LOP3.LUT R11, R11, 0xfffffffc, RZ, 0xc0, !PT ;  /* 0xfffffffc0b0b7812 */ /* 0x000fc800078ec0ff */
[----:B0-----:R-:W-:-:S04]  /*5690*/  IADD3 R16, P0, R14, R11, RZ ;  /* 0x0000000b0e107210 */ /* 0x001fc80007f1e0ff */
[----:B------:R-:W-:-:S05]  /*56a0*/  IADD3.X R17, RZ, R15, RZ, P0, !PT ;  /* 0x0000000fff117210 */ /* 0x000fca00007fe4ff */
[----:B------:R0:W5:Y:S01]  /*56b0*/  LDG.E R11, [R16.64] ;  /* 0x00000024100b7981 */ /* 0x000162000c1e1900 */
[C---:B------:R-:W-:Y:S01]  /*56c0*/  FSETP.GTU.FTZ.AND P2, PT, |R5|.reuse, +INF , PT ;  /* 0x7f8000000500780b */ /* 0x040fe20003f5c200 */
[----:B------:R-:W-:Y:S03]  /*56d0*/  BSSY B2, `(.L_x_43) ;  /* 0x000001d000027945 */ /* 0x000fe60003800000 */
[----:B-----5:R-:W-:-:S09]  /*56e0*/  FSETP.NEU.OR P3, PT, R5, R3, P2 ;  /* 0x000000030500720b */ /* 0x020fd2000176d400 */
[CC--:B------:R-:W-:Y:S02]  /*56f0*/  @!P2 ISETP.GE.U32.AND P0, PT, R20.reuse, R10.reuse, PT ;  /* 0x0000000a1400a20c */ /* 0x0c0fe40003f06070 */
[----:B------:R-:W-:Y:S02]  /*5700*/  @!P2 FSETP.GT.FTZ.AND P4, PT, R5, R3, PT ;  /* 0x000000030500a20b */ /* 0x000fe40003f94000 */
[----:B------:R-:W-:Y:S02]  /*5710*/  @!P2 ISETP.GE.AND.EX P0, PT, R21, RZ, PT, P0 ;  /* 0x000000ff1500a20c */ /* 0x000fe40003f06300 */
[----:B------:R-:W-:Y:S02]  /*5720*/  @!P2 SEL R13, RZ, 0xffffffff, !P4 ;  /* 0xffffffffff0da807 */ /* 0x000fe40006000000 */
[----:B------:R-:W-:-:S09]  /*5730*/  @P2 ISETP.LT.U32.AND P4, PT, R20, R10, PT ;  /* 0x0000000a1400220c */ /* 0x000fd20003f81070 */
[----:B------:R-:W-:Y:S02]  /*5740*/  @!P3 SEL R13, RZ, 0xffffffff, P0 ;  /* 0xffffffffff0db807 */ /* 0x000fe40000000000 */
[----:B------:R-:W-:Y:S02]  /*5750*/  @P2 FSETP.GTU.FTZ.AND P3, PT, |R3|, +INF , PT ;  /* 0x7f8000000300280b */ /* 0x000fe40003f7c200 */
[----:B------:R-:W-:-:S04]  /*5760*/  @!P2 LOP3.LUT R13, R13, 0x1, RZ, 0xc0, !PT ;  /* 0x000000010d0da812 */ /* 0x000fc800078ec0ff */
[----:B------:R-:W-:Y:S02]  /*5770*/  @!P2 ISETP.EQ.U32.AND P0, PT, R13, 0x1, PT ;  /* 0x000000010d00a80c */ /* 0x000fe40003f02070 */
[----:B------:R-:W-:Y:S02]  /*5780*/  @P2 ISETP.LT.OR.EX P0, PT, R21, RZ, !P3, P4 ;  /* 0x000000ff1500220c */ /* 0x000fe40005f01740 */
[----:B------:R-:W-:-:S11]  /*5790*/  FSETP.GTU.FTZ.AND P2, PT, |R6|, +INF , PT ;  /* 0x7f8000000600780b */ /* 0x000fd60003f5c200 */
[----:B------:R-:W-:Y:S02]  /*57a0*/  SEL R20, R20, R10, P0 ;  /* 0x0000000a14147207 */ /* 0x000fe40000000000 */
[----:B------:R-:W-:Y:S02]  /*57b0*/  FSEL R5, R5, R3, P0 ;  /* 0x0000000305057208 */ /* 0x000fe40000000000 */
[----:B------:R-:W-:Y:S01]  /*57c0*/  SEL R21, R21, RZ, P0 ;  /* 0x000000ff15157207 */ /* 0x000fe20000000000 */
[----:B------:R-:W-:Y:S05]  /*57d0*/  @P2 BRA `(.L_x_44) ;  /* 0x0000009000002947 */ /* 0x000fea0003800000 */
[----:B0-----:R-:W-:Y:S02]  /*57e0*/  FSETP.NEU.FTZ.AND P3, PT, R6, R2, PT ;  /* 0x000000020600720b */ /* 0x001fe40003f7d000 */
        /* <DEDUP_REMOVED lines=8> */
.L_x_44:
[----:B0-----:R-:W-:Y:S02]  /*5870*/  FSETP.GTU.FTZ.AND P0, PT, |R2|, +INF , PT ;  /* 0x7f8000000200780b */ /* 0x001fe40003f1c200 */
[----:B------:R-:W-:-:S04]  /*5880*/  ISETP.LT.U32.AND P2, PT, R8, R12, PT ;  /* 0x0000000c0800720c */ /* 0x000fc80003f41070 */
[----:B------:R-:W-:-:S08]  /*5890*/  ISETP.LT.OR.EX P0, PT, R7, RZ, !P0, P2 ;  /* 0x000000ff0700720c */ /* 0x000fd00004701720 */
.L_x_45:
[----:B------:R-:W-:Y:S05]  /*58a0*/  BSYNC B2 ;  /* 0x0000000000027941 */ /* 0x000fea0003800000 */
.L_x_43:
[----:B------:R-:W-:Y:S01]  /*58b0*/  FSETP.GTU.FTZ.AND P2, PT, |R9|, +INF , PT ;  /* 0x7f8000000900780b */ /* 0x000fe20003f5c200 */
[----:B------:R-:W-:Y:S01]  /*58c0*/  BSSY B2, `(.L_x_46) ;  /* 0x0000012000027945 */ /* 0x000fe20003800000 */
[----:B------:R-:W-:Y:S02]  /*58d0*/  FSEL R6, R6, R2, P0 ;  /* 0x0000000206067208 */ /* 0x000fe40000000000 */
[----:B------:R-:W-:Y:S02]  /*58e0*/  SEL R8, R8, R12, P0 ;  /* 0x0000000c08087207 */ /* 0x000fe40000000000 */
[----:B------:R-:W-:Y:S02]  /*58f0*/  IADD3 R13, R12, c[0x0][0x184], RZ ;  /* 0x000061000c0d7a10 */ /* 0x000fe40007ffe0ff */
[----:B------:R-:W-:-:S05]  /*5900*/  SEL R7, R7, RZ, P0 ;  /* 0x000000ff07077207 */ /* 0x000fca0000000000 */
        /* <DEDUP_REMOVED lines=10> */
.L_x_47:
[----:B------:R-:W-:Y:S02]  /*59b0*/  FSETP.GTU.FTZ.AND P0, PT, |R0|, +INF , PT ;  /* 0x7f8000000000780b */ /* 0x000fe40003f1c200 */
[----:B------:R-:W-:-:S04]  /*59c0*/  ISETP.LT.U32.AND P2, PT, R18, R13, PT ;  /* 0x0000000d1200720c */ /* 0x000fc80003f41070 */
[----:B------:R-:W-:-:S08]  /*59d0*/  ISETP.LT.OR.EX P0, PT, R22, RZ, !P0, P2 ;  /* 0x000000ff1600720c */ /* 0x000fd00004701720 */
.L_x_48:
[----:B------:R-:W-:Y:S05]  /*59e0*/  BSYNC B2 ;  /* 0x0000000000027941 */ /* 0x000fea0003800000 */
.L_x_46:
        /* <DEDUP_REMOVED lines=16> */
.L_x_50:
[----:B------:R-:W-:Y:S02]  /*5af0*/  FSETP.GTU.FTZ.AND P0, PT, |R11|, +INF , PT ;  /* 0x7f8000000b00780b */ /* 0x000fe40003f1c200 */
[----:B------:R-:W-:-:S04]  /*5b00*/  ISETP.LT.U32.AND P2, PT, R19, R16, PT ;  /* 0x000000101300720c */ /* 0x000fc80003f41070 */
[----:B------:R-:W-:-:S08]  /*5b10*/  ISETP.LT.OR.EX P0, PT, R23, RZ, !P0, P2 ;  /* 0x000000ff1700720c */ /* 0x000fd00004701720 */
.L_x_51:
[----:B------:R-:W-:Y:S05]  /*5b20*/  BSYNC B2 ;  /* 0x0000000000027941 */ /* 0x000fea0003800000 */
.L_x_49:
[----:B------:R-:W-:Y:S01]  /*5b30*/  IADD3 R10, R16, c[0x0][0x184], RZ ;  /* 0x00006100100a7a10 */ /* 0x000fe20007ffe0ff */
[----:B------:R-:W-:Y:S01]  /*5b40*/  IMAD.MOV.U32 R13, RZ, RZ, c[0x0][0x184] ;  /* 0x00006100ff0d7624 */ /* 0x000fe200078e00ff */
[----:B------:R-:W-:Y:S02]  /*5b50*/  SEL R19, R19, R16, P0 ;  /* 0x0000001013137207 */ /* 0x000fe40000000000 */
[----:B------:R-:W-:Y:S01]  /*5b60*/  FSEL R4, R4, R11, P0 ;  /* 0x0000000b04047208 */ /* 0x000fe20000000000 */
[----:B------:R-:W-:Y:S01]  /*5b70*/  IMAD R12, R13, 0x3, R10 ;  /* 0x000000030d0c7824 */ /* 0x000fe200078e020a */
[----:B------:R-:W-:-:S04]  /*5b80*/  SEL R23, R23, RZ, P0 ;  /* 0x000000ff17177207 */ /* 0x000fc80000000000 */
[----:B------:R-:W-:-:S13]  /*5b90*/  ISETP.GE.U32.AND P2, PT, R12, c[0x0][0x17c], PT ;  /* 0x00005f000c007a0c */ /* 0x000fda0003f46070 */
[----:B------:R-:W-:Y:S01]  /*5ba0*/  @P2 CALL.REL.NOINC `(.L_x_38) ;  /* 0x0000001000002944 */ /* 0x000fe20003c00000 */
[----:B------:R-:W-:Y:S05]  /*5bb0*/  BRA `(.L_x_52) ;  /* 0xffffc4a000007947 */ /* 0x000fea000383ffff */
.L_x_38:
[----:B------:R-:W-:Y:S05]  /*5bc0*/  BSYNC B1 ;  /* 0x0000000000017941 */ /* 0x000fea0003800000 */
.L_x_37:
[----:B------:R-:W-:Y:S01]  /*5bd0*/  ISETP.GE.U32.AND P0, PT, R10, c[0x0][0x17c], PT ;  /* 0x00005f000a007a0c */ /* 0x000fe20003f06070 */
[----:B------:R-:W-:-:S12]  /*5be0*/  BSSY B1, `(.L_x_53) ;  /* 0x000033d000017945 */ /* 0x000fd80003800000 */
[----:B------:R-:W-:Y:S05]  /*5bf0*/  @P0 BRA `(.L_x_54) ;  /* 0x000033b000000947 */ /* 0x000fea0003800000 */
[----:B------:R-:W-:Y:S01]  /*5c00*/  ISETP.NE.AND P1, PT, RZ, c[0x0][0x1b8], PT ;  /* 0x00006e00ff007a0c */ /* 0x000fe20003f25270 */
[----:B------:R-:W-:-:S12]  /*5c10*/  IMAD.MOV.U32 R3, RZ, RZ, RZ ;  /* 0x000000ffff037224 */ /* 0x000fd800078e00ff */
[----:B------:R-:W-:Y:S05]  /*5c20*/  @!P1 BRA `(.L_x_55) ;  /* 0x00000c7000009947 */ /* 0x000fea0003800000 */
[----:B------:R-:W-:Y:S02]  /*5c30*/  IMAD.MOV.U32 R12, RZ, RZ, RZ ;  /* 0x000000ffff0c7224 */ /* 0x000fe400078e00ff */
[----:B------:R-:W-:Y:S02]  /*5c40*/  IMAD.MOV.U32 R13, RZ, RZ, R10 ;  /* 0x000000ffff0d7224 */ /* 0x000fe400078e000a */
[----:B------:R-:W-:Y:S02]  /*5c50*/  IMAD.MOV.U32 R24, RZ, RZ, c[0x0][0x1b8] ;  /* 0x00006e00ff187624 */ /* 0x000fe400078e00ff */
        /* <DEDUP_REMOVED lines=192> */
[----:B------:R-:W-:Y:S01]  /*6860*/  IMAD R3, R16, c[0x0][0x344], R3 ;  /* 0x0000d10010037a24 */ /* 0x000fe200078e0203 */
[----:B------:R-:W-:-:S05]  /*6870*/  @P2 IADD3 R12, -R12, RZ, RZ ;  /* 0x000000ff0c0c2210 */ /* 0x000fca0007ffe1ff */
[----:B------:R-:W-:-:S04]  /*6880*/  @P2 IMAD R12, R12, c[0x0][0x2dc], R13 ;  /* 0x0000b7000c0c2a24 */ /* 0x000fc800078e020d */
[----:B------:R-:W-:-:S05]  /*6890*/  @P2 IMAD R3, R12, c[0x0][0x348], R3 ;  /* 0x0000d2000c032a24 */ /* 0x000fca00078e0203 */
.L_x_55:
[----:B------:R-:W-:-:S04]  /*68a0*/  LOP3.LUT R3, R3, 0xfffffffc, RZ, 0xc0, !PT ;  /* 0xfffffffc03037812 */ /* 0x000fc800078ec0ff */
[----:B------:R-:W-:-:S05]  /*68b0*/  IADD3 R12, P2, R14, R3, RZ ;  /* 0x000000030e0c7210 */ /* 0x000fca0007f5e0ff */
[----:B------:R-:W-:-:S05]  /*68c0*/  IMAD.X R13, RZ, RZ, R15, P2 ;  /* 0x000000ffff0d7224 */ /* 0x000fca00010e060f */
[----:B------:R0:W5:Y:S01]  /*68d0*/  LDG.E R3, [R12.64] ;  /* 0x000000240c037981 */ /* 0x000162000c1e1900 */
[----:B------:R-:W-:-:S04]  /*68e0*/  IADD3 R25, R10, c[0x0][0x184], RZ ;  /* 0x000061000a197a10 */ /* 0x000fc80007ffe0ff */
[----:B------:R-:W-:-:S13]  /*68f0*/  ISETP.GE.U32.AND P2, PT, R25, c[0x0][0x17c], PT ;  /* 0x00005f0019007a0c */ /* 0x000fda0003f46070 */
[----:B------:R-:W-:Y:S05]  /*6900*/  @P2 BRA `(.L_x_54) ;  /* 0x000026a000002947 */ /* 0x000fea0003800000 */
[----:B0-----:R-:W-:Y:S01]  /*6910*/  IMAD.MOV.U32 R2, RZ, RZ, RZ ;  /* 0x000000ffff027224 */ /* 0x001fe200078e00ff */
[----:B------:R-:W-:Y:S05]  /*6920*/  @!P1 BRA `(.L_x_56) ;  /* 0x00000c6000009947 */ /* 0x000fea0003800000 */
[----:B------:R-:W-:Y:S02]  /*6930*/  IMAD.MOV.U32 R24, RZ, RZ, RZ ;  /* 0x000000ffff187224 */ /* 0x000fe400078e00ff */
        /* <DEDUP_REMOVED lines=196> */
[----:B------:R-:W-:-:S05]  /*7580*/  @P2 IMAD R2, R13, c[0x0][0x348], R2 ;  /* 0x0000d2000d022a24 */ /* 0x000fca00078e0202 */
.L_x_56:
[----:B------:R-:W-:-:S04]  /*7590*/  LOP3.LUT R13, R2, 0xfffffffc, RZ, 0xc0, !PT ;  /* 0xfffffffc020d7812 */ /* 0x000fc800078ec0ff */
[----:B------:R-:W-:-:S04]  /*75a0*/  IADD3 R12, P2, R14, R13, RZ ;  /* 0x0000000d0e0c7210 */ /* 0x000fc80007f5e0ff */
[----:B------:R-:W-:-:S05]  /*75b0*/  IADD3.X R13, RZ, R15, RZ, P2, !PT ;  /* 0x0000000fff0d7210 */ /* 0x000fca00017fe4ff */
        /* <DEDUP_REMOVED lines=204> */
.L_x_57:
[----:B------:R-:W-:-:S04]  /*8280*/  LOP3.LUT R13, R0, 0xfffffffc, RZ, 0xc0, !PT ;  /* 0xfffffffc000d7812 */ /* 0x000fc800078ec0ff */
[----:B------:R-:W-:-:S05]  /*8290*/  IADD3 R12, P2, R14, R13, RZ ;  /* 0x0000000d0e0c7210 */ /* 0x000fca0007f5e0ff */
[----:B------:R-:W-:-:S05]  /*82a0*/  IMAD.X R13, RZ, RZ, R15, P2 ;  /* 0x000000ffff0d7224 */ /* 0x000fca00010e060f */
[----:B------:R0:W5:Y:S02]  /*82b0*/  LDG.E R0, [R12.64] ;  /* 0x000000240c007981 */ /* 0x000164000c1e1900 */
[----:B0-----:R-:W-:-:S04]  /*82c0*/  IADD3 R13, R25, c[0x0][0x184], RZ ;  /* 0x00006100190d7a10 */ /* 0x001fc80007ffe0ff */
[----:B------:R-:W-:-:S13]  /*82d0*/  ISETP.GE.U32.AND P2, PT, R13, c[0x0][0x17c], PT ;  /* 0x00005f000d007a0c */ /* 0x000fda0003f46070 */
[----:B------:R-:W-:Y:S05]  /*82e0*/  @P2 BRA `(.L_x_54) ;  /* 0x00000cc000002947 */ /* 0x000fea0003800000 */
[----:B------:R-:W-:Y:S01]  /*82f0*/  HFMA2.MMA R11, -RZ, RZ, 0, 0 ;  /* 0x00000000ff0b7435 */ /* 0x000fe200000001ff */
[----:B------:R-:W-:Y:S09]  /*8300*/  @!P1 BRA `(.L_x_58) ;  /* 0x00000c6000009947 */ /* 0x000ff20003800000 */
        /* <DEDUP_REMOVED lines=198> */
.L_x_58:
[----:B------:R-:W-:-:S04]  /*8f70*/  LOP3.LUT R11, R11, 0xfffffffc, RZ, 0xc0, !PT ;  /* 0xfffffffc0b0b7812 */ /* 0x000fc800078ec0ff */
[----:B------:R-:W-:-:S05]  /*8f80*/  IADD3 R12, P1, R14, R11, RZ ;  /* 0x0000000b0e0c7210 */ /* 0x000fca0007f3e0ff */
[----:B------:R-:W-:-:S05]  /*8f90*/  IMAD.X R13, RZ, RZ, R15, P1 ;  /* 0x000000ffff0d7224 */ /* 0x000fca00008e060f */
[----:B------:R0:W5:Y:S03]  /*8fa0*/  LDG.E R11, [R12.64] ;  /* 0x000000240c0b7981 */ /* 0x000166000c1e1900 */
.L_x_54:
[----:B0-----:R-:W-:Y:S05]  /*8fb0*/  BSYNC B1 ;  /* 0x0000000000017941 */ /* 0x001fea0003800000 */
.L_x_53:
[----:B------:R-:W-:Y:S01]  /*8fc0*/  BSSY B1, `(.L_x_59) ;  /* 0x0000057000017945 */ /* 0x000fe20003800000 */
[----:B------:R-:W-:Y:S05]  /*8fd0*/  @P0 BRA `(.L_x_60) ;  /* 0x0000055000000947 */ /* 0x000fea0003800000 */
[----:B------:R-:W-:Y:S01]  /*8fe0*/  FSETP.GTU.FTZ.AND P0, PT, |R5|, +INF , PT ;  /* 0x7f8000000500780b */ /* 0x000fe20003f1c200 */
[----:B------:R-:W-:-:S12]  /*8ff0*/  BSSY B2, `(.L_x_61) ;  /* 0x000000e000027945 */ /* 0x000fd80003800000 */
[----:B------:R-:W-:Y:S05]  /*9000*/  @P0 BRA `(.L_x_62) ;  /* 0x0000009000000947 */ /* 0x000fea0003800000 */
[CC--:B-----5:R-:W-:Y:S02]  /*9010*/  FSETP.NEU.FTZ.AND P2, PT, R5.reuse, R3.reuse, PT ;  /* 0x000000030500720b */ /* 0x0e0fe40003f5d000 */
        /* <DEDUP_REMOVED lines=8> */
.L_x_62:
[----:B-----5:R-:W-:Y:S02]  /*90a0*/  FSETP.GTU.FTZ.AND P0, PT, |R3|, +INF , PT ;  /* 0x7f8000000300780b */ /* 0x020fe40003f1c200 */
[----:B------:R-:W-:-:S04]  /*90b0*/  ISETP.LT.U32.AND P1, PT, R20, R10, PT ;  /* 0x0000000a1400720c */ /* 0x000fc80003f21070 */
[----:B------:R-:W-:-:S08]  /*90c0*/  ISETP.LT.OR.EX P0, PT, R21, RZ, !P0, P1 ;  /* 0x000000ff1500720c */ /* 0x000fd00004701710 */
.L_x_63:
[----:B------:R-:W-:Y:S05]  /*90d0*/  BSYNC B2 ;  /* 0x0000000000027941 */ /* 0x000fea0003800000 */
.L_x_61:
[----:B------:R-:W-:Y:S02]  /*90e0*/  IADD3 R13, R10, c[0x0][0x184], RZ ;  /* 0x000061000a0d7a10 */ /* 0x000fe40007ffe0ff */
[----:B------:R-:W-:Y:S02]  /*90f0*/  FSEL R5, R5, R3, P0 ;  /* 0x0000000305057208 */ /* 0x000fe40000000000 */
[----:B------:R-:W-:Y:S02]  /*9100*/  ISETP.GE.U32.AND P1, PT, R13, c[0x0][0x17c], PT ;  /* 0x00005f000d007a0c */ /* 0x000fe40003f26070 */
[----:B------:R-:W-:Y:S02]  /*9110*/  SEL R20, R20, R10, P0 ;  /* 0x0000000a14147207 */ /* 0x000fe40000000000 */
[----:B------:R-:W-:-:S09]  /*9120*/  SEL R21, R21, RZ, P0 ;  /* 0x000000ff15157207 */ /* 0x000fd20000000000 */
[----:B------:R-:W-:Y:S05]  /*9130*/  @P1 BRA `(.L_x_60) ;  /* 0x000003f000001947 */ /* 0x000fea0003800000 */
[----:B------:R-:W-:Y:S01]  /*9140*/  FSETP.GTU.FTZ.AND P0, PT, |R6|, +INF , PT ;  /* 0x7f8000000600780b */ /* 0x000fe20003f1c200 */
[----:B------:R-:W-:-:S12]  /*9150*/  BSSY B2, `(.L_x_64) ;  /* 0x000000e000027945 */ /* 0x000fd80003800000 */
[----:B------:R-:W-:Y:S05]  /*9160*/  @P0 BRA `(.L_x_65) ;  /* 0x0000009000000947 */ /* 0x000fea0003800000 */
[-C--:B------:R-:W-:Y:S02]  /*9170*/  FSETP.NEU.FTZ.AND P2, PT, R6, R2.reuse, PT ;  /* 0x000000020600720b */ /* 0x080fe40003f5d000 */
        /* <DEDUP_REMOVED lines=8> */
.L_x_65:
[----:B------:R-:W-:Y:S02]  /*9200*/  FSETP.GTU.FTZ.AND P0, PT, |R2|, +INF , PT ;  /* 0x7f8000000200780b */ /* 0x000fe40003f1c200 */
[----:B------:R-:W-:-:S04]  /*9210*/  ISETP.LT.U32.AND P1, PT, R8, R13, PT ;  /* 0x0000000d0800720c */ /* 0x000fc80003f21070 */
[----:B------:R-:W-:-:S08]  /*9220*/  ISETP.LT.OR.EX P0, PT, R7, RZ, !P0, P1 ;  /* 0x000000ff0700720c */ /* 0x000fd00004701710 */
.L_x_66:
[----:B------:R-:W-:Y:S05]  /*9230*/  BSYNC B2 ;  /* 0x0000000000027941 */ /* 0x000fea0003800000 */
.L_x_64:
        /* <DEDUP_REMOVED lines=18> */
.L_x_68:
[----:B------:R-:W-:Y:S02]  /*9360*/  FSETP.GTU.FTZ.AND P0, PT, |R0|, +INF , PT ;  /* 0x7f8000000000780b */ /* 0x000fe40003f1c200 */
[----:B------:R-:W-:-:S04]  /*9370*/  ISETP.LT.U32.AND P1, PT, R18, R3, PT ;  /* 0x000000031200720c */ /* 0x000fc80003f21070 */
[----:B------:R-:W-:-:S08]  /*9380*/  ISETP.LT.OR.EX P0, PT, R22, RZ, !P0, P1 ;  /* 0x000000ff1600720c */ /* 0x000fd00004701710 */
.L_x_69:
[----:B------:R-:W-:Y:S05]  /*9390*/  BSYNC B2 ;  /* 0x0000000000027941 */ /* 0x000fea0003800000 */
.L_x_67:
        /* <DEDUP_REMOVED lines=18> */
.L_x_71:
[----:B------:R-:W-:Y:S02]  /*94c0*/  FSETP.GTU.FTZ.AND P0, PT, |R11|, +INF , PT ;  /* 0x7f8000000b00780b */ /* 0x000fe40003f1c200 */
[----:B------:R-:W-:-:S04]  /*94d0*/  ISETP.LT.U32.AND P1, PT, R19, R2, PT ;  /* 0x000000021300720c */ /* 0x000fc80003f21070 */
[----:B------:R-:W-:-:S08]  /*94e0*/  ISETP.LT.OR.EX P0, PT, R23, RZ, !P0, P1 ;  /* 0x000000ff1700720c */ /* 0x000fd00004701710 */
.L_x_72:
[----:B------:R-:W-:Y:S05]  /*94f0*/  BSYNC B2 ;  /* 0x0000000000027941 */ /* 0x000fea0003800000 */
.L_x_70:
[----:B------:R-:W-:Y:S02]  /*9500*/  FSEL R4, R4, R11, P0 ;  /* 0x0000000b04047208 */ /* 0x000fe40000000000 */
[----:B------:R-:W-:Y:S02]  /*9510*/  SEL R19, R19, R2, P0 ;  /* 0x0000000213137207 */ /* 0x000fe40000000000 */
[----:B------:R-:W-:Y:S02]  /*9520*/  SEL R23, R23, RZ, P0 ;  /* 0x000000ff17177207 */ /* 0x000fe40000000000 */
.L_x_60:
[----:B------:R-:W-:Y:S05]  /*9530*/  BSYNC B1 ;  /* 0x0000000000017941 */ /* 0x000fea0003800000 */
.L_x_59:
[----:B------:R-:W-:Y:S01]  /*9540*/  FSETP.GTU.FTZ.AND P0, PT, |R5|, +INF , PT ;  /* 0x7f8000000500780b */ /* 0x000fe20003f1c200 */
[----:B------:R-:W-:-:S12]  /*9550*/  BSSY B1, `(.L_x_73) ;  /* 0x000000e000017945 */ /* 0x000fd80003800000 */
[----:B------:R-:W-:Y:S05]  /*9560*/  @P0 BRA `(.L_x_74) ;  /* 0x0000009000000947 */ /* 0x000fea0003800000 */
[C---:B------:R-:W-:Y:S02]  /*9570*/  FSETP.NEU.FTZ.AND P2, PT, R5.reuse, R6, PT ;  /* 0x000000060500720b */ /* 0x040fe40003f5d000 */
[----:B------:R-:W-:Y:S02]  /*9580*/  ISETP.GE.U32.AND P0, PT, R20, R8, PT ;  /* 0x000000081400720c */ /* 0x000fe40003f06070 */
[----:B------:R-:W-:Y:S02]  /*9590*/  FSETP.GT.FTZ.AND P1, PT, R5, R6, PT ;  /* 0x000000060500720b */ /* 0x000fe40003f34000 */
[----:B------:R-:W-:Y:S02]  /*95a0*/  ISETP.GE.AND.EX P0, PT, R21, R7, PT, P0 ;  /* 0x000000071500720c */ /* 0x000fe40003f06300 */
[----:B-----5:R-:W-:-:S05]  /*95b0*/  SEL R0, RZ, 0xffffffff, !P1 ;  /* 0xffffffffff007807 */ /* 0x020fca0004800000 */
[----:B------:R-:W-:-:S04]  /*95c0*/  @!P2 SEL R0, RZ, 0xffffffff, P0 ;  /* 0xffffffffff00a807 */ /* 0x000fc80000000000 */
[----:B------:R-:W-:-:S04]  /*95d0*/  LOP3.LUT R0, R0, 0x1, RZ, 0xc0, !PT ;  /* 0x0000000100007812 */ /* 0x000fc800078ec0ff */
[----:B------:R-:W-:Y:S01]  /*95e0*/  ISETP.EQ.U32.AND P0, PT, R0, 0x1, PT ;  /* 0x000000010000780c */ /* 0x000fe20003f02070 */
[----:B------:R-:W-:Y:S07]  /*95f0*/  BRA `(.L_x_75) ;  /* 0x0000003000007947 */ /* 0x000fee0003800000 */
.L_x_74:
[----:B------:R-:W-:Y:S02]  /*9600*/  FSETP.GTU.FTZ.AND P0, PT, |R6|, +INF , PT ;  /* 0x7f8000000600780b */ /* 0x000fe40003f1c200 */
[----:B------:R-:W-:-:S04]  /*9610*/  ISETP.LT.U32.AND P1, PT, R20, R8, PT ;  /* 0x000000081400720c */ /* 0x000fc80003f21070 */
[----:B------:R-:W-:-:S08]  /*9620*/  ISETP.LT.OR.EX P0, PT, R21, R7, !P0, P1 ;  /* 0x000000071500720c */ /* 0x000fd00004701710 */
.L_x_75:
[----:B------:R-:W-:Y:S05]  /*9630*/  BSYNC B1 ;  /* 0x0000000000017941 */ /* 0x000fea0003800000 */
.L_x_73:
[----:B------:R-:W-:Y:S01]  /*9640*/  FSEL R6, R5, R6, P0 ;  /* 0x0000000605067208 */ /* 0x000fe20000000000 */
[----:B------:R-:W-:Y:S01]  /*9650*/  BSSY B1, `(.L_x_76) ;  /* 0x0000011000017945 */ /* 0x000fe20003800000 */
[----:B-----5:R-:W-:Y:S02]  /*9660*/  SEL R3, R20, R8, P0 ;  /* 0x0000000814037207 */ /* 0x020fe40000000000 */
        /* <DEDUP_REMOVED lines=12> */
.L_x_77:
[----:B------:R-:W-:Y:S02]  /*9730*/  FSETP.GTU.FTZ.AND P0, PT, |R9|, +INF , PT ;  /* 0x7f8000000900780b */ /* 0x000fe40003f1c200 */
[----:B------:R-:W-:-:S04]  /*9740*/  ISETP.LT.U32.AND P1, PT, R3, R18, PT ;  /* 0x000000120300720c */ /* 0x000fc80003f21070 */
[----:B------:R-:W-:-:S08]  /*9750*/  ISETP.LT.OR.EX P0, PT, R7, R22, !P0, P1 ;  /* 0x000000160700720c */ /* 0x000fd00004701710 */
.L_x_78:
[----:B------:R-:W-:Y:S05]  /*9760*/  BSYNC B1 ;  /* 0x0000000000017941 */ /* 0x000fea0003800000 */
.L_x_76:
        /* <DEDUP_REMOVED lines=15> */
.L_x_80:
[----:B------:R-:W-:Y:S02]  /*9860*/  FSETP.GTU.FTZ.AND P0, PT, |R4|, +INF , PT ;  /* 0x7f8000000400780b */ /* 0x000fe40003f1c200 */
[----:B------:R-:W-:-:S04]  /*9870*/  ISETP.LT.U32.AND P1, PT, R12, R19, PT ;  /* 0x000000130c00720c */ /* 0x000fc80003f21070 */
[----:B------:R-:W-:-:S08]  /*9880*/  ISETP.LT.OR.EX P0, PT, R22, R23, !P0, P1 ;  /* 0x000000171600720c */ /* 0x000fd00004701710 */
.L_x_81:
[----:B------:R-:W-:Y:S05]  /*9890*/  BSYNC B1 ;  /* 0x0000000000017941 */ /* 0x000fea0003800000 */
.L_x_79:
[----:B------:R-:W-:Y:S02]  /*98a0*/  SEL R12, R12, R19, P0 ;  /* 0x000000130c0c7207 */ /* 0x000fe40000000000 */
[----:B------:R-:W-:Y:S02]  /*98b0*/  SEL R13, R22, R23, P0 ;  /* 0x00000017160d7207 */ /* 0x000fe40000000000 */
[----:B------:R-:W-:Y:S01]  /*98c0*/  FSEL R11, R9, R4, P0 ;  /* 0x00000004090b7208 */ /* 0x000fe20000000000 */
[----:B------:R-:W-:Y:S05]  /*98d0*/  BRA `(.L_x_2) ;  /* 0x0000239000007947 */ /* 0x000fea0003800000 */
.L_x_36:
[----:B------:R-:W-:Y:S01]  /*98e0*/  ISETP.GE.U32.AND P0, PT, R0, c[0x0][0x17c], PT ;  /* 0x00005f0000007a0c */ /* 0x000fe20003f06070 */
[----:B------:R-:W-:Y:S01]  /*98f0*/  BSSY B1, `(.L_x_82) ;  /* 0x0000072000017945 */ /* 0x000fe20003800000 */
[----:B------:R-:W-:Y:S01]  /*9900*/  IMAD.MOV.U32 R0, RZ, RZ, c[0x0][0x168] ;  /* 0x00005a00ff007624 */ /* 0x000fe200078e00ff */
[----:B------:R-:W-:Y:S01]  /*9910*/  MOV R2, c[0x0][0x170] ;  /* 0x00005c0000027a02 */ /* 0x000fe20000000f00 */
[----:B------:R-:W-:Y:S02]  /*9920*/  IMAD.MOV.U32 R6, RZ, RZ, c[0x0][0x174] ;  /* 0x00005d00ff067624 */ /* 0x000fe400078e00ff */
[----:B------:R-:W-:-:S02]  /*9930*/  IMAD.MOV.U32 R4, RZ, RZ, c[0x0][0x170] ;  /* 0x00005c00ff047624 */ /* 0x000fc400078e00ff */
[----:B------:R-:W-:Y:S02]  /*9940*/  IMAD.MOV.U32 R5, RZ, RZ, c[0x0][0x174] ;  /* 0x00005d00ff057624 */ /* 0x000fe400078e00ff */
[----:B------:R-:W-:Y:S02]  /*9950*/  IMAD.MOV.U32 R3, RZ, RZ, c[0x0][0x168] ;  /* 0x00005a00ff037624 */ /* 0x000fe400078e00ff */
[----:B------:R-:W-:Y:S02]  /*9960*/  IMAD.MOV.U32 R11, RZ, RZ, c[0x0][0x168] ;  /* 0x00005a00ff0b7624 */ /* 0x000fe400078e00ff */
[----:B------:R-:W-:Y:S02]  /*9970*/  IMAD.MOV.U32 R12, RZ, RZ, c[0x0][0x170] ;  /* 0x00005c00ff0c7624 */ /* 0x000fe400078e00ff */
[----:B------:R-:W-:Y:S01]  /*9980*/  IMAD.MOV.U32 R13, RZ, RZ, c[0x0][0x174] ;  /* 0x00005d00ff0d7624 */ /* 0x000fe200078e00ff */
[----:B------:R-:W-:Y:S05]  /*9990*/  @P0 BRA `(.L_x_83) ;  /* 0x0000067000000947 */ /* 0x000fea0003800000 */
        /* <DEDUP_REMOVED lines=9> */
.L_x_93:
[----:B------:R-:W-:-:S04]  /*9a30*/  IMAD R17, R19, R10, RZ ;  /* 0x0000000a13117224 */ /* 0x000fc800078e02ff */
[----:B------:R-:W-:-:S05]  /*9a40*/  IMAD.WIDE.U32 R16, R17, 0x4, R14 ;  /* 0x0000000411107825 */ /* 0x000fca00078e000e */
[----:B------:R0:W2:Y:S01]  /*9a50*/  LDG.E R18, [R16.64] ;  /* 0x0000002410127981 */ /* 0x0000a2000c1e1900 */
[----:B------:R-:W-:Y:S02]  /*9a60*/  FSETP.GTU.FTZ.AND P2, PT, |R3|, +INF , PT ;  /* 0x7f8000000300780b */ /* 0x000fe40003f5c200 */
[----:B------:R-:W-:Y:S02]  /*9a70*/  PLOP3.LUT P0, PT, PT, PT, PT, 0x80, 0x0 ;  /* 0x000000000000781c */ /* 0x000fe40003f0f070 */
[----:B------:R-:W-:-:S04]  /*9a80*/  IADD3 R23, R10, c[0x0][0x184], RZ ;  /* 0x000061000a177a10 */ /* 0x000fc80007ffe0ff */
[----:B------:R-:W-:Y:S01]  /*9a90*/  IADD3 R24, R23, c[0x0][0x184], RZ ;  /* 0x0000610017187a10 */ /* 0x000fe20007ffe0ff */
[----:B0-----:R-:W-:-:S03]  /*9aa0*/  IMAD R17, R19, R23, RZ ;  /* 0x0000001713117224 */ /* 0x001fc600078e02ff */
[----:B------:R-:W-:Y:S01]  /*9ab0*/  IADD3 R25, R24, c[0x0][0x184], RZ ;  /* 0x0000610018197a10 */ /* 0x000fe20007ffe0ff */
[----:B------:R-:W-:Y:S01]  /*9ac0*/  IMAD.WIDE.U32 R16, R17, 0x4, R14 ;  /* 0x0000000411107825 */ /* 0x000fe200078e000e */
[----:B------:R-:W-:-:S03]  /*9ad0*/  @!P2 ISETP.GE.U32.AND P1, PT, R2, R10, PT ;  /* 0x0000000a0200a20c */ /* 0x000fc60003f26070 */
[----:B------:R-:W-:Y:S01]  /*9ae0*/  IMAD R21, R19, R24, RZ ;  /* 0x0000001813157224 */ /* 0x000fe200078e02ff */
[----:B------:R-:W-:Y:S02]  /*9af0*/  @!P2 ISETP.GE.AND.EX P1, PT, R6, RZ, PT, P1 ;  /* 0x000000ff0600a20c */ /* 0x000fe40003f26310 */
[----:B--2---:R-:W-:-:S04]  /*9b00*/  @!P2 FSETP.NEU.FTZ.AND P3, PT, R3, R18, PT ;  /* 0x000000120300a20b */ /* 0x004fc80003f7d000 */
[----:B------:R-:W-:Y:S02]  /*9b10*/  @!P2 PLOP3.LUT P0, PT, P3, PT, PT, 0x80, 0x0 ;  /* 0x000000000000a81c */ /* 0x000fe40001f0f070 */
[----:B------:R-:W-:-:S04]  /*9b20*/  @!P2 FSETP.GT.FTZ.AND P3, PT, R3, R18, PT ;  /* 0x000000120300a20b */ /* 0x000fc80003f74000 */
[----:B------:R-:W-:Y:S02]  /*9b30*/  @!P2 SEL R20, RZ, 0xffffffff, !P3 ;  /* 0xffffffffff14a807 */ /* 0x000fe40005800000 */
[----:B------:R-:W-:-:S05]  /*9b40*/  @P2 ISETP.LT.U32.AND P3, PT, R2, R10, PT ;  /* 0x0000000a0200220c */ /* 0x000fca0003f61070 */
[----:B------:R-:W-:Y:S02]  /*9b50*/  @!P0 SEL R20, RZ, 0xffffffff, P1 ;  /* 0xffffffffff148807 */ /* 0x000fe40000800000 */
[----:B------:R-:W-:Y:S02]  /*9b60*/  @P2 FSETP.GTU.FTZ.AND P1, PT, |R18|, +INF , PT ;  /* 0x7f8000001200280b */ /* 0x000fe40003f3c200 */
[----:B------:R-:W-:-:S04]  /*9b70*/  @!P2 LOP3.LUT R20, R20, 0x1, RZ, 0xc0, !PT ;  /* 0x000000011414a812 */ /* 0x000fc800078ec0ff */
[----:B------:R-:W-:Y:S02]  /*9b80*/  @!P2 ISETP.EQ.U32.AND P0, PT, R20, 0x1, PT ;  /* 0x000000011400a80c */ /* 0x000fe40003f02070 */
[----:B------:R-:W-:Y:S01]  /*9b90*/  @P2 ISETP.LT.OR.EX P0, PT, R6, RZ, !P1, P3 ;  /* 0x000000ff0600220c */ /* 0x000fe20004f01730 */
[----:B------:R0:W5:Y:S02]  /*9ba0*/  LDG.E R20, [R16.64] ;  /* 0x0000002410147981 */ /* 0x000164000c1e1900 */
[----:B0-----:R-:W-:-:S10]  /*9bb0*/  IMAD.WIDE.U32 R16, R21, 0x4, R14 ;  /* 0x0000000415107825 */ /* 0x001fd400078e000e */
[----:B------:R-:W-:Y:S01]  /*9bc0*/  SEL R2, R2, R10, P0 ;  /* 0x0000000a02027207 */ /* 0x000fe20000000000 */
[----:B------:R-:W-:Y:S01]  /*9bd0*/  IMAD R10, R19, R25, RZ ;  /* 0x00000019130a7224 */ /* 0x000fe200078e02ff */
[----:B------:R0:W5:Y:S03]  /*9be0*/  LDG.E R21, [R16.64] ;  /* 0x0000002410157981 */ /* 0x000166000c1e1900 */
[----:B0-----:R-:W-:-:S05]  /*9bf0*/  IMAD.WIDE.U32 R16, R10, 0x4, R14 ;  /* 0x000000040a107825 */ /* 0x001fca00078e000e */
[----:B------:R0:W5:Y:S01]  /*9c00*/  LDG.E R22, [R16.64] ;  /* 0x0000002410167981 */ /* 0x000162000c1e1900 */
[----:B------:R-:W-:Y:S01]  /*9c10*/  FSETP.GTU.FTZ.AND P1, PT, |R0|, +INF , PT ;  /* 0x7f8000000000780b */ /* 0x000fe20003f3c200 */
[----:B------:R-:W-:Y:S01]  /*9c20*/  BSSY B2, `(.L_x_84) ;  /* 0x0000010000027945 */ /* 0x000fe20003800000 */
[----:B------:R-:W-:Y:S02]  /*9c30*/  FSEL R3, R3, R18, P0 ;  /* 0x0000001203037208 */ /* 0x000fe40000000000 */
[----:B------:R-:W-:-:S09]  /*9c40*/  SEL R6, R6, RZ, P0 ;  /* 0x000000ff06067207 */ /* 0x000fd20000000000 */
[----:B------:R-:W-:Y:S05]  /*9c50*/  @P1 BRA `(.L_x_85) ;  /* 0x0000009000001947 */ /* 0x000fea0003800000 */
[-C--:B0----5:R-:W-:Y:S02]  /*9c60*/  FSETP.NEU.FTZ.AND P2, PT, R0, R20.reuse, PT ;  /* 0x000000140000720b */ /* 0x0a1fe40003f5d000 */
        /* <DEDUP_REMOVED lines=8> */
.L_x_85:
[----:B0----5:R-:W-:Y:S02]  /*9cf0*/  FSETP.GTU.FTZ.AND P0, PT, |R20|, +INF , PT ;  /* 0x7f8000001400780b */ /* 0x021fe40003f1c200 */
[----:B------:R-:W-:-:S04]  /*9d00*/  ISETP.LT.U32.AND P1, PT, R8, R23, PT ;  /* 0x000000170800720c */ /* 0x000fc80003f21070 */
[----:B------:R-:W-:-:S08]  /*9d10*/  ISETP.LT.OR.EX P0, PT, R7, RZ, !P0, P1 ;  /* 0x000000ff0700720c */ /* 0x000fd00004701710 */
.L_x_86:
[----:B------:R-:W-:Y:S05]  /*9d20*/  BSYNC B2 ;  /* 0x0000000000027941 */ /* 0x000fea0003800000 */
.L_x_84:
[----:B------:R-:W-:Y:S01]  /*9d30*/  FSETP.GTU.FTZ.AND P1, PT, |R9|, +INF , PT ;  /* 0x7f8000000900780b */ /* 0x000fe20003f3c200 */
[----:B------:R-:W-:Y:S01]  /*9d40*/  BSSY B2, `(.L_x_87) ;  /* 0x0000011000027945 */ /* 0x000fe20003800000 */
[----:B------:R-:W-:Y:S02]  /*9d50*/  SEL R8, R8, R23, P0 ;  /* 0x0000001708087207 */ /* 0x000fe40000000000 */
[----:B------:R-:W-:Y:S02]  /*9d60*/  FSEL R0, R0, R20, P0 ;  /* 0x0000001400007208 */ /* 0x000fe40000000000 */
[----:B------:R-:W-:-:S07]  /*9d70*/  SEL R7, R7, RZ, P0 ;  /* 0x000000ff07077207 */ /* 0x000fce0000000000 */
        /* <DEDUP_REMOVED lines=10> */
.L_x_88:
[----:B------:R-:W-:Y:S02]  /*9e20*/  FSETP.GTU.FTZ.AND P0, PT, |R21|, +INF , PT ;  /* 0x7f8000001500780b */ /* 0x000fe40003f1c200 */
[----:B------:R-:W-:-:S04]  /*9e30*/  ISETP.LT.U32.AND P1, PT, R4, R24, PT ;  /* 0x000000180400720c */ /* 0x000fc80003f21070 */
[----:B------:R-:W-:-:S08]  /*9e40*/  ISETP.LT.OR.EX P0, PT, R5, RZ, !P0, P1 ;  /* 0x000000ff0500720c */ /* 0x000fd00004701710 */
.L_x_89:
[----:B------:R-:W-:Y:S05]  /*9e50*/  BSYNC B2 ;  /* 0x0000000000027941 */ /* 0x000fea0003800000 */
.L_x_87:
        /* <DEDUP_REMOVED lines=15> */
.L_x_91:
[----:B------:R-:W-:Y:S02]  /*9f50*/  FSETP.GTU.FTZ.AND P0, PT, |R22|, +INF , PT ;  /* 0x7f8000001600780b */ /* 0x000fe40003f1c200 */
[----:B------:R-:W-:-:S04]  /*9f60*/  ISETP.LT.U32.AND P1, PT, R12, R25, PT ;  /* 0x000000190c00720c */ /* 0x000fc80003f21070 */
[----:B------:R-:W-:-:S08]  /*9f70*/  ISETP.LT.OR.EX P0, PT, R13, RZ, !P0, P1 ;  /* 0x000000ff0d00720c */ /* 0x000fd00004701710 */
.L_x_92:
[----:B------:R-:W-:Y:S05]  /*9f80*/  BSYNC B2 ;  /* 0x0000000000027941 */ /* 0x000fea0003800000 */
.L_x_90:
[----:B------:R-:W-:Y:S01]  /*9f90*/  IADD3 R10, R25, c[0x0][0x184], RZ ;  /* 0x00006100190a7a10 */ /* 0x000fe20007ffe0ff */
[----:B------:R-:W-:Y:S01]  /*9fa0*/  IMAD.MOV.U32 R17, RZ, RZ, c[0x0][0x184] ;  /* 0x00006100ff117624 */ /* 0x000fe200078e00ff */
[----:B------:R-:W-:Y:S02]  /*9fb0*/  SEL R12, R12, R25, P0 ;  /* 0x000000190c0c7207 */ /* 0x000fe40000000000 */
[----:B------:R-:W-:Y:S01]  /*9fc0*/  FSEL R11, R11, R22, P0 ;  /* 0x000000160b0b7208 */ /* 0x000fe20000000000 */
[----:B------:R-:W-:Y:S01]  /*9fd0*/  IMAD R16, R17, 0x3, R10 ;  /* 0x0000000311107824 */ /* 0x000fe200078e020a */
[----:B------:R-:W-:-:S04]  /*9fe0*/  SEL R13, R13, RZ, P0 ;  /* 0x000000ff0d0d7207 */ /* 0x000fc80000000000 */
[----:B------:R-:W-:-:S13]  /*9ff0*/  ISETP.GE.U32.AND P1, PT, R16, c[0x0][0x17c], PT ;  /* 0x00005f0010007a0c */ /* 0x000fda0003f26070 */
[----:B------:R-:W-:Y:S05]  /*a000*/  @!P1 BRA `(.L_x_93) ;  /* 0xfffffa2000009947 */ /* 0x000fea000383ffff */
.L_x_83:
[----:B------:R-:W-:Y:S05]  /*a010*/  BSYNC B1 ;  /* 0x0000000000017941 */ /* 0x000fea0003800000 */
.L_x_82:
[----:B------:R-:W-:Y:S01]  /*a020*/  ISETP.GE.U32.AND P1, PT, R10, c[0x0][0x17c], PT ;  /* 0x00005f000a007a0c */ /* 0x000fe20003f26070 */
[----:B------:R-:W-:-:S12]  /*a030*/  BSSY B1, `(.L_x_94) ;  /* 0x0000016000017945 */ /* 0x000fd80003800000 */
[----:B------:R-:W-:Y:S05]  /*a040*/  @P1 BRA `(.L_x_95) ;  /* 0x0000014000001947 */ /* 0x000fea0003800000 */
[----:B------:R-:W-:-:S04]  /*a050*/  IMAD R17, R19, R10, RZ ;  /* 0x0000000a13117224 */ /* 0x000fc800078e02ff */
[----:B------:R-:W-:-:S05]  /*a060*/  IMAD.WIDE.U32 R16, R17, 0x4, R14 ;  /* 0x0000000411107825 */ /* 0x000fca00078e000e */
[----:B------:R0:W5:Y:S01]  /*a070*/  LDG.E R18, [R16.64] ;  /* 0x0000002410127981 */ /* 0x000162000c1e1900 */
[----:B------:R-:W-:-:S04]  /*a080*/  IADD3 R24, R10, c[0x0][0x184], RZ ;  /* 0x000061000a187a10 */ /* 0x000fc80007ffe0ff */
[----:B------:R-:W-:-:S13]  /*a090*/  ISETP.GE.U32.AND P0, PT, R24, c[0x0][0x17c], PT ;  /* 0x00005f0018007a0c */ /* 0x000fda0003f06070 */
[----:B------:R-:W-:Y:S05]  /*a0a0*/  @P0 BRA `(.L_x_95) ;  /* 0x000000e000000947 */ /* 0x000fea0003800000 */
[----:B0-----:R-:W-:-:S04]  /*a0b0*/  IMAD R17, R19, R24, RZ ;  /* 0x0000001813117224 */ /* 0x001fc800078e02ff */
[----:B------:R-:W-:-:S05]  /*a0c0*/  IMAD.WIDE.U32 R16, R17, 0x4, R14 ;  /* 0x0000000411107825 */ /* 0x000fca00078e000e */
[----:B------:R0:W5:Y:S01]  /*a0d0*/  LDG.E R20, [R16.64] ;  /* 0x0000002410147981 */ /* 0x000162000c1e1900 */
[----:B------:R-:W-:-:S04]  /*a0e0*/  IADD3 R24, R24, c[0x0][0x184], RZ ;  /* 0x0000610018187a10 */ /* 0x000fc80007ffe0ff */
[----:B------:R-:W-:-:S13]  /*a0f0*/  ISETP.GE.U32.AND P0, PT, R24, c[0x0][0x17c], PT ;  /* 0x00005f0018007a0c */ /* 0x000fda0003f06070 */
[----:B------:R-:W-:Y:S05]  /*a100*/  @P0 BRA `(.L_x_95) ;  /* 0x0000008000000947 */ /* 0x000fea0003800000 */
[----:B0-----:R-:W-:Y:S01]  /*a110*/  IADD3 R16, R24, c[0x0][0x184], RZ ;  /* 0x0000610018107a10 */ /* 0x001fe20007ffe0ff */
[----:B------:R-:W-:-:S03]  /*a120*/  IMAD R17, R19, R24, RZ ;  /* 0x0000001813117224 */ /* 0x000fc600078e02ff */
[----:B------:R-:W-:-:S13]  /*a130*/  ISETP.GE.U32.AND P0, PT, R16, c[0x0][0x17c], PT ;  /* 0x00005f0010007a0c */ /* 0x000fda0003f06070 */
[----:B------:R-:W-:Y:S02]  /*a140*/  @!P0 IMAD R19, R19, R16, RZ ;  /* 0x0000001013138224 */ /* 0x000fe400078e02ff */
[----:B------:R-:W-:-:S04]  /*a150*/  IMAD.WIDE.U32 R16, R17, 0x4, R14 ;  /* 0x0000000411107825 */ /* 0x000fc800078e000e */
[----:B------:R-:W-:Y:S01]  /*a160*/  @!P0 IMAD.WIDE.U32 R14, R19, 0x4, R14 ;  /* 0x00000004130e8825 */ /* 0x000fe200078e000e */
[----:B------:R0:W5:Y:S04]  /*a170*/  LDG.E R21, [R16.64] ;  /* 0x0000002410157981 */ /* 0x000168000c1e1900 */
[----:B------:R0:W5:Y:S02]  /*a180*/  @!P0 LDG.E R22, [R14.64] ;  /* 0x000000240e168981 */ /* 0x000164000c1e1900 */
.L_x_95:
[----:B0-----:R-:W-:Y:S05]  /*a190*/  BSYNC B1 ;  /* 0x0000000000017941 */ /* 0x001fea0003800000 */
.L_x_94:
[----:B------:R-:W-:Y:S01]  /*a1a0*/  BSSY B1, `(.L_x_96) ;  /* 0x0000057000017945 */ /* 0x000fe20003800000 */
[----:B------:R-:W-:Y:S05]  /*a1b0*/  @P1 BRA `(.L_x_97) ;  /* 0x0000055000001947 */ /* 0x000fea0003800000 */
[----:B------:R-:W-:Y:S01]  /*a1c0*/  FSETP.GTU.FTZ.AND P0, PT, |R3|, +INF , PT ;  /* 0x7f8000000300780b */ /* 0x000fe20003f1c200 */
[----:B------:R-:W-:-:S12]  /*a1d0*/  BSSY B2, `(.L_x_98) ;  /* 0x000000e000027945 */ /* 0x000fd80003800000 */
[----:B------:R-:W-:Y:S05]  /*a1e0*/  @P0 BRA `(.L_x_99) ;  /* 0x0000009000000947 */ /* 0x000fea0003800000 */
[C---:B-----5:R-:W-:Y:S02]  /*a1f0*/  FSETP.NEU.FTZ.AND P2, PT, R3.reuse, R18, PT ;  /* 0x000000120300720b */ /* 0x060fe40003f5d000 */
        /* <DEDUP_REMOVED lines=8> */
.L_x_99:
[----:B-----5:R-:W-:Y:S02]  /*a280*/  FSETP.GTU.FTZ.AND P0, PT, |R18|, +INF , PT ;  /* 0x7f8000001200780b */ /* 0x020fe40003f1c200 */
[----:B------:R-:W-:-:S04]  /*a290*/  ISETP.LT.U32.AND P1, PT, R2, R10, PT ;  /* 0x0000000a0200720c */ /* 0x000fc80003f21070 */
[----:B------:R-:W-:-:S08]  /*a2a0*/  ISETP.LT.OR.EX P0, PT, R6, RZ, !P0, P1 ;  /* 0x000000ff0600720c */ /* 0x000fd00004701710 */
.L_x_100:
[----:B------:R-:W-:Y:S05]  /*a2b0*/  BSYNC B2 ;  /* 0x0000000000027941 */ /* 0x000fea0003800000 */
.L_x_98:
        /* <DEDUP_REMOVED lines=18> */
.L_x_102:
[----:B------:R-:W-:Y:S02]  /*a3e0*/  FSETP.GTU.FTZ.AND P0, PT, |R20|, +INF , PT ;  /* 0x7f8000001400780b */ /* 0x000fe40003f1c200 */
[----:B------:R-:W-:-:S04]  /*a3f0*/  ISETP.LT.U32.AND P1, PT, R8, R17, PT ;  /* 0x000000110800720c */ /* 0x000fc80003f21070 */
[----:B------:R-:W-:-:S08]  /*a400*/  ISETP.LT.OR.EX P0, PT, R7, RZ, !P0, P1 ;  /* 0x000000ff0700720c */ /* 0x000fd00004701710 */
.L_x_103:
[----:B------:R-:W-:Y:S05]  /*a410*/  BSYNC B2 ;  /* 0x0000000000027941 */ /* 0x000fea0003800000 */
.L_x_101:
        /* <DEDUP_REMOVED lines=9> */
[C---:B------:R-:W-:Y:S02]  /*a4b0*/  FSETP.NEU.FTZ.AND P2, PT, R9.reuse, R21, PT ;  /* 0x000000150900720b */ /* 0x040fe40003f5d000 */
        /* <DEDUP_REMOVED lines=8> */
.L_x_105:
[----:B------:R-:W-:Y:S02]  /*a540*/  FSETP.GTU.FTZ.AND P0, PT, |R21|, +INF , PT ;  /* 0x7f8000001500780b */ /* 0x000fe40003f1c200 */
[----:B------:R-:W-:-:S04]  /*a550*/  ISETP.LT.U32.AND P1, PT, R4, R15, PT ;  /* 0x0000000f0400720c */ /* 0x000fc80003f21070 */
[----:B------:R-:W-:-:S08]  /*a560*/  ISETP.LT.OR.EX P0, PT, R5, RZ, !P0, P1 ;  /* 0x000000ff0500720c */ /* 0x000fd00004701710 */
.L_x_106:
[----:B------:R-:W-:Y:S05]  /*a570*/  BSYNC B2 ;  /* 0x0000000000027941 */ /* 0x000fea0003800000 */
.L_x_104:
        /* <DEDUP_REMOVED lines=18> */
.L_x_108:
[----:B------:R-:W-:Y:S02]  /*a6a0*/  FSETP.GTU.FTZ.AND P0, PT, |R22|, +INF , PT ;  /* 0x7f8000001600780b */ /* 0x000fe40003f1c200 */
[----:B------:R-:W-:-:S04]  /*a6b0*/  ISETP.LT.U32.AND P1, PT, R12, R17, PT ;  /* 0x000000110c00720c */ /* 0x000fc80003f21070 */
[----:B------:R-:W-:-:S08]  /*a6c0*/  ISETP.LT.OR.EX P0, PT, R13, RZ, !P0, P1 ;  /* 0x000000ff0d00720c */ /* 0x000fd00004701710 */
.L_x_109:
[----:B------:R-:W-:Y:S05]  /*a6d0*/  BSYNC B2 ;  /* 0x0000000000027941 */ /* 0x000fea0003800000 */
.L_x_107:
[----:B------:R-:W-:Y:S02]  /*a6e0*/  FSEL R11, R11, R22, P0 ;  /* 0x000000160b0b7208 */ /* 0x000fe40000000000 */
[----:B------:R-:W-:Y:S02]  /*a6f0*/  SEL R12, R12, R17, P0 ;  /* 0x000000110c0c7207 */ /* 0x000fe40000000000 */
[----:B------:R-:W-:Y:S02]  /*a700*/  SEL R13, R13, RZ, P0 ;  /* 0x000000ff0d0d7207 */ /* 0x000fe40000000000 */
.L_x_97:
[----:B------:R-:W-:Y:S05]  /*a710*/  BSYNC B1 ;  /* 0x0000000000017941 */ /* 0x000fea0003800000 */
.L_x_96:
[----:B------:R-:W-:Y:S01]  /*a720*/  FSETP.GTU.FTZ.AND P0, PT, |R3|, +INF , PT ;  /* 0x7f8000000300780b */ /* 0x000fe20003f1c200 */
[----:B------:R-:W-:-:S12]  /*a730*/  BSSY B1, `(.L_x_110) ;  /* 0x000000e000017945 */ /* 0x000fd80003800000 */
[----:B------:R-:W-:Y:S05]  /*a740*/  @P0 BRA `(.L_x_111) ;  /* 0x0000009000000947 */ /* 0x000fea0003800000 */
[C---:B------:R-:W-:Y:S02]  /*a750*/  FSETP.NEU.FTZ.AND P2, PT, R3.reuse, R0, PT ;  /* 0x000000000300720b */ /* 0x040fe40003f5d000 */
        /* <DEDUP_REMOVED lines=8> */
.L_x_111:
[----:B------:R-:W-:Y:S02]  /*a7e0*/  FSETP.GTU.FTZ.AND P0, PT, |R0|, +INF , PT ;  /* 0x7f8000000000780b */ /* 0x000fe40003f1c200 */
[----:B------:R-:W-:-:S04]  /*a7f0*/  ISETP.LT.U32.AND P1, PT, R2, R8, PT ;  /* 0x000000080200720c */ /* 0x000fc80003f21070 */
[----:B------:R-:W-:-:S08]  /*a800*/  ISETP.LT.OR.EX P0, PT, R6, R7, !P0, P1 ;  /* 0x000000070600720c */ /* 0x000fd00004701710 */
.L_x_112:
[----:B------:R-:W-:Y:S05]  /*a810*/  BSYNC B1 ;  /* 0x0000000000017941 */ /* 0x000fea0003800000 */
.L_x_110:
        /* <DEDUP_REMOVED lines=15> */
.L_x_114:
[----:B------:R-:W-:Y:S02]  /*a910*/  FSETP.GTU.FTZ.AND P0, PT, |R9|, +INF , PT ;  /* 0x7f8000000900780b */ /* 0x000fe40003f1c200 */
[----:B------:R-:W-:-:S04]  /*a920*/  ISETP.LT.U32.AND P1, PT, R3, R4, PT ;  /* 0x000000040300720c */ /* 0x000fc80003f21070 */
[----:B------:R-:W-:-:S08]  /*a930*/  ISETP.LT.OR.EX P0, PT, R6, R5, !P0, P1 ;  /* 0x000000050600720c */ /* 0x000fd00004701710 */
.L_x_115:
[----:B------:R-:W-:Y:S05]  /*a940*/  BSYNC B1 ;  /* 0x0000000000017941 */ /* 0x000fea0003800000 */
.L_x_113:
        /* <DEDUP_REMOVED lines=15> */
.L_x_117:
[----:B------:R-:W-:Y:S02]  /*aa40*/  FSETP.GTU.FTZ.AND P0, PT, |R11|, +INF , PT ;  /* 0x7f8000000b00780b */ /* 0x000fe40003f1c200 */
[----:B------:R-:W-:-:S04]  /*aa50*/  ISETP.LT.U32.AND P1, PT, R3, R12, PT ;  /* 0x0000000c0300720c */ /* 0x000fc80003f21070 */
[----:B------:R-:W-:-:S08]  /*aa60*/  ISETP.LT.OR.EX P0, PT, R6, R13, !P0, P1 ;  /* 0x0000000d0600720c */ /* 0x000fd00004701710 */
.L_x_118:
[----:B------:R-:W-:Y:S05]  /*aa70*/  BSYNC B1 ;  /* 0x0000000000017941 */ /* 0x000fea0003800000 */
.L_x_116:
[----:B------:R-:W-:Y:S02]  /*aa80*/  SEL R12, R3, R12, P0 ;  /* 0x0000000c030c7207 */ /* 0x000fe40000000000 */
[----:B------:R-:W-:Y:S02]  /*aa90*/  SEL R13, R6, R13, P0 ;  /* 0x0000000d060d7207 */ /* 0x000fe40000000000 */
[----:B------:R-:W-:Y:S01]  /*aaa0*/  FSEL R11, R10, R11, P0 ;  /* 0x0000000b0a0b7208 */ /* 0x000fe20000000000 */
[----:B------:R-:W-:Y:S05]  /*aab0*/  BRA `(.L_x_2) ;  /* 0x000011b000007947 */ /* 0x000fea0003800000 */
.L_x_35:
[----:B------:R-:W-:Y:S01]  /*aac0*/  MOV R3, c[0x0][0x184] ;  /* 0x0000610000037a02 */ /* 0x000fe20000000f00 */
[----:B------:R-:W-:Y:S01]  /*aad0*/  BSSY B1, `(.L_x_119) ;  /* 0x0000074000017945 */ /* 0x000fe20003800000 */
[--C-:B------:R-:W-:Y:S01]  /*aae0*/  IMAD.MOV.U32 R0, RZ, RZ, R10.reuse ;  /* 0x000000ffff007224 */ /* 0x100fe200078e000a */
[----:B------:R-:W-:Y:S01]  /*aaf0*/  MOV R9, c[0x0][0x174] ;  /* 0x00005d0000097a02 */ /* 0x000fe20000000f00 */
[----:B------:R-:W-:Y:S02]  /*ab00*/  IMAD.MOV.U32 R2, RZ, RZ, c[0x0][0x168] ;  /* 0x00005a00ff027624 */ /* 0x000fe400078e00ff */
[----:B------:R-:W-:-:S02]  /*ab10*/  IMAD R3, R3, 0x3, R10 ;  /* 0x0000000303037824 */ /* 0x000fc400078e020a */
[----:B------:R-:W-:Y:S02]  /*ab20*/  IMAD.MOV.U32 R4, RZ, RZ, c[0x0][0x174] ;  /* 0x00005d00ff047624 */ /* 0x000fe400078e00ff */
[----:B------:R-:W-:Y:S01]  /*ab30*/  IMAD.MOV.U32 R5, RZ, RZ, c[0x0][0x168] ;  /* 0x00005a00ff057624 */ /* 0x000fe200078e00ff */
[----:B------:R-:W-:Y:S01]  /*ab40*/  ISETP.GE.U32.AND P0, PT, R3, c[0x0][0x17c], PT ;  /* 0x00005f0003007a0c */ /* 0x000fe20003f06070 */
[----:B------:R-:W-:Y:S02]  /*ab50*/  IMAD.MOV.U32 R3, RZ, RZ, c[0x0][0x170] ;  /* 0x00005c00ff037624 */ /* 0x000fe400078e00ff */
[----:B------:R-:W-:Y:S02]  /*ab60*/  IMAD.MOV.U32 R6, RZ, RZ, c[0x0][0x170] ;  /* 0x00005c00ff067624 */ /* 0x000fe400078e00ff */
[----:B------:R-:W-:Y:S02]  /*ab70*/  IMAD.MOV.U32 R7, RZ, RZ, c[0x0][0x174] ;  /* 0x00005d00ff077624 */ /* 0x000fe400078e00ff */
[----:B------:R-:W-:-:S02]  /*ab80*/  IMAD.MOV.U32 R8, RZ, RZ, c[0x0][0x170] ;  /* 0x00005c00ff087624 */ /* 0x000fc400078e00ff */
[----:B------:R-:W-:Y:S02]  /*ab90*/  IMAD.MOV.U32 R10, RZ, RZ, c[0x0][0x168] ;  /* 0x00005a00ff0a7624 */ /* 0x000fe400078e00ff */
[----:B------:R-:W-:Y:S02]  /*aba0*/  IMAD.MOV.U32 R11, RZ, RZ, c[0x0][0x168] ;  /* 0x00005a00ff0b7624 */ /* 0x000fe400078e00ff */
[----:B------:R-:W-:Y:S02]  /*abb0*/  IMAD.MOV.U32 R18, RZ, RZ, c[0x0][0x170] ;  /* 0x00005c00ff127624 */ /* 0x000fe400078e00ff */
[----:B------:R-:W-:Y:S01]  /*abc0*/  IMAD.MOV.U32 R19, RZ, RZ, c[0x0][0x174] ;  /* 0x00005d00ff137624 */ /* 0x000fe200078e00ff */
[----:B------:R-:W-:Y:S05]  /*abd0*/  @P0 BRA `(.L_x_120) ;  /* 0x0000063000000947 */ /* 0x000fea0003800000 */
        /* <DEDUP_REMOVED lines=8> */
[----:B------:R-:W-:Y:S02]  /*ac60*/  IMAD.MOV.U32 R19, RZ, RZ, c[0x0][0x174] ;  /* 0x00005d00ff137624 */ /* 0x000fe400078e00ff */
.L_x_130:
[----:B------:R-:W-:-:S05]  /*ac70*/  IMAD.WIDE.U32 R12, R0, 0x4, R14 ;  /* 0x00000004000c7825 */ /* 0x000fca00078e000e */
[----:B------:R0:W2:Y:S01]  /*ac80*/  LDG.E R20, [R12.64] ;  /* 0x000000240c147981 */ /* 0x0000a2000c1e1900 */
[----:B------:R-:W-:Y:S02]  /*ac90*/  FSETP.GTU.FTZ.AND P2, PT, |R10|, +INF , PT ;  /* 0x7f8000000a00780b */ /* 0x000fe40003f5c200 */
[----:B------:R-:W-:Y:S02]  /*aca0*/  PLOP3.LUT P0, PT, PT, PT, PT, 0x80, 0x0 ;  /* 0x000000000000781c */ /* 0x000fe40003f0f070 */
[----:B------:R-:W-:-:S04]  /*acb0*/  IADD3 R22, R0, c[0x0][0x184], RZ ;  /* 0x0000610000167a10 */ /* 0x000fc80007ffe0ff */
[C---:B------:R-:W-:Y:S01]  /*acc0*/  IADD3 R23, R22.reuse, c[0x0][0x184], RZ ;  /* 0x0000610016177a10 */ /* 0x040fe20007ffe0ff */
[----:B0-----:R-:W-:-:S03]  /*acd0*/  IMAD.WIDE.U32 R12, R22, 0x4, R14 ;  /* 0x00000004160c7825 */ /* 0x001fc600078e000e */
[----:B------:R-:W-:Y:S02]  /*ace0*/  IADD3 R24, R23, c[0x0][0x184], RZ ;  /* 0x0000610017187a10 */ /* 0x000fe40007ffe0ff */
[----:B------:R-:W-:Y:S01]  /*acf0*/  @!P2 ISETP.GE.U32.AND P1, PT, R6, R0, PT ;  /* 0x000000000600a20c */ /* 0x000fe20003f26070 */
[----:B------:R0:W5:Y:S03]  /*ad00*/  LDG.E R21, [R12.64] ;  /* 0x000000240c157981 */ /* 0x000166000c1e1900 */
[----:B------:R-:W-:Y:S01]  /*ad10*/  @!P2 ISETP.GE.AND.EX P1, PT, R7, RZ, PT, P1 ;  /* 0x000000ff0700a20c */ /* 0x000fe20003f26310 */
[----:B0-----:R-:W-:Y:S01]  /*ad20*/  IMAD.WIDE.U32 R12, R24, 0x4, R14 ;  /* 0x00000004180c7825 */ /* 0x001fe200078e000e */
[----:B--2---:R-:W-:-:S04]  /*ad30*/  @!P2 FSETP.NEU.FTZ.AND P3, PT, R10, R20, PT ;  /* 0x000000140a00a20b */ /* 0x004fc80003f7d000 */
[----:B------:R-:W-:Y:S02]  /*ad40*/  @!P2 PLOP3.LUT P0, PT, P3, PT, PT, 0x80, 0x0 ;  /* 0x000000000000a81c */ /* 0x000fe40001f0f070 */
[----:B------:R-:W-:-:S04]  /*ad50*/  @!P2 FSETP.GT.FTZ.AND P3, PT, R10, R20, PT ;  /* 0x000000140a00a20b */ /* 0x000fc80003f74000 */
[----:B------:R-:W-:-:S07]  /*ad60*/  @!P2 SEL R16, RZ, 0xffffffff, !P3 ;  /* 0xffffffffff10a807 */ /* 0x000fce0005800000 */
[----:B------:R-:W-:-:S04]  /*ad70*/  @!P0 SEL R16, RZ, 0xffffffff, P1 ;  /* 0xffffffffff108807 */ /* 0x000fc80000800000 */
[----:B------:R-:W-:-:S04]  /*ad80*/  @!P2 LOP3.LUT R16, R16, 0x1, RZ, 0xc0, !PT ;  /* 0x000000011010a812 */ /* 0x000fc800078ec0ff */
[----:B------:R-:W-:Y:S01]  /*ad90*/  @!P2 ISETP.EQ.U32.AND P0, PT, R16, 0x1, PT ;  /* 0x000000011000a80c */ /* 0x000fe20003f02070 */
[----:B------:R-:W-:-:S06]  /*ada0*/  IMAD.WIDE.U32 R16, R23, 0x4, R14 ;  /* 0x0000000417107825 */ /* 0x000fcc00078e000e */
[----:B------:R0:W5:Y:S04]  /*adb0*/  LDG.E R16, [R16.64] ;  /* 0x0000002410107981 */ /* 0x000168000c1e1900 */
[----:B0-----:R0:W5:Y:S01]  /*adc0*/  LDG.E R17, [R12.64] ;  /* 0x000000240c117981 */ /* 0x001162000c1e1900 */
[----:B------:R-:W-:Y:S02]  /*add0*/  @P2 ISETP.LT.U32.AND P3, PT, R6, R0, PT ;  /* 0x000000000600220c */ /* 0x000fe40003f61070 */
[----:B------:R-:W-:-:S04]  /*ade0*/  @P2 FSETP.GTU.FTZ.AND P1, PT, |R20|, +INF , PT ;  /* 0x7f8000001400280b */ /* 0x000fc80003f3c200 */
[----:B------:R-:W-:Y:S02]  /*adf0*/  @P2 ISETP.LT.OR.EX P0, PT, R7, RZ, !P1, P3 ;  /* 0x000000ff0700220c */ /* 0x000fe40004f01730 */
[----:B------:R-:W-:Y:S01]  /*ae00*/  FSETP.GTU.FTZ.AND P1, PT, |R5|, +INF , PT ;  /* 0x7f8000000500780b */ /* 0x000fe20003f3c200 */
[----:B------:R-:W-:Y:S10]  /*ae10*/  BSSY B2, `(.L_x_121) ;  /* 0x0000011000027945 */ /* 0x000ff40003800000 */
[----:B------:R-:W-:-:S02]  /*ae20*/  SEL R6, R6, R0, P0 ;  /* 0x0000000006067207 */ /* 0x000fc40000000000 */
[----:B------:R-:W-:Y:S02]  /*ae30*/  FSEL R10, R10, R20, P0 ;  /* 0x000000140a0a7208 */ /* 0x000fe40000000000 */
[----:B------:R-:W-:Y:S01]  /*ae40*/  SEL R7, R7, RZ, P0 ;  /* 0x000000ff07077207 */ /* 0x000fe20000000000 */
        /* <DEDUP_REMOVED lines=10> */
.L_x_122:
[----:B0----5:R-:W-:Y:S02]  /*aef0*/  FSETP.GTU.FTZ.AND P0, PT, |R21|, +INF , PT ;  /* 0x7f8000001500780b */ /* 0x021fe40003f1c200 */
[----:B------:R-:W-:-:S04]  /*af00*/  ISETP.LT.U32.AND P1, PT, R3, R22, PT ;  /* 0x000000160300720c */ /* 0x000fc80003f21070 */
[----:B------:R-:W-:-:S08]  /*af10*/  ISETP.LT.OR.EX P0, PT, R4, RZ, !P0, P1 ;  /* 0x000000ff0400720c */ /* 0x000fd00004701710 */
.L_x_123:
[----:B------:R-:W-:Y:S05]  /*af20*/  BSYNC B2 ;  /* 0x0000000000027941 */ /* 0x000fea0003800000 */
.L_x_121:
[----:B------:R-:W-:Y:S01]  /*af30*/  FSETP.GTU.FTZ.AND P1, PT, |R2|, +INF , PT ;  /* 0x7f8000000200780b */ /* 0x000fe20003f3c200 */
[----:B------:R-:W-:Y:S01]  /*af40*/  BSSY B2, `(.L_x_124) ;  /* 0x0000011000027945 */ /* 0x000fe20003800000 */
[----:B------:R-:W-:Y:S02]  /*af50*/  SEL R3, R3, R22, P0 ;  /* 0x0000001603037207 */ /* 0x000fe40000000000 */
[----:B------:R-:W-:Y:S02]  /*af60*/  FSEL R5, R5, R21, P0 ;  /* 0x0000001505057208 */ /* 0x000fe40000000000 */
[----:B------:R-:W-:-:S07]  /*af70*/  SEL R4, R4, RZ, P0 ;  /* 0x000000ff04047207 */ /* 0x000fce0000000000 */
        /* <DEDUP_REMOVED lines=10> */
.L_x_125:
[----:B------:R-:W-:Y:S02]  /*b020*/  FSETP.GTU.FTZ.AND P0, PT, |R16|, +INF , PT ;  /* 0x7f8000001000780b */ /* 0x000fe40003f1c200 */
[----:B------:R-:W-:-:S04]  /*b030*/  ISETP.LT.U32.AND P1, PT, R8, R23, PT ;  /* 0x000000170800720c */ /* 0x000fc80003f21070 */
[----:B------:R-:W-:-:S08]  /*b040*/  ISETP.LT.OR.EX P0, PT, R9, RZ, !P0, P1 ;  /* 0x000000ff0900720c */ /* 0x000fd00004701710 */
.L_x_126:
[----:B------:R-:W-:Y:S05]  /*b050*/  BSYNC B2 ;  /* 0x0000000000027941 */ /* 0x000fea0003800000 */
.L_x_124:
        /* <DEDUP_REMOVED lines=15> */
.L_x_128:
[----:B------:R-:W-:Y:S02]  /*b150*/  FSETP.GTU.FTZ.AND P0, PT, |R17|, +INF , PT ;  /* 0x7f8000001100780b */ /* 0x000fe40003f1c200 */
[----:B------:R-:W-:-:S04]  /*b160*/  ISETP.LT.U32.AND P1, PT, R18, R24, PT ;  /* 0x000000181200720c */ /* 0x000fc80003f21070 */
[----:B------:R-:W-:-:S08]  /*b170*/  ISETP.LT.OR.EX P0, PT, R19, RZ, !P0, P1 ;  /* 0x000000ff1300720c */ /* 0x000fd00004701710 */
.L_x_129:
[----:B------:R-:W-:Y:S05]  /*b180*/  BSYNC B2 ;  /* 0x0000000000027941 */ /* 0x000fea0003800000 */
.L_x_127:
        /* <DEDUP_REMOVED lines=8> */
.L_x_120:
[----:B------:R-:W-:Y:S05]  /*b210*/  BSYNC B1 ;  /* 0x0000000000017941 */ /* 0x000fea0003800000 */
.L_x_119:
[----:B------:R-:W-:Y:S01]  /*b220*/  ISETP.GE.U32.AND P1, PT, R0, c[0x0][0x17c], PT ;  /* 0x00005f0000007a0c */ /* 0x000fe20003f26070 */
[----:B------:R-:W-:-:S12]  /*b230*/  BSSY B1, `(.L_x_131) ;  /* 0x0000012000017945 */ /* 0x000fd80003800000 */
[----:B------:R-:W-:Y:S05]  /*b240*/  @P1 BRA `(.L_x_132) ;  /* 0x0000010000001947 */ /* 0x000fea0003800000 */
[----:B------:R-:W-:-:S05]  /*b250*/  IMAD.WIDE.U32 R12, R0, 0x4, R14 ;  /* 0x00000004000c7825 */ /* 0x000fca00078e000e */
[----:B------:R0:W5:Y:S01]  /*b260*/  LDG.E R20, [R12.64] ;  /* 0x000000240c147981 */ /* 0x000162000c1e1900 */
[----:B------:R-:W-:-:S04]  /*b270*/  IADD3 R23, R0, c[0x0][0x184], RZ ;  /* 0x0000610000177a10 */ /* 0x000fc80007ffe0ff */
[----:B------:R-:W-:-:S13]  /*b280*/  ISETP.GE.U32.AND P0, PT, R23, c[0x0][0x17c], PT ;  /* 0x00005f0017007a0c */ /* 0x000fda0003f06070 */
[----:B------:R-:W-:Y:S05]  /*b290*/  @P0 BRA `(.L_x_132) ;  /* 0x000000b000000947 */ /* 0x000fea0003800000 */
[----:B0-----:R-:W-:-:S05]  /*b2a0*/  IMAD.WIDE.U32 R12, R23, 0x4, R14 ;  /* 0x00000004170c7825 */ /* 0x001fca00078e000e */
[----:B------:R0:W5:Y:S01]  /*b2b0*/  LDG.E R21, [R12.64] ;  /* 0x000000240c157981 */ /* 0x000162000c1e1900 */
[----:B------:R-:W-:-:S04]  /*b2c0*/  IADD3 R23, R23, c[0x0][0x184], RZ ;  /* 0x0000610017177a10 */ /* 0x000fc80007ffe0ff */
[----:B------:R-:W-:-:S13]  /*b2d0*/  ISETP.GE.U32.AND P0, PT, R23, c[0x0][0x17c], PT ;  /* 0x00005f0017007a0c */ /* 0x000fda0003f06070 */
[----:B------:R-:W-:Y:S05]  /*b2e0*/  @P0 BRA `(.L_x_132) ;  /* 0x0000006000000947 */ /* 0x000fea0003800000 */
[C---:B0-----:R-:W-:Y:S01]  /*b2f0*/  IADD3 R25, R23.reuse, c[0x0][0x184], RZ ;  /* 0x0000610017197a10 */ /* 0x041fe20007ffe0ff */
[----:B------:R-:W-:-:S03]  /*b300*/  IMAD.WIDE.U32 R12, R23, 0x4, R14 ;  /* 0x00000004170c7825 */ /* 0x000fc600078e000e */
[C---:B------:R-:W-:Y:S02]  /*b310*/  ISETP.GE.U32.AND P0, PT, R25.reuse, c[0x0][0x17c], PT ;  /* 0x00005f0019007a0c */ /* 0x040fe40003f06070 */
[----:B------:R0:W5:Y:S11]  /*b320*/  LDG.E R16, [R12.64] ;  /* 0x000000240c107981 */ /* 0x000176000c1e1900 */
[----:B------:R-:W-:-:S05]  /*b330*/  @!P0 IMAD.WIDE.U32 R14, R25, 0x4, R14 ;  /* 0x00000004190e8825 */ /* 0x000fca00078e000e */
[----:B------:R0:W5:Y:S02]  /*b340*/  @!P0 LDG.E R17, [R14.64] ;  /* 0x000000240e118981 */ /* 0x000164000c1e1900 */
.L_x_132:
[----:B0-----:R-:W-:Y:S05]  /*b350*/  BSYNC B1 ;  /* 0x0000000000017941 */ /* 0x001fea0003800000 */
.L_x_131:
[----:B------:R-:W-:Y:S01]  /*b360*/  BSSY B1, `(.L_x_133) ;  /* 0x0000057000017945 */ /* 0x000fe20003800000 */
[----:B------:R-:W-:Y:S05]  /*b370*/  @P1 BRA `(.L_x_134) ;  /* 0x0000055000001947 */ /* 0x000fea0003800000 */
[----:B------:R-:W-:Y:S01]  /*b380*/  FSETP.GTU.FTZ.AND P0, PT, |R10|, +INF , PT ;  /* 0x7f8000000a00780b */ /* 0x000fe20003f1c200 */
[----:B------:R-:W-:-:S12]  /*b390*/  BSSY B2, `(.L_x_135) ;  /* 0x000000e000027945 */ /* 0x000fd80003800000 */
[----:B------:R-:W-:Y:S05]  /*b3a0*/  @P0 BRA `(.L_x_136) ;  /* 0x0000009000000947 */ /* 0x000fea0003800000 */
[----:B-----5:R-:W-:Y:S02]  /*b3b0*/  FSETP.NEU.FTZ.AND P2, PT, R10, R20, PT ;  /* 0x000000140a00720b */ /* 0x020fe40003f5d000 */
        /* <DEDUP_REMOVED lines=8> */
.L_x_136:
[----:B-----5:R-:W-:Y:S02]  /*b440*/  FSETP.GTU.FTZ.AND P0, PT, |R20|, +INF , PT ;  /* 0x7f8000001400780b */ /* 0x020fe40003f1c200 */
[----:B------:R-:W-:-:S04]  /*b450*/  ISETP.LT.U32.AND P1, PT, R6, R0, PT ;  /* 0x000000000600720c */ /* 0x000fc80003f21070 */
[----:B------:R-:W-:-:S08]  /*b460*/  ISETP.LT.OR.EX P0, PT, R7, RZ, !P0, P1 ;  /* 0x000000ff0700720c */ /* 0x000fd00004701710 */
.L_x_137:
[----:B------:R-:W-:Y:S05]  /*b470*/  BSYNC B2 ;  /* 0x0000000000027941 */ /* 0x000fea0003800000 */
.L_x_135:
        /* <DEDUP_REMOVED lines=18> */
.L_x_139:
[----:B------:R-:W-:Y:S02]  /*b5a0*/  FSETP.GTU.FTZ.AND P0, PT, |R21|, +INF , PT ;  /* 0x7f8000001500780b */ /* 0x000fe40003f1c200 */
[----:B------:R-:W-:-:S04]  /*b5b0*/  ISETP.LT.U32.AND P1, PT, R3, R12, PT ;  /* 0x0000000c0300720c */ /* 0x000fc80003f21070 */
[----:B------:R-:W-:-:S08]  /*b5c0*/  ISETP.LT.OR.EX P0, PT, R4, RZ, !P0, P1 ;  /* 0x000000ff0400720c */ /* 0x000fd00004701710 */
.L_x_140:
[----:B------:R-:W-:Y:S05]  /*b5d0*/  BSYNC B2 ;  /* 0x0000000000027941 */ /* 0x000fea0003800000 */
.L_x_138:
        /* <DEDUP_REMOVED lines=18> */
.L_x_142:
[----:B------:R-:W-:Y:S02]  /*b700*/  FSETP.GTU.FTZ.AND P0, PT, |R16|, +INF , PT ;  /* 0x7f8000001000780b */ /* 0x000fe40003f1c200 */
[----:B------:R-:W-:-:S04]  /*b710*/  ISETP.LT.U32.AND P1, PT, R8, R13, PT ;  /* 0x0000000d0800720c */ /* 0x000fc80003f21070 */
[----:B------:R-:W-:-:S08]  /*b720*/  ISETP.LT.OR.EX P0, PT, R9, RZ, !P0, P1 ;  /* 0x000000ff0900720c */ /* 0x000fd00004701710 */
.L_x_143:
[----:B------:R-:W-:Y:S05]  /*b730*/  BSYNC B2 ;  /* 0x0000000000027941 */ /* 0x000fea0003800000 */
.L_x_141:
        /* <DEDUP_REMOVED lines=18> */
.L_x_145:
[----:B------:R-:W-:Y:S02]  /*b860*/  FSETP.GTU.FTZ.AND P0, PT, |R17|, +INF , PT ;  /* 0x7f8000001100780b */ /* 0x000fe40003f1c200 */
[----:B------:R-:W-:-:S04]  /*b870*/  ISETP.LT.U32.AND P1, PT, R18, R15, PT ;  /* 0x0000000f1200720c */ /* 0x000fc80003f21070 */
[----:B------:R-:W-:-:S08]  /*b880*/  ISETP.LT.OR.EX P0, PT, R19, RZ, !P0, P1 ;  /* 0x000000ff1300720c */ /* 0x000fd00004701710 */
.L_x_146:
[----:B------:R-:W-:Y:S05]  /*b890*/  BSYNC B2 ;  /* 0x0000000000027941 */ /* 0x000fea0003800000 */
.L_x_144:
[----:B------:R-:W-:Y:S02]  /*b8a0*/  FSEL R11, R11, R17, P0 ;  /* 0x000000110b0b7208 */ /* 0x000fe40000000000 */
[----:B------:R-:W-:Y:S02]  /*b8b0*/  SEL R18, R18, R15, P0 ;  /* 0x0000000f12127207 */ /* 0x000fe40000000000 */
[----:B------:R-:W-:Y:S02]  /*b8c0*/  SEL R19, R19, RZ, P0 ;  /* 0x000000ff13137207 */ /* 0x000fe40000000000 */
.L_x_134:
[----:B------:R-:W-:Y:S05]  /*b8d0*/  BSYNC B1 ;  /* 0x0000000000017941 */ /* 0x000fea0003800000 */
.L_x_133:
[----:B------:R-:W-:Y:S01]  /*b8e0*/  FSETP.GTU.FTZ.AND P0, PT, |R10|, +INF , PT ;  /* 0x7f8000000a00780b */ /* 0x000fe20003f1c200 */
[----:B------:R-:W-:-:S12]  /*b8f0*/  BSSY B1, `(.L_x_147) ;  /* 0x000000e000017945 */ /* 0x000fd80003800000 */
[----:B------:R-:W-:Y:S05]  /*b900*/  @P0 BRA `(.L_x_148) ;  /* 0x0000009000000947 */ /* 0x000fea0003800000 */
[----:B------:R-:W-:Y:S02]  /*b910*/  FSETP.NEU.FTZ.AND P2, PT, R10, R5, PT ;  /* 0x000000050a00720b */ /* 0x000fe40003f5d000 */
        /* <DEDUP_REMOVED lines=8> */
.L_x_148:
[----:B------:R-:W-:Y:S02]  /*b9a0*/  FSETP.GTU.FTZ.AND P0, PT, |R5|, +INF , PT ;  /* 0x7f8000000500780b */ /* 0x000fe40003f1c200 */
[----:B------:R-:W-:-:S04]  /*b9b0*/  ISETP.LT.U32.AND P1, PT, R6, R3, PT ;  /* 0x000000030600720c */ /* 0x000fc80003f21070 */
[----:B------:R-:W-:-:S08]  /*b9c0*/  ISETP.LT.OR.EX P0, PT, R7, R4, !P0, P1 ;  /* 0x000000040700720c */ /* 0x000fd00004701710 */
.L_x_149:
[----:B------:R-:W-:Y:S05]  /*b9d0*/  BSYNC B1 ;  /* 0x0000000000017941 */ /* 0x000fea0003800000 */
.L_x_147:
[----:B------:R-:W-:Y:S01]  /*b9e0*/  FSEL R5, R10, R5, P0 ;  /* 0x000000050a057208 */ /* 0x000fe20000000000 */
[----:B------:R-:W-:Y:S01]  /*b9f0*/  BSSY B1, `(.L_x_150) ;  /* 0x0000011000017945 */ /* 0x000fe20003800000 */
[----:B------:R-:W-:Y:S02]  /*ba00*/  SEL R3, R6, R3, P0 ;  /* 0x0000000306037207 */ /* 0x000fe40000000000 */
[----:B------:R-:W-:Y:S02]  /*ba10*/  FSETP.GTU.FTZ.AND P1, PT, |R5|, +INF , PT ;  /* 0x7f8000000500780b */ /* 0x000fe40003f3c200 */
[----:B------:R-:W-:-:S11]  /*ba20*/  SEL R4, R7, R4, P0 ;  /* 0x0000000407047207 */ /* 0x000fd60000000000 */
        /* <DEDUP_REMOVED lines=10> */
.L_x_151:
[----:B------:R-:W-:Y:S02]  /*bad0*/  FSETP.GTU.FTZ.AND P0, PT, |R2|, +INF , PT ;  /* 0x7f8000000200780b */ /* 0x000fe40003f1c200 */
[----:B------:R-:W-:-:S04]  /*bae0*/  ISETP.LT.U32.AND P1, PT, R3, R8, PT ;  /* 0x000000080300720c */ /* 0x000fc80003f21070 */
[----:B------:R-:W-:-:S08]  /*baf0*/  ISETP.LT.OR.EX P0, PT, R4, R9, !P0, P1 ;  /* 0x000000090400720c */ /* 0x000fd00004701710 */
.L_x_152:
[----:B------:R-:W-:Y:S05]  /*bb00*/  BSYNC B1 ;  /* 0x0000000000017941 */ /* 0x000fea0003800000 */
.L_x_150:
        /* <DEDUP_REMOVED lines=15> */
.L_x_154:
[----:B------:R-:W-:Y:S02]  /*bc00*/  FSETP.GTU.FTZ.AND P0, PT, |R11|, +INF , PT ;  /* 0x7f8000000b00780b */ /* 0x000fe40003f1c200 */
[----:B------:R-:W-:-:S04]  /*bc10*/  ISETP.LT.U32.AND P1, PT, R3, R18, PT ;  /* 0x000000120300720c */ /* 0x000fc80003f21070 */
[----:B------:R-:W-:-:S08]  /*bc20*/  ISETP.LT.OR.EX P0, PT, R4, R19, !P0, P1 ;  /* 0x000000130400720c */ /* 0x000fd00004701710 */
.L_x_155:
[----:B------:R-:W-:Y:S05]  /*bc30*/  BSYNC B1 ;  /* 0x0000000000017941 */ /* 0x000fea0003800000 */
.L_x_153:
[----:B------:R-:W-:Y:S02]  /*bc40*/  SEL R12, R3, R18, P0 ;  /* 0x00000012030c7207 */ /* 0x000fe40000000000 */
[----:B------:R-:W-:Y:S02]  /*bc50*/  SEL R13, R4, R19, P0 ;  /* 0x00000013040d7207 */ /* 0x000fe40000000000 */
[----:B------:R-:W-:Y:S02]  /*bc60*/  FSEL R11, R2, R11, P0 ;  /* 0x0000000b020b7208 */ /* 0x000fe40000000000 */
.L_x_2:
[----:B------:R-:W-:Y:S05]  /*bc70*/  BSYNC B0 ;  /* 0x0000000000007941 */ /* 0x000fea0003800000 */
.L_x_1:
[----:B------:R-:W-:-:S13]  /*bc80*/  ISETP.NE.AND P0, PT, RZ, c[0x0][0x194], PT ;  /* 0x00006500ff007a0c */ /* 0x000fda0003f05270 */
[----:B------:R-:W-:Y:S05]  /*bc90*/  @!P0 BRA `(.L_x_156) ;  /* 0x000002a000008947 */ /* 0x000fea0003800000 */
[----:B------:R-:W-:Y:S01]  /*bca0*/  IMAD R0, R27, c[0x0][0x0], R26 ;  /* 0x000000001b007a24 */ /* 0x000fe200078e021a */
[----:B------:R-:W-:Y:S02]  /*bcb0*/  ULDC UR4, c[0x0][0x4] ;  /* 0x0000010000047ab9 */ /* 0x000fe40000000800 */
[----:B------:R-:W-:Y:S02]  /*bcc0*/  USHF.R.U32.HI UR4, URZ, 0x1, UR4 ;  /* 0x000000013f047899 */ /* 0x000fe40008011604 */
[----:B------:R0:W-:Y:S04]  /*bcd0*/  STS.64 [R0.X16+0x18], R12 ;  /* 0x0000180c00007388 */ /* 0x0001e8000000ca00 */
[----:B------:R0:W-:Y:S01]  /*bce0*/  STS [R0.X16+0x10], R11 ;  /* 0x0000100b00007388 */ /* 0x0001e2000000c800 */
[----:B------:R-:W-:-:S13]  /*bcf0*/  ISETP.NE.AND P0, PT, RZ, UR4, PT ;  /* 0x00000004ff007c0c */ /* 0x000fda000bf05270 */
[----:B------:R-:W-:Y:S05]  /*bd00*/  @!P0 BRA `(.L_x_156) ;  /* 0x0000023000008947 */ /* 0x000fea0003800000 */
[----:B0-----:R-:W-:-:S04]  /*bd10*/  IMAD.U32 R4, RZ, RZ, UR4 ;  /* 0x00000004ff047e24 */ /* 0x001fc8000f8e00ff */
.L_x_162:
[----:B0-----:R-:W-:Y:S01]  /*bd20*/  IMAD.IADD R5, R27, 0x1, R4 ;  /* 0x000000011b057824 */ /* 0x001fe200078e0204 */
[----:B------:R-:W-:Y:S04]  /*bd30*/  BAR.SYNC.DEFER_BLOCKING 0x0 ;  /* 0x0000000000007b1d */ /* 0x000fe80000010000 */
[----:B------:R-:W-:Y:S02]  /*bd40*/  ISETP.GE.U32.AND P0, PT, R5, c[0x0][0x4], PT ;  /* 0x0000010005007a0c */ /* 0x000fe40003f06070 */
[----:B------:R-:W-:Y:S02]  /*bd50*/  BSSY B0, `(.L_x_157) ;  /* 0x000001b000007945 */ /* 0x000fe40003800000 */
[----:B------:R-:W-:-:S13]  /*bd60*/  ISETP.GE.U32.OR P0, PT, R27, R4, P0 ;  /* 0x000000041b00720c */ /* 0x000fda0000706470 */
[----:B-1----:R-:W-:Y:S05]  /*bd70*/  @P0 BRA `(.L_x_158) ;  /* 0x0000018000000947 */ /* 0x002fea0003800000 */
[----:B------:R-:W-:Y:S01]  /*bd80*/  IMAD R5, R5, c[0x0][0x0], R26 ;  /* 0x0000000005057a24 */ /* 0x000fe200078e021a */
[----:B------:R-:W-:Y:S01]  /*bd90*/  FSETP.GTU.FTZ.AND P0, PT, |R11|, +INF , PT ;  /* 0x7f8000000b00780b */ /* 0x000fe20003f1c200 */
[----:B------:R-:W-:Y:S03]  /*bda0*/  BSSY B1, `(.L_x_159) ;  /* 0x0000010000017945 */ /* 0x000fe60003800000 */
[----:B------:R0:W1:Y:S04]  /*bdb0*/  LDS R6, [R5.X16+0x10] ;  /* 0x0000100005067984 */ /* 0x000068000000c800 */
[----:B------:R0:W2:Y:S05]  /*bdc0*/  LDS.64 R2, [R5.X16+0x18] ;  /* 0x0000180005027984 */ /* 0x0000aa000000ca00 */
[----:B------:R-:W-:Y:S05]  /*bdd0*/  @P0 BRA `(.L_x_160) ;  /* 0x0000009000000947 */ /* 0x000fea0003800000 */
[----:B-1----:R-:W-:Y:S02]  /*bde0*/  FSETP.NEU.FTZ.AND P2, PT, R11, R6, PT ;  /* 0x000000060b00720b */ /* 0x002fe40003f5d000 */
[----:B--2---:R-:W-:-:S02]  /*bdf0*/  ISETP.GE.U32.AND P0, PT, R12, R2, PT ;  /* 0x000000020c00720c */ /* 0x004fc40003f06070 */
[----:B------:R-:W-:Y:S02]  /*be00*/  FSETP.GT.FTZ.AND P1, PT, R11, R6, PT ;  /* 0x000000060b00720b */ /* 0x000fe40003f34000 */
[----:B------:R-:W-:Y:S02]  /*be10*/  ISETP.GE.AND.EX P0, PT, R13, R3, PT, P0 ;  /* 0x000000030d00720c */ /* 0x000fe40003f06300 */
[----:B0-----:R-:W-:-:S05]  /*be20*/  SEL R5, RZ, 0xffffffff, !P1 ;  /* 0xffffffffff057807 */ /* 0x001fca0004800000 */
[----:B------:R-:W-:-:S04]  /*be30*/  @!P2 SEL R5, RZ, 0xffffffff, P0 ;  /* 0xffffffffff05a807 */ /* 0x000fc80000000000 */
[----:B------:R-:W-:-:S04]  /*be40*/  LOP3.LUT R5, R5, 0x1, RZ, 0xc0, !PT ;  /* 0x0000000105057812 */ /* 0x000fc800078ec0ff */
[----:B------:R-:W-:Y:S01]  /*be50*/  ISETP.EQ.U32.AND P0, PT, R5, 0x1, PT ;  /* 0x000000010500780c */ /* 0x000fe20003f02070 */
[----:B------:R-:W-:Y:S07]  /*be60*/  BRA `(.L_x_161) ;  /* 0x0000003000007947 */ /* 0x000fee0003800000 */
.L_x_160:
[----:B-1----:R-:W-:Y:S02]  /*be70*/  FSETP.GTU.FTZ.AND P0, PT, |R6|, +INF , PT ;  /* 0x7f8000000600780b */ /* 0x002fe40003f1c200 */
[----:B--2---:R-:W-:-:S04]  /*be80*/  ISETP.LT.U32.AND P1, PT, R12, R2, PT ;  /* 0x000000020c00720c */ /* 0x004fc80003f21070 */
[----:B------:R-:W-:-:S08]  /*be90*/  ISETP.LT.OR.EX P0, PT, R13, R3, !P0, P1 ;  /* 0x000000030d00720c */ /* 0x000fd00004701710 */
.L_x_161:
[----:B------:R-:W-:Y:S05]  /*bea0*/  BSYNC B1 ;  /* 0x0000000000017941 */ /* 0x000fea0003800000 */
.L_x_159:
[----:B------:R-:W-:Y:S02]  /*beb0*/  FSEL R11, R11, R6, P0 ;  /* 0x000000060b0b7208 */ /* 0x000fe40000000000 */
[----:B------:R-:W-:Y:S02]  /*bec0*/  SEL R12, R12, R2, P0 ;  /* 0x000000020c0c7207 */ /* 0x000fe40000000000 */
[----:B------:R-:W-:Y:S01]  /*bed0*/  SEL R13, R13, R3, P0 ;  /* 0x000000030d0d7207 */ /* 0x000fe20000000000 */
[----:B------:R1:W-:Y:S04]  /*bee0*/  STS [R0.X16+0x10], R11 ;  /* 0x0000100b00007388 */ /* 0x0003e8000000c800 */
[----:B------:R1:W-:Y:S02]  /*bef0*/  STS.64 [R0.X16+0x18], R12 ;  /* 0x0000180c00007388 */ /* 0x0003e4000000ca00 */
.L_x_158:
[----:B------:R-:W-:Y:S05]  /*bf00*/  BSYNC B0 ;  /* 0x0000000000007941 */ /* 0x000fea0003800000 */
.L_x_157:
[----:B------:R-:W-:Y:S02]  /*bf10*/  ISETP.GT.AND P0, PT, R4, 0x1, PT ;  /* 0x000000010400780c */ /* 0x000fe40003f04270 */
[----:B------:R-:W-:-:S11]  /*bf20*/  SHF.R.S32.HI R4, RZ, 0x1, R4 ;  /* 0x00000001ff047819 */ /* 0x000fd60000011404 */
[----:B------:R-:W-:Y:S05]  /*bf30*/  @P0 BRA `(.L_x_162) ;  /* 0xfffffde000000947 */ /* 0x000fea000383ffff */
.L_x_156:
[----:B0-----:R-:W-:-:S13]  /*bf40*/  ISETP.NE.AND P0, PT, RZ, c[0x0][0x190], PT ;  /* 0x00006400ff007a0c */ /* 0x001fda0003f05270 */
[----:B------:R-:W-:Y:S05]  /*bf50*/  @!P0 BRA `(.L_x_163) ;  /* 0x000004e000008947 */ /* 0x000fea0003800000 */
[----:B------:R-:W-:Y:S01]  /*bf60*/  IMAD.MOV.U32 R2, RZ, RZ, c[0x0][0x0] ;  /* 0x00000000ff027624 */ /* 0x000fe200078e00ff */
[----:B-1----:R-:W-:-:S04]  /*bf70*/  MOV R0, c[0x0][0x0] ;  /* 0x0000000000007a02 */ /* 0x002fc80000000f00 */
[----:B------:R-:W-:-:S13]  /*bf80*/  ISETP.GT.AND P0, PT, R2, 0x20, PT ;  /* 0x000000200200780c */ /* 0x000fda0003f04270 */
[----:B------:R-:W-:Y:S05]  /*bf90*/  @!P0 BRA `(.L_x_164) ;  /* 0x000002d000008947 */ /* 0x000fea0003800000 */
[----:B------:R-:W-:Y:S01]  /*bfa0*/  IMAD R6, R27, c[0x0][0x0], R26 ;  /* 0x000000001b067a24 */ /* 0x000fe200078e021a */
[----:B------:R-:W-:-:S04]  /*bfb0*/  LEA.HI R0, R2, c[0x0][0x0], RZ, 0x1 ;  /* 0x0000000002007a11 */ /* 0x000fc800078f08ff */
[----:B------:R0:W-:Y:S01]  /*bfc0*/  STS.64 [R6.X16+0x18], R12 ;  /* 0x0000180c06007388 */ /* 0x0001e2000000ca00 */
[----:B------:R-:W-:Y:S01]  /*bfd0*/  SHF.R.S32.HI R2, RZ, 0x1, R0 ;  /* 0x00000001ff027819 */ /* 0x000fe20000011400 */
[----:B------:R-:W-:Y:S02]  /*bfe0*/  IMAD.MOV.U32 R0, RZ, RZ, 0x20 ;  /* 0x00000020ff007424 */ /* 0x000fe400078e00ff */
[----:B------:R0:W-:Y:S01]  /*bff0*/  STS [R6.X16+0x10], R11 ;  /* 0x0000100b06007388 */ /* 0x0001e2000000c800 */
[----:B------:R-:W-:-:S13]  /*c000*/  ISETP.GE.AND P0, PT, R2, 0x20, PT ;  /* 0x000000200200780c */ /* 0x000fda0003f06270 */
[----:B------:R-:W-:Y:S05]  /*c010*/  @!P0 BRA `(.L_x_164) ;  /* 0x0000025000008947 */ /* 0x000fea0003800000 */
[----:B0-----:R-:W-:Y:S01]  /*c020*/  IMAD.MOV.U32 R5, RZ, RZ, R2 ;  /* 0x000000ffff057224 */ /* 0x001fe200078e0002 */
[----:B------:R-:W-:-:S03]  /*c030*/  LEA R8, R6, 0x10, 0x4 ;  /* 0x0000001006087811 */ /* 0x000fc600078e20ff */
.L_x_170:
[----:B0-----:R-:W-:Y:S01]  /*c040*/  IMAD.IADD R0, R26, 0x1, R5 ;  /* 0x000000011a007824 */ /* 0x001fe200078e0205 */
[----:B------:R-:W-:Y:S04]  /*c050*/  BAR.SYNC.DEFER_BLOCKING 0x0 ;  /* 0x0000000000007b1d */ /* 0x000fe80000010000 */
[----:B------:R-:W-:Y:S02]  /*c060*/  ISETP.GE.U32.AND P0, PT, R0, c[0x0][0x0], PT ;  /* 0x0000000000007a0c */ /* 0x000fe40003f06070 */
[----:B------:R-:W-:Y:S02]  /*c070*/  BSSY B0, `(.L_x_165) ;  /* 0x000001b000007945 */ /* 0x000fe40003800000 */
[----:B------:R-:W-:-:S13]  /*c080*/  ISETP.GE.U32.OR P0, PT, R26, R5, P0 ;  /* 0x000000051a00720c */ /* 0x000fda0000706470 */
[----:B-1----:R-:W-:Y:S05]  /*c090*/  @P0 BRA `(.L_x_166) ;  /* 0x0000018000000947 */ /* 0x002fea0003800000 */
[----:B------:R-:W-:Y:S01]  /*c0a0*/  IMAD R0, R5, 0x10, R8 ;  /* 0x0000001005007824 */ /* 0x000fe200078e0208 */
[----:B------:R-:W-:Y:S01]  /*c0b0*/  FSETP.GTU.FTZ.AND P0, PT, |R11|, +INF , PT ;  /* 0x7f8000000b00780b */ /* 0x000fe20003f1c200 */
[----:B------:R-:W-:Y:S03]  /*c0c0*/  BSSY B1, `(.L_x_167) ;  /* 0x0000010000017945 */ /* 0x000fe60003800000 */
[----:B------:R0:W1:Y:S04]  /*c0d0*/  LDS R4, [R0] ;  /* 0x0000000000047984 */ /* 0x0000680000000800 */
[----:B------:R0:W2:Y:S05]  /*c0e0*/  LDS.64 R2, [R0+0x8] ;  /* 0x0000080000027984 */ /* 0x0000aa0000000a00 */
        /* <DEDUP_REMOVED lines=10> */
.L_x_168:
[----:B-1----:R-:W-:Y:S02]  /*c190*/  FSETP.GTU.FTZ.AND P0, PT, |R4|, +INF , PT ;  /* 0x7f8000000400780b */ /* 0x002fe40003f1c200 */
[----:B--2---:R-:W-:-:S04]  /*c1a0*/  ISETP.LT.U32.AND P1, PT, R12, R2, PT ;  /* 0x000000020c00720c */ /* 0x004fc80003f21070 */
[----:B------:R-:W-:-:S08]  /*c1b0*/  ISETP.LT.OR.EX P0, PT, R13, R3, !P0, P1 ;  /* 0x000000030d00720c */ /* 0x000fd00004701710 */
.L_x_169:
[----:B------:R-:W-:Y:S05]  /*c1c0*/  BSYNC B1 ;  /* 0x0000000000017941 */ /* 0x000fea0003800000 */
.L_x_167:
[----:B------:R-:W-:Y:S02]  /*c1d0*/  FSEL R11, R11, R4, P0 ;  /* 0x000000040b0b7208 */ /* 0x000fe40000000000 */
[----:B------:R-:W-:Y:S02]  /*c1e0*/  SEL R12, R12, R2, P0 ;  /* 0x000000020c0c7207 */ /* 0x000fe40000000000 */
[----:B------:R-:W-:Y:S01]  /*c1f0*/  SEL R13, R13, R3, P0 ;  /* 0x000000030d0d7207 */ /* 0x000fe20000000000 */
[----:B------:R1:W-:Y:S04]  /*c200*/  STS [R6.X16+0x10], R11 ;  /* 0x0000100b06007388 */ /* 0x0003e8000000c800 */
[----:B------:R1:W-:Y:S02]  /*c210*/  STS.64 [R6.X16+0x18], R12 ;  /* 0x0000180c06007388 */ /* 0x0003e4000000ca00 */
.L_x_166:
[----:B------:R-:W-:Y:S05]  /*c220*/  BSYNC B0 ;  /* 0x0000000000007941 */ /* 0x000fea0003800000 */
.L_x_165:
[----:B------:R-:W-:-:S04]  /*c230*/  SHF.R.S32.HI R5, RZ, 0x1, R5 ;  /* 0x00000001ff057819 */ /* 0x000fc80000011405 */
[----:B------:R-:W-:-:S13]  /*c240*/  ISETP.GE.AND P0, PT, R5, 0x20, PT ;  /* 0x000000200500780c */ /* 0x000fda0003f06270 */
[----:B------:R-:W-:Y:S05]  /*c250*/  @P0 BRA `(.L_x_170) ;  /* 0xfffffde000000947 */ /* 0x000fea000383ffff */
[----:B0-----:R-:W-:-:S04]  /*c260*/  IMAD.MOV.U32 R0, RZ, RZ, 0x20 ;  /* 0x00000020ff007424 */ /* 0x001fc800078e00ff */
.L_x_164:
[----:B0-----:R-:W-:Y:S01]  /*c270*/  BAR.SYNC.DEFER_BLOCKING 0x0 ;  /* 0x0000000000007b1d */ /* 0x001fe20000010000 */
[----:B------:R-:W-:-:S13]  /*c280*/  ISETP.GE.AND P0, PT, R0, 0x2, PT ;  /* 0x000000020000780c */ /* 0x000fda0003f06270 */
[----:B------:R-:W-:Y:S05]  /*c290*/  @!P0 BRA `(.L_x_163) ;  /* 0x000001a000008947 */ /* 0x000fea0003800000 */
[----:B------:R-:W-:-:S04]  /*c2a0*/  IMAD.MOV.U32 R2, RZ, RZ, 0x1 ;  /* 0x00000001ff027424 */ /* 0x000fc800078e00ff */
.L_x_174:
[----:B------:R-:W-:Y:S01]  /*c2b0*/  FSETP.GTU.FTZ.AND P0, PT, |R11|, +INF , PT ;  /* 0x7f8000000b00780b */ /* 0x000fe20003f1c200 */
[----:B------:R0:W2:Y:S01]  /*c2c0*/  SHFL.DOWN PT, R4, R11, R2, 0x1f ;  /* 0x08001f020b047589 */ /* 0x0000a200000e0000 */
[----:B------:R-:W-:Y:S03]  /*c2d0*/  BSSY B0, `(.L_x_171) ;  /* 0x0000010000007945 */ /* 0x000fe60003800000 */
[----:B-1----:R0:W1:Y:S04]  /*c2e0*/  SHFL.DOWN PT, R6, R13, R2, 0x1f ;  /* 0x08001f020d067589 */ /* 0x00206800000e0000 */
[----:B------:R0:W3:Y:S04]  /*c2f0*/  SHFL.DOWN PT, R5, R12, R2, 0x1f ;  /* 0x08001f020c057589 */ /* 0x0000e800000e0000 */
[----:B------:R-:W-:Y:S05]  /*c300*/  @P0 BRA `(.L_x_172) ;  /* 0x0000009000000947 */ /* 0x000fea0003800000 */
[----:B--2---:R-:W-:Y:S02]  /*c310*/  FSETP.NEU.FTZ.AND P2, PT, R11, R4, PT ;  /* 0x000000040b00720b */ /* 0x004fe40003f5d000 */
[----:B---3--:R-:W-:-:S02]  /*c320*/  ISETP.GE.U32.AND P0, PT, R12, R5, PT ;  /* 0x000000050c00720c */ /* 0x008fc40003f06070 */
[----:B------:R-:W-:Y:S02]  /*c330*/  FSETP.GT.FTZ.AND P1, PT, R11, R4, PT ;  /* 0x000000040b00720b */ /* 0x000fe40003f34000 */
[----:B-1----:R-:W-:Y:S02]  /*c340*/  ISETP.GE.AND.EX P0, PT, R13, R6, PT, P0 ;  /* 0x000000060d00720c */ /* 0x002fe40003f06300 */
[----:B------:R-:W-:-:S05]  /*c350*/  SEL R3, RZ, 0xffffffff, !P1 ;  /* 0xffffffffff037807 */ /* 0x000fca0004800000 */
[----:B------:R-:W-:-:S04]  /*c360*/  @!P2 SEL R3, RZ, 0xffffffff, P0 ;  /* 0xffffffffff03a807 */ /* 0x000fc80000000000 */
[----:B------:R-:W-:-:S04]  /*c370*/  LOP3.LUT R3, R3, 0x1, RZ, 0xc0, !PT ;  /* 0x0000000103037812 */ /* 0x000fc800078ec0ff */
[----:B------:R-:W-:Y:S01]  /*c380*/  ISETP.EQ.U32.AND P0, PT, R3, 0x1, PT ;  /* 0x000000010300780c */ /* 0x000fe20003f02070 */
[----:B------:R-:W-:Y:S07]  /*c390*/  BRA `(.L_x_173) ;  /* 0x0000003000007947 */ /* 0x000fee0003800000 */
.L_x_172:
[----:B--2---:R-:W-:Y:S02]  /*c3a0*/  FSETP.GTU.FTZ.AND P0, PT, |R4|, +INF , PT ;  /* 0x7f8000000400780b */ /* 0x004fe40003f1c200 */
[----:B---3--:R-:W-:-:S04]  /*c3b0*/  ISETP.LT.U32.AND P1, PT, R12, R5, PT ;  /* 0x000000050c00720c */ /* 0x008fc80003f21070 */
[----:B-1----:R-:W-:-:S08]  /*c3c0*/  ISETP.LT.OR.EX P0, PT, R13, R6, !P0, P1 ;  /* 0x000000060d00720c */ /* 0x002fd00004701710 */
.L_x_173:
[----:B------:R-:W-:Y:S05]  /*c3d0*/  BSYNC B0 ;  /* 0x0000000000007941 */ /* 0x000fea0003800000 */
.L_x_171:
[----:B0-----:R-:W-:Y:S01]  /*c3e0*/  IMAD.SHL.U32 R2, R2, 0x2, RZ ;  /* 0x0000000202027824 */ /* 0x001fe200078e00ff */
[----:B------:R-:W-:Y:S02]  /*c3f0*/  FSEL R11, R11, R4, P0 ;  /* 0x000000040b0b7208 */ /* 0x000fe40000000000 */
[----:B------:R-:W-:Y:S02]  /*c400*/  SEL R12, R12, R5, P0 ;  /* 0x000000050c0c7207 */ /* 0x000fe40000000000 */
[----:B------:R-:W-:Y:S02]  /*c410*/  ISETP.GE.AND P1, PT, R2, R0, PT ;  /* 0x000000000200720c */ /* 0x000fe40003f26270 */
[----:B------:R-:W-:-:S11]  /*c420*/  SEL R13, R13, R6, P0 ;  /* 0x000000060d0d7207 */ /* 0x000fd60000000000 */
[----:B------:R-:W-:Y:S05]  /*c430*/  @!P1 BRA `(.L_x_174) ;  /* 0xfffffe7000009947 */ /* 0x000fea000383ffff */
.L_x_163:
[----:B------:R-:W-:Y:S01]  /*c440*/  ISETP.NE.AND P0, PT, RZ, c[0x0][0x34c], PT ;  /* 0x0000d300ff007a0c */ /* 0x000fe20003f05270 */
[----:B------:R-:W-:-:S12]  /*c450*/  IMAD.MOV.U32 R2, RZ, RZ, RZ ;  /* 0x000000ffff027224 */ /* 0x000fd800078e00ff */
[----:B------:R-:W-:Y:S05]  /*c460*/  @!P0 BRA `(.L_x_175) ;  /* 0x00000cb000008947 */ /* 0x000fea0003800000 */
[----:B------:R-:W0:Y:S01]  /*c470*/  S2R R27, SR_TID.Y ;  /* 0x00000000001b7919 */ /* 0x000e220000002200 */
[----:B-1----:R-:W-:-:S03]  /*c480*/  IMAD.MOV.U32 R0, RZ, RZ, 0x1 ;  /* 0x00000001ff007424 */ /* 0x002fc600078e00ff */
[----:B------:R-:W1:Y:S02]  /*c490*/  S2R R2, SR_CTAID.X ;  /* 0x0000000000027919 */ /* 0x000e640000002500 */
[----:B------:R-:W-:Y:S01]  /*c4a0*/  ISETP.NE.AND P0, PT, R0, c[0x0][0x34c], PT ;  /* 0x0000d30000007a0c */ /* 0x000fe20003f05270 */
[----:B0-----:R-:W-:-:S04]  /*c4b0*/  IMAD R3, R27, c[0x0][0x1a0], R29 ;  /* 0x000068001b037a24 */ /* 0x001fc800078e021d */
[----:B-1----:R-:W-:Y:S01]  /*c4c0*/  IMAD R3, R2, c[0x0][0x188], R3 ;  /* 0x0000620002037a24 */ /* 0x002fe200078e0203 */
[----:B------:R-:W-:-:S10]  /*c4d0*/  HFMA2.MMA R2, -RZ, RZ, 0, 0 ;  /* 0x00000000ff027435 */ /* 0x000fd400000001ff */
[----:B------:R-:W-:-:S05]  /*c4e0*/  IMAD.HI.U32 R4, R3, c[0x0][0x354], R2 ;  /* 0x0000d50003047a27 */ /* 0x000fca00078e0002 */
[----:B------:R-:W-:-:S05]  /*c4f0*/  SHF.R.U32.HI R5, RZ, c[0x0][0x358], R4 ;  /* 0x0000d600ff057a19 */ /* 0x000fca0000011604 */
[----:B------:R-:W-:-:S04]  /*c500*/  IMAD.MOV R2, RZ, RZ, -R5 ;  /* 0x000000ffff027224 */ /* 0x000fc800078e0a05 */
[----:B------:R-:W-:-:S04]  /*c510*/  IMAD R2, R2, c[0x0][0x350], R3 ;  /* 0x0000d40002027a24 */ /* 0x000fc800078e0203 */
[----:B------:R-:W-:Y:S01]  /*c520*/  IMAD R2, R2, c[0x0][0x47c], RZ ;  /* 0x00011f0002027a24 */ /* 0x000fe200078e02ff */
        /* <DEDUP_REMOVED lines=191> */
.L_x_175:
[----:B------:R-:W-:Y:S01]  /*d120*/  ISETP.NE.U32.AND P0, PT, RZ, c[0x0][0x560], PT ;  /* 0x00015800ff007a0c */ /* 0x000fe20003f05070 */
[----:B------:R-:W-:Y:S01]  /*d130*/  CS2R R4, SRZ ;  /* 0x0000000000047805 */ /* 0x000fe2000001ff00 */
[----:B-1----:R-:W-:Y:S02]  /*d140*/  IMAD.MOV.U32 R0, RZ, RZ, RZ ;  /* 0x000000ffff007224 */ /* 0x002fe400078e00ff */
[----:B------:R-:W-:-:S13]  /*d150*/  ISETP.NE.AND.EX P0, PT, RZ, c[0x0][0x564], PT, P0 ;  /* 0x00015900ff007a0c */ /* 0x000fda0003f05300 */
[----:B------:R-:W-:Y:S05]  /*d160*/  @!P0 BRA `(.L_x_176) ;  /* 0x0000083000008947 */ /* 0x000fea0003800000 */
[----:B------:R-:W-:Y:S01]  /*d170*/  IMAD.MOV.U32 R3, RZ, RZ, 0x8 ;  /* 0x00000008ff037424 */ /* 0x000fe200078e00ff */
[----:B------:R-:W-:Y:S01]  /*d180*/  MOV R10, RZ ;  /* 0x000000ff000a7202 */ /* 0x000fe20000000f00 */
[----:B------:R-:W-:Y:S02]  /*d190*/  IMAD.MOV.U32 R8, RZ, RZ, 0x10 ;  /* 0x00000010ff087424 */ /* 0x000fe400078e00ff */
[----:B------:R-:W-:-:S05]  /*d1a0*/  IMAD.MOV.U32 R9, RZ, RZ, 0x0 ;  /* 0x00000000ff097424 */ /* 0x000fca00078e00ff */
.L_x_179:
[----:B------:R-:W-:Y:S01]  /*d1b0*/  LOP3.LUT R0, R10, R9, RZ, 0xfc, !PT ;  /* 0x000000090a007212 */ /* 0x000fe200078efcff */
[----:B------:R-:W-:Y:S02]  /*d1c0*/  IMAD.MOV.U32 R5, RZ, RZ, R8 ;  /* 0x000000ffff057224 */ /* 0x000fe400078e0008 */
[----:B------:R-:W-:Y:S01]  /*d1d0*/  IMAD.MOV.U32 R6, RZ, RZ, R9 ;  /* 0x000000ffff067224 */ /* 0x000fe200078e0009 */
[----:B------:R-:W-:-:S13]  /*d1e0*/  ISETP.NE.U32.AND P0, PT, R0, RZ, PT ;  /* 0x000000ff0000720c */ /* 0x000fda0003f05070 */
[----:B------:R-:W-:Y:S05]  /*d1f0*/  @!P0 BRA `(.L_x_177) ;  /* 0x0000008000008947 */ /* 0x000fea0003800000 */
[----:B------:R-:W-:Y:S01]  /*d200*/  IMAD.MOV.U32 R0, RZ, RZ, R3 ;  /* 0x000000ffff007224 */ /* 0x000fe200078e0003 */
[----:B------:R-:W-:Y:S01]  /*d210*/  MOV R3, 0xd250 ;  /* 0x0000d25000037802 */ /* 0x000fe20000000f00 */
[----:B------:R-:W-:Y:S02]  /*d220*/  IMAD.MOV.U32 R7, RZ, RZ, R8 ;  /* 0x000000ffff077224 */ /* 0x000fe400078e0008 */
[----:B------:R-:W-:Y:S02]  /*d230*/  IMAD.MOV.U32 R4, RZ, RZ, R9 ;  /* 0x000000ffff047224 */ /* 0x000fe400078e0009 */
[----:B-----5:R-:W-:Y:S05]  /*d240*/  CALL.REL.NOINC `($__internal_1_$__cuda_sm20_rem_u64) ;  /* 0x000039e000007944 */ /* 0x020fea0003c00000 */
[----:B------:R-:W-:Y:S01]  /*d250*/  IMAD.MOV.U32 R8, RZ, RZ, R0 ;  /* 0x000000ffff087224 */ /* 0x000fe200078e0000 */
[----:B------:R-:W-:Y:S01]  /*d260*/  MOV R9, R7 ;  /* 0x0000000700097202 */ /* 0x000fe20000000f00 */
[----:B------:R-:W-:Y:S05]  /*d270*/  BRA `(.L_x_178) ;  /* 0x0000013000007947 */ /* 0x000fea0003800000 */
.L_x_177:
[----:B------:R-:W0:Y:S01]  /*d280*/  I2F.U32.RP R0, R8 ;  /* 0x0000000800007306 */ /* 0x000e220000209000 */
[----:B------:R-:W-:Y:S01]  /*d290*/  ISETP.NE.U32.AND P1, PT, R8, RZ, PT ;  /* 0x000000ff0800720c */ /* 0x000fe20003f25070 */
[----:B------:R-:W-:-:S06]  /*d2a0*/  IMAD.MOV.U32 R9, RZ, RZ, RZ ;  /* 0x000000ffff097224 */ /* 0x000fcc00078e00ff */
[----:B0-----:R-:W0:Y:S02]  /*d2b0*/  MUFU.RCP R0, R0 ;  /* 0x0000000000007308 */ /* 0x001e240000001000 */
[----:B0-----:R-:W-:-:S06]  /*d2c0*/  IADD3 R14, R0, 0xffffffe, RZ ;  /* 0x0ffffffe000e7810 */ /* 0x001fcc0007ffe0ff */
[----:B------:R0:W1:Y:S02]  /*d2d0*/  F2I.FTZ.U32.TRUNC.NTZ R15, R14 ;  /* 0x0000000e000f7305 */ /* 0x000064000021f000 */
[----:B0-----:R-:W-:Y:S02]  /*d2e0*/  IMAD.MOV.U32 R14, RZ, RZ, RZ ;  /* 0x000000ffff0e7224 */ /* 0x001fe400078e00ff */
[----:B-1----:R-:W-:-:S04]  /*d2f0*/  IMAD.MOV R7, RZ, RZ, -R15 ;  /* 0x000000ffff077224 */ /* 0x002fc800078e0a0f */
[----:B------:R-:W-:-:S04]  /*d300*/  IMAD R7, R7, R8, RZ ;  /* 0x0000000807077224 */ /* 0x000fc800078e02ff */
[----:B------:R-:W-:-:S06]  /*d310*/  IMAD.HI.U32 R15, R15, R7, R14 ;  /* 0x000000070f0f7227 */ /* 0x000fcc00078e000e */
[----:B------:R-:W-:-:S04]  /*d320*/  IMAD.HI.U32 R15, R15, R3, RZ ;  /* 0x000000030f0f7227 */ /* 0x000fc800078e00ff */
[----:B------:R-:W-:-:S04]  /*d330*/  IMAD.MOV R15, RZ, RZ, -R15 ;  /* 0x000000ffff0f7224 */ /* 0x000fc800078e0a0f */
[----:B------:R-:W-:-:S05]  /*d340*/  IMAD R3, R8, R15, R3 ;  /* 0x0000000f08037224 */ /* 0x000fca00078e0203 */
[----:B------:R-:W-:-:S13]  /*d350*/  ISETP.GE.U32.AND P0, PT, R3, R8, PT ;  /* 0x000000080300720c */ /* 0x000fda0003f06070 */
[----:B------:R-:W-:-:S05]  /*d360*/  @P0 IMAD.IADD R3, R3, 0x1, -R8 ;  /* 0x0000000103030824 */ /* 0x000fca00078e0a08 */
[----:B------:R-:W-:-:S13]  /*d370*/  ISETP.GE.U32.AND P0, PT, R3, R8, PT ;  /* 0x000000080300720c */ /* 0x000fda0003f06070 */
[----:B------:R-:W-:Y:S01]  /*d380*/  @P0 IMAD.IADD R3, R3, 0x1, -R8 ;  /* 0x0000000103030824 */ /* 0x000fe200078e0a08 */
[----:B------:R-:W-:-:S05]  /*d390*/  @!P1 LOP3.LUT R3, RZ, R8, RZ, 0x33, !PT ;  /* 0x00000008ff039212 */ /* 0x000fca00078e33ff */
[----:B------:R-:W-:-:S05]  /*d3a0*/  IMAD.MOV.U32 R8, RZ, RZ, R3 ;  /* 0x000000ffff087224 */ /* 0x000fca00078e0003 */
.L_x_178:
[----:B------:R-:W-:Y:S01]  /*d3b0*/  ISETP.NE.U32.AND P0, PT, R8, RZ, PT ;  /* 0x000000ff0800720c */ /* 0x000fe20003f05070 */
[----:B------:R-:W-:Y:S01]  /*d3c0*/  IMAD.MOV.U32 R3, RZ, RZ, R5 ;  /* 0x000000ffff037224 */ /* 0x000fe200078e0005 */
[----:B------:R-:W-:Y:S02]  /*d3d0*/  MOV R10, R6 ;  /* 0x00000006000a7202 */ /* 0x000fe40000000f00 */
[----:B------:R-:W-:-:S13]  /*d3e0*/  ISETP.NE.AND.EX P0, PT, R9, RZ, PT, P0 ;  /* 0x000000ff0900720c */ /* 0x000fda0003f05300 */
[----:B------:R-:W-:Y:S05]  /*d3f0*/  @P0 BRA `(.L_x_179) ;  /* 0xfffffdb000000947 */ /* 0x000fea000383ffff */
[----:B------:R-:W-:-:S13]  /*d400*/  ISETP.NE.U32.AND P2, PT, R6, RZ, PT ;  /* 0x000000ff0600720c */ /* 0x000fda0003f45070 */
[----:B------:R-:W-:Y:S05]  /*d410*/  @!P2 BRA `(.L_x_180) ;  /* 0x000000700000a947 */ /* 0x000fea0003800000 */
[----:B------:R-:W-:Y:S01]  /*d420*/  IMAD.MOV.U32 R3, RZ, RZ, 0x10 ;  /* 0x00000010ff037424 */ /* 0x000fe200078e00ff */
[----:B------:R-:W-:Y:S01]  /*d430*/  MOV R0, 0xd460 ;  /* 0x0000d46000007802 */ /* 0x000fe20000000f00 */
[----:B------:R-:W-:Y:S02]  /*d440*/  IMAD.MOV.U32 R4, RZ, RZ, RZ ;  /* 0x000000ffff047224 */ /* 0x000fe400078e00ff */
[----:B-----5:R-:W-:Y:S05]  /*d450*/  CALL.REL.NOINC `($__internal_0_$__cuda_sm20_div_u64) ;  /* 0x0000337000007944 */ /* 0x020fea0003c00000 */
[----:B------:R-:W-:Y:S02]  /*d460*/  IMAD.MOV.U32 R8, RZ, RZ, R4 ;  /* 0x000000ffff087224 */ /* 0x000fe400078e0004 */
[----:B------:R-:W-:Y:S01]  /*d470*/  IMAD.MOV.U32 R9, RZ, RZ, R7 ;  /* 0x000000ffff097224 */ /* 0x000fe200078e0007 */
[----:B------:R-:W-:Y:S05]  /*d480*/  BRA `(.L_x_181) ;  /* 0x0000013000007947 */ /* 0x000fea0003800000 */
.L_x_180:
[----:B------:R-:W0:Y:S01]  /*d490*/  I2F.U32.RP R3, R5 ;  /* 0x0000000500037306 */ /* 0x000e220000209000 */
[----:B------:R-:W-:Y:S01]  /*d4a0*/  IMAD.MOV.U32 R8, RZ, RZ, RZ ;  /* 0x000000ffff087224 */ /* 0x000fe200078e00ff */
[----:B------:R-:W-:-:S06]  /*d4b0*/  ISETP.NE.U32.AND P3, PT, R5, RZ, PT ;  /* 0x000000ff0500720c */ /* 0x000fcc0003f65070 */
[----:B0-----:R-:W0:Y:S02]  /*d4c0*/  MUFU.RCP R3, R3 ;  /* 0x0000000300037308 */ /* 0x001e240000001000 */
[----:B0-----:R-:W-:-:S06]  /*d4d0*/  IADD3 R9, R3, 0xffffffe, RZ ;  /* 0x0ffffffe03097810 */ /* 0x001fcc0007ffe0ff */
[----:B------:R-:W0:Y:S02]  /*d4e0*/  F2I.FTZ.U32.TRUNC.NTZ R9, R9 ;  /* 0x0000000900097305 */ /* 0x000e24000021f000 */
[----:B0-----:R-:W-:-:S04]  /*d4f0*/  IMAD.MOV R0, RZ, RZ, -R9 ;  /* 0x000000ffff007224 */ /* 0x001fc800078e0a09 */
[----:B------:R-:W-:-:S04]  /*d500*/  IMAD R7, R0, R5, RZ ;  /* 0x0000000500077224 */ /* 0x000fc800078e02ff */
[----:B------:R-:W-:Y:S01]  /*d510*/  IMAD.HI.U32 R7, R9, R7, R8 ;  /* 0x0000000709077227 */ /* 0x000fe200078e0008 */
[----:B------:R-:W-:-:S05]  /*d520*/  HFMA2.MMA R9, -RZ, RZ, 0, 0 ;  /* 0x00000000ff097435 */ /* 0x000fca00000001ff */
[----:B------:R-:W-:-:S04]  /*d530*/  IMAD.HI.U32 R8, R7, 0x10, RZ ;  /* 0x0000001007087827 */ /* 0x000fc800078e00ff */
[----:B------:R-:W-:-:S04]  /*d540*/  IMAD.MOV R0, RZ, RZ, -R8 ;  /* 0x000000ffff007224 */ /* 0x000fc800078e0a08 */
[----:B------:R-:W-:-:S05]  /*d550*/  IMAD R0, R5, R0, 0x10 ;  /* 0x0000001005007424 */ /* 0x000fca00078e0200 */
[----:B------:R-:W-:-:S13]  /*d560*/  ISETP.GE.U32.AND P0, PT, R0, R5, PT ;  /* 0x000000050000720c */ /* 0x000fda0003f06070 */
[----:B------:R-:W-:Y:S01]  /*d570*/  @P0 IMAD.IADD R0, R0, 0x1, -R5 ;  /* 0x0000000100000824 */ /* 0x000fe200078e0a05 */
[----:B------:R-:W-:-:S04]  /*d580*/  @P0 IADD3 R8, R8, 0x1, RZ ;  /* 0x0000000108080810 */ /* 0x000fc80007ffe0ff */
[----:B------:R-:W-:-:S13]  /*d590*/  ISETP.GE.U32.AND P1, PT, R0, R5, PT ;  /* 0x000000050000720c */ /* 0x000fda0003f26070 */
[----:B------:R-:W-:Y:S02]  /*d5a0*/  @P1 IADD3 R8, R8, 0x1, RZ ;  /* 0x0000000108081810 */ /* 0x000fe40007ffe0ff */
[----:B------:R-:W-:Y:S02]  /*d5b0*/  @!P3 LOP3.LUT R8, RZ, R5, RZ, 0x33, !PT ;  /* 0x00000005ff08b212 */ /* 0x000fe400078e33ff */
.L_x_181:
[----:B------:R-:W-:Y:S05]  /*d5c0*/  @!P2 BRA `(.L_x_182) ;  /* 0x000000600000a947 */ /* 0x000fea0003800000 */
[----:B------:R-:W-:Y:S01]  /*d5d0*/  IMAD.MOV.U32 R3, RZ, RZ, 0x8 ;  /* 0x00000008ff037424 */ /* 0x000fe200078e00ff */
[----:B------:R-:W-:Y:S01]  /*d5e0*/  MOV R0, 0xd610 ;  /* 0x0000d61000007802 */ /* 0x000fe20000000f00 */
[----:B------:R-:W-:Y:S02]  /*d5f0*/  IMAD.MOV.U32 R4, RZ, RZ, RZ ;  /* 0x000000ffff047224 */ /* 0x000fe400078e00ff */
[----:B-----5:R-:W-:Y:S05]  /*d600*/  CALL.REL.NOINC `($__internal_0_$__cuda_sm20_div_u64) ;  /* 0x000031c000007944 */ /* 0x020fea0003c00000 */
[----:B------:R-:W-:Y:S01]  /*d610*/  IMAD.MOV.U32 R6, RZ, RZ, R4 ;  /* 0x000000ffff067224 */ /* 0x000fe200078e0004 */
[----:B------:R-:W-:Y:S05]  /*d620*/  BRA `(.L_x_183) ;  /* 0x0000013000007947 */ /* 0x000fea0003800000 */
.L_x_182:
        /* <DEDUP_REMOVED lines=8> */
[----:B------:R-:W-:-:S04]  /*d6b0*/  IMAD.HI.U32 R6, R7, R15, R6 ;  /* 0x0000000f07067227 */ /* 0x000fc800078e0006 */
[----:B------:R-:W-:Y:S02]  /*d6c0*/  IMAD.MOV.U32 R7, RZ, RZ, RZ ;  /* 0x000000ffff077224 */ /* 0x000fe400078e00ff */
        /* <DEDUP_REMOVED lines=9> */
.L_x_183:
[-C--:B------:R-:W-:Y:S01]  /*d760*/  IMAD R3, R9, R2.reuse, RZ ;  /* 0x0000000209037224 */ /* 0x080fe200078e02ff */
[----:B------:R-:W-:Y:S01]  /*d770*/  BSSY B0, `(.L_x_184) ;  /* 0x000001f000007945 */ /* 0x000fe20003800000 */
[----:B------:R-:W-:-:S05]  /*d780*/  IMAD.WIDE.U32 R8, R8, R2, RZ ;  /* 0x0000000208087225 */ /* 0x000fca00078e00ff */
[----:B------:R-:W-:-:S04]  /*d790*/  IADD3 R4, R9, R3, RZ ;  /* 0x0000000309047210 */ /* 0x000fc80007ffe0ff */
[----:B------:R-:W-:-:S13]  /*d7a0*/  LOP3.LUT P0, RZ, R4, 0x1f, RZ, 0xc0, !PT ;  /* 0x0000001f04ff7812 */ /* 0x000fda000780c0ff */
[----:B------:R-:W-:Y:S05]  /*d7b0*/  @!P0 BRA `(.L_x_185) ;  /* 0x0000007000008947 */ /* 0x000fea0003800000 */
[----:B------:R-:W-:Y:S01]  /*d7c0*/  IMAD.MOV.U32 R5, RZ, RZ, R6 ;  /* 0x000000ffff057224 */ /* 0x000fe200078e0006 */
[----:B------:R-:W-:Y:S01]  /*d7d0*/  MOV R0, 0xd810 ;  /* 0x0000d81000007802 */ /* 0x000fe20000000f00 */
[----:B------:R-:W-:Y:S02]  /*d7e0*/  IMAD.MOV.U32 R3, RZ, RZ, R8 ;  /* 0x000000ffff037224 */ /* 0x000fe400078e0008 */
[----:B------:R-:W-:Y:S02]  /*d7f0*/  IMAD.MOV.U32 R6, RZ, RZ, R7 ;  /* 0x000000ffff067224 */ /* 0x000fe400078e0007 */
[----:B-----5:R-:W-:Y:S05]  /*d800*/  CALL.REL.NOINC `($__internal_0_$__cuda_sm20_div_u64) ;  /* 0x00002fc000007944 */ /* 0x020fea0003c00000 */
[----:B------:R-:W-:Y:S01]  /*d810*/  IMAD.MOV.U32 R5, RZ, RZ, R7 ;  /* 0x000000ffff057224 */ /* 0x000fe200078e0007 */
[----:B------:R-:W-:Y:S05]  /*d820*/  BRA `(.L_x_186) ;  /* 0x0000013000007947 */ /* 0x000fea0003800000 */
.L_x_185:
[----:B------:R-:W0:Y:S01]  /*d830*/  I2F.U32.RP R0, R6 ;  /* 0x0000000600007306 */ /* 0x000e220000209000 */
[----:B------:R-:W-:-:S07]  /*d840*/  ISETP.NE.U32.AND P2, PT, R6, RZ, PT ;  /* 0x000000ff0600720c */ /* 0x000fce0003f45070 */
[----:B0-----:R-:W0:Y:S02]  /*d850*/  MUFU.RCP R0, R0 ;  /* 0x0000000000007308 */ /* 0x001e240000001000 */
[----:B0-----:R-:W-:-:S06]  /*d860*/  IADD3 R4, R0, 0xffffffe, RZ ;  /* 0x0ffffffe00047810 */ /* 0x001fcc0007ffe0ff */
[----:B------:R0:W1:Y:S02]  /*d870*/  F2I.FTZ.U32.TRUNC.NTZ R5, R4 ;  /* 0x0000000400057305 */ /* 0x000064000021f000 */
[----:B0-----:R-:W-:Y:S02]  /*d880*/  IMAD.MOV.U32 R4, RZ, RZ, RZ ;  /* 0x000000ffff047224 */ /* 0x001fe400078e00ff */
[----:B-1----:R-:W-:-:S04]  /*d890*/  IMAD.MOV R3, RZ, RZ, -R5 ;  /* 0x000000ffff037224 */ /* 0x002fc800078e0a05 */
[----:B------:R-:W-:-:S04]  /*d8a0*/  IMAD R3, R3, R6, RZ ;  /* 0x0000000603037224 */ /* 0x000fc800078e02ff */
[----:B------:R-:W-:-:S06]  /*d8b0*/  IMAD.HI.U32 R5, R5, R3, R4 ;  /* 0x0000000305057227 */ /* 0x000fcc00078e0004 */
[----:B------:R-:W-:Y:S01]  /*d8c0*/  IMAD.HI.U32 R4, R5, R8, RZ ;  /* 0x0000000805047227 */ /* 0x000fe200078e00ff */
[----:B------:R-:W-:-:S03]  /*d8d0*/  MOV R5, RZ ;  /* 0x000000ff00057202 */ /* 0x000fc60000000f00 */
[----:B------:R-:W-:-:S04]  /*d8e0*/  IMAD.MOV R9, RZ, RZ, -R4 ;  /* 0x000000ffff097224 */ /* 0x000fc800078e0a04 */
[----:B------:R-:W-:-:S05]  /*d8f0*/  IMAD R9, R6, R9, R8 ;  /* 0x0000000906097224 */ /* 0x000fca00078e0208 */
[----:B------:R-:W-:-:S13]  /*d900*/  ISETP.GE.U32.AND P0, PT, R9, R6, PT ;  /* 0x000000060900720c */ /* 0x000fda0003f06070 */
[----:B------:R-:W-:Y:S01]  /*d910*/  @P0 IMAD.IADD R9, R9, 0x1, -R6 ;  /* 0x0000000109090824 */ /* 0x000fe200078e0a06 */
[----:B------:R-:W-:-:S04]  /*d920*/  @P0 IADD3 R4, R4, 0x1, RZ ;  /* 0x0000000104040810 */ /* 0x000fc80007ffe0ff */
[----:B------:R-:W-:-:S13]  /*d930*/  ISETP.GE.U32.AND P1, PT, R9, R6, PT ;  /* 0x000000060900720c */ /* 0x000fda0003f26070 */
[----:B------:R-:W-:Y:S02]  /*d940*/  @P1 IADD3 R4, R4, 0x1, RZ ;  /* 0x0000000104041810 */ /* 0x000fe40007ffe0ff */
[----:B------:R-:W-:Y:S02]  /*d950*/  @!P2 LOP3.LUT R4, RZ, R6, RZ, 0x33, !PT ;  /* 0x00000006ff04a212 */ /* 0x000fe400078e33ff */
.L_x_186:
[----:B------:R-:W-:Y:S05]  /*d960*/  BSYNC B0 ;  /* 0x0000000000007941 */ /* 0x000fea0003800000 */
.L_x_184:
[----:B------:R-:W-:-:S04]  /*d970*/  IADD3 R4, P0, R4, c[0x0][0x560], RZ ;  /* 0x0001580004047a10 */ /* 0x000fc80007f1e0ff */
[----:B------:R-:W-:-:S05]  /*d980*/  IADD3.X R5, R5, c[0x0][0x564], RZ, P0, !PT ;  /* 0x0001590005057a10 */ /* 0x000fca00007fe4ff */
[----:B------:R-:W-:Y:S02]  /*d990*/  IMAD.MOV.U32 R0, RZ, RZ, R5 ;  /* 0x000000ffff007224 */ /* 0x000fe400078e0005 */
.L_x_176:
[----:B------:R-:W-:-:S13]  /*d9a0*/  ISETP.NE.AND P0, PT, RZ, c[0x0][0x198], PT ;  /* 0x00006600ff007a0c */ /* 0x000fda0003f05270 */
[----:B------:R-:W-:Y:S05]  /*d9b0*/  @!P0 BRA `(.L_x_187) ;  /* 0x0000254000008947 */ /* 0x000fea0003800000 */
[----:B------:R-:W0:Y:S01]  /*d9c0*/  S2R R10, SR_CTAID.X ;  /* 0x00000000000a7919 */ /* 0x000e220000002500 */
[----:B------:R-:W-:Y:S01]  /*d9d0*/  ISETP.NE.AND P0, PT, RZ, c[0x0][0x34c], PT ;  /* 0x0000d300ff007a0c */ /* 0x000fe20003f05270 */
[----:B------:R-:W-:Y:S02]  /*d9e0*/  IMAD R2, R26, c[0x0][0x19c], RZ ;  /* 0x000067001a027a24 */ /* 0x000fe400078e02ff */
[----:B-----5:R-:W-:Y:S02]  /*d9f0*/  IMAD.MOV.U32 R18, RZ, RZ, RZ ;  /* 0x000000ffff127224 */ /* 0x020fe400078e00ff */
[----:B------:R-:W-:-:S04]  /*da00*/  IMAD R3, R27, c[0x0][0x1a0], R2 ;  /* 0x000068001b037a24 */ /* 0x000fc800078e0202 */
[----:B0-----:R-:W-:-:S04]  /*da10*/  IMAD R3, R10, c[0x0][0x188], R3 ;  /* 0x000062000a037a24 */ /* 0x001fc800078e0203 */
        /* <DEDUP_REMOVED lines=199> */
.L_x_188:
[----:B------:R-:W-:Y:S01]  /*e690*/  ISETP.NE.AND P0, PT, RZ, c[0x0][0x190], PT ;  /* 0x00006400ff007a0c */ /* 0x000fe20003f05270 */
[----:B------:R-:W-:Y:S01]  /*e6a0*/  BSSY B0, `(.L_x_189) ;  /* 0x000000a000007945 */ /* 0x000fe20003800000 */
[----:B------:R-:W-:Y:S02]  /*e6b0*/  PRMT R2, RZ, 0x7610, R2 ;  /* 0x00007610ff027816 */ /* 0x000fe40000000002 */
[----:B------:R-:W-:-:S04]  /*e6c0*/  ISETP.NE.AND P0, PT, R26, RZ, P0 ;  /* 0x000000ff1a00720c */ /* 0x000fc80000705270 */
[----:B------:R-:W-:-:S13]  /*e6d0*/  ISETP.GE.OR P0, PT, R3, c[0x0][0x180], P0 ;  /* 0x0000600003007a0c */ /* 0x000fda0000706670 */
[----:B------:R-:W-:Y:S05]  /*e6e0*/  @P0 BRA `(.L_x_190) ;  /* 0x0000005000000947 */ /* 0x000fea0003800000 */
[----:B------:R-:W-:Y:S01]  /*e6f0*/  ISETP.NE.AND P1, PT, RZ, c[0x0][0x194], PT ;  /* 0x00006500ff007a0c */ /* 0x000fe20003f25270 */
[----:B------:R-:W-:-:S12]  /*e700*/  HFMA2.MMA R2, -RZ, RZ, 0, 5.9604644775390625e-08 ;  /* 0x00000001ff027435 */ /* 0x000fd800000001ff */
[----:B------:R-:W-:-:S04]  /*e710*/  @P1 ISETP.NE.AND P0, PT, R27, RZ, PT ;  /* 0x000000ff1b00120c */ /* 0x000fc80003f05270 */
[----:B------:R-:W-:-:S04]  /*e720*/  @P1 SEL R3, RZ, 0x1, P0 ;  /* 0x00000001ff031807 */ /* 0x000fc80000000000 */
[----:B------:R-:W-:Y:S02]  /*e730*/  @P1 PRMT R2, R3, 0x7610, R2 ;  /* 0x0000761003021816 */ /* 0x000fe40000000002 */
.L_x_190:
[----:B------:R-:W-:Y:S05]  /*e740*/  BSYNC B0 ;  /* 0x0000000000007941 */ /* 0x000fea0003800000 */
.L_x_189:
[----:B------:R-:W-:Y:S01]  /*e750*/  PRMT R2, R2, 0x9910, RZ ;  /* 0x0000991002027816 */ /* 0x000fe200000000ff */
[----:B------:R-:W-:Y:S01]  /*e760*/  BSSY B0, `(.L_x_191) ;  /* 0x000000c000007945 */ /* 0x000fe20003800000 */
[----:B------:R-:W-:Y:S02]  /*e770*/  LOP3.LUT P0, RZ, R26, R27, RZ, 0xfc, !PT ;  /* 0x0000001b1aff7212 */ /* 0x000fe4000780fcff */
[----:B------:R-:W-:-:S13]  /*e780*/  ISETP.NE.AND P1, PT, R2, RZ, PT ;  /* 0x000000ff0200720c */ /* 0x000fda0003f25270 */
[----:B------:R-:W-:Y:S05]  /*e790*/  @!P1 BRA `(.L_x_192) ;  /* 0x0000008000009947 */ /* 0x000fea0003800000 */
[----:B------:R-:W0:Y:S01]  /*e7a0*/  S2R R3, SR_CTAID.Y ;  /* 0x0000000000037919 */ /* 0x000e220000002600 */
[----:B------:R-:W-:Y:S01]  /*e7b0*/  ISETP.NE.AND P2, PT, RZ, c[0x0][0x190], PT ;  /* 0x00006400ff007a0c */ /* 0x000fe20003f45270 */
[----:B------:R-:W-:Y:S02]  /*e7c0*/  IMAD.MOV.U32 R2, RZ, RZ, 0x10 ;  /* 0x00000010ff027424 */ /* 0x000fe400078e00ff */
[----:B0-----:R-:W-:-:S10]  /*e7d0*/  IMAD R3, R10, c[0x0][0x10], R3 ;  /* 0x000004000a037a24 */ /* 0x001fd400078e0203 */
[----:B------:R-:W-:-:S04]  /*e7e0*/  @!P2 IMAD R3, R3, c[0x0][0x0], R26 ;  /* 0x000000000303aa24 */ /* 0x000fc800078e021a */
[----:B------:R-:W-:-:S05]  /*e7f0*/  IMAD.WIDE.U32 R2, R3, R2, c[0x0][0x568] ;  /* 0x00015a0003027625 */ /* 0x000fca00078e0002 */
[----:B------:R0:W-:Y:S04]  /*e800*/  STG.E.64 [R2.64+0x8], R12 ;  /* 0x0000080c02007986 */ /* 0x0001e8000c101b24 */
[----:B------:R0:W-:Y:S02]  /*e810*/  STG.E [R2.64], R11 ;  /* 0x0000000b02007986 */ /* 0x0001e4000c101924 */
.L_x_192:
[----:B------:R-:W-:Y:S05]  /*e820*/  BSYNC B0 ;  /* 0x0000000000007941 */ /* 0x000fea0003800000 */
.L_x_191:
[----:B------:R-:W-:Y:S01]  /*e830*/  @!PT LDS RZ, [RZ] ;  /* 0x00000000fffff984 */ /* 0x000fe20000000800 */
[----:B------:R-:W-:Y:S01]  /*e840*/  @!PT LDS RZ, [RZ] ;  /* 0x00000000fffff984 */ /* 0x000fe20000000800 */
[----:B------:R-:W-:Y:S01]  /*e850*/  @!PT LDS RZ, [RZ] ;  /* 0x00000000fffff984 */ /* 0x000fe20000000800 */
[----:B------:R-:W-:Y:S01]  /*e860*/  @!PT LDS RZ, [RZ] ;  /* 0x00000000fffff984 */ /* 0x000fe20000000800 */
[----:B------:R-:W-:Y:S06]  /*e870*/  MEMBAR.SC.GPU ;  /* 0x0000000000007992 */ /* 0x000fec0000002000 */
[----:B------:R-:W-:-:S00]  /*e880*/  ERRBAR ;  /* 0x00000000000079ab */ /* 0x000fc00000000000 */
[----:B------:R-:W-:-:S05]  /*e890*/  CCTL.IVALL ;  /* 0x00000000ff00798f */ /* 0x000fca0002000000 */
[----:B------:R-:W-:Y:S01]  /*e8a0*/  BSSY B0, `(.L_x_193) ;  /* 0x0000017000007945 */ /* 0x000fe20003800000 */
[----:B------:R-:W-:Y:S06]  /*e8b0*/  BAR.SYNC.DEFER_BLOCKING 0x0 ;  /* 0x0000000000007b1d */ /* 0x000fec0000010000 */
[----:B------:R-:W-:Y:S06]  /*e8c0*/  BAR.SYNC.DEFER_BLOCKING 0x0 ;  /* 0x0000000000007b1d */ /* 0x000fec0000010000 */
[----:B------:R-:W-:Y:S05]  /*e8d0*/  @P0 BRA `(.L_x_194) ;  /* 0x0000013000000947 */ /* 0x000fea0003800000 */
[----:B0-----:R-:W0:Y:S01]  /*e8e0*/  S2R R3, SR_LANEID ;  /* 0x0000000000037919 */ /* 0x001e220000000000 */
[----:B------:R-:W-:-:S02]  /*e8f0*/  VOTEU.ANY UR4, UPT, PT ;  /* 0x0000000000047886 */ /* 0x000fc400038e0100 */
[----:B------:R-:W0:Y:S08]  /*e900*/  FLO.U32 R8, UR4 ;  /* 0x0000000400087d00 */ /* 0x000e3000080e0000 */
[----:B------:R-:W1:Y:S01]  /*e910*/  POPC R7, UR4 ;  /* 0x0000000400077d09 */ /* 0x000e620008000000 */
[----:B0-----:R-:W-:Y:S01]  /*e920*/  ISETP.EQ.U32.AND P0, PT, R8, R3, PT ;  /* 0x000000030800720c */ /* 0x001fe20003f02070 */
[----:B------:R-:W-:-:S04]  /*e930*/  IMAD.MOV.U32 R3, RZ, RZ, 0x4 ;  /* 0x00000004ff037424 */ /* 0x000fc800078e00ff */
[----:B------:R-:W-:-:S08]  /*e940*/  IMAD.WIDE.U32 R2, R10, R3, c[0x0][0x570] ;  /* 0x00015c000a027625 */ /* 0x000fd000078e0003 */
[----:B-1----:R-:W2:Y:S01]  /*e950*/  @P0 ATOMG.E.ADD.STRONG.GPU PT, R3, [R2.64], R7 ;  /* 0x00000007020309a8 */ /* 0x002ea200081ee1e4 */
[----:B------:R-:W-:-:S03]  /*e960*/  ULDC UR5, c[0x0][0x10] ;  /* 0x0000040000057ab9 */ /* 0x000fc60000000800 */
[----:B------:R-:W0:Y:S02]  /*e970*/  S2R R9, SR_LTMASK ;  /* 0x0000000000097919 */ /* 0x000e240000003900 */
[----:B0-----:R-:W-:Y:S01]  /*e980*/  LOP3.LUT R9, R9, UR4, RZ, 0xc0, !PT ;  /* 0x0000000409097c12 */ /* 0x001fe2000f8ec0ff */
[----:B------:R-:W-:Y:S02]  /*e990*/  UMOV UR4, 0x1 ;  /* 0x0000000100047882 */ /* 0x000fe40000000000 */
[----:B------:R-:W-:-:S03]  /*e9a0*/  UIADD3 UR4, -UR4, UR5, URZ ;  /* 0x0000000504047290 */ /* 0x000fc6000fffe13f */
[----:B------:R-:W0:Y:S01]  /*e9b0*/  POPC R9, R9 ;  /* 0x0000000900097309 */ /* 0x000e220000000000 */
[----:B--2---:R-:W0:Y:S02]  /*e9c0*/  SHFL.IDX PT, R6, R3, R8, 0x1f ;  /* 0x00001f0803067589 */ /* 0x004e2400000e0000 */
[----:B0-----:R-:W-:-:S05]  /*e9d0*/  IMAD.IADD R6, R6, 0x1, R9 ;  /* 0x0000000106067824 */ /* 0x001fca00078e0209 */
[----:B------:R-:W-:-:S04]  /*e9e0*/  ISETP.NE.AND P0, PT, R6, UR4, PT ;  /* 0x0000000406007c0c */ /* 0x000fc8000bf05270 */
[----:B------:R-:W-:-:S05]  /*e9f0*/  SEL R6, RZ, 0x1, P0 ;  /* 0x00000001ff067807 */ /* 0x000fca0000000000 */
[----:B------:R0:W-:Y:S04]  /*ea00*/  STS.U8 [RZ], R6 ;  /* 0x00000006ff007388 */ /* 0x0001e80000000000 */
.L_x_194:
[----:B------:R-:W-:Y:S05]  /*ea10*/  BSYNC B0 ;  /* 0x0000000000007941 */ /* 0x000fea0003800000 */
.L_x_193:
[----:B------:R-:W-:Y:S06]  /*ea20*/  BAR.SYNC.DEFER_BLOCKING 0x0 ;  /* 0x0000000000007b1d */ /* 0x000fec0000010000 */
[----:B0-----:R-:W0:Y:S02]  /*ea30*/  LDS.U8 R2, [RZ] ;  /* 0x00000000ff027984 */ /* 0x001e240000000000 */
[----:B0-----:R-:W-:-:S13]  /*ea40*/  ISETP.NE.AND P0, PT, R2, RZ, PT ;  /* 0x000000ff0200720c */ /* 0x001fda0003f05270 */
[----:B------:R-:W-:Y:S05]  /*ea50*/  @!P0 EXIT ;  /* 0x000000000000894d */ /* 0x000fea0003800000 */
[----:B------:R-:W-:Y:S01]  /*ea60*/  ISETP.NE.AND P0, PT, RZ, c[0x0][0x190], PT ;  /* 0x00006400ff007a0c */ /* 0x000fe20003f05270 */
[----:B------:R-:W-:Y:S02]  /*ea70*/  IMAD.MOV.U32 R3, RZ, RZ, c[0x0][0x168] ;  /* 0x00005a00ff037624 */ /* 0x000fe400078e00ff */
[----:B------:R-:W-:Y:S02]  /*ea80*/  IMAD.MOV.U32 R2, RZ, RZ, c[0x0][0x170] ;  /* 0x00005c00ff027624 */ /* 0x000fe400078e00ff */
[----:B------:R-:W-:Y:S01]  /*ea90*/  IMAD.MOV.U32 R7, RZ, RZ, c[0x0][0x174] ;  /* 0x00005d00ff077624 */ /* 0x000fe200078e00ff */
[----:B------:R-:W-:Y:S01]  /*eaa0*/  @!PT LDS RZ, [RZ] ;  /* 0x00000000fffff984 */ /* 0x000fe20000000800 */
[----:B------:R-:W-:Y:S01]  /*eab0*/  @!PT LDS RZ, [RZ] ;  /* 0x00000000fffff984 */ /* 0x000fe20000000800 */
[----:B------:R-:W-:Y:S01]  /*eac0*/  @!PT LDS RZ, [RZ] ;  /* 0x00000000fffff984 */ /* 0x000fe20000000800 */
[----:B------:R-:W-:Y:S01]  /*ead0*/  @!PT LDS RZ, [RZ] ;  /* 0x00000000fffff984 */ /* 0x000fe20000000800 */
[----:B------:R-:W-:Y:S06]  /*eae0*/  MEMBAR.SC.GPU ;  /* 0x0000000000007992 */ /* 0x000fec0000002000 */
[----:B------:R-:W-:Y:S01]  /*eaf0*/  BSSY B0, `(.L_x_195) ;  /* 0x000003d000007945 */ /* 0x000fe20003800000 */
[----:B------:R-:W-:-:S00]  /*eb00*/  ERRBAR ;  /* 0x00000000000079ab */ /* 0x000fc00000000000 */
[----:B------:R-:W-:-:S05]  /*eb10*/  CCTL.IVALL ;  /* 0x00000000ff00798f */ /* 0x000fca0002000000 */
[----:B------:R-:W-:Y:S05]  /*eb20*/  @!P0 BRA `(.L_x_196) ;  /* 0x000001e000008947 */ /* 0x000fea0003800000 */
[----:B------:R-:W-:Y:S01]  /*eb30*/  IMAD R11, R27, c[0x0][0x0], R26 ;  /* 0x000000001b0b7a24 */ /* 0x000fe200078e021a */
[----:B------:R-:W-:Y:S04]  /*eb40*/  BSSY B1, `(.L_x_197) ;  /* 0x000001b000017945 */ /* 0x000fe80003800000 */
[----:B------:R-:W-:-:S13]  /*eb50*/  ISETP.GE.U32.AND P0, PT, R11, c[0x0][0x18c], PT ;  /* 0x000063000b007a0c */ /* 0x000fda0003f06070 */
[----:B------:R-:W-:Y:S05]  /*eb60*/  @P0 BRA `(.L_x_198) ;  /* 0x0000018000000947 */ /* 0x000fea0003800000 */
.L_x_199:
[----:B------:R-:W-:Y:S02]  /*eb70*/  IMAD.MOV.U32 R13, RZ, RZ, 0x10 ;  /* 0x00000010ff0d7424 */ /* 0x000fe400078e00ff */
[----:B------:R-:W-:-:S04]  /*eb80*/  IMAD R12, R10, c[0x0][0x10], R11 ;  /* 0x000004000a0c7a24 */ /* 0x000fc800078e020b */
[----:B------:R-:W-:-:S05]  /*eb90*/  IMAD.WIDE.U32 R12, R12, R13, c[0x0][0x568] ;  /* 0x00015a000c0c7625 */ /* 0x000fca00078e000d */
[----:B------:R-:W2:Y:S04]  /*eba0*/  LDG.E.64 R8, [R12.64+0x8] ;  /* 0x000008240c087981 */ /* 0x000ea8000c1e1b00 */
[----:B------:R-:W3:Y:S01]  /*ebb0*/  LDG.E R14, [R12.64] ;  /* 0x000000240c0e7981 */ /* 0x000ee2000c1e1900 */
[----:B------:R-:W-:-:S13]  /*ebc0*/  FSETP.GTU.FTZ.AND P2, PT, |R3|, +INF , PT ;  /* 0x7f8000000300780b */ /* 0x000fda0003f5c200 */
[----:B--2---:R-:W-:Y:S02]  /*ebd0*/  @!P2 ISETP.GE.U32.AND P0, PT, R2, R8, PT ;  /* 0x000000080200a20c */ /* 0x004fe40003f06070 */
[-C--:B---3--:R-:W-:Y:S02]  /*ebe0*/  FSETP.NEU.OR P3, PT, R3, R14.reuse, P2 ;  /* 0x0000000e0300720b */ /* 0x088fe4000176d400 */
[----:B------:R-:W-:Y:S02]  /*ebf0*/  @!P2 ISETP.GE.AND.EX P0, PT, R7, R9, PT, P0 ;  /* 0x000000090700a20c */ /* 0x000fe40003f06300 */
[----:B------:R-:W-:-:S04]  /*ec00*/  @!P2 FSETP.GT.FTZ.AND P4, PT, R3, R14, PT ;  /* 0x0000000e0300a20b */ /* 0x000fc80003f94000 */
[----:B------:R-:W-:Y:S02]  /*ec10*/  @!P2 SEL R6, RZ, 0xffffffff, !P4 ;  /* 0xffffffffff06a807 */ /* 0x000fe40006000000 */
[----:B------:R-:W-:-:S05]  /*ec20*/  @P2 ISETP.LT.U32.AND P4, PT, R2, R8, PT ;  /* 0x000000080200220c */ /* 0x000fca0003f81070 */
[----:B------:R-:W-:Y:S02]  /*ec30*/  @!P3 SEL R6, RZ, 0xffffffff, P0 ;  /* 0xffffffffff06b807 */ /* 0x000fe40000000000 */
[----:B------:R-:W-:Y:S02]  /*ec40*/  @P2 FSETP.GTU.FTZ.AND P3, PT, |R14|, +INF , PT ;  /* 0x7f8000000e00280b */ /* 0x000fe40003f7c200 */
[----:B------:R-:W-:-:S04]  /*ec50*/  @!P2 LOP3.LUT R6, R6, 0x1, RZ, 0xc0, !PT ;  /* 0x000000010606a812 */ /* 0x000fc800078ec0ff */
[----:B------:R-:W-:Y:S01]  /*ec60*/  @!P2 ISETP.EQ.U32.AND P0, PT, R6, 0x1, PT ;  /* 0x000000010600a80c */ /* 0x000fe20003f02070 */
[----:B------:R-:W-:Y:S01]  /*ec70*/  IMAD.MOV.U32 R6, RZ, RZ, c[0x0][0x0] ;  /* 0x00000000ff067624 */ /* 0x000fe200078e00ff */
[----:B------:R-:W-:-:S03]  /*ec80*/  @P2 ISETP.LT.OR.EX P0, PT, R7, R9, !P3, P4 ;  /* 0x000000090700220c */ /* 0x000fc60005f01740 */
[----:B------:R-:W-:-:S05]  /*ec90*/  IMAD R11, R6, c[0x0][0x4], R11 ;  /* 0x00000100060b7a24 */ /* 0x000fca00078e020b */
[----:B------:R-:W-:-:S05]  /*eca0*/  ISETP.GE.U32.AND P2, PT, R11, c[0x0][0x18c], PT ;  /* 0x000063000b007a0c */ /* 0x000fca0003f46070 */
[----:B------:R-:W-:Y:S02]  /*ecb0*/  SEL R2, R2, R8, P0 ;  /* 0x0000000802027207 */ /* 0x000fe40000000000 */
[----:B------:R-:W-:Y:S02]  /*ecc0*/  SEL R7, R7, R9, P0 ;  /* 0x0000000907077207 */ /* 0x000fe40000000000 */
[----:B------:R-:W-:-:S04]  /*ecd0*/  FSEL R3, R3, R14, P0 ;  /* 0x0000000e03037208 */ /* 0x000fc80000000000 */
[----:B------:R-:W-:Y:S05]  /*ece0*/  @!P2 BRA `(.L_x_199) ;  /* 0xfffffe800000a947 */ /* 0x000fea000383ffff */
.L_x_198:
[----:B------:R-:W-:Y:S05]  /*ecf0*/  BSYNC B1 ;  /* 0x0000000000017941 */ /* 0x000fea0003800000 */
.L_x_197:
[----:B------:R-:W-:Y:S05]  /*ed00*/  BRA `(.L_x_200) ;  /* 0x000001b000007947 */ /* 0x000fea0003800000 */
.L_x_196:
[----:B------:R-:W-:-:S13]  /*ed10*/  ISETP.GE.U32.AND P0, PT, R27, c[0x0][0x18c], PT ;  /* 0x000063001b007a0c */ /* 0x000fda0003f06070 */
[----:B------:R-:W-:Y:S05]  /*ed20*/  @P0 BRA `(.L_x_200) ;  /* 0x0000019000000947 */ /* 0x000fea0003800000 */
[----:B------:R-:W-:-:S05]  /*ed30*/  MOV R11, R27 ;  /* 0x0000001b000b7202 */ /* 0x000fca0000000f00 */
.L_x_201:
[----:B------:R-:W-:Y:S02]  /*ed40*/  IMAD R9, R10, c[0x0][0x10], R11 ;  /* 0x000004000a097a24 */ /* 0x000fe400078e020b */
[----:B------:R-:W-:Y:S02]  /*ed50*/  IMAD.MOV.U32 R12, RZ, RZ, 0x10 ;  /* 0x00000010ff0c7424 */ /* 0x000fe400078e00ff */
[----:B------:R-:W-:-:S04]  /*ed60*/  IMAD R9, R9, c[0x0][0x0], R26 ;  /* 0x0000000009097a24 */ /* 0x000fc800078e021a */
[----:B------:R-:W-:-:S05]  /*ed70*/  IMAD.WIDE.U32 R12, R9, R12, c[0x0][0x568] ;  /* 0x00015a00090c7625 */ /* 0x000fca00078e000c */
[----:B------:R-:W2:Y:S04]  /*ed80*/  LDG.E.64 R8, [R12.64+0x8] ;  /* 0x000008240c087981 */ /* 0x000ea8000c1e1b00 */
[----:B------:R-:W3:Y:S01]  /*ed90*/  LDG.E R14, [R12.64] ;  /* 0x000000240c0e7981 */ /* 0x000ee2000c1e1900 */
[----:B------:R-:W-:Y:S02]  /*eda0*/  FSETP.GTU.FTZ.AND P2, PT, |R3|, +INF , PT ;  /* 0x7f8000000300780b */ /* 0x000fe40003f5c200 */
[----:B------:R-:W-:-:S11]  /*edb0*/  IADD3 R11, R11, c[0x0][0x4], RZ ;  /* 0x000001000b0b7a10 */ /* 0x000fd60007ffe0ff */
        /* <DEDUP_REMOVED lines=9> */
[----:B------:R-:W-:Y:S02]  /*ee50*/  @!P2 ISETP.EQ.U32.AND P0, PT, R6, 0x1, PT ;  /* 0x000000010600a80c */ /* 0x000fe40003f02070 */
[----:B------:R-:W-:Y:S02]  /*ee60*/  @P2 ISETP.LT.OR.EX P0, PT, R7, R9, !P3, P4 ;  /* 0x000000090700220c */ /* 0x000fe40005f01740 */
[----:B------:R-:W-:-:S11]  /*ee70*/  ISETP.GE.U32.AND P2, PT, R11, c[0x0][0x18c], PT ;  /* 0x000063000b007a0c */ /* 0x000fd60003f46070 */
[----:B------:R-:W-:Y:S02]  /*ee80*/  SEL R2, R2, R8, P0 ;  /* 0x0000000802027207 */ /* 0x000fe40000000000 */
[----:B------:R-:W-:Y:S02]  /*ee90*/  SEL R7, R7, R9, P0 ;  /* 0x0000000907077207 */ /* 0x000fe40000000000 */
[----:B------:R-:W-:Y:S01]  /*eea0*/  FSEL R3, R3, R14, P0 ;  /* 0x0000000e03037208 */ /* 0x000fe20000000000 */
[----:B------:R-:W-:Y:S05]  /*eeb0*/  @!P2 BRA `(.L_x_201) ;  /* 0xfffffe800000a947 */ /* 0x000fea000383ffff */
.L_x_200:
[----:B------:R-:W-:Y:S05]  /*eec0*/  BSYNC B0 ;  /* 0x0000000000007941 */ /* 0x000fea0003800000 */
.L_x_195:
[----:B------:R-:W-:Y:S01]  /*eed0*/  IMAD R6, R27, c[0x0][0x0], R26 ;  /* 0x000000001b067a24 */ /* 0x000fe200078e021a */
[----:B------:R-:W-:Y:S01]  /*eee0*/  ULDC UR4, c[0x0][0x4] ;  /* 0x0000010000047ab9 */ /* 0x000fe20000000800 */
[----:B------:R-:W-:Y:S01]  /*eef0*/  IMAD.MOV.U32 R8, RZ, RZ, R2 ;  /* 0x000000ffff087224 */ /* 0x000fe200078e0002 */
[----:B------:R-:W-:Y:S01]  /*ef00*/  USHF.R.U32.HI UR4, URZ, 0x1, UR4 ;  /* 0x000000013f047899 */ /* 0x000fe20008011604 */
[----:B------:R-:W-:Y:S01]  /*ef10*/  IMAD.MOV.U32 R9, RZ, RZ, R7 ;  /* 0x000000ffff097224 */ /* 0x000fe200078e0007 */
[----:B------:R0:W-:Y:S01]  /*ef20*/  STS [R6.X16+0x10], R3 ;  /* 0x0000100306007388 */ /* 0x0001e2000000c800 */
[----:B------:R-:W-:-:S03]  /*ef30*/  LEA R10, R6, 0x10, 0x4 ;  /* 0x00000010060a7811 */ /* 0x000fc600078e20ff */
[----:B------:R0:W-:Y:S01]  /*ef40*/  STS.64 [R6.X16+0x18], R8 ;  /* 0x0000180806007388 */ /* 0x0001e2000000ca00 */
[----:B------:R-:W-:-:S13]  /*ef50*/  ISETP.NE.AND P0, PT, RZ, UR4, PT ;  /* 0x00000004ff007c0c */ /* 0x000fda000bf05270 */
[----:B------:R-:W-:Y:S05]  /*ef60*/  @!P0 BRA `(.L_x_202) ;  /* 0x0000025000008947 */ /* 0x000fea0003800000 */
[----:B0-----:R-:W-:-:S04]  /*ef70*/  IMAD.U32 R12, RZ, RZ, UR4 ;  /* 0x00000004ff0c7e24 */ /* 0x001fc8000f8e00ff */
.L_x_208:
        /* <DEDUP_REMOVED lines=21> */
.L_x_206:
[----:B-1----:R-:W-:Y:S02]  /*f0d0*/  FSETP.GTU.FTZ.AND P0, PT, |R14|, +INF , PT ;  /* 0x7f8000000e00780b */ /* 0x002fe40003f1c200 */
[----:B--2---:R-:W-:-:S04]  /*f0e0*/  ISETP.LT.U32.AND P2, PT, R2, R8, PT ;  /* 0x000000080200720c */ /* 0x004fc80003f41070 */
[----:B------:R-:W-:-:S08]  /*f0f0*/  ISETP.LT.OR.EX P0, PT, R7, R9, !P0, P2 ;  /* 0x000000090700720c */ /* 0x000fd00004701720 */
.L_x_207:
[----:B------:R-:W-:Y:S05]  /*f100*/  BSYNC B1 ;  /* 0x0000000000017941 */ /* 0x000fea0003800000 */
.L_x_205:
[----:B------:R-:W-:Y:S02]  /*f110*/  SEL R2, R2, R8, P0 ;  /* 0x0000000802027207 */ /* 0x000fe40000000000 */
[----:B------:R-:W-:Y:S02]  /*f120*/  SEL R7, R7, R9, P0 ;  /* 0x0000000907077207 */ /* 0x000fe40000000000 */
[----:B------:R-:W-:Y:S01]  /*f130*/  FSEL R3, R3, R14, P0 ;  /* 0x0000000e03037208 */ /* 0x000fe20000000000 */
[----:B------:R-:W-:Y:S02]  /*f140*/  IMAD.MOV.U32 R8, RZ, RZ, R2 ;  /* 0x000000ffff087224 */ /* 0x000fe400078e0002 */
[----:B------:R-:W-:Y:S02]  /*f150*/  IMAD.MOV.U32 R9, RZ, RZ, R7 ;  /* 0x000000ffff097224 */ /* 0x000fe400078e0007 */
[----:B------:R1:W-:Y:S04]  /*f160*/  STS [R6.X16+0x10], R3 ;  /* 0x0000100306007388 */ /* 0x0003e8000000c800 */
[----:B------:R1:W-:Y:S02]  /*f170*/  STS.64 [R6.X16+0x18], R8 ;  /* 0x0000180806007388 */ /* 0x0003e4000000ca00 */
.L_x_204:
[----:B------:R-:W-:Y:S05]  /*f180*/  BSYNC B0 ;  /* 0x0000000000007941 */ /* 0x000fea0003800000 */
.L_x_203:
[----:B------:R-:W-:Y:S02]  /*f190*/  ISETP.GT.AND P0, PT, R12, 0x1, PT ;  /* 0x000000010c00780c */ /* 0x000fe40003f04270 */
[----:B------:R-:W-:-:S11]  /*f1a0*/  SHF.R.S32.HI R12, RZ, 0x1, R12 ;  /* 0x00000001ff0c7819 */ /* 0x000fd6000001140c */
[----:B------:R-:W-:Y:S05]  /*f1b0*/  @P0 BRA `(.L_x_208) ;  /* 0xfffffdc000000947 */ /* 0x000fea000383ffff */
.L_x_202:
[----:B0-----:R-:W-:-:S13]  /*f1c0*/  ISETP.NE.AND P0, PT, RZ, c[0x0][0x190], PT ;  /* 0x00006400ff007a0c */ /* 0x001fda0003f05270 */
[----:B------:R-:W-:Y:S05]  /*f1d0*/  @!P0 BRA `(.L_x_209) ;  /* 0x0000050000008947 */ /* 0x000fea0003800000 */
[----:B------:R-:W-:Y:S01]  /*f1e0*/  IMAD.MOV.U32 R12, RZ, RZ, c[0x0][0x0] ;  /* 0x00000000ff0c7624 */ /* 0x000fe200078e00ff */
[----:B------:R-:W-:-:S04]  /*f1f0*/  MOV R11, c[0x0][0x0] ;  /* 0x00000000000b7a02 */ /* 0x000fc80000000f00 */
[----:B------:R-:W-:-:S13]  /*f200*/  ISETP.GT.AND P0, PT, R12, 0x20, PT ;  /* 0x000000200c00780c */ /* 0x000fda0003f04270 */
[----:B------:R-:W-:Y:S05]  /*f210*/  @!P0 BRA `(.L_x_210) ;  /* 0x000002f000008947 */ /* 0x000fea0003800000 */
[----:B-1----:R-:W-:Y:S01]  /*f220*/  IMAD.MOV.U32 R8, RZ, RZ, R2 ;  /* 0x000000ffff087224 */ /* 0x002fe200078e0002 */
[----:B------:R-:W-:Y:S01]  /*f230*/  LEA.HI R12, R12, c[0x0][0x0], RZ, 0x1 ;  /* 0x000000000c0c7a11 */ /* 0x000fe200078f08ff */
[----:B------:R-:W-:Y:S01]  /*f240*/  IMAD.MOV.U32 R9, RZ, RZ, R7 ;  /* 0x000000ffff097224 */ /* 0x000fe200078e0007 */
[----:B------:R0:W-:Y:S01]  /*f250*/  STS [R6.X16+0x10], R3 ;  /* 0x0000100306007388 */ /* 0x0001e2000000c800 */
[----:B------:R-:W-:Y:S01]  /*f260*/  IMAD.MOV.U32 R11, RZ, RZ, 0x20 ;  /* 0x00000020ff0b7424 */ /* 0x000fe200078e00ff */
[----:B------:R-:W-:Y:S02]  /*f270*/  SHF.R.S32.HI R12, RZ, 0x1, R12 ;  /* 0x00000001ff0c7819 */ /* 0x000fe4000001140c */
[----:B------:R0:W-:Y:S02]  /*f280*/  STS.64 [R6.X16+0x18], R8 ;  /* 0x0000180806007388 */ /* 0x0001e4000000ca00 */
[----:B------:R-:W-:-:S13]  /*f290*/  ISETP.GE.AND P0, PT, R12, 0x20, PT ;  /* 0x000000200c00780c */ /* 0x000fda0003f06270 */
[----:B------:R-:W-:Y:S05]  /*f2a0*/  @!P0 BRA `(.L_x_210) ;  /* 0x0000026000008947 */ /* 0x000fea0003800000 */
[----:B0-----:R-:W-:-:S04]  /*f2b0*/  IMAD.MOV.U32 R11, RZ, RZ, R12 ;  /* 0x000000ffff0b7224 */ /* 0x001fc800078e000c */
.L_x_216:
[----:B-1----:R-:W-:Y:S01]  /*f2c0*/  IMAD.IADD R8, R26, 0x1, R11 ;  /* 0x000000011a087824 */ /* 0x002fe200078e020b */
[----:B------:R-:W-:Y:S04]  /*f2d0*/  BAR.SYNC.DEFER_BLOCKING 0x0 ;  /* 0x0000000000007b1d */ /* 0x000fe80000010000 */
[----:B------:R-:W-:Y:S02]  /*f2e0*/  ISETP.GE.U32.AND P0, PT, R8, c[0x0][0x0], PT ;  /* 0x0000000008007a0c */ /* 0x000fe40003f06070 */
[----:B------:R-:W-:Y:S02]  /*f2f0*/  BSSY B0, `(.L_x_211) ;  /* 0x000001d000007945 */ /* 0x000fe40003800000 */
[----:B------:R-:W-:-:S13]  /*f300*/  ISETP.GE.U32.OR P0, PT, R26, R11, P0 ;  /* 0x0000000b1a00720c */ /* 0x000fda0000706470 */
[----:B0-----:R-:W-:Y:S05]  /*f310*/  @P0 BRA `(.L_x_212) ;  /* 0x000001a000000947 */ /* 0x001fea0003800000 */
        /* <DEDUP_REMOVED lines=15> */
.L_x_214:
[----:B-1----:R-:W-:Y:S02]  /*f410*/  FSETP.GTU.FTZ.AND P0, PT, |R14|, +INF , PT ;  /* 0x7f8000000e00780b */ /* 0x002fe40003f1c200 */
[----:B--2---:R-:W-:-:S04]  /*f420*/  ISETP.LT.U32.AND P2, PT, R2, R8, PT ;  /* 0x000000080200720c */ /* 0x004fc80003f41070 */
[----:B------:R-:W-:-:S08]  /*f430*/  ISETP.LT.OR.EX P0, PT, R7, R9, !P0, P2 ;  /* 0x000000090700720c */ /* 0x000fd00004701720 */
.L_x_215:
[----:B------:R-:W-:Y:S05]  /*f440*/  BSYNC B1 ;  /* 0x0000000000017941 */ /* 0x000fea0003800000 */
.L_x_213:
[----:B------:R-:W-:Y:S02]  /*f450*/  SEL R2, R2, R8, P0 ;  /* 0x0000000802027207 */ /* 0x000fe40000000000 */
[----:B------:R-:W-:Y:S02]  /*f460*/  SEL R7, R7, R9, P0 ;  /* 0x0000000907077207 */ /* 0x000fe40000000000 */
[----:B------:R-:W-:Y:S01]  /*f470*/  FSEL R3, R3, R14, P0 ;  /* 0x0000000e03037208 */ /* 0x000fe20000000000 */
[----:B------:R-:W-:Y:S02]  /*f480*/  IMAD.MOV.U32 R8, RZ, RZ, R2 ;  /* 0x000000ffff087224 */ /* 0x000fe400078e0002 */
[----:B------:R-:W-:Y:S02]  /*f490*/  IMAD.MOV.U32 R9, RZ, RZ, R7 ;  /* 0x000000ffff097224 */ /* 0x000fe400078e0007 */
[----:B------:R1:W-:Y:S04]  /*f4a0*/  STS [R6.X16+0x10], R3 ;  /* 0x0000100306007388 */ /* 0x0003e8000000c800 */
[----:B------:R1:W-:Y:S02]  /*f4b0*/  STS.64 [R6.X16+0x18], R8 ;  /* 0x0000180806007388 */ /* 0x0003e4000000ca00 */
.L_x_212:
[----:B------:R-:W-:Y:S05]  /*f4c0*/  BSYNC B0 ;  /* 0x0000000000007941 */ /* 0x000fea0003800000 */
.L_x_211:
[----:B------:R-:W-:-:S04]  /*f4d0*/  SHF.R.S32.HI R11, RZ, 0x1, R11 ;  /* 0x00000001ff0b7819 */ /* 0x000fc8000001140b */
[----:B------:R-:W-:-:S13]  /*f4e0*/  ISETP.GE.AND P0, PT, R11, 0x20, PT ;  /* 0x000000200b00780c */ /* 0x000fda0003f06270 */
[----:B------:R-:W-:Y:S05]  /*f4f0*/  @P0 BRA `(.L_x_216) ;  /* 0xfffffdc000000947 */ /* 0x000fea000383ffff */
[----:B------:R-:W-:-:S09]  /*f500*/  HFMA2.MMA R11, -RZ, RZ, 0, 1.9073486328125e-06 ;  /* 0x00000020ff0b7435 */ /* 0x000fd200000001ff */
.L_x_210:
[----:B0-----:R-:W-:Y:S01]  /*f510*/  BAR.SYNC.DEFER_BLOCKING 0x0 ;  /* 0x0000000000007b1d */ /* 0x001fe20000010000 */
[----:B------:R-:W-:-:S13]  /*f520*/  ISETP.GE.AND P0, PT, R11, 0x2, PT ;  /* 0x000000020b00780c */ /* 0x000fda0003f06270 */
[----:B------:R-:W-:Y:S05]  /*f530*/  @!P0 BRA `(.L_x_209) ;  /* 0x000001a000008947 */ /* 0x000fea0003800000 */
[----:B-1----:R-:W-:-:S04]  /*f540*/  IMAD.MOV.U32 R6, RZ, RZ, 0x1 ;  /* 0x00000001ff067424 */ /* 0x002fc800078e00ff */
.L_x_220:
[----:B------:R-:W-:Y:S01]  /*f550*/  FSETP.GTU.FTZ.AND P0, PT, |R3|, +INF , PT ;  /* 0x7f8000000300780b */ /* 0x000fe20003f1c200 */
[----:B------:R0:W1:Y:S01]  /*f560*/  SHFL.DOWN PT, R10, R3, R6, 0x1f ;  /* 0x08001f06030a7589 */ /* 0x00006200000e0000 */
[----:B------:R-:W-:Y:S03]  /*f570*/  BSSY B0, `(.L_x_217) ;  /* 0x0000010000007945 */ /* 0x000fe60003800000 */
[----:B------:R0:W2:Y:S04]  /*f580*/  SHFL.DOWN PT, R12, R7, R6, 0x1f ;  /* 0x08001f06070c7589 */ /* 0x0000a800000e0000 */
[----:B------:R0:W3:Y:S04]  /*f590*/  SHFL.DOWN PT, R9, R2, R6, 0x1f ;  /* 0x08001f0602097589 */ /* 0x0000e800000e0000 */
[----:B------:R-:W-:Y:S05]  /*f5a0*/  @P0 BRA `(.L_x_218) ;  /* 0x0000009000000947 */ /* 0x000fea0003800000 */
[----:B-1----:R-:W-:Y:S02]  /*f5b0*/  FSETP.NEU.FTZ.AND P3, PT, R3, R10, PT ;  /* 0x0000000a0300720b */ /* 0x002fe40003f7d000 */
[----:B---3--:R-:W-:-:S02]  /*f5c0*/  ISETP.GE.U32.AND P0, PT, R2, R9, PT ;  /* 0x000000090200720c */ /* 0x008fc40003f06070 */
[----:B------:R-:W-:Y:S02]  /*f5d0*/  FSETP.GT.FTZ.AND P2, PT, R3, R10, PT ;  /* 0x0000000a0300720b */ /* 0x000fe40003f54000 */
[----:B--2---:R-:W-:Y:S02]  /*f5e0*/  ISETP.GE.AND.EX P0, PT, R7, R12, PT, P0 ;  /* 0x0000000c0700720c */ /* 0x004fe40003f06300 */
[----:B------:R-:W-:-:S05]  /*f5f0*/  SEL R8, RZ, 0xffffffff, !P2 ;  /* 0xffffffffff087807 */ /* 0x000fca0005000000 */
[----:B------:R-:W-:-:S04]  /*f600*/  @!P3 SEL R8, RZ, 0xffffffff, P0 ;  /* 0xffffffffff08b807 */ /* 0x000fc80000000000 */
[----:B------:R-:W-:-:S04]  /*f610*/  LOP3.LUT R8, R8, 0x1, RZ, 0xc0, !PT ;  /* 0x0000000108087812 */ /* 0x000fc800078ec0ff */
[----:B------:R-:W-:Y:S01]  /*f620*/  ISETP.EQ.U32.AND P0, PT, R8, 0x1, PT ;  /* 0x000000010800780c */ /* 0x000fe20003f02070 */
[----:B------:R-:W-:Y:S07]  /*f630*/  BRA `(.L_x_219) ;  /* 0x0000003000007947 */ /* 0x000fee0003800000 */
.L_x_218:
[----:B-1----:R-:W-:Y:S02]  /*f640*/  FSETP.GTU.FTZ.AND P0, PT, |R10|, +INF , PT ;  /* 0x7f8000000a00780b */ /* 0x002fe40003f1c200 */
[----:B---3--:R-:W-:-:S04]  /*f650*/  ISETP.LT.U32.AND P2, PT, R2, R9, PT ;  /* 0x000000090200720c */ /* 0x008fc80003f41070 */
[----:B--2---:R-:W-:-:S08]  /*f660*/  ISETP.LT.OR.EX P0, PT, R7, R12, !P0, P2 ;  /* 0x0000000c0700720c */ /* 0x004fd00004701720 */
.L_x_219:
[----:B------:R-:W-:Y:S05]  /*f670*/  BSYNC B0 ;  /* 0x0000000000007941 */ /* 0x000fea0003800000 */
.L_x_217:
[----:B0-----:R-:W-:Y:S01]  /*f680*/  IMAD.SHL.U32 R6, R6, 0x2, RZ ;  /* 0x0000000206067824 */ /* 0x001fe200078e00ff */
[----:B------:R-:W-:Y:S02]  /*f690*/  FSEL R3, R3, R10, P0 ;  /* 0x0000000a03037208 */ /* 0x000fe40000000000 */
[----:B------:R-:W-:Y:S02]  /*f6a0*/  SEL R2, R2, R9, P0 ;  /* 0x0000000902027207 */ /* 0x000fe40000000000 */
[----:B------:R-:W-:Y:S02]  /*f6b0*/  ISETP.GE.AND P2, PT, R6, R11, PT ;  /* 0x0000000b0600720c */ /* 0x000fe40003f46270 */
[----:B------:R-:W-:-:S11]  /*f6c0*/  SEL R7, R7, R12, P0 ;  /* 0x0000000c07077207 */ /* 0x000fd60000000000 */
[----:B------:R-:W-:Y:S05]  /*f6d0*/  @!P2 BRA `(.L_x_220) ;  /* 0xfffffe700000a947 */ /* 0x000fea000383ffff */
.L_x_209:
[----:B------:R-:W-:Y:S05]  /*f6e0*/  @!P1 EXIT ;  /* 0x000000000000994d */ /* 0x000fea0003800000 */
[----:B------:R-:W-:Y:S01]  /*f6f0*/  ISETP.NE.U32.AND P0, PT, R4, RZ, PT ;  /* 0x000000ff0400720c */ /* 0x000fe20003f05070 */
[----:B------:R-:W-:Y:S02]  /*f700*/  ULDC.U8 UR4, c[0x0][0x580] ;  /* 0x0001600000047ab9 */ /* 0x000fe40000000000 */
[----:B------:R-:W-:Y:S02]  /*f710*/  ISETP.NE.AND P2, PT, RZ, UR4, PT ;  /* 0x00000004ff007c0c */ /* 0x000fe4000bf45270 */
[----:B------:R-:W-:Y:S02]  /*f720*/  ISETP.NE.AND.EX P0, PT, R0, RZ, PT, P0 ;  /* 0x000000ff0000720c */ /* 0x000fe40003f05300 */
[----:B-1----:R-:W-:Y:S02]  /*f730*/  SEL R9, RZ, c[0x0][0x578], !P2 ;  /* 0x00015e00ff097a07 */ /* 0x002fe40005000000 */
[----:B------:R-:W-:Y:S02]  /*f740*/  SEL R0, RZ, c[0x0][0x57c], !P2 ;  /* 0x00015f00ff007a07 */ /* 0x000fe40005000000 */
[----:B------:R-:W-:-:S05]  /*f750*/  IADD3 R16, P1, R2, R9, RZ ;  /* 0x0000000902107210 */ /* 0x000fca0007f3e0ff */
[----:B------:R-:W-:Y:S02]  /*f760*/  IMAD.X R17, R7, 0x1, R0, P1 ;  /* 0x0000000107117824 */ /* 0x000fe400008e0600 */
[----:B------:R-:W-:Y:S05]  /*f770*/  @!P0 BRA `(.L_x_221) ;  /* 0x0000032000008947 */ /* 0x000fea0003800000 */
[----:B------:R-:W-:Y:S02]  /*f780*/  ULDC.U8 UR4, c[0x0][0x581] ;  /* 0x0001604000047ab9 */ /* 0x000fe40000000000 */
[----:B------:R-:W-:Y:S01]  /*f790*/  ISETP.NE.AND P1, PT, RZ, UR4, PT ;  /* 0x00000004ff007c0c */ /* 0x000fe2000bf25270 */
[----:B------:R-:W-:-:S12]  /*f7a0*/  @!P2 BRA `(.L_x_222) ;  /* 0x000001100000a947 */ /* 0x000fd80003800000 */
[----:B------:R-:W2:Y:S04]  /*f7b0*/  LDG.E R2, [R4.64] ;  /* 0x0000002404027981 */ /* 0x000ea8000c1e1900 */
[----:B------:R-:W3:Y:S01]  /*f7c0*/  LDG.E.64 R6, [R4.64+0x8] ;  /* 0x0000082404067981 */ /* 0x000ee2000c1e1b00 */
[----:B--2---:R-:W-:-:S04]  /*f7d0*/  FSETP.GTU.FTZ.AND P2, PT, |R2|, +INF , PT ;  /* 0x7f8000000200780b */ /* 0x004fc80003f5c200 */
[----:B------:R-:W-:-:S09]  /*f7e0*/  FSETP.NEU.OR P3, PT, R2, R3, P2 ;  /* 0x000000030200720b */ /* 0x000fd2000176d400 */
[----:B---3--:R-:W-:Y:S02]  /*f7f0*/  @!P2 ISETP.GE.U32.AND P0, PT, R6, R16, PT ;  /* 0x000000100600a20c */ /* 0x008fe40003f06070 */
[----:B------:R-:W-:Y:S02]  /*f800*/  @!P2 FSETP.GT.FTZ.AND P4, PT, R2, R3, PT ;  /* 0x000000030200a20b */ /* 0x000fe40003f94000 */
[----:B------:R-:W-:Y:S02]  /*f810*/  @!P2 ISETP.GE.AND.EX P0, PT, R7, R17, PT, P0 ;  /* 0x000000110700a20c */ /* 0x000fe40003f06300 */
[----:B------:R-:W-:Y:S02]  /*f820*/  @!P2 SEL R0, RZ, 0xffffffff, !P4 ;  /* 0xffffffffff00a807 */ /* 0x000fe40006000000 */
[----:B------:R-:W-:-:S09]  /*f830*/  @P2 FSETP.GTU.FTZ.AND P4, PT, |R3|, +INF , PT ;  /* 0x7f8000000300280b */ /* 0x000fd20003f9c200 */
        /* <DEDUP_REMOVED lines=8> */
.L_x_222:
[----:B------:R-:W-:Y:S05]  /*f8c0*/  @!P1 BRA `(.L_x_223) ;  /* 0x000001a000009947 */ /* 0x000fea0003800000 */
[----:B------:R-:W-:-:S05]  /*f8d0*/  IMAD.MOV.U32 R0, RZ, RZ, 0x1 ;  /* 0x00000001ff007424 */ /* 0x000fca00078e00ff */
[----:B------:R-:W-:-:S13]  /*f8e0*/  ISETP.NE.AND P0, PT, R0, c[0x0][0x584], PT ;  /* 0x0001610000007a0c */ /* 0x000fda0003f05270 */
[----:B------:R-:W-:Y:S05]  /*f8f0*/  @!P0 BRA `(.L_x_224) ;  /* 0x0000013000008947 */ /* 0x000fea0003800000 */
[----:B------:R-:W-:Y:S01]  /*f900*/  MOV R2, 0x0 ;  /* 0x0000000000027802 */ /* 0x000fe20000000f00 */
[----:B------:R-:W-:Y:S01]  /*f910*/  HFMA2.MMA R8, -RZ, RZ, 0, 4.4763088226318359375e-05 ;  /* 0x000002efff087435 */ /* 0x000fe200000001ff */
[----:B------:R-:W-:Y:S02]  /*f920*/  IMAD.MOV.U32 R4, RZ, RZ, c[0x4][0x3d8] ;  /* 0x0100f600ff047624 */ /* 0x000fe400078e00ff */
[----:B------:R-:W-:Y:S02]  /*f930*/  IMAD.MOV.U32 R5, RZ, RZ, c[0x4][0x3dc] ;  /* 0x0100f700ff057624 */ /* 0x000fe400078e00ff */
[----:B------:R-:W0:Y:S01]  /*f940*/  LDC.64 R2, c[0x4][R2] ;  /* 0x0100000002027b82 */ /* 0x000e220000000a00 */
[----:B------:R-:W-:Y:S02]  /*f950*/  IMAD.MOV.U32 R6, RZ, RZ, c[0x4][0x3c0] ;  /* 0x0100f000ff067624 */ /* 0x000fe400078e00ff */
[----:B------:R-:W-:Y:S02]  /*f960*/  IMAD.MOV.U32 R7, RZ, RZ, c[0x4][0x3c4] ;  /* 0x0100f100ff077624 */ /* 0x000fe400078e00ff */
[----:B------:R-:W-:-:S02]  /*f970*/  IMAD.MOV.U32 R10, RZ, RZ, c[0x4][0x2a0] ;  /* 0x0100a800ff0a7624 */ /* 0x000fc400078e00ff */
[----:B------:R-:W-:Y:S02]  /*f980*/  IMAD.MOV.U32 R11, RZ, RZ, c[0x4][0x2a4] ;  /* 0x0100a900ff0b7624 */ /* 0x000fe400078e00ff */
[----:B------:R-:W-:Y:S02]  /*f990*/  IMAD.MOV.U32 R12, RZ, RZ, 0x1 ;  /* 0x00000001ff0c7424 */ /* 0x000fe400078e00ff */
[----:B------:R-:W-:Y:S02]  /*f9a0*/  IMAD.MOV.U32 R13, RZ, RZ, RZ ;  /* 0x000000ffff0d7224 */ /* 0x000fe400078e00ff */
[----:B------:R-:W-:Y:S01]  /*f9b0*/  LEPC R14 ;  /* 0x00000000000e734e */ /* 0x000fe20000000000 */
[----:B------:R-:W-:Y:S02]  /*f9c0*/  MOV R9, 0xfa30 ;  /* 0x0000fa3000097802 */ /* 0x000fe40000000f00 */
[----:B------:R-:W-:Y:S02]  /*f9d0*/  MOV R20, 0xf9b0 ;  /* 0x0000f9b000147802 */ /* 0x000fe40000000f00 */
[----:B------:R-:W-:Y:S02]  /*f9e0*/  MOV R21, 0x0 ;  /* 0x0000000000157802 */ /* 0x000fe40000000f00 */
[----:B------:R-:W-:-:S02]  /*f9f0*/  MOV R0, 0x0 ;  /* 0x0000000000007802 */ /* 0x000fc40000000f00 */
[----:B------:R-:W-:-:S04]  /*fa00*/  IADD3 R20, P0, P1, -R20, R9, R14 ;  /* 0x0000000914147210 */ /* 0x000fc8000791e10e */
[----:B------:R-:W-:-:S04]  /*fa10*/  IADD3.X R21, ~R0, R21, R15, P0, P1 ;  /* 0x0000001500157210 */ /* 0x000fc800007e250f */
[----:B0-----:R-:W-:Y:S05]  /*fa20*/  CALL.ABS.NOINC R2 ;  /* 0x0000000002007343 */ /* 0x001fea0003c00000 */
.L_x_224:
[----:B------:R-:W-:-:S05]  /*fa30*/  IADD3 R18, P0, R18, c[0x0][0x550], RZ ;  /* 0x0001540012127a10 */ /* 0x000fca0007f1e0ff */
[----:B------:R-:W-:-:S05]  /*fa40*/  IMAD.X R19, RZ, RZ, c[0x0][0x554], P0 ;  /* 0x00015500ff137624 */ /* 0x000fca00000e06ff */
[----:B------:R-:W-:Y:S01]  /*fa50*/  STG.E.64 [R18.64], R16 ;  /* 0x0000001012007986 */ /* 0x000fe2000c101b24 */
[----:B------:R-:W-:Y:S05]  /*fa60*/  EXIT ;  /* 0x000000000000794d */ /* 0x000fea0003800000 */
.L_x_223:
[----:B------:R-:W-:Y:S04]  /*fa70*/  STG.E.64 [R4.64+0x8], R16 ;  /* 0x0000081004007986 */ /* 0x000fe8000c101b24 */
[----:B------:R-:W-:Y:S01]  /*fa80*/  STG.E [R4.64], R3 ;  /* 0x0000000304007986 */ /* 0x000fe2000c101924 */
[----:B------:R-:W-:Y:S05]  /*fa90*/  EXIT ;  /* 0x000000000000794d */ /* 0x000fea0003800000 */
.L_x_221:
[----:B------:R-:W-:Y:S05]  /*faa0*/  @!P2 BRA `(.L_x_225) ;  /* 0x000001400000a947 */ /* 0x000fea0003800000 */
[----:B------:R-:W-:Y:S01]  /*fab0*/  MOV R2, 0x0 ;  /* 0x0000000000027802 */ /* 0x000fe20000000f00 */
[----:B------:R-:W-:Y:S01]  /*fac0*/  IMAD.MOV.U32 R4, RZ, RZ, c[0x4][0x3c8] ;  /* 0x0100f200ff047624 */ /* 0x000fe200078e00ff */
[----:B------:R-:W-:Y:S01]  /*fad0*/  MOV R7, c[0x4][0x3c4] ;  /* 0x0100f10000077a02 */ /* 0x000fe20000000f00 */
[----:B------:R-:W-:Y:S02]  /*fae0*/  IMAD.MOV.U32 R5, RZ, RZ, c[0x4][0x3cc] ;  /* 0x0100f300ff057624 */ /* 0x000fe400078e00ff */
[----:B------:R-:W-:Y:S01]  /*faf0*/  IMAD.MOV.U32 R6, RZ, RZ, c[0x4][0x3c0] ;  /* 0x0100f000ff067624 */ /* 0x000fe200078e00ff */
[----:B------:R-:W0:Y:S01]  /*fb00*/  LDC.64 R2, c[0x4][R2] ;  /* 0x0100000002027b82 */ /* 0x000e220000000a00 */
[----:B------:R-:W-:-:S02]  /*fb10*/  IMAD.MOV.U32 R8, RZ, RZ, 0x2dd ;  /* 0x000002ddff087424 */ /* 0x000fc400078e00ff */
[----:B------:R-:W-:Y:S02]  /*fb20*/  IMAD.MOV.U32 R10, RZ, RZ, c[0x4][0x2c8] ;  /* 0x0100b200ff0a7624 */ /* 0x000fe400078e00ff */
[----:B------:R-:W-:Y:S02]  /*fb30*/  IMAD.MOV.U32 R11, RZ, RZ, c[0x4][0x2cc] ;  /* 0x0100b300ff0b7624 */ /* 0x000fe400078e00ff */
[----:B------:R-:W-:Y:S02]  /*fb40*/  IMAD.MOV.U32 R12, RZ, RZ, 0x1 ;  /* 0x00000001ff0c7424 */ /* 0x000fe400078e00ff */
[----:B------:R-:W-:Y:S02]  /*fb50*/  IMAD.MOV.U32 R13, RZ, RZ, RZ ;  /* 0x000000ffff0d7224 */ /* 0x000fe400078e00ff */
[----:B------:R-:W-:Y:S01]  /*fb60*/  LEPC R14 ;  /* 0x00000000000e734e */ /* 0x000fe20000000000 */
[----:B------:R-:W-:Y:S02]  /*fb70*/  MOV R9, 0xfbe0 ;  /* 0x0000fbe000097802 */ /* 0x000fe40000000f00 */
[----:B------:R-:W-:Y:S02]  /*fb80*/  MOV R20, 0xfb60 ;  /* 0x0000fb6000147802 */ /* 0x000fe40000000f00 */
[----:B------:R-:W-:-:S02]  /*fb90*/  MOV R21, 0x0 ;  /* 0x0000000000157802 */ /* 0x000fc40000000f00 */
[----:B------:R-:W-:Y:S02]  /*fba0*/  MOV R0, 0x0 ;  /* 0x0000000000007802 */ /* 0x000fe40000000f00 */
[----:B------:R-:W-:-:S04]  /*fbb0*/  IADD3 R20, P0, P1, -R20, R9, R14 ;  /* 0x0000000914147210 */ /* 0x000fc8000791e10e */
[----:B------:R-:W-:-:S04]  /*fbc0*/  IADD3.X R21, ~R0, R21, R15, P0, P1 ;  /* 0x0000001500157210 */ /* 0x000fc800007e250f */
[----:B0-----:R-:W-:Y:S05]  /*fbd0*/  CALL.ABS.NOINC R2 ;  /* 0x0000000002007343 */ /* 0x001fea0003c00000 */
[----:B------:R-:W-:Y:S02]  /*fbe0*/  CS2R R16, SRZ ;  /* 0x0000000000107805 */ /* 0x000fe4000001ff00 */
.L_x_225:
[----:B------:R-:W-:Y:S02]  /*fbf0*/  ULDC.U8 UR4, c[0x0][0x581] ;  /* 0x0001604000047ab9 */ /* 0x000fe40000000000 */
[----:B------:R-:W-:-:S13]  /*fc00*/  ISETP.NE.AND P0, PT, RZ, UR4, PT ;  /* 0x00000004ff007c0c */ /* 0x000fda000bf05270 */
[----:B------:R-:W-:Y:S05]  /*fc10*/  @!P0 BRA `(.L_x_226) ;  /* 0x000001a000008947 */ /* 0x000fea0003800000 */
[----:B------:R-:W-:-:S05]  /*fc20*/  IMAD.MOV.U32 R0, RZ, RZ, 0x1 ;  /* 0x00000001ff007424 */ /* 0x000fca00078e00ff */
[----:B------:R-:W-:-:S13]  /*fc30*/  ISETP.NE.AND P0, PT, R0, c[0x0][0x584], PT ;  /* 0x0001610000007a0c */ /* 0x000fda0003f05270 */
[----:B------:R-:W-:Y:S05]  /*fc40*/  @!P0 BRA `(.L_x_227) ;  /* 0x0000013000008947 */ /* 0x000fea0003800000 */
[----:B------:R-:W-:Y:S01]  /*fc50*/  MOV R2, 0x0 ;  /* 0x0000000000027802 */ /* 0x000fe20000000f00 */
[----:B------:R-:W-:Y:S01]  /*fc60*/  IMAD.MOV.U32 R4, RZ, RZ, c[0x4][0x3d8] ;  /* 0x0100f600ff047624 */ /* 0x000fe200078e00ff */
[----:B------:R-:W-:Y:S01]  /*fc70*/  MOV R6, c[0x4][0x3c0] ;  /* 0x0100f00000067a02 */ /* 0x000fe20000000f00 */
[----:B------:R-:W-:Y:S02]  /*fc80*/  IMAD.MOV.U32 R5, RZ, RZ, c[0x4][0x3dc] ;  /* 0x0100f700ff057624 */ /* 0x000fe400078e00ff */
[----:B------:R-:W-:Y:S01]  /*fc90*/  IMAD.MOV.U32 R7, RZ, RZ, c[0x4][0x3c4] ;  /* 0x0100f100ff077624 */ /* 0x000fe200078e00ff */
[----:B------:R-:W0:Y:S01]  /*fca0*/  LDC.64 R2, c[0x4][R2] ;  /* 0x0100000002027b82 */ /* 0x000e220000000a00 */
[----:B------:R-:W-:Y:S02]  /*fcb0*/  IMAD.MOV.U32 R8, RZ, RZ, 0x2ef ;  /* 0x000002efff087424 */ /* 0x000fe400078e00ff */
[----:B------:R-:W-:Y:S02]  /*fcc0*/  IMAD.MOV.U32 R10, RZ, RZ, c[0x4][0x2a0] ;  /* 0x0100a800ff0a7624 */ /* 0x000fe400078e00ff */
[----:B------:R-:W-:-:S02]  /*fcd0*/  IMAD.MOV.U32 R11, RZ, RZ, c[0x4][0x2a4] ;  /* 0x0100a900ff0b7624 */ /* 0x000fc400078e00ff */
[----:B------:R-:W-:Y:S02]  /*fce0*/  IMAD.MOV.U32 R12, RZ, RZ, 0x1 ;  /* 0x00000001ff0c7424 */ /* 0x000fe400078e00ff */
[----:B------:R-:W-:Y:S02]  /*fcf0*/  IMAD.MOV.U32 R13, RZ, RZ, RZ ;  /* 0x000000ffff0d7224 */ /* 0x000fe400078e00ff */
[----:B------:R-:W-:Y:S01]  /*fd00*/  LEPC R14 ;  /* 0x00000000000e734e */ /* 0x000fe20000000000 */
[----:B------:R-:W-:Y:S02]  /*fd10*/  MOV R9, 0xfd80 ;  /* 0x0000fd8000097802 */ /* 0x000fe40000000f00 */
[----:B------:R-:W-:Y:S02]  /*fd20*/  MOV R20, 0xfd00 ;  /* 0x0000fd0000147802 */ /* 0x000fe40000000f00 */
[----:B------:R-:W-:Y:S02]  /*fd30*/  MOV R21, 0x0 ;  /* 0x0000000000157802 */ /* 0x000fe40000000f00 */
[----:B------:R-:W-:Y:S02]  /*fd40*/  MOV R0, 0x0 ;  /* 0x0000000000007802 */ /* 0x000fe40000000f00 */
[----:B------:R-:W-:-:S04]  /*fd50*/  IADD3 R20, P0, P1, -R20, R9, R14 ;  /* 0x0000000914147210 */ /* 0x000fc8000791e10e */
[----:B------:R-:W-:-:S04]  /*fd60*/  IADD3.X R21, ~R0, R21, R15, P0, P1 ;  /* 0x0000001500157210 */ /* 0x000fc800007e250f */
[----:B0-----:R-:W-:Y:S05]  /*fd70*/  CALL.ABS.NOINC R2 ;  /* 0x0000000002007343 */ /* 0x001fea0003c00000 */
.L_x_227:
[----:B------:R-:W-:-:S05]  /*fd80*/  IADD3 R18, P0, R18, c[0x0][0x550], RZ ;  /* 0x0001540012127a10 */ /* 0x000fca0007f1e0ff */
[----:B------:R-:W-:-:S05]  /*fd90*/  IMAD.X R19, RZ, RZ, c[0x0][0x554], P0 ;  /* 0x00015500ff137624 */ /* 0x000fca00000e06ff */
[----:B------:R-:W-:Y:S01]  /*fda0*/  STG.E.64 [R18.64], R16 ;  /* 0x0000001012007986 */ /* 0x000fe2000c101b24 */
[----:B------:R-:W-:Y:S05]  /*fdb0*/  EXIT ;  /* 0x000000000000794d */ /* 0x000fea0003800000 */
.L_x_226:
[----:B------:R-:W-:Y:S01]  /*fdc0*/  MOV R2, 0x0 ;  /* 0x0000000000027802 */ /* 0x000fe20000000f00 */
[----:B------:R-:W-:Y:S01]  /*fdd0*/  IMAD.MOV.U32 R4, RZ, RZ, c[0x4][0x3c8] ;  /* 0x0100f200ff047624 */ /* 0x000fe200078e00ff */
[----:B------:R-:W-:Y:S01]  /*fde0*/  MOV R5, c[0x4][0x3cc] ;  /* 0x0100f30000057a02 */ /* 0x000fe20000000f00 */
[----:B------:R-:W-:Y:S02]  /*fdf0*/  IMAD.MOV.U32 R6, RZ, RZ, c[0x4][0x3c0] ;  /* 0x0100f000ff067624 */ /* 0x000fe400078e00ff */
[----:B------:R-:W-:Y:S01]  /*fe00*/  IMAD.MOV.U32 R7, RZ, RZ, c[0x4][0x3c4] ;  /* 0x0100f100ff077624 */ /* 0x000fe200078e00ff */
[----:B------:R-:W0:Y:S01]  /*fe10*/  LDC.64 R2, c[0x4][R2] ;  /* 0x0100000002027b82 */ /* 0x000e220000000a00 */
[----:B------:R-:W-:Y:S02]  /*fe20*/  IMAD.MOV.U32 R8, RZ, RZ, 0x2e9 ;  /* 0x000002e9ff087424 */ /* 0x000fe400078e00ff */
        /* <DEDUP_REMOVED lines=12> */
[----:B------:R-:W-:Y:S05]  /*fef0*/  EXIT ;  /* 0x000000000000794d */ /* 0x000fea0003800000 */
.L_x_187:
[----:B------:R-:W0:Y:S04]  /*ff00*/  S2R R6, SR_TID.Y ;  /* 0x0000000000067919 */ /* 0x000e280000002200 */
[----:B------:R-:W1:Y:S01]  /*ff10*/  S2R R3, SR_CTAID.X ;  /* 0x0000000000037919 */ /* 0x000e620000002500 */
[----:B0-----:R-:W-:-:S04]  /*ff20*/  IMAD R8, R6, c[0x0][0x1a0], R29 ;  /* 0x0000680006087a24 */ /* 0x001fc800078e021d */
[----:B-1----:R-:W-:-:S05]  /*ff30*/  IMAD R3, R3, c[0x0][0x188], R8 ;  /* 0x0000620003037a24 */ /* 0x002fca00078e0208 */
[----:B------:R-:W-:-:S13]  /*ff40*/  ISETP.GE.AND P0, PT, R3, c[0x0][0x180], PT ;  /* 0x0000600003007a0c */ /* 0x000fda0003f06270 */
[----:B------:R-:W-:Y:S05]  /*ff50*/  @P0 EXIT ;  /* 0x000000000000094d */ /* 0x000fea0003800000 */
[----:B------:R-:W-:Y:S02]  /*ff60*/  ISETP.NE.AND P1, PT, R26, RZ, PT ;  /* 0x000000ff1a00720c */ /* 0x000fe40003f25270 */
[----:B------:R-:W-:-:S13]  /*ff70*/  ISETP.NE.AND P0, PT, RZ, c[0x0][0x190], PT ;  /* 0x00006400ff007a0c */ /* 0x000fda0003f05270 */
[----:B------:R-:W-:Y:S05]  /*ff80*/  @P0 EXIT P1 ;  /* 0x000000000000094d */ /* 0x000fea0000800000 */
[----:B------:R-:W-:Y:S02]  /*ff90*/  ISETP.NE.AND P1, PT, R6, RZ, PT ;  /* 0x000000ff0600720c */ /* 0x000fe40003f25270 */
[----:B------:R-:W-:-:S13]  /*ffa0*/  ISETP.NE.AND P0, PT, RZ, c[0x0][0x194], PT ;  /* 0x00006500ff007a0c */ /* 0x000fda0003f05270 */
[----:B------:R-:W-:Y:S05]  /*ffb0*/  @P0 EXIT P1 ;  /* 0x000000000000094d */ /* 0x000fea0000800000 */
[----:B------:R-:W-:Y:S01]  /*ffc0*/  ISETP.NE.U32.AND P0, PT, R4, RZ, PT ;  /* 0x000000ff0400720c */ /* 0x000fe20003f05070 */
[----:B------:R-:W-:Y:S02]  /*ffd0*/  ULDC.U8 UR4, c[0x0][0x580] ;  /* 0x0001600000047ab9 */ /* 0x000fe40000000000 */
[----:B------:R-:W-:Y:S02]  /*ffe0*/  ISETP.NE.AND P2, PT, RZ, UR4, PT ;  /* 0x00000004ff007c0c */ /* 0x000fe4000bf45270 */
[----:B------:R-:W-:Y:S02]  /*fff0*/  ISETP.NE.AND.EX P0, PT, R0, RZ, PT, P0 ;  /* 0x000000ff0000720c */ /* 0x000fe40003f05300 */
[----:B------:R-:W-:Y:S02]  /*10000*/  SEL R3, RZ, c[0x0][0x578], !P2 ;  /* 0x00015e00ff037a07 */ /* 0x000fe40005000000 */
[----:B------:R-:W-:Y:S02]  /*10010*/  SEL R0, RZ, c[0x0][0x57c], !P2 ;  /* 0x00015f00ff007a07 */ /* 0x000fe40005000000 */
[----:B-----5:R-:W-:-:S05]  /*10020*/  IADD3 R16, P1, R12, R3, RZ ;  /* 0x000000030c107210 */ /* 0x020fca0007f3e0ff */
        /* <DEDUP_REMOVED lines=22> */
.L_x_229:
[----:B------:R-:W-:Y:S05]  /*10190*/  @!P1 BRA `(.L_x_230) ;  /* 0x000001a000009947 */ /* 0x000fea0003800000 */
[----:B------:R-:W-:-:S10]  /*101a0*/  HFMA2.MMA R0, -RZ, RZ, 0, 5.9604644775390625e-08 ;  /* 0x00000001ff007435 */ /* 0x000fd400000001ff */
[----:B------:R-:W-:-:S13]  /*101b0*/  ISETP.NE.AND P0, PT, R0, c[0x0][0x584], PT ;  /* 0x0001610000007a0c */ /* 0x000fda0003f05270 */
[----:B------:R-:W-:Y:S05]  /*101c0*/  @!P0 BRA `(.L_x_231) ;  /* 0x0000013000008947 */ /* 0x000fea0003800000 */
[----:B------:R-:W-:Y:S01]  /*101d0*/  MOV R14, 0x0 ;  /* 0x00000000000e7802 */ /* 0x000fe20000000f00 */
[----:B------:R-:W-:Y:S01]  /*101e0*/  IMAD.MOV.U32 R4, RZ, RZ, c[0x4][0x3d8] ;  /* 0x0100f600ff047624 */ /* 0x000fe200078e00ff */
[----:B------:R-:W-:Y:S01]  /*101f0*/  MOV R13, RZ ;  /* 0x000000ff000d7202 */ /* 0x000fe20000000f00 */
[----:B------:R-:W-:Y:S02]  /*10200*/  IMAD.MOV.U32 R5, RZ, RZ, c[0x4][0x3dc] ;  /* 0x0100f700ff057624 */ /* 0x000fe400078e00ff */
[----:B------:R-:W-:Y:S01]  /*10210*/  IMAD.MOV.U32 R6, RZ, RZ, c[0x4][0x3c0] ;  /* 0x0100f000ff067624 */ /* 0x000fe200078e00ff */
[----:B------:R-:W0:Y:S01]  /*10220*/  LDC.64 R14, c[0x4][R14] ;  /* 0x010000000e0e7b82 */ /* 0x000e220000000a00 */
[----:B------:R-:W-:Y:S02]  /*10230*/  IMAD.MOV.U32 R7, RZ, RZ, c[0x4][0x3c4] ;  /* 0x0100f100ff077624 */ /* 0x000fe400078e00ff */
[----:B------:R-:W-:Y:S02]  /*10240*/  IMAD.MOV.U32 R8, RZ, RZ, 0x2ef ;  /* 0x000002efff087424 */ /* 0x000fe400078e00ff */
[----:B------:R-:W-:-:S02]  /*10250*/  IMAD.MOV.U32 R10, RZ, RZ, c[0x4][0x2a0] ;  /* 0x0100a800ff0a7624 */ /* 0x000fc400078e00ff */
[----:B------:R-:W-:Y:S02]  /*10260*/  IMAD.MOV.U32 R11, RZ, RZ, c[0x4][0x2a4] ;  /* 0x0100a900ff0b7624 */ /* 0x000fe400078e00ff */
[----:B------:R-:W-:Y:S02]  /*10270*/  IMAD.MOV.U32 R12, RZ, RZ, 0x1 ;  /* 0x00000001ff0c7424 */ /* 0x000fe400078e00ff */
        /* <DEDUP_REMOVED lines=8> */
.L_x_231:
[----:B------:R-:W-:-:S05]  /*10300*/  IADD3 R2, P0, R2, c[0x0][0x550], RZ ;  /* 0x0001540002027a10 */ /* 0x000fca0007f1e0ff */
[----:B------:R-:W-:-:S05]  /*10310*/  IMAD.X R3, RZ, RZ, c[0x0][0x554], P0 ;  /* 0x00015500ff037624 */ /* 0x000fca00000e06ff */
[----:B------:R-:W-:Y:S01]  /*10320*/  STG.E.64 [R2.64], R16 ;  /* 0x0000001002007986 */ /* 0x000fe2000c101b24 */
[----:B------:R-:W-:Y:S05]  /*10330*/  EXIT ;  /* 0x000000000000794d */ /* 0x000fea0003800000 */
.L_x_230:
[----:B------:R-:W-:Y:S04]  /*10340*/  STG.E.64 [R4.64+0x8], R16 ;  /* 0x0000081004007986 */ /* 0x000fe8000c101b24 */
[----:B------:R-:W-:Y:S01]  /*10350*/  STG.E [R4.64], R11 ;  /* 0x0000000b04007986 */ /* 0x000fe2000c101924 */
[----:B------:R-:W-:Y:S05]  /*10360*/  EXIT ;  /* 0x000000000000794d */ /* 0x000fea0003800000 */
.L_x_228:
[----:B------:R-:W-:Y:S05]  /*10370*/  @!P2 BRA `(.L_x_232) ;  /* 0x000001400000a947 */ /* 0x000fea0003800000 */
[----:B------:R-:W-:Y:S01]  /*10380*/  MOV R14, 0x0 ;  /* 0x00000000000e7802 */ /* 0x000fe20000000f00 */
[----:B------:R-:W-:Y:S01]  /*10390*/  HFMA2.MMA R12, -RZ, RZ, 0, 5.9604644775390625e-08 ;  /* 0x00000001ff0c7435 */ /* 0x000fe200000001ff */
[----:B------:R-:W-:Y:S02]  /*103a0*/  IMAD.MOV.U32 R4, RZ, RZ, c[0x4][0x3c8] ;  /* 0x0100f200ff047624 */ /* 0x000fe400078e00ff */
[----:B------:R-:W-:-:S02]  /*103b0*/  IMAD.MOV.U32 R5, RZ, RZ, c[0x4][0x3cc] ;  /* 0x0100f300ff057624 */ /* 0x000fc400078e00ff */
[----:B------:R-:W0:Y:S01]  /*103c0*/  LDC.64 R14, c[0x4][R14] ;  /* 0x010000000e0e7b82 */ /* 0x000e220000000a00 */
[----:B------:R-:W-:Y:S02]  /*103d0*/  IMAD.MOV.U32 R6, RZ, RZ, c[0x4][0x3c0] ;  /* 0x0100f000ff067624 */ /* 0x000fe400078e00ff */
[----:B------:R-:W-:Y:S02]  /*103e0*/  IMAD.MOV.U32 R7, RZ, RZ, c[0x4][0x3c4] ;  /* 0x0100f100ff077624 */ /* 0x000fe400078e00ff */
[----:B------:R-:W-:Y:S02]  /*103f0*/  IMAD.MOV.U32 R8, RZ, RZ, 0x2dd ;  /* 0x000002ddff087424 */ /* 0x000fe400078e00ff */
[----:B------:R-:W-:Y:S02]  /*10400*/  IMAD.MOV.U32 R10, RZ, RZ, c[0x4][0x2c8] ;  /* 0x0100b200ff0a7624 */ /* 0x000fe400078e00ff */
[----:B------:R-:W-:Y:S02]  /*10410*/  IMAD.MOV.U32 R11, RZ, RZ, c[0x4][0x2cc] ;  /* 0x0100b300ff0b7624 */ /* 0x000fe400078e00ff */
[----:B------:R-:W-:-:S02]  /*10420*/  IMAD.MOV.U32 R13, RZ, RZ, RZ ;  /* 0x000000ffff0d7224 */ /* 0x000fc400078e00ff */
[----:B------:R-:W-:Y:S01]  /*10430*/  LEPC R16 ;  /* 0x000000000010734e */ /* 0x000fe20000000000 */
[----:B------:R-:W-:-:S02]  /*10440*/  MOV R3, 0x104b0 ;  /* 0x000104b000037802 */ /* 0x000fc40000000f00 */
[----:B------:R-:W-:Y:S02]  /*10450*/  MOV R20, 0x10430 ;  /* 0x0001043000147802 */ /* 0x000fe40000000f00 */
[----:B------:R-:W-:Y:S02]  /*10460*/  MOV R21, 0x0 ;  /* 0x0000000000157802 */ /* 0x000fe40000000f00 */
[----:B------:R-:W-:Y:S02]  /*10470*/  MOV R0, 0x0 ;  /* 0x0000000000007802 */ /* 0x000fe40000000f00 */
[----:B------:R-:W-:-:S04]  /*10480*/  IADD3 R20, P0, P1, -R20, R3, R16 ;  /* 0x0000000314147210 */ /* 0x000fc8000791e110 */
[----:B------:R-:W-:-:S04]  /*10490*/  IADD3.X R21, ~R0, R21, R17, P0, P1 ;  /* 0x0000001500157210 */ /* 0x000fc800007e2511 */
[----:B0-----:R-:W-:Y:S05]  /*104a0*/  CALL.ABS.NOINC R14 ;  /* 0x000000000e007343 */ /* 0x001fea0003c00000 */
[----:B------:R-:W-:Y:S02]  /*104b0*/  CS2R R16, SRZ ;  /* 0x0000000000107805 */ /* 0x000fe4000001ff00 */
.L_x_232:
        /* <DEDUP_REMOVED lines=12> */
[----:B------:R-:W-:Y:S02]  /*10580*/  IMAD.MOV.U32 R7, RZ, RZ, c[0x4][0x3c4] ;  /* 0x0100f100ff077624 */ /* 0x000fe400078e00ff */
[----:B------:R-:W-:Y:S02]  /*10590*/  IMAD.MOV.U32 R8, RZ, RZ, 0x2ef ;  /* 0x000002efff087424 */ /* 0x000fe400078e00ff */
        /* <DEDUP_REMOVED lines=11> */
.L_x_234:
[----:B------:R-:W-:-:S05]  /*10650*/  IADD3 R2, P0, R2, c[0x0][0x550], RZ ;  /* 0x0001540002027a10 */ /* 0x000fca0007f1e0ff */
[----:B------:R-:W-:-:S05]  /*10660*/  IMAD.X R3, RZ, RZ, c[0x0][0x554], P0 ;  /* 0x00015500ff037624 */ /* 0x000fca00000e06ff */
[----:B------:R-:W-:Y:S01]  /*10670*/  STG.E.64 [R2.64], R16 ;  /* 0x0000001002007986 */ /* 0x000fe2000c101b24 */
[----:B------:R-:W-:Y:S05]  /*10680*/  EXIT ;  /* 0x000000000000794d */ /* 0x000fea0003800000 */
.L_x_233:
[----:B------:R-:W-:Y:S01]  /*10690*/  MOV R2, 0x0 ;  /* 0x0000000000027802 */ /* 0x000fe20000000f00 */
[----:B------:R-:W-:Y:S01]  /*106a0*/  IMAD.MOV.U32 R4, RZ, RZ, c[0x4][0x3c8] ;  /* 0x0100f200ff047624 */ /* 0x000fe200078e00ff */
[----:B------:R-:W-:Y:S01]  /*106b0*/  MOV R10, c[0x4][0x2a8] ;  /* 0x0100aa00000a7a02 */ /* 0x000fe20000000f00 */
[----:B------:R-:W-:Y:S02]  /*106c0*/  IMAD.MOV.U32 R5, RZ, RZ, c[0x4][0x3cc] ;  /* 0x0100f300ff057624 */ /* 0x000fe400078e00ff */
[----:B------:R-:W-:Y:S01]  /*106d0*/  IMAD.MOV.U32 R6, RZ, RZ, c[0x4][0x3c0] ;  /* 0x0100f000ff067624 */ /* 0x000fe200078e00ff */
[----:B------:R-:W0:Y:S01]  /*106e0*/  LDC.64 R2, c[0x4][R2] ;  /* 0x0100000002027b82 */ /* 0x000e220000000a00 */
[----:B------:R-:W-:Y:S02]  /*106f0*/  IMAD.MOV.U32 R7, RZ, RZ, c[0x4][0x3c4] ;  /* 0x0100f100ff077624 */ /* 0x000fe400078e00ff */
[----:B------:R-:W-:-:S02]  /*10700*/  IMAD.MOV.U32 R8, RZ, RZ, 0x2e9 ;  /* 0x000002e9ff087424 */ /* 0x000fc400078e00ff */
        /* <DEDUP_REMOVED lines=12> */
        .weak           $__internal_0_$__cuda_sm20_div_u64
        .type           $__internal_0_$__cuda_sm20_div_u64,@function
        .size           $__internal_0_$__cuda_sm20_div_u64,($__internal_1_$__cuda_sm20_rem_u64 - $__internal_0_$__cuda_sm20_div_u64)
$__internal_0_$__cuda_sm20_div_u64:
[----:B------:R-:W-:Y:S02]  /*107d0*/  IMAD.MOV.U32 R14, RZ, RZ, R5 ;  /* 0x000000ffff0e7224 */ /* 0x000fe400078e0005 */
[----:B------:R-:W-:-:S04]  /*107e0*/  IMAD.MOV.U32 R15, RZ, RZ, R6 ;  /* 0x000000ffff0f7224 */ /* 0x000fc800078e0006 */
[----:B------:R-:W0:Y:S08]  /*107f0*/  I2F.U64.RP R7, R14 ;  /* 0x0000000e00077312 */ /* 0x000e300000309000 */
[----:B0-----:R-:W0:Y:S02]  /*10800*/  MUFU.RCP R7, R7 ;  /* 0x0000000700077308 */ /* 0x001e240000001000 */
[----:B0-----:R-:W-:-:S06]  /*10810*/  IADD3 R10, R7, 0x1ffffffe, RZ ;  /* 0x1ffffffe070a7810 */ /* 0x001fcc0007ffe0ff */
[----:B------:R-:W0:Y:S02]  /*10820*/  F2I.U64.TRUNC R14, R10 ;  /* 0x0000000a000e7311 */ /* 0x000e24000020d800 */
[----:B0-----:R-:W-:-:S04]  /*10830*/  IMAD.WIDE.U32 R16, R14, R5, RZ ;  /* 0x000000050e107225 */ /* 0x001fc800078e00ff */
[----:B------:R-:W-:Y:S01]  /*10840*/  IMAD R17, R14, R6, R17 ;  /* 0x000000060e117224 */ /* 0x000fe200078e0211 */
[----:B------:R-:W-:-:S03]  /*10850*/  IADD3 R19, P0, RZ, -R16, RZ ;  /* 0x80000010ff137210 */ /* 0x000fc60007f1e0ff */
[----:B------:R-:W-:Y:S02]  /*10860*/  IMAD R17, R15, R5, R17 ;  /* 0x000000050f117224 */ /* 0x000fe400078e0211 */
[----:B------:R-:W-:-:S04]  /*10870*/  IMAD.HI.U32 R16, R14, R19, RZ ;  /* 0x000000130e107227 */ /* 0x000fc800078e00ff */
[----:B------:R-:W-:Y:S02]  /*10880*/  IMAD.X R21, RZ, RZ, ~R17, P0 ;  /* 0x000000ffff157224 */ /* 0x000fe400000e0e11 */
[----:B------:R-:W-:Y:S02]  /*10890*/  IMAD.MOV.U32 R17, RZ, RZ, R14 ;  /* 0x000000ffff117224 */ /* 0x000fe400078e000e */
[-C--:B------:R-:W-:Y:S02]  /*108a0*/  IMAD R23, R15, R21.reuse, RZ ;  /* 0x000000150f177224 */ /* 0x080fe400078e02ff */
[----:B------:R-:W-:-:S04]  /*108b0*/  IMAD.WIDE.U32 R16, P0, R14, R21, R16 ;  /* 0x000000150e107225 */ /* 0x000fc80007800010 */
[----:B------:R-:W-:-:S04]  /*108c0*/  IMAD.HI.U32 R7, R15, R21, RZ ;  /* 0x000000150f077227 */ /* 0x000fc800078e00ff */
[----:B------:R-:W-:-:S04]  /*108d0*/  IMAD.HI.U32 R16, P1, R15, R19, R16 ;  /* 0x000000130f107227 */ /* 0x000fc80007820010 */
[----:B------:R-:W-:Y:S01]  /*108e0*/  IMAD.X R7, R7, 0x1, R15, P0 ;  /* 0x0000000107077824 */ /* 0x000fe200000e060f */
[----:B------:R-:W-:-:S04]  /*108f0*/  IADD3 R17, P3, R23, R16, RZ ;  /* 0x0000001017117210 */ /* 0x000fc80007f7e0ff */
[----:B------:R-:W-:Y:S01]  /*10900*/  IADD3.X R7, RZ, RZ, R7, P3, P1 ;  /* 0x000000ffff077210 */ /* 0x000fe20001fe2407 */
[----:B------:R-:W-:-:S04]  /*10910*/  IMAD.WIDE.U32 R14, R17, R5, RZ ;  /* 0x00000005110e7225 */ /* 0x000fc800078e00ff */
[----:B------:R-:W-:Y:S01]  /*10920*/  IMAD R10, R17, R6, R15 ;  /* 0x00000006110a7224 */ /* 0x000fe200078e020f */
[----:B------:R-:W-:-:S03]  /*10930*/  IADD3 R15, P0, RZ, -R14, RZ ;  /* 0x8000000eff0f7210 */ /* 0x000fc60007f1e0ff */
[----:B------:R-:W-:Y:S02]  /*10940*/  IMAD R10, R7, R5, R10 ;  /* 0x00000005070a7224 */ /* 0x000fe400078e020a */
[----:B------:R-:W-:-:S03]  /*10950*/  IMAD.HI.U32 R16, R17, R15, RZ ;  /* 0x0000000f11107227 */ /* 0x000fc600078e00ff */
[----:B------:R-:W-:-:S05]  /*10960*/  IADD3.X R10, RZ, ~R10, RZ, P0, !PT ;  /* 0x8000000aff0a7210 */ /* 0x000fca00007fe4ff */
[----:B------:R-:W-:-:S04]  /*10970*/  IMAD.WIDE.U32 R16, P0, R17, R10, R16 ;  /* 0x0000000a11107225 */ /* 0x000fc80007800010 */
[C---:B------:R-:W-:Y:S02]  /*10980*/  IMAD R14, R7.reuse, R10, RZ ;  /* 0x0000000a070e7224 */ /* 0x040fe400078e02ff */
[----:B------:R-:W-:-:S04]  /*10990*/  IMAD.HI.U32 R17, P1, R7, R15, R16 ;  /* 0x0000000f07117227 */ /* 0x000fc80007820010 */
[----:B------:R-:W-:Y:S01]  /*109a0*/  IMAD.HI.U32 R10, R7, R10, RZ ;  /* 0x0000000a070a7227 */ /* 0x000fe200078e00ff */
[----:B------:R-:W-:-:S03]  /*109b0*/  IADD3 R17, P3, R14, R17, RZ ;  /* 0x000000110e117210 */ /* 0x000fc60007f7e0ff */
[----:B------:R-:W-:Y:S02]  /*109c0*/  IMAD.X R7, R10, 0x1, R7, P0 ;  /* 0x000000010a077824 */ /* 0x000fe400000e0607 */
[----:B------:R-:W-:-:S03]  /*109d0*/  IMAD.HI.U32 R14, R17, R3, RZ ;  /* 0x00000003110e7227 */ /* 0x000fc600078e00ff */
[----:B------:R-:W-:Y:S01]  /*109e0*/  IADD3.X R7, RZ, RZ, R7, P3, P1 ;  /* 0x000000ffff077210 */ /* 0x000fe20001fe2407 */
[----:B------:R-:W-:-:S04]  /*109f0*/  IMAD.MOV.U32 R15, RZ, RZ, RZ ;  /* 0x000000ffff0f7224 */ /* 0x000fc800078e00ff */
[----:B------:R-:W-:-:S04]  /*10a00*/  IMAD.WIDE.U32 R14, R17, R4, R14 ;  /* 0x00000004110e7225 */ /* 0x000fc800078e000e */
[C---:B------:R-:W-:Y:S02]  /*10a10*/  IMAD R17, R7.reuse, R4, RZ ;  /* 0x0000000407117224 */ /* 0x040fe400078e02ff */
[----:B------:R-:W-:-:S04]  /*10a20*/  IMAD.HI.U32 R14, P0, R7, R3, R14 ;  /* 0x00000003070e7227 */ /* 0x000fc8000780000e */
[----:B------:R-:W-:Y:S01]  /*10a30*/  IMAD.HI.U32 R10, R7, R4, RZ ;  /* 0x00000004070a7227 */ /* 0x000fe200078e00ff */
[----:B------:R-:W-:-:S03]  /*10a40*/  IADD3 R7, P1, R17, R14, RZ ;  /* 0x0000000e11077210 */ /* 0x000fc60007f3e0ff */
[----:B------:R-:W-:Y:S02]  /*10a50*/  IMAD.X R10, RZ, RZ, R10, P0 ;  /* 0x000000ffff0a7224 */ /* 0x000fe400000e060a */
[----:B------:R-:W-:-:S04]  /*10a60*/  IMAD.WIDE.U32 R14, R7, R5, RZ ;  /* 0x00000005070e7225 */ /* 0x000fc800078e00ff */
[----:B------:R-:W-:Y:S01]  /*10a70*/  IMAD.X R10, RZ, RZ, R10, P1 ;  /* 0x000000ffff0a7224 */ /* 0x000fe200008e060a */
[----:B------:R-:W-:Y:S01]  /*10a80*/  IADD3 R18, P1, -R14, R3, RZ ;  /* 0x000000030e127210 */ /* 0x000fe20007f3e1ff */
[----:B------:R-:W-:-:S03]  /*10a90*/  IMAD R15, R7, R6, R15 ;  /* 0x00000006070f7224 */ /* 0x000fc600078e020f */
[-C--:B------:R-:W-:Y:S01]  /*10aa0*/  ISETP.GE.U32.AND P0, PT, R18, R5.reuse, PT ;  /* 0x000000051200720c */ /* 0x080fe20003f06070 */
[----:B------:R-:W-:-:S04]  /*10ab0*/  IMAD R15, R10, R5, R15 ;  /* 0x000000050a0f7224 */ /* 0x000fc800078e020f */
[----:B------:R-:W-:Y:S01]  /*10ac0*/  IMAD.X R17, R4, 0x1, ~R15, P1 ;  /* 0x0000000104117824 */ /* 0x000fe200008e0e0f */
[----:B------:R-:W-:Y:S02]  /*10ad0*/  IADD3 R14, P1, -R5, R18, RZ ;  /* 0x00000012050e7210 */ /* 0x000fe40007f3e1ff */
[----:B------:R-:W-:Y:S02]  /*10ae0*/  IADD3 R4, P3, R7, 0x1, RZ ;  /* 0x0000000107047810 */ /* 0x000fe40007f7e0ff */
[C---:B------:R-:W-:Y:S01]  /*10af0*/  ISETP.GE.U32.AND.EX P0, PT, R17.reuse, R6, PT, P0 ;  /* 0x000000061100720c */ /* 0x040fe20003f06100 */
[----:B------:R-:W-:Y:S01]  /*10b00*/  IMAD.X R16, R17, 0x1, ~R6, P1 ;  /* 0x0000000111107824 */ /* 0x000fe200008e0e06 */
[----:B------:R-:W-:Y:S01]  /*10b10*/  ISETP.NE.U32.AND P1, PT, R5, RZ, PT ;  /* 0x000000ff0500720c */ /* 0x000fe20003f25070 */
[----:B------:R-:W-:Y:S01]  /*10b20*/  IMAD.X R15, RZ, RZ, R10, P3 ;  /* 0x000000ffff0f7224 */ /* 0x000fe200018e060a */
[----:B------:R-:W-:Y:S02]  /*10b30*/  SEL R14, R14, R18, P0 ;  /* 0x000000120e0e7207 */ /* 0x000fe40000000000 */
[----:B------:R-:W-:-:S02]  /*10b40*/  SEL R3, R4, R7, P0 ;  /* 0x0000000704037207 */ /* 0x000fc40000000000 */
[----:B------:R-:W-:Y:S02]  /*10b50*/  SEL R7, R16, R17, P0 ;  /* 0x0000001110077207 */ /* 0x000fe40000000000 */
[----:B------:R-:W-:Y:S01]  /*10b60*/  SEL R10, R15, R10, P0 ;  /* 0x0000000a0f0a7207 */ /* 0x000fe20000000000 */
[----:B------:R-:W-:Y:S01]  /*10b70*/  IMAD.MOV.U32 R15, RZ, RZ, 0x0 ;  /* 0x00000000ff0f7424 */ /* 0x000fe200078e00ff */
[----:B------:R-:W-:Y:S02]  /*10b80*/  ISETP.GE.U32.AND P0, PT, R14, R5, PT ;  /* 0x000000050e00720c */ /* 0x000fe40003f06070 */
[----:B------:R-:W-:Y:S02]  /*10b90*/  IADD3 R4, P3, R3, 0x1, RZ ;  /* 0x0000000103047810 */ /* 0x000fe40007f7e0ff */
[----:B------:R-:W-:Y:S02]  /*10ba0*/  ISETP.GE.U32.AND.EX P0, PT, R7, R6, PT, P0 ;  /* 0x000000060700720c */ /* 0x000fe40003f06100 */
[----:B------:R-:W-:Y:S01]  /*10bb0*/  MOV R14, R0 ;  /* 0x00000000000e7202 */ /* 0x000fe20000000f00 */
[----:B------:R-:W-:Y:S01]  /*10bc0*/  IMAD.X R7, RZ, RZ, R10, P3 ;  /* 0x000000ffff077224 */ /* 0x000fe200018e060a */
[----:B------:R-:W-:-:S02]  /*10bd0*/  ISETP.NE.AND.EX P1, PT, R6, RZ, PT, P1 ;  /* 0x000000ff0600720c */ /* 0x000fc40003f25310 */
[----:B------:R-:W-:Y:S02]  /*10be0*/  SEL R4, R4, R3, P0 ;  /* 0x0000000304047207 */ /* 0x000fe40000000000 */
[----:B------:R-:W-:Y:S02]  /*10bf0*/  SEL R7, R7, R10, P0 ;  /* 0x0000000a07077207 */ /* 0x000fe40000000000 */
[----:B------:R-:W-:Y:S02]  /*10c00*/  SEL R4, R4, 0xffffffff, P1 ;  /* 0xffffffff04047807 */ /* 0x000fe40000800000 */
[----:B------:R-:W-:Y:S01]  /*10c10*/  SEL R7, R7, 0xffffffff, P1 ;  /* 0xffffffff07077807 */ /* 0x000fe20000800000 */
[----:B------:R-:W-:Y:S06]  /*10c20*/  RET.REL.NODEC R14 `(_ZN2at6native13reduce_kernelILi512ELi1ENS0_8ReduceOpIfNS0_9ArgMaxOpsIfEEjlLi4ELi4EEEEEvT1_) ;  /* 0xfffef3d00e007950 */ /* 0x000fec0003c3ffff */
        .weak           $__internal_1_$__cuda_sm20_rem_u64
        .type           $__internal_1_$__cuda_sm20_rem_u64,@function
        .size           $__internal_1_$__cuda_sm20_rem_u64,(.L_x_6803 - $__internal_1_$__cuda_sm20_rem_u64)
$__internal_1_$__cuda_sm20_rem_u64:
        /* <DEDUP_REMOVED lines=16> */
[----:B------:R-:W-:-:S05]  /*10d30*/  IMAD.HI.U32 R14, P1, R9, R19, R14 ;  /* 0x00000013090e7227 */ /* 0x000fca000782000e */
[----:B------:R-:W-:Y:S01]  /*10d40*/  IADD3 R15, P2, R23, R14, RZ ;  /* 0x0000000e170f7210 */ /* 0x000fe20007f5e0ff */
[----:B------:R-:W-:-:S04]  /*10d50*/  IMAD.X R14, R21, 0x1, R9, P0 ;  /* 0x00000001150e7824 */ /* 0x000fc800000e0609 */
[----:B------:R-:W-:Y:S01]  /*10d60*/  IMAD.WIDE.U32 R8, R15, R7, RZ ;  /* 0x000000070f087225 */ /* 0x000fe200078e00ff */
[----:B------:R-:W-:-:S03]  /*10d70*/  IADD3.X R16, RZ, RZ, R14, P2, P1 ;  /* 0x000000ffff107210 */ /* 0x000fc600017e240e */
[----:B------:R-:W-:Y:S01]  /*10d80*/  IMAD R9, R15, R4, R9 ;  /* 0x000000040f097224 */ /* 0x000fe200078e0209 */
[----:B------:R-:W-:-:S03]  /*10d90*/  IADD3 R17, P0, RZ, -R8, RZ ;  /* 0x80000008ff117210 */ /* 0x000fc60007f1e0ff */
[----:B------:R-:W-:Y:S02]  /*10da0*/  IMAD R9, R16, R7, R9 ;  /* 0x0000000710097224 */ /* 0x000fe400078e0209 */
[----:B------:R-:W-:-:S04]  /*10db0*/  IMAD.HI.U32 R14, R15, R17, RZ ;  /* 0x000000110f0e7227 */ /* 0x000fc800078e00ff */
[----:B------:R-:W-:-:S04]  /*10dc0*/  IMAD.X R19, RZ, RZ, ~R9, P0 ;  /* 0x000000ffff137224 */ /* 0x000fc800000e0e09 */
[----:B------:R-:W-:-:S04]  /*10dd0*/  IMAD.WIDE.U32 R8, P0, R15, R19, R14 ;  /* 0x000000130f087225 */ /* 0x000fc8000780000e */
[C---:B------:R-:W-:Y:S02]  /*10de0*/  IMAD R15, R16.reuse, R19, RZ ;  /* 0x00000013100f7224 */ /* 0x040fe400078e02ff */
[----:B------:R-:W-:Y:S01]  /*10df0*/  IMAD.HI.U32 R8, P1, R16, R17, R8 ;  /* 0x0000001110087227 */ /* 0x000fe20007820008 */
[----:B------:R-:W-:-:S03]  /*10e00*/  HFMA2.MMA R9, -RZ, RZ, 0, 0 ;  /* 0x00000000ff097435 */ /* 0x000fc600000001ff */
[----:B------:R-:W-:Y:S01]  /*10e10*/  IMAD.HI.U32 R19, R16, R19, RZ ;  /* 0x0000001310137227 */ /* 0x000fe200078e00ff */
[----:B------:R-:W-:-:S03]  /*10e20*/  IADD3 R15, P2, R15, R8, RZ ;  /* 0x000000080f0f7210 */ /* 0x000fc60007f5e0ff */
[----:B------:R-:W-:Y:S02]  /*10e30*/  IMAD.X R16, R19, 0x1, R16, P0 ;  /* 0x0000000113107824 */ /* 0x000fe400000e0610 */
[----:B------:R-:W-:-:S03]  /*10e40*/  IMAD.HI.U32 R8, R15, R0, RZ ;  /* 0x000000000f087227 */ /* 0x000fc600078e00ff */
[----:B------:R-:W-:-:S03]  /*10e50*/  IADD3.X R17, RZ, RZ, R16, P2, P1 ;  /* 0x000000ffff117210 */ /* 0x000fc600017e2410 */
        /* <DEDUP_REMOVED lines=13> */
[----:B------:R-:W-:-:S04]  /*10f30*/  IADD3 R8, P1, -R7, R0, RZ ;  /* 0x0000000007087210 */ /* 0x000fc80007f3e1ff */
[C---:B------:R-:W-:Y:S01]  /*10f40*/  ISETP.GE.U32.AND.EX P0, PT, R15.reuse, R4, PT, P0 ;  /* 0x000000040f00720c */ /* 0x040fe20003f06100 */
[----:B------:R-:W-:Y:S01]  /*10f50*/  IMAD.X R9, R15, 0x1, ~R4, P1 ;  /* 0x000000010f097824 */ /* 0x000fe200008e0e04 */
[----:B------:R-:W-:Y:S02]  /*10f60*/  ISETP.NE.U32.AND P1, PT, R7, RZ, PT ;  /* 0x000000ff0700720c */ /* 0x000fe40003f25070 */
[----:B------:R-:W-:Y:S02]  /*10f70*/  SEL R8, R8, R0, P0 ;  /* 0x0000000008087207 */ /* 0x000fe40000000000 */
[----:B------:R-:W-:Y:S02]  /*10f80*/  SEL R9, R9, R15, P0 ;  /* 0x0000000f09097207 */ /* 0x000fe40000000000 */
[----:B------:R-:W-:Y:S02]  /*10f90*/  IADD3 R0, P2, -R7, R8, RZ ;  /* 0x0000000807007210 */ /* 0x000fe40007f5e1ff */
[----:B------:R-:W-:-:S02]  /*10fa0*/  ISETP.GE.U32.AND P0, PT, R8, R7, PT ;  /* 0x000000070800720c */ /* 0x000fc40003f06070 */
[----:B------:R-:W-:Y:S01]  /*10fb0*/  ISETP.NE.AND.EX P1, PT, R4, RZ, PT, P1 ;  /* 0x000000ff0400720c */ /* 0x000fe20003f25310 */
[C---:B------:R-:W-:Y:S01]  /*10fc0*/  IMAD.X R7, R9.reuse, 0x1, ~R4, P2 ;  /* 0x0000000109077824 */ /* 0x040fe200010e0e04 */
[----:B------:R-:W-:-:S04]  /*10fd0*/  ISETP.GE.U32.AND.EX P0, PT, R9, R4, PT, P0 ;  /* 0x000000040900720c */ /* 0x000fc80003f06100 */
[----:B------:R-:W-:Y:S01]  /*10fe0*/  SEL R0, R0, R8, P0 ;  /* 0x0000000800007207 */ /* 0x000fe20000000000 */
[----:B------:R-:W-:Y:S01]  /*10ff0*/  IMAD.MOV.U32 R8, RZ, RZ, R3 ;  /* 0x000000ffff087224 */ /* 0x000fe200078e0003 */
[----:B------:R-:W-:Y:S01]  /*11000*/  SEL R7, R7, R9, P0 ;  /* 0x0000000907077207 */ /* 0x000fe20000000000 */
[----:B------:R-:W-:Y:S01]  /*11010*/  IMAD.MOV.U32 R9, RZ, RZ, 0x0 ;  /* 0x00000000ff097424 */ /* 0x000fe200078e00ff */
[----:B------:R-:W-:Y:S02]  /*11020*/  SEL R0, R0, 0xffffffff, P1 ;  /* 0xffffffff00007807 */ /* 0x000fe40000800000 */
[----:B------:R-:W-:Y:S01]  /*11030*/  SEL R7, R7, 0xffffffff, P1 ;  /* 0xffffffff07077807 */ /* 0x000fe20000800000 */
[----:B------:R-:W-:Y:S06]  /*11040*/  RET.REL.NODEC R8 `(_ZN2at6native13reduce_kernelILi512ELi1ENS0_8ReduceOpIfNS0_9ArgMaxOpsIfEEjlLi4ELi4EEEEEvT1_) ;  /* 0xfffeefb008007950 */ /* 0x000fec0003c3ffff */
.L_x_235:
[----:B------:R-:W-:-:S00]  /*11050*/  BRA `(.L_x_235) ;  /* 0xfffffff000007947 */ /* 0x000fc0000383ffff */
[----:B------:R-:W-:-:S00]  /*11060*/  NOP ;  /* 0x0000000000007918 */ /* 0x000fc00000000000 */
        /* <DEDUP_REMOVED lines=9> */
.L_x_6803:


//--------------------- .text._ZN2at6native13reduce_kernelILi256ELi2ENS0_8ReduceOpIfNS0_9ArgMaxOpsIfEEjlLi4ELi4EEEEEvT1_ --------------------------
	.section	.text._ZN2at6native13reduce_kernelILi256ELi2ENS0_8ReduceOpIfNS0_9ArgMaxOpsIfEEjlLi4ELi4EEEEEvT1_,"ax",@progbits
	.sectioninfo	@"SHI_REGISTERS=48"
	.align	128
        .global         _ZN2at6native13reduce_kernelILi256ELi2ENS0_8ReduceOpIfNS0_9ArgMaxOpsIfEEjlLi4ELi4EEEEEvT1_
        .type           _ZN2at6native13reduce_kernelILi256ELi2ENS0_8ReduceOpIfNS0_9ArgMaxOpsIfEEjlLi4ELi4EEEEEvT1_,@function
        .size           _ZN2at6native13reduce_kernelILi256ELi2ENS0_8ReduceOpIfNS0_9ArgMaxOpsIfEEjlLi4ELi4EEEEEvT1_,(.L_x_6805 - _ZN2at6native13reduce_kernelILi256ELi2ENS0_8ReduceOpIfNS0_9ArgMaxOpsIfEEjlLi4ELi4EEEEEvT1_)
        .other          _ZN2at6native13reduce_kernelILi256ELi2ENS0_8ReduceOpIfNS0_9ArgMaxOpsIfEEjlLi4ELi4EEEEEvT1_,@"STO_CUDA_ENTRY STV_DEFAULT"
_ZN2at6native13reduce_kernelILi256ELi2ENS0_8ReduceOpIfNS0_9ArgMaxOpsIfEEjlLi4ELi4EEEEEvT1_:
.text._ZN2at6native13reduce_kernelILi256ELi2ENS0_8ReduceOpIfNS0_9ArgMaxOpsIfEEjlLi4ELi4EEEEEvT1_:
        /* <DEDUP_REMOVED lines=12> */
[----:B---3--:R-:W-:Y:S02]  /*00c0*/  IMAD R43, R23, c[0x0][0x198], R6 ;  /* 0x00006600172b7a24 */ /* 0x008fe400078e0206 */
[----:B------:R-:W-:Y:S01]  /*00d0*/  IMAD.SHL.U32 R5, R4, 0x2, RZ ;  /* 0x0000000204057824 */ /* 0x000fe200078e00ff */
        /* <DEDUP_REMOVED lines=199> */
.L_x_236:
[----:B------:R-:W-:Y:S01]  /*0d50*/  ISETP.GE.U32.AND P0, PT, R43, c[0x0][0x17c], PT ;  /* 0x00005f002b007a0c */ /* 0x000fe20003f06070 */
[----:B------:R-:W-:Y:S01]  /*0d60*/  ULDC.64 UR36, c[0x0][0x118] ;  /* 0x0000460000247ab9 */ /* 0x000fe20000000a00 */
[----:B------:R-:W-:Y:S01]  /*0d70*/  BSSY B6, `(.L_x_237) ;  /* 0x0000dd5000067945 */ /* 0x000fe20003800000 */
[----:B------:R-:W-:Y:S01]  /*0d80*/  CS2R R12, SRZ ;  /* 0x00000000000c7805 */ /* 0x000fe2000001ff00 */
[----:B------:R-:W-:Y:S01]  /*0d90*/  ISETP.GE.U32.OR P0, PT, R5, c[0x0][0x180], P0 ;  /* 0x0000600005007a0c */ /* 0x000fe20000706470 */
[----:B------:R-:W-:Y:S01]  /*0da0*/  IMAD.MOV.U32 R5, RZ, RZ, RZ ;  /* 0x000000ffff057224 */ /* 0x000fe200078e00ff */
[----:B------:R-:W-:Y:S01]  /*0db0*/  CS2R R40, SRZ ;  /* 0x0000000000287805 */ /* 0x000fe2000001ff00 */
[----:B------:R-:W-:-:S10]  /*0dc0*/  IMAD.MOV.U32 R39, RZ, RZ, RZ ;  /* 0x000000ffff277224 */ /* 0x000fd400078e00ff */
[----:B------:R-:W-:Y:S05]  /*0dd0*/  @P0 BRA `(.L_x_238) ;  /* 0x0000dce000000947 */ /* 0x000fea0003800000 */
[----:B------:R-:W-:Y:S01]  /*0de0*/  ULDC.U8 UR4, c[0x0][0x1b0] ;  /* 0x00006c0000047ab9 */ /* 0x000fe20000000000 */
[----:B------:R-:W-:Y:S02]  /*0df0*/  IADD3 R18, P1, R0, c[0x0][0x548], RZ ;  /* 0x0001520000127a10 */ /* 0x000fe40007f3e0ff */
[----:B------:R-:W-:-:S03]  /*0e00*/  ISETP.NE.AND P0, PT, RZ, UR4, PT ;  /* 0x00000004ff007c0c */ /* 0x000fc6000bf05270 */
[----:B------:R-:W-:-:S10]  /*0e10*/  IMAD.X R19, RZ, RZ, c[0x0][0x54c], P1 ;  /* 0x00015300ff137624 */ /* 0x000fd400008e06ff */
[----:B------:R-:W-:Y:S05]  /*0e20*/  @!P0 BRA `(.L_x_239) ;  /* 0x000011c000008947 */ /* 0x000fea0003800000 */
[----:B------:R-:W-:Y:S01]  /*0e30*/  MOV R14, 0x0 ;  /* 0x00000000000e7802 */ /* 0x000fe20000000f00 */
[----:B------:R-:W-:Y:S02]  /*0e40*/  IMAD.MOV.U32 R4, RZ, RZ, c[0x4][0x3b8] ;  /* 0x0100ee00ff047624 */ /* 0x000fe400078e00ff */
        /* <DEDUP_REMOVED lines=8> */
[----:B------:R-:W-:Y:S02]  /*0ed0*/  IMAD.MOV.U32 R13, RZ, RZ, RZ ;  /* 0x000000ffff0d7224 */ /* 0x000fe400078e00ff */
        /* <DEDUP_REMOVED lines=9> */
[----:B------:R-:W-:Y:S01]  /*0f70*/  SHF.R.U64 R0, R18, 0x2, R19 ;  /* 0x0000000212007819 */ /* 0x000fe20000001213 */
[----:B------:R-:W-:Y:S01]  /*0f80*/  BSSY B0, `(.L_x_240) ;  /* 0x0000037000007945 */ /* 0x000fe20003800000 */
[----:B------:R-:W-:Y:S02]  /*0f90*/  IMAD.MOV.U32 R20, RZ, RZ, c[0x0][0x17c] ;  /* 0x00005f00ff147624 */ /* 0x000fe400078e00ff */
[----:B------:R-:W-:Y:S01]  /*0fa0*/  LOP3.LUT R7, R0, 0x3, RZ, 0xc0, !PT ;  /* 0x0000000300077812 */ /* 0x000fe200078ec0ff */
[----:B------:R-:W-:Y:S02]  /*0fb0*/  IMAD.MOV.U32 R3, RZ, RZ, c[0x0][0x168] ;  /* 0x00005a00ff037624 */ /* 0x000fe400078e00ff */
[----:B------:R-:W-:Y:S01]  /*0fc0*/  IMAD.MOV.U32 R9, RZ, RZ, c[0x0][0x170] ;  /* 0x00005c00ff097624 */ /* 0x000fe200078e00ff */
[----:B------:R-:W-:Y:S01]  /*0fd0*/  ISETP.NE.AND P0, PT, R7, RZ, PT ;  /* 0x000000ff0700720c */ /* 0x000fe20003f05270 */
[----:B------:R-:W-:-:S12]  /*0fe0*/  IMAD.MOV.U32 R8, RZ, RZ, c[0x0][0x174] ;  /* 0x00005d00ff087624 */ /* 0x000fd800078e00ff */
        /* <DEDUP_REMOVED lines=15> */
.L_x_245:
[----:B------:R-:W-:Y:S05]  /*10e0*/  BSYNC B2 ;  /* 0x0000000000027941 */ /* 0x000fea0003800000 */
.L_x_244:
        /* <DEDUP_REMOVED lines=24> */
.L_x_243:
[----:B------:R-:W-:Y:S05]  /*1270*/  BSYNC B1 ;  /* 0x0000000000017941 */ /* 0x000fea0003800000 */
.L_x_242:
[C---:B------:R-:W-:Y:S02]  /*1280*/  IADD3 R5, P0, -R7.reuse, 0x4, RZ ;  /* 0x0000000407057810 */ /* 0x040fe40007f1e1ff */
[----:B------:R-:W-:Y:S02]  /*1290*/  IADD3 R20, R7, c[0x0][0x17c], RZ ;  /* 0x00005f0007147a10 */ /* 0x000fe40007ffe0ff */
[----:B------:R-:W-:Y:S01]  /*12a0*/  LEA R18, P1, R5, R18, 0x2 ;  /* 0x0000001205127211 */ /* 0x000fe200078210ff */
[----:B------:R-:W-:Y:S01]  /*12b0*/  IMAD.X R0, RZ, RZ, -0x1, P0 ;  /* 0xffffffffff007424 */ /* 0x000fe200000e06ff */
[----:B------:R-:W-:-:S02]  /*12c0*/  IADD3 R24, -R7, 0x4, RZ ;  /* 0x0000000407187810 */ /* 0x000fc40007ffe1ff */
[----:B------:R-:W-:Y:S02]  /*12d0*/  IADD3 R20, R20, -0x4, RZ ;  /* 0xfffffffc14147810 */ /* 0x000fe40007ffe0ff */
[----:B------:R-:W-:Y:S02]  /*12e0*/  LEA.HI.X R19, R5, R19, R0, 0x2, P1 ;  /* 0x0000001305137211 */ /* 0x000fe400008f1400 */
.L_x_241:
[----:B------:R-:W-:Y:S05]  /*12f0*/  BSYNC B0 ;  /* 0x0000000000007941 */ /* 0x000fea0003800000 */
.L_x_240:
[----:B------:R-:W-:Y:S01]  /*1300*/  IMAD R0, R16, c[0x0][0x190], RZ ;  /* 0x0000640010007a24 */ /* 0x000fe200078e02ff */
[----:B------:R-:W-:Y:S01]  /*1310*/  BSSY B0, `(.L_x_246) ;  /* 0x000006a000007945 */ /* 0x000fe20003800000 */
[----:B------:R-:W-:Y:S02]  /*1320*/  IMAD.MOV.U32 R40, RZ, RZ, c[0x0][0x170] ;  /* 0x00005c00ff287624 */ /* 0x000fe400078e00ff */
[----:B------:R-:W-:Y:S02]  /*1330*/  IMAD R0, R17, c[0x0][0x194], R0 ;  /* 0x0000650011007a24 */ /* 0x000fe400078e0200 */
[----:B------:R-:W-:Y:S02]  /*1340*/  IMAD.MOV.U32 R39, RZ, RZ, c[0x0][0x174] ;  /* 0x00005d00ff277624 */ /* 0x000fe400078e00ff */
[----:B------:R-:W-:-:S02]  /*1350*/  IMAD R21, R23, c[0x0][0x198], R0 ;  /* 0x0000660017157a24 */ /* 0x000fc400078e0200 */
[----:B------:R-:W-:Y:S02]  /*1360*/  IMAD.MOV.U32 R0, RZ, RZ, c[0x0][0x168] ;  /* 0x00005a00ff007624 */ /* 0x000fe400078e00ff */
[----:B------:R-:W-:Y:S02]  /*1370*/  IMAD.SHL.U32 R4, R21, 0x4, RZ ;  /* 0x0000000415047824 */ /* 0x000fe400078e00ff */
[----:B------:R-:W-:Y:S02]  /*1380*/  IMAD.MOV.U32 R10, RZ, RZ, c[0x0][0x170] ;  /* 0x00005c00ff0a7624 */ /* 0x000fe400078e00ff */
[----:B------:R-:W-:Y:S01]  /*1390*/  IMAD.MOV.U32 R11, RZ, RZ, c[0x0][0x174] ;  /* 0x00005d00ff0b7624 */ /* 0x000fe200078e00ff */
[----:B------:R-:W-:Y:S01]  /*13a0*/  IADD3 R5, R4, 0x3, RZ ;  /* 0x0000000304057810 */ /* 0x000fe20007ffe0ff */
[----:B------:R-:W-:Y:S02]  /*13b0*/  IMAD.MOV.U32 R13, RZ, RZ, c[0x0][0x168] ;  /* 0x00005a00ff0d7624 */ /* 0x000fe400078e00ff */
[----:B------:R-:W-:Y:S01]  /*13c0*/  IMAD.MOV.U32 R12, RZ, RZ, c[0x0][0x170] ;  /* 0x00005c00ff0c7624 */ /* 0x000fe200078e00ff */
[----:B------:R-:W-:Y:S01]  /*13d0*/  ISETP.GE.U32.AND P0, PT, R5, R20, PT ;  /* 0x000000140500720c */ /* 0x000fe20003f06070 */
[----:B------:R-:W-:-:S02]  /*13e0*/  IMAD.MOV.U32 R15, RZ, RZ, c[0x0][0x174] ;  /* 0x00005d00ff0f7624 */ /* 0x000fc400078e00ff */
[----:B------:R-:W-:-:S10]  /*13f0*/  IMAD.MOV.U32 R14, RZ, RZ, c[0x0][0x168] ;  /* 0x00005a00ff0e7624 */ /* 0x000fd400078e00ff */
[----:B------:R-:W-:Y:S05]  /*1400*/  @P0 BRA `(.L_x_247) ;  /* 0x000005a000000947 */ /* 0x000fea0003800000 */
[----:B------:R-:W-:Y:S02]  /*1410*/  IMAD.MOV.U32 R25, RZ, RZ, R4 ;  /* 0x000000ffff197224 */ /* 0x000fe400078e0004 */
[----:B------:R-:W-:Y:S02]  /*1420*/  IMAD.MOV.U32 R10, RZ, RZ, c[0x0][0x170] ;  /* 0x00005c00ff0a7624 */ /* 0x000fe400078e00ff */
[----:B------:R-:W-:Y:S02]  /*1430*/  IMAD.MOV.U32 R11, RZ, RZ, c[0x0][0x174] ;  /* 0x00005d00ff0b7624 */ /* 0x000fe400078e00ff */
[----:B------:R-:W-:Y:S02]  /*1440*/  IMAD.MOV.U32 R13, RZ, RZ, c[0x0][0x168] ;  /* 0x00005a00ff0d7624 */ /* 0x000fe400078e00ff */
[----:B------:R-:W-:Y:S02]  /*1450*/  IMAD.MOV.U32 R12, RZ, RZ, c[0x0][0x170] ;  /* 0x00005c00ff0c7624 */ /* 0x000fe400078e00ff */
[----:B------:R-:W-:-:S02]  /*1460*/  IMAD.MOV.U32 R15, RZ, RZ, c[0x0][0x174] ;  /* 0x00005d00ff0f7624 */ /* 0x000fc400078e00ff */
[----:B------:R-:W-:Y:S02]  /*1470*/  IMAD.MOV.U32 R14, RZ, RZ, c[0x0][0x168] ;  /* 0x00005a00ff0e7624 */ /* 0x000fe400078e00ff */
.L_x_257:
[----:B------:R-:W-:-:S06]  /*1480*/  IMAD.WIDE.U32 R4, R21, 0x10, R18 ;  /* 0x0000001015047825 */ /* 0x000fcc00078e0012 */
[----:B------:R-:W2:Y:S01]  /*1490*/  LDG.E.128 R4, [R4.64] ;  /* 0x0000002404047981 */ /* 0x000ea2000c1e1d00 */
[----:B------:R-:W-:Y:S01]  /*14a0*/  FSETP.GTU.FTZ.AND P1, PT, |R3|, +INF , PT ;  /* 0x7f8000000300780b */ /* 0x000fe20003f3c200 */
[----:B------:R-:W-:Y:S01]  /*14b0*/  IMAD.IADD R26, R25, 0x1, R24 ;  /* 0x00000001191a7824 */ /* 0x000fe200078e0218 */
[----:B------:R-:W-:Y:S04]  /*14c0*/  BSSY B1, `(.L_x_248) ;  /* 0x000001e000017945 */ /* 0x000fe80003800000 */
[----:B------:R-:W-:-:S07]  /*14d0*/  IADD3 R25, R26, 0x1, RZ ;  /* 0x000000011a197810 */ /* 0x000fce0007ffe0ff */
        /* <DEDUP_REMOVED lines=11> */
[----:B------:R-:W-:-:S11]  /*1590*/  FSETP.GTU.FTZ.AND P1, PT, |R14|, +INF , PT ;  /* 0x7f8000000e00780b */ /* 0x000fd60003f3c200 */
[----:B------:R-:W-:Y:S02]  /*15a0*/  FSEL R3, R3, R4, P0 ;  /* 0x0000000403037208 */ /* 0x000fe40000000000 */
[----:B------:R-:W-:Y:S02]  /*15b0*/  SEL R9, R9, R26, P0 ;  /* 0x0000001a09097207 */ /* 0x000fe40000000000 */
[----:B------:R-:W-:Y:S01]  /*15c0*/  SEL R8, R8, RZ, P0 ;  /* 0x000000ff08087207 */ /* 0x000fe20000000000 */
[----:B------:R-:W-:Y:S05]  /*15d0*/  @P1 BRA `(.L_x_249) ;  /* 0x0000009000001947 */ /* 0x000fea0003800000 */
[----:B------:R-:W-:Y:S02]  /*15e0*/  FSETP.NEU.FTZ.AND P2, PT, R14, R5, PT ;  /* 0x000000050e00720b */ /* 0x000fe40003f5d000 */
        /* <DEDUP_REMOVED lines=8> */
.L_x_249:
[----:B------:R-:W-:Y:S02]  /*1670*/  FSETP.GTU.FTZ.AND P0, PT, |R5|, +INF , PT ;  /* 0x7f8000000500780b */ /* 0x000fe40003f1c200 */
[----:B------:R-:W-:-:S04]  /*1680*/  ISETP.LT.U32.AND P1, PT, R12, R25, PT ;  /* 0x000000190c00720c */ /* 0x000fc80003f21070 */
[----:B------:R-:W-:-:S08]  /*1690*/  ISETP.LT.OR.EX P0, PT, R15, RZ, !P0, P1 ;  /* 0x000000ff0f00720c */ /* 0x000fd00004701710 */
.L_x_250:
[----:B------:R-:W-:Y:S05]  /*16a0*/  BSYNC B1 ;  /* 0x0000000000017941 */ /* 0x000fea0003800000 */
.L_x_248:
        /* <DEDUP_REMOVED lines=16> */
.L_x_252:
[----:B------:R-:W-:Y:S02]  /*17b0*/  FSETP.GTU.FTZ.AND P0, PT, |R6|, +INF , PT ;  /* 0x7f8000000600780b */ /* 0x000fe40003f1c200 */
[----:B------:R-:W-:-:S04]  /*17c0*/  ISETP.LT.U32.AND P1, PT, R10, R5, PT ;  /* 0x000000050a00720c */ /* 0x000fc80003f21070 */
[----:B------:R-:W-:-:S08]  /*17d0*/  ISETP.LT.OR.EX P0, PT, R11, RZ, !P0, P1 ;  /* 0x000000ff0b00720c */ /* 0x000fd00004701710 */
.L_x_253:
[----:B------:R-:W-:Y:S05]  /*17e0*/  BSYNC B1 ;  /* 0x0000000000017941 */ /* 0x000fea0003800000 */
.L_x_251:
[----:B------:R-:W-:Y:S01]  /*17f0*/  FSETP.GTU.FTZ.AND P1, PT, |R0|, +INF , PT ;  /* 0x7f8000000000780b */ /* 0x000fe20003f3c200 */
[----:B------:R-:W-:Y:S01]  /*1800*/  BSSY B1, `(.L_x_254) ;  /* 0x0000012000017945 */ /* 0x000fe20003800000 */
[----:B------:R-:W-:Y:S02]  /*1810*/  FSEL R13, R13, R6, P0 ;  /* 0x000000060d0d7208 */ /* 0x000fe40000000000 */
[----:B------:R-:W-:Y:S02]  /*1820*/  SEL R10, R10, R5, P0 ;  /* 0x000000050a0a7207 */ /* 0x000fe40000000000 */
[----:B------:R-:W-:Y:S02]  /*1830*/  SEL R11, R11, RZ, P0 ;  /* 0x000000ff0b0b7207 */ /* 0x000fe40000000000 */
[----:B------:R-:W-:-:S05]  /*1840*/  IADD3 R27, R26, 0x3, RZ ;  /* 0x000000031a1b7810 */ /* 0x000fca0007ffe0ff */
[----:B------:R-:W-:Y:S05]  /*1850*/  @P1 BRA `(.L_x_255) ;  /* 0x0000009000001947 */ /* 0x000fea0003800000 */
[----:B------:R-:W-:Y:S02]  /*1860*/  FSETP.NEU.FTZ.AND P2, PT, R0, R7, PT ;  /* 0x000000070000720b */ /* 0x000fe40003f5d000 */
        /* <DEDUP_REMOVED lines=8> */
.L_x_255:
[----:B------:R-:W-:Y:S02]  /*18f0*/  FSETP.GTU.FTZ.AND P0, PT, |R7|, +INF , PT ;  /* 0x7f8000000700780b */ /* 0x000fe40003f1c200 */
[----:B------:R-:W-:-:S04]  /*1900*/  ISETP.LT.U32.AND P1, PT, R40, R27, PT ;  /* 0x0000001b2800720c */ /* 0x000fc80003f21070 */
[----:B------:R-:W-:-:S08]  /*1910*/  ISETP.LT.OR.EX P0, PT, R39, RZ, !P0, P1 ;  /* 0x000000ff2700720c */ /* 0x000fd00004701710 */
.L_x_256:
[----:B------:R-:W-:Y:S05]  /*1920*/  BSYNC B1 ;  /* 0x0000000000017941 */ /* 0x000fea0003800000 */
.L_x_254:
[----:B------:R-:W-:Y:S02]  /*1930*/  IADD3 R21, R21, c[0x0][0x184], RZ ;  /* 0x0000610015157a10 */ /* 0x000fe40007ffe0ff */
[----:B------:R-:W-:Y:S02]  /*1940*/  FSEL R0, R0, R7, P0 ;  /* 0x0000000700007208 */ /* 0x000fe40000000000 */
[----:B------:R-:W-:Y:S01]  /*1950*/  SEL R40, R40, R27, P0 ;  /* 0x0000001b28287207 */ /* 0x000fe20000000000 */
[----:B------:R-:W-:Y:S01]  /*1960*/  IMAD.SHL.U32 R25, R21, 0x4, RZ ;  /* 0x0000000415197824 */ /* 0x000fe200078e00ff */
[----:B------:R-:W-:-:S04]  /*1970*/  SEL R39, R39, RZ, P0 ;  /* 0x000000ff27277207 */ /* 0x000fc80000000000 */
[----:B------:R-:W-:-:S04]  /*1980*/  IADD3 R5, R25, 0x3, RZ ;  /* 0x0000000319057810 */ /* 0x000fc80007ffe0ff */
[----:B------:R-:W-:-:S13]  /*1990*/  ISETP.GE.U32.AND P1, PT, R5, R20, PT ;  /* 0x000000140500720c */ /* 0x000fda0003f26070 */
[----:B------:R-:W-:Y:S05]  /*19a0*/  @!P1 BRA `(.L_x_257) ;  /* 0xfffffad000009947 */ /* 0x000fea000383ffff */
.L_x_247:
[----:B------:R-:W-:Y:S05]  /*19b0*/  BSYNC B0 ;  /* 0x0000000000007941 */ /* 0x000fea0003800000 */
.L_x_246:
        /* <DEDUP_REMOVED lines=10> */
.L_x_259:
[----:B------:R-:W-:Y:S05]  /*1a60*/  BSYNC B0 ;  /* 0x0000000000007941 */ /* 0x000fea0003800000 */
.L_x_258:
[----:B------:R-:W-:Y:S01]  /*1a70*/  PRMT R4, R4, 0x9910, RZ ;  /* 0x0000991004047816 */ /* 0x000fe200000000ff */
[----:B------:R-:W-:Y:S03]  /*1a80*/  BSSY B0, `(.L_x_260) ;  /* 0x000001a000007945 */ /* 0x000fe60003800000 */
[----:B------:R-:W-:-:S13]  /*1a90*/  ISETP.NE.AND P0, PT, R4, RZ, PT ;  /* 0x000000ff0400720c */ /* 0x000fda0003f05270 */
[----:B------:R-:W-:Y:S05]  /*1aa0*/  @!P0 BRA `(.L_x_261) ;  /* 0x0000017000008947 */ /* 0x000fea0003800000 */
[----:B------:R-:W-:-:S05]  /*1ab0*/  LOP3.LUT R5, R20, 0xfffffffc, RZ, 0xc0, !PT ;  /* 0xfffffffc14057812 */ /* 0x000fca00078ec0ff */
[----:B------:R-:W-:-:S05]  /*1ac0*/  IMAD.IADD R5, R5, 0x1, R16 ;  /* 0x0000000105057824 */ /* 0x000fca00078e0210 */
        /* <DEDUP_REMOVED lines=21> */
.L_x_261:
[----:B------:R-:W-:Y:S05]  /*1c20*/  BSYNC B0 ;  /* 0x0000000000007941 */ /* 0x000fea0003800000 */
.L_x_260:
        /* <DEDUP_REMOVED lines=12> */
.L_x_263:
[----:B------:R-:W-:Y:S02]  /*1cf0*/  FSETP.GTU.FTZ.AND P0, PT, |R14|, +INF , PT ;  /* 0x7f8000000e00780b */ /* 0x000fe40003f1c200 */
[----:B------:R-:W-:-:S04]  /*1d00*/  ISETP.LT.U32.AND P1, PT, R9, R12, PT ;  /* 0x0000000c0900720c */ /* 0x000fc80003f21070 */
[----:B------:R-:W-:-:S08]  /*1d10*/  ISETP.LT.OR.EX P0, PT, R8, R15, !P0, P1 ;  /* 0x0000000f0800720c */ /* 0x000fd00004701710 */
.L_x_264:
[----:B------:R-:W-:Y:S05]  /*1d20*/  BSYNC B0 ;  /* 0x0000000000007941 */ /* 0x000fea0003800000 */
.L_x_262:
        /* <DEDUP_REMOVED lines=15> */
.L_x_266:
[----:B------:R-:W-:Y:S02]  /*1e20*/  FSETP.GTU.FTZ.AND P0, PT, |R13|, +INF , PT ;  /* 0x7f8000000d00780b */ /* 0x000fe40003f1c200 */
[----:B------:R-:W-:-:S04]  /*1e30*/  ISETP.LT.U32.AND P1, PT, R9, R10, PT ;  /* 0x0000000a0900720c */ /* 0x000fc80003f21070 */
[----:B------:R-:W-:-:S08]  /*1e40*/  ISETP.LT.OR.EX P0, PT, R8, R11, !P0, P1 ;  /* 0x0000000b0800720c */ /* 0x000fd00004701710 */
.L_x_267:
[----:B------:R-:W-:Y:S05]  /*1e50*/  BSYNC B0 ;  /* 0x0000000000007941 */ /* 0x000fea0003800000 */
.L_x_265:
        /* <DEDUP_REMOVED lines=15> */
.L_x_269:
[----:B------:R-:W-:Y:S02]  /*1f50*/  FSETP.GTU.FTZ.AND P0, PT, |R0|, +INF , PT ;  /* 0x7f8000000000780b */ /* 0x000fe40003f1c200 */
[----:B------:R-:W-:-:S04]  /*1f60*/  ISETP.LT.U32.AND P1, PT, R9, R40, PT ;  /* 0x000000280900720c */ /* 0x000fc80003f21070 */
[----:B------:R-:W-:-:S08]  /*1f70*/  ISETP.LT.OR.EX P0, PT, R8, R39, !P0, P1 ;  /* 0x000000270800720c */ /* 0x000fd00004701710 */
.L_x_270:
[----:B------:R-:W-:Y:S05]  /*1f80*/  BSYNC B0 ;  /* 0x0000000000007941 */ /* 0x000fea0003800000 */
.L_x_268:
[----:B------:R-:W-:Y:S01]  /*1f90*/  FSEL R41, R13, R0, P0 ;  /* 0x000000000d297208 */ /* 0x000fe20000000000 */
[----:B------:R-:W-:Y:S01]  /*1fa0*/  IMAD.MOV.U32 R5, RZ, RZ, RZ ;  /* 0x000000ffff057224 */ /* 0x000fe200078e00ff */
[----:B------:R-:W-:Y:S01]  /*1fb0*/  SEL R40, R9, R40, P0 ;  /* 0x0000002809287207 */ /* 0x000fe20000000000 */
[----:B------:R-:W-:Y:S01]  /*1fc0*/  CS2R R12, SRZ ;  /* 0x00000000000c7805 */ /* 0x000fe2000001ff00 */
[----:B------:R-:W-:Y:S01]  /*1fd0*/  SEL R39, R8, R39, P0 ;  /* 0x0000002708277207 */ /* 0x000fe20000000000 */
[----:B------:R-:W-:Y:S05]  /*1fe0*/  BRA `(.L_x_238) ;  /* 0x0000cad000007947 */ /* 0x000fea0003800000 */
.L_x_239:
        /* <DEDUP_REMOVED lines=15> */
[----:B------:R-:W-:-:S02]  /*20e0*/  IMAD.MOV.U32 R37, RZ, RZ, c[0x0][0x170] ;  /* 0x00005c00ff257624 */ /* 0x000fc400078e00ff */
[----:B------:R-:W-:Y:S02]  /*20f0*/  IMAD.MOV.U32 R35, RZ, RZ, c[0x0][0x174] ;  /* 0x00005d00ff237624 */ /* 0x000fe400078e00ff */
[----:B------:R-:W-:Y:S02]  /*2100*/  IMAD.MOV.U32 R38, RZ, RZ, c[0x0][0x168] ;  /* 0x00005a00ff267624 */ /* 0x000fe400078e00ff */
[----:B------:R-:W-:Y:S02]  /*2110*/  IMAD.MOV.U32 R36, RZ, RZ, c[0x0][0x168] ;  /* 0x00005a00ff247624 */ /* 0x000fe400078e00ff */
[----:B------:R-:W-:Y:S02]  /*2120*/  IMAD.MOV.U32 R34, RZ, RZ, c[0x0][0x170] ;  /* 0x00005c00ff227624 */ /* 0x000fe400078e00ff */
[----:B------:R-:W-:Y:S02]  /*2130*/  IMAD.MOV.U32 R33, RZ, RZ, c[0x0][0x174] ;  /* 0x00005d00ff217624 */ /* 0x000fe400078e00ff */
        /* <DEDUP_REMOVED lines=14> */
[----:B------:R-:W-:Y:S01]  /*2220*/  IMAD.MOV.U32 R0, RZ, RZ, c[0x0][0x168] ;  /* 0x00005a00ff007624 */ /* 0x000fe200078e00ff */
[----:B------:R-:W-:Y:S05]  /*2230*/  @P0 BRA `(.L_x_274) ;  /* 0x0000417000000947 */ /* 0x000fea0003800000 */
[----:B------:R-:W-:Y:S01]  /*2240*/  ISETP.NE.AND P1, PT, RZ, c[0x0][0x1b8], PT ;  /* 0x00006e00ff007a0c */ /* 0x000fe20003f25270 */
        /* <DEDUP_REMOVED lines=21> */
.L_x_300:
[----:B------:R-:W-:Y:S02]  /*23a0*/  IMAD.MOV.U32 R23, RZ, RZ, RZ ;  /* 0x000000ffff177224 */ /* 0x000fe400078e00ff */
[----:B------:R-:W-:Y:S01]  /*23b0*/  IMAD.MOV.U32 R21, RZ, RZ, RZ ;  /* 0x000000ffff157224 */ /* 0x000fe200078e00ff */
        /* <DEDUP_REMOVED lines=202> */
[----:B------:R-:W-:-:S04]  /*3060*/  @P0 IMAD.MOV.U32 R14, RZ, RZ, RZ ;  /* 0x000000ffff0e0224 */ /* 0x000fc800078e00ff */
        /* <DEDUP_REMOVED lines=8> */
.L_x_275:
[----:B------:R-:W-:-:S04]  /*30f0*/  LOP3.LUT R15, R21, 0xfffffff8, RZ, 0xc0, !PT ;  /* 0xfffffff8150f7812 */ /* 0x000fc800078ec0ff */
[----:B------:R-:W-:-:S05]  /*3100*/  IADD3 R14, P0, R18, R15, RZ ;  /* 0x0000000f120e7210 */ /* 0x000fca0007f1e0ff */
[----:B------:R-:W-:-:S06]  /*3110*/  IMAD.X R15, RZ, RZ, R19, P0 ;  /* 0x000000ffff0f7224 */ /* 0x000fcc00000e0613 */
[----:B------:R-:W5:Y:S01]  /*3120*/  LDG.E.64 R14, [R14.64] ;  /* 0x000000240e0e7981 */ /* 0x000f62000c1e1b00 */
[----:B------:R-:W-:Y:S05]  /*3130*/  @!P1 BRA `(.L_x_276) ;  /* 0x00000d3000009947 */ /* 0x000fea0003800000 */
[----:B------:R-:W-:Y:S01]  /*3140*/  IADD3 R21, R43, c[0x0][0x184], RZ ;  /* 0x000061002b157a10 */ /* 0x000fe20007ffe0ff */
        /* <DEDUP_REMOVED lines=210> */
.L_x_276:
[----:B------:R-:W-:-:S04]  /*3e70*/  LOP3.LUT R21, R23, 0xfffffff8, RZ, 0xc0, !PT ;  /* 0xfffffff817157812 */ /* 0x000fc800078ec0ff */
[----:B------:R-:W-:-:S05]  /*3e80*/  IADD3 R20, P0, R18, R21, RZ ;  /* 0x0000001512147210 */ /* 0x000fca0007f1e0ff */
[----:B------:R-:W-:-:S06]  /*3e90*/  IMAD.X R21, RZ, RZ, R19, P0 ;  /* 0x000000ffff157224 */ /* 0x000fcc00000e0613 */
[----:B------:R-:W5:Y:S01]  /*3ea0*/  LDG.E.64 R20, [R20.64] ;  /* 0x0000002414147981 */ /* 0x000f62000c1e1b00 */
[----:B------:R-:W-:Y:S01]  /*3eb0*/  IADD3 R24, R43, c[0x0][0x184], RZ ;  /* 0x000061002b187a10 */ /* 0x000fe20007ffe0ff */
[----:B------:R-:W-:Y:S02]  /*3ec0*/  IMAD.MOV.U32 R28, RZ, RZ, RZ ;  /* 0x000000ffff1c7224 */ /* 0x000fe400078e00ff */
[----:B------:R-:W-:Y:S01]  /*3ed0*/  IMAD.MOV.U32 R26, RZ, RZ, RZ ;  /* 0x000000ffff1a7224 */ /* 0x000fe200078e00ff */
        /* <DEDUP_REMOVED lines=212> */
.L_x_277:
[----:B------:R-:W-:-:S04]  /*4c20*/  LOP3.LUT R27, R26, 0xfffffff8, RZ, 0xc0, !PT ;  /* 0xfffffff81a1b7812 */ /* 0x000fc800078ec0ff */
[----:B------:R-:W-:-:S05]  /*4c30*/  IADD3 R26, P0, R18, R27, RZ ;  /* 0x0000001b121a7210 */ /* 0x000fca0007f1e0ff */
[----:B------:R-:W-:-:S06]  /*4c40*/  IMAD.X R27, RZ, RZ, R19, P0 ;  /* 0x000000ffff1b7224 */ /* 0x000fcc00000e0613 */
[----:B------:R-:W5:Y:S01]  /*4c50*/  LDG.E.64 R26, [R26.64] ;  /* 0x000000241a1a7981 */ /* 0x000f62000c1e1b00 */
[----:B------:R-:W-:Y:S05]  /*4c60*/  @!P1 BRA `(.L_x_278) ;  /* 0x00000d4000009947 */ /* 0x000fea0003800000 */
[----:B------:R-:W-:Y:S01]  /*4c70*/  IADD3 R22, R24, c[0x0][0x184], RZ ;  /* 0x0000610018167a10 */ /* 0x000fe20007ffe0ff */
[----:B------:R-:W-:-:S03]  /*4c80*/  IMAD.MOV.U32 R25, RZ, RZ, c[0x0][0x1b8] ;  /* 0x00006e00ff197624 */ /* 0x000fc600078e00ff */
[----:B------:R-:W-:Y:S01]  /*4c90*/  IADD3 R23, R22, c[0x0][0x184], RZ ;  /* 0x0000610016177a10 */ /* 0x000fe20007ffe0ff */
[----:B------:R-:W-:Y:S01]  /*4ca0*/  IMAD.MOV.U32 R22, RZ, RZ, RZ ;  /* 0x000000ffff167224 */ /* 0x000fe200078e00ff */
[----:B------:R-:W-:-:S03]  /*4cb0*/  ISETP.NE.AND P0, PT, R25, 0x1, PT ;  /* 0x000000011900780c */ /* 0x000fc60003f05270 */
        /* <DEDUP_REMOVED lines=207> */
.L_x_278:
[----:B------:R-:W-:-:S04]  /*59b0*/  LOP3.LUT R23, R28, 0xfffffff8, RZ, 0xc0, !PT ;  /* 0xfffffff81c177812 */ /* 0x000fc800078ec0ff */
[----:B------:R-:W-:-:S05]  /*59c0*/  IADD3 R22, P0, R18, R23, RZ ;  /* 0x0000001712167210 */ /* 0x000fca0007f1e0ff */
[----:B------:R-:W-:-:S06]  /*59d0*/  IMAD.X R23, RZ, RZ, R19, P0 ;  /* 0x000000ffff177224 */ /* 0x000fcc00000e0613 */
[----:B------:R-:W5:Y:S01]  /*59e0*/  LDG.E.64 R22, [R22.64] ;  /* 0x0000002416167981 */ /* 0x000f62000c1e1b00 */
[C---:B------:R-:W-:Y:S01]  /*59f0*/  FSETP.GTU.FTZ.AND P2, PT, |R0|.reuse, +INF , PT ;  /* 0x7f8000000000780b */ /* 0x040fe20003f5c200 */
[----:B------:R-:W-:Y:S03]  /*5a00*/  BSSY B1, `(.L_x_279) ;  /* 0x000001d000017945 */ /* 0x000fe60003800000 */
[----:B-----5:R-:W-:-:S09]  /*5a10*/  FSETP.NEU.OR P4, PT, R0, R14, P2 ;  /* 0x0000000e0000720b */ /* 0x020fd2000178d400 */
[----:B------:R-:W-:Y:S02]  /*5a20*/  @!P2 ISETP.GE.U32.AND P0, PT, R4, R43, PT ;  /* 0x0000002b0400a20c */ /* 0x000fe40003f06070 */
[----:B------:R-:W-:Y:S02]  /*5a30*/  @!P2 FSETP.GT.FTZ.AND P3, PT, R0, R14, PT ;  /* 0x0000000e0000a20b */ /* 0x000fe40003f74000 */
[----:B------:R-:W-:Y:S02]  /*5a40*/  @!P2 ISETP.GE.AND.EX P0, PT, R3, RZ, PT, P0 ;  /* 0x000000ff0300a20c */ /* 0x000fe40003f06300 */
[----:B------:R-:W-:Y:S02]  /*5a50*/  @!P2 SEL R25, RZ, 0xffffffff, !P3 ;  /* 0xffffffffff19a807 */ /* 0x000fe40005800000 */
[----:B------:R-:W-:-:S09]  /*5a60*/  @P2 FSETP.GTU.FTZ.AND P3, PT, |R14|, +INF , PT ;  /* 0x7f8000000e00280b */ /* 0x000fd20003f7c200 */
        /* <DEDUP_REMOVED lines=13> */
[----:B------:R-:W-:-:S04]  /*5b40*/  ISETP.GE.AND.EX P0, PT, R6, RZ, PT, P0 ;  /* 0x000000ff0600720c */ /* 0x000fc80003f06300 */
[----:B------:R-:W-:-:S03]  /*5b50*/  SEL R25, RZ, 0xffffffff, P0 ;  /* 0xffffffffff197807 */ /* 0x000fc60000000000 */
[----:B------:R-:W-:-:S04]  /*5b60*/  @P3 SEL R25, RZ, 0xffffffff, !P2 ;  /* 0xffffffffff193807 */ /* 0x000fc80005000000 */
[----:B------:R-:W-:-:S04]  /*5b70*/  LOP3.LUT R25, R25, 0x1, RZ, 0xc0, !PT ;  /* 0x0000000119197812 */ /* 0x000fc800078ec0ff */
[----:B------:R-:W-:Y:S01]  /*5b80*/  ISETP.EQ.U32.AND P0, PT, R25, 0x1, PT ;  /* 0x000000011900780c */ /* 0x000fe20003f02070 */
[----:B------:R-:W-:Y:S07]  /*5b90*/  BRA `(.L_x_281) ;  /* 0x0000003000007947 */ /* 0x000fee0003800000 */
.L_x_280:
[----:B------:R-:W-:Y:S02]  /*5ba0*/  FSETP.GTU.FTZ.AND P0, PT, |R15|, +INF , PT ;  /* 0x7f8000000f00780b */ /* 0x000fe40003f1c200 */
[----:B------:R-:W-:-:S04]  /*5bb0*/  ISETP.LT.U32.AND P2, PT, R7, R43, PT ;  /* 0x0000002b0700720c */ /* 0x000fc80003f41070 */
[----:B------:R-:W-:-:S08]  /*5bc0*/  ISETP.LT.OR.EX P0, PT, R6, RZ, !P0, P2 ;  /* 0x000000ff0600720c */ /* 0x000fd00004701720 */
.L_x_281:
[----:B------:R-:W-:Y:S05]  /*5bd0*/  BSYNC B1 ;  /* 0x0000000000017941 */ /* 0x000fea0003800000 */
.L_x_279:
[----:B------:R-:W-:Y:S01]  /*5be0*/  FSETP.GTU.FTZ.AND P2, PT, |R9|, +INF , PT ;  /* 0x7f8000000900780b */ /* 0x000fe20003f5c200 */
[----:B------:R-:W-:Y:S01]  /*5bf0*/  BSSY B1, `(.L_x_282) ;  /* 0x0000011000017945 */ /* 0x000fe20003800000 */
[----:B------:R-:W-:Y:S02]  /*5c00*/  SEL R7, R7, R43, P0 ;  /* 0x0000002b07077207 */ /* 0x000fe40000000000 */
[----:B------:R-:W-:Y:S02]  /*5c10*/  FSEL R5, R5, R15, P0 ;  /* 0x0000000f05057208 */ /* 0x000fe40000000000 */
[----:B------:R-:W-:-:S07]  /*5c20*/  SEL R6, R6, RZ, P0 ;  /* 0x000000ff06067207 */ /* 0x000fce0000000000 */
        /* <DEDUP_REMOVED lines=10> */
.L_x_283:
[----:B------:R-:W-:Y:S02]  /*5cd0*/  FSETP.GTU.FTZ.AND P0, PT, |R20|, +INF , PT ;  /* 0x7f8000001400780b */ /* 0x000fe40003f1c200 */
[----:B------:R-:W-:-:S04]  /*5ce0*/  ISETP.LT.U32.AND P2, PT, R11, R24, PT ;  /* 0x000000180b00720c */ /* 0x000fc80003f41070 */
[----:B------:R-:W-:-:S08]  /*5cf0*/  ISETP.LT.OR.EX P0, PT, R8, RZ, !P0, P2 ;  /* 0x000000ff0800720c */ /* 0x000fd00004701720 */
.L_x_284:
[----:B------:R-:W-:Y:S05]  /*5d00*/  BSYNC B1 ;  /* 0x0000000000017941 */ /* 0x000fea0003800000 */
.L_x_282:
[----:B------:R-:W-:Y:S01]  /*5d10*/  FSETP.GTU.FTZ.AND P2, PT, |R10|, +INF , PT ;  /* 0x7f8000000a00780b */ /* 0x000fe20003f5c200 */
[----:B------:R-:W-:Y:S01]  /*5d20*/  BSSY B1, `(.L_x_285) ;  /* 0x0000011000017945 */ /* 0x000fe20003800000 */
[----:B------:R-:W-:Y:S02]  /*5d30*/  FSEL R9, R9, R20, P0 ;  /* 0x0000001409097208 */ /* 0x000fe40000000000 */
[----:B------:R-:W-:Y:S02]  /*5d40*/  SEL R11, R11, R24, P0 ;  /* 0x000000180b0b7207 */ /* 0x000fe40000000000 */
[----:B------:R-:W-:-:S07]  /*5d50*/  SEL R8, R8, RZ, P0 ;  /* 0x000000ff08087207 */ /* 0x000fce0000000000 */
[----:B------:R-:W-:Y:S05]  /*5d60*/  @P2 BRA `(.L_x_286) ;  /* 0x0000009000002947 */ /* 0x000fea0003800000 */
[-C--:B------:R-:W-:Y:S02]  /*5d70*/  FSETP.NEU.FTZ.AND P3, PT, R10, R21.reuse, PT ;  /* 0x000000150a00720b */ /* 0x080fe40003f7d000 */
        /* <DEDUP_REMOVED lines=8> */
.L_x_286:
[----:B------:R-:W-:Y:S02]  /*5e00*/  FSETP.GTU.FTZ.AND P0, PT, |R21|, +INF , PT ;  /* 0x7f8000001500780b */ /* 0x000fe40003f1c200 */
[----:B------:R-:W-:-:S04]  /*5e10*/  ISETP.LT.U32.AND P2, PT, R12, R24, PT ;  /* 0x000000180c00720c */ /* 0x000fc80003f41070 */
[----:B------:R-:W-:-:S08]  /*5e20*/  ISETP.LT.OR.EX P0, PT, R13, RZ, !P0, P2 ;  /* 0x000000ff0d00720c */ /* 0x000fd00004701720 */
.L_x_287:
[----:B------:R-:W-:Y:S05]  /*5e30*/  BSYNC B1 ;  /* 0x0000000000017941 */ /* 0x000fea0003800000 */
.L_x_285:
[----:B------:R-:W-:Y:S01]  /*5e40*/  FSETP.GTU.FTZ.AND P2, PT, |R30|, +INF , PT ;  /* 0x7f8000001e00780b */ /* 0x000fe20003f5c200 */
[----:B------:R-:W-:Y:S01]  /*5e50*/  BSSY B1, `(.L_x_288) ;  /* 0x0000012000017945 */ /* 0x000fe20003800000 */
[----:B------:R-:W-:Y:S02]  /*5e60*/  FSEL R10, R10, R21, P0 ;  /* 0x000000150a0a7208 */ /* 0x000fe40000000000 */
[----:B------:R-:W-:Y:S02]  /*5e70*/  SEL R12, R12, R24, P0 ;  /* 0x000000180c0c7207 */ /* 0x000fe40000000000 */
[----:B------:R-:W-:Y:S02]  /*5e80*/  IADD3 R25, R24, c[0x0][0x184], RZ ;  /* 0x0000610018197a10 */ /* 0x000fe40007ffe0ff */
[----:B------:R-:W-:-:S05]  /*5e90*/  SEL R13, R13, RZ, P0 ;  /* 0x000000ff0d0d7207 */ /* 0x000fca0000000000 */
        /* <DEDUP_REMOVED lines=10> */
.L_x_289:
[----:B------:R-:W-:Y:S02]  /*5f40*/  FSETP.GTU.FTZ.AND P0, PT, |R26|, +INF , PT ;  /* 0x7f8000001a00780b */ /* 0x000fe40003f1c200 */
[----:B------:R-:W-:-:S04]  /*5f50*/  ISETP.LT.U32.AND P2, PT, R34, R25, PT ;  /* 0x000000192200720c */ /* 0x000fc80003f41070 */
[----:B------:R-:W-:-:S08]  /*5f60*/  ISETP.LT.OR.EX P0, PT, R33, RZ, !P0, P2 ;  /* 0x000000ff2100720c */ /* 0x000fd00004701720 */
.L_x_290:
[----:B------:R-:W-:Y:S05]  /*5f70*/  BSYNC B1 ;  /* 0x0000000000017941 */ /* 0x000fea0003800000 */
.L_x_288:
[----:B------:R-:W-:Y:S01]  /*5f80*/  FSETP.GTU.FTZ.AND P2, PT, |R36|, +INF , PT ;  /* 0x7f8000002400780b */ /* 0x000fe20003f5c200 */
[----:B------:R-:W-:Y:S01]  /*5f90*/  BSSY B1, `(.L_x_291) ;  /* 0x0000011000017945 */ /* 0x000fe20003800000 */
[----:B------:R-:W-:Y:S02]  /*5fa0*/  FSEL R30, R30, R26, P0 ;  /* 0x0000001a1e1e7208 */ /* 0x000fe40000000000 */
[----:B------:R-:W-:Y:S02]  /*5fb0*/  SEL R34, R34, R25, P0 ;  /* 0x0000001922227207 */ /* 0x000fe40000000000 */
[----:B------:R-:W-:-:S07]  /*5fc0*/  SEL R33, R33, RZ, P0 ;  /* 0x000000ff21217207 */ /* 0x000fce0000000000 */
[----:B------:R-:W-:Y:S05]  /*5fd0*/  @P2 BRA `(.L_x_292) ;  /* 0x0000009000002947 */ /* 0x000fea0003800000 */
[C---:B------:R-:W-:Y:S02]  /*5fe0*/  FSETP.NEU.FTZ.AND P3, PT, R36.reuse, R27, PT ;  /* 0x0000001b2400720b */ /* 0x040fe40003f7d000 */
        /* <DEDUP_REMOVED lines=8> */
.L_x_292:
[----:B------:R-:W-:Y:S02]  /*6070*/  FSETP.GTU.FTZ.AND P0, PT, |R27|, +INF , PT ;  /* 0x7f8000001b00780b */ /* 0x000fe40003f1c200 */
[----:B------:R-:W-:-:S04]  /*6080*/  ISETP.LT.U32.AND P2, PT, R37, R25, PT ;  /* 0x000000192500720c */ /* 0x000fc80003f41070 */
[----:B------:R-:W-:-:S08]  /*6090*/  ISETP.LT.OR.EX P0, PT, R35, RZ, !P0, P2 ;  /* 0x000000ff2300720c */ /* 0x000fd00004701720 */
.L_x_293:
[----:B------:R-:W-:Y:S05]  /*60a0*/  BSYNC B1 ;  /* 0x0000000000017941 */ /* 0x000fea0003800000 */
.L_x_291:
[----:B------:R-:W-:Y:S01]  /*60b0*/  FSETP.GTU.FTZ.AND P2, PT, |R41|, +INF , PT ;  /* 0x7f8000002900780b */ /* 0x000fe20003f5c200 */
[----:B------:R-:W-:Y:S01]  /*60c0*/  BSSY B1, `(.L_x_294) ;  /* 0x0000012000017945 */ /* 0x000fe20003800000 */
[----:B------:R-:W-:Y:S02]  /*60d0*/  SEL R37, R37, R25, P0 ;  /* 0x0000001925257207 */ /* 0x000fe40000000000 */
[----:B------:R-:W-:Y:S02]  /*60e0*/  FSEL R36, R36, R27, P0 ;  /* 0x0000001b24247208 */ /* 0x000fe40000000000 */
        /* <DEDUP_REMOVED lines=12> */
.L_x_295:
[----:B------:R-:W-:Y:S02]  /*61b0*/  FSETP.GTU.FTZ.AND P0, PT, |R22|, +INF , PT ;  /* 0x7f8000001600780b */ /* 0x000fe40003f1c200 */
[----:B------:R-:W-:-:S04]  /*61c0*/  ISETP.LT.U32.AND P2, PT, R40, R25, PT ;  /* 0x000000192800720c */ /* 0x000fc80003f41070 */
[----:B------:R-:W-:-:S08]  /*61d0*/  ISETP.LT.OR.EX P0, PT, R39, RZ, !P0, P2 ;  /* 0x000000ff2700720c */ /* 0x000fd00004701720 */
.L_x_296:
[----:B------:R-:W-:Y:S05]  /*61e0*/  BSYNC B1 ;  /* 0x0000000000017941 */ /* 0x000fea0003800000 */
.L_x_294:
[----:B------:R-:W-:Y:S01]  /*61f0*/  FSETP.GTU.FTZ.AND P2, PT, |R38|, +INF , PT ;  /* 0x7f8000002600780b */ /* 0x000fe20003f5c200 */
[----:B------:R-:W-:Y:S01]  /*6200*/  BSSY B1, `(.L_x_297) ;  /* 0x0000011000017945 */ /* 0x000fe20003800000 */
[----:B------:R-:W-:Y:S02]  /*6210*/  FSEL R41, R41, R22, P0 ;  /* 0x0000001629297208 */ /* 0x000fe40000000000 */
[----:B------:R-:W-:Y:S02]  /*6220*/  SEL R40, R40, R25, P0 ;  /* 0x0000001928287207 */ /* 0x000fe40000000000 */
[----:B------:R-:W-:-:S07]  /*6230*/  SEL R39, R39, RZ, P0 ;  /* 0x000000ff27277207 */ /* 0x000fce0000000000 */
        /* <DEDUP_REMOVED lines=10> */
.L_x_298:
[----:B------:R-:W-:Y:S02]  /*62e0*/  FSETP.GTU.FTZ.AND P0, PT, |R23|, +INF , PT ;  /* 0x7f8000001700780b */ /* 0x000fe40003f1c200 */
[----:B------:R-:W-:-:S04]  /*62f0*/  ISETP.LT.U32.AND P2, PT, R32, R25, PT ;  /* 0x000000192000720c */ /* 0x000fc80003f41070 */
[----:B------:R-:W-:-:S08]  /*6300*/  ISETP.LT.OR.EX P0, PT, R31, RZ, !P0, P2 ;  /* 0x000000ff1f00720c */ /* 0x000fd00004701720 */
.L_x_299:
[----:B------:R-:W-:Y:S05]  /*6310*/  BSYNC B1 ;  /* 0x0000000000017941 */ /* 0x000fea0003800000 */
.L_x_297:
        /* <DEDUP_REMOVED lines=9> */
.L_x_274:
[----:B------:R-:W-:Y:S05]  /*63b0*/  BSYNC B0 ;  /* 0x0000000000007941 */ /* 0x000fea0003800000 */
.L_x_273:
[----:B------:R-:W-:Y:S01]  /*63c0*/  ISETP.GE.U32.AND P0, PT, R43, c[0x0][0x17c], PT ;  /* 0x00005f002b007a0c */ /* 0x000fe20003f06070 */
[----:B------:R-:W-:-:S12]  /*63d0*/  BSSY B0, `(.L_x_301) ;  /* 0x000033c000007945 */ /* 0x000fd80003800000 */
[----:B------:R-:W-:Y:S05]  /*63e0*/  @P0 BRA `(.L_x_302) ;  /* 0x000033a000000947 */ /* 0x000fea0003800000 */
[----:B------:R-:W-:Y:S01]  /*63f0*/  ISETP.NE.AND P1, PT, RZ, c[0x0][0x1b8], PT ;  /* 0x00006e00ff007a0c */ /* 0x000fe20003f25270 */
[----:B------:R-:W-:-:S12]  /*6400*/  IMAD.MOV.U32 R29, RZ, RZ, RZ ;  /* 0x000000ffff1d7224 */ /* 0x000fd800078e00ff */
        /* <DEDUP_REMOVED lines=192> */
[----:B------:R-:W-:-:S05]  /*7010*/  @P2 IMAD.HI.U32 R14, R25, c[0x0][0x2e0], R24 ;  /* 0x0000b800190e2a27 */ /* 0x000fca00078e0018 */
[----:B------:R-:W-:Y:S01]  /*7020*/  @P2 SHF.R.U32.HI R24, RZ, c[0x0][0x2e4], R14 ;  /* 0x0000b900ff182a19 */ /* 0x000fe2000001160e */
[----:B------:R-:W-:-:S04]  /*7030*/  IMAD R14, R45, c[0x0][0x2d0], R15 ;  /* 0x0000b4002d0e7a24 */ /* 0x000fc800078e020f */
[----:B------:R-:W-:Y:S02]  /*7040*/  @P2 IMAD.MOV R24, RZ, RZ, -R24 ;  /* 0x000000ffff182224 */ /* 0x000fe400078e0a18 */
[----:B------:R-:W-:Y:S02]  /*7050*/  IMAD R29, R14, c[0x0][0x344], R29 ;  /* 0x0000d1000e1d7a24 */ /* 0x000fe400078e021d */
[----:B------:R-:W-:-:S04]  /*7060*/  @P2 IMAD R24, R24, c[0x0][0x2dc], R25 ;  /* 0x0000b70018182a24 */ /* 0x000fc800078e0219 */
[----:B------:R-:W-:-:S05]  /*7070*/  @P2 IMAD R29, R24, c[0x0][0x348], R29 ;  /* 0x0000d200181d2a24 */ /* 0x000fca00078e021d */
.L_x_303:
[----:B------:R-:W-:-:S04]  /*7080*/  LOP3.LUT R15, R29, 0xfffffff8, RZ, 0xc0, !PT ;  /* 0xfffffff81d0f7812 */ /* 0x000fc800078ec0ff */
[----:B------:R-:W-:-:S05]  /*7090*/  IADD3 R14, P2, R18, R15, RZ ;  /* 0x0000000f120e7210 */ /* 0x000fca0007f5e0ff */
[----:B------:R-:W-:-:S06]  /*70a0*/  IMAD.X R15, RZ, RZ, R19, P2 ;  /* 0x000000ffff0f7224 */ /* 0x000fcc00010e0613 */
[----:B------:R-:W5:Y:S01]  /*70b0*/  LDG.E.64 R14, [R14.64] ;  /* 0x000000240e0e7981 */ /* 0x000f62000c1e1b00 */
[----:B------:R-:W-:-:S04]  /*70c0*/  IADD3 R25, R43, c[0x0][0x184], RZ ;  /* 0x000061002b197a10 */ /* 0x000fc80007ffe0ff */
[----:B------:R-:W-:-:S13]  /*70d0*/  ISETP.GE.U32.AND P2, PT, R25, c[0x0][0x17c], PT ;  /* 0x00005f0019007a0c */ /* 0x000fda0003f46070 */
[----:B------:R-:W-:Y:S05]  /*70e0*/  @P2 BRA `(.L_x_302) ;  /* 0x000026a000002947 */ /* 0x000fea0003800000 */
[----:B------:R-:W-:Y:S01]  /*70f0*/  IMAD.MOV.U32 R42, RZ, RZ, RZ ;  /* 0x000000ffff2a7224 */ /* 0x000fe200078e00ff */
        /* <DEDUP_REMOVED lines=199> */
.L_x_304:
        /* <DEDUP_REMOVED lines=207> */
.L_x_305:
        /* <DEDUP_REMOVED lines=207> */
.L_x_306:
[----:B------:R-:W-:-:S04]  /*9750*/  LOP3.LUT R23, R29, 0xfffffff8, RZ, 0xc0, !PT ;  /* 0xfffffff81d177812 */ /* 0x000fc800078ec0ff */
[----:B------:R-:W-:-:S05]  /*9760*/  IADD3 R22, P1, R18, R23, RZ ;  /* 0x0000001712167210 */ /* 0x000fca0007f3e0ff */
[----:B------:R-:W-:-:S06]  /*9770*/  IMAD.X R23, RZ, RZ, R19, P1 ;  /* 0x000000ffff177224 */ /* 0x000fcc00008e0613 */
[----:B------:R-:W5:Y:S02]  /*9780*/  LDG.E.64 R22, [R22.64] ;  /* 0x0000002416167981 */ /* 0x000f64000c1e1b00 */
.L_x_302:
[----:B------:R-:W-:Y:S05]  /*9790*/  BSYNC B0 ;  /* 0x0000000000007941 */ /* 0x000fea0003800000 */
.L_x_301:
[----:B------:R-:W-:Y:S01]  /*97a0*/  BSSY B0, `(.L_x_307) ;  /* 0x00000a3000007945 */ /* 0x000fe20003800000 */
[----:B------:R-:W-:Y:S05]  /*97b0*/  @P0 BRA `(.L_x_308) ;  /* 0x00000a1000000947 */ /* 0x000fea0003800000 */
[----:B------:R-:W-:Y:S01]  /*97c0*/  FSETP.GTU.FTZ.AND P0, PT, |R0|, +INF , PT ;  /* 0x7f8000000000780b */ /* 0x000fe20003f1c200 */
[----:B------:R-:W-:-:S12]  /*97d0*/  BSSY B1, `(.L_x_309) ;  /* 0x000000e000017945 */ /* 0x000fd80003800000 */
[----:B------:R-:W-:Y:S05]  /*97e0*/  @P0 BRA `(.L_x_310) ;  /* 0x0000009000000947 */ /* 0x000fea0003800000 */
[-C--:B-----5:R-:W-:Y:S02]  /*97f0*/  FSETP.NEU.FTZ.AND P2, PT, R0, R14.reuse, PT ;  /* 0x0000000e0000720b */ /* 0x0a0fe40003f5d000 */
        /* <DEDUP_REMOVED lines=8> */
.L_x_310:
[----:B-----5:R-:W-:Y:S02]  /*9880*/  FSETP.GTU.FTZ.AND P0, PT, |R14|, +INF , PT ;  /* 0x7f8000000e00780b */ /* 0x020fe40003f1c200 */
[----:B------:R-:W-:-:S04]  /*9890*/  ISETP.LT.U32.AND P1, PT, R4, R43, PT ;  /* 0x0000002b0400720c */ /* 0x000fc80003f21070 */
[----:B------:R-:W-:-:S08]  /*98a0*/  ISETP.LT.OR.EX P0, PT, R3, RZ, !P0, P1 ;  /* 0x000000ff0300720c */ /* 0x000fd00004701710 */
.L_x_311:
[----:B------:R-:W-:Y:S05]  /*98b0*/  BSYNC B1 ;  /* 0x0000000000017941 */ /* 0x000fea0003800000 */
.L_x_309:
        /* <DEDUP_REMOVED lines=15> */
.L_x_313:
[----:B------:R-:W-:Y:S02]  /*99b0*/  FSETP.GTU.FTZ.AND P0, PT, |R15|, +INF , PT ;  /* 0x7f8000000f00780b */ /* 0x000fe40003f1c200 */
[----:B------:R-:W-:-:S04]  /*99c0*/  ISETP.LT.U32.AND P1, PT, R7, R43, PT ;  /* 0x0000002b0700720c */ /* 0x000fc80003f21070 */
[----:B------:R-:W-:-:S08]  /*99d0*/  ISETP.LT.OR.EX P0, PT, R6, RZ, !P0, P1 ;  /* 0x000000ff0600720c */ /* 0x000fd00004701710 */
.L_x_314:
[----:B------:R-:W-:Y:S05]  /*99e0*/  BSYNC B1 ;  /* 0x0000000000017941 */ /* 0x000fea0003800000 */
.L_x_312:
        /* <DEDUP_REMOVED lines=18> */
.L_x_316:
[----:B------:R-:W-:Y:S02]  /*9b10*/  FSETP.GTU.FTZ.AND P0, PT, |R20|, +INF , PT ;  /* 0x7f8000001400780b */ /* 0x000fe40003f1c200 */
[----:B------:R-:W-:-:S04]  /*9b20*/  ISETP.LT.U32.AND P1, PT, R11, R18, PT ;  /* 0x000000120b00720c */ /* 0x000fc80003f21070 */
[----:B------:R-:W-:-:S08]  /*9b30*/  ISETP.LT.OR.EX P0, PT, R8, RZ, !P0, P1 ;  /* 0x000000ff0800720c */ /* 0x000fd00004701710 */
.L_x_317:
[----:B------:R-:W-:Y:S05]  /*9b40*/  BSYNC B1 ;  /* 0x0000000000017941 */ /* 0x000fea0003800000 */
.L_x_315:
        /* <DEDUP_REMOVED lines=15> */
.L_x_319:
[----:B------:R-:W-:Y:S02]  /*9c40*/  FSETP.GTU.FTZ.AND P0, PT, |R21|, +INF , PT ;  /* 0x7f8000001500780b */ /* 0x000fe40003f1c200 */
[----:B------:R-:W-:-:S04]  /*9c50*/  ISETP.LT.U32.AND P1, PT, R12, R18, PT ;  /* 0x000000120c00720c */ /* 0x000fc80003f21070 */
[----:B------:R-:W-:-:S08]  /*9c60*/  ISETP.LT.OR.EX P0, PT, R13, RZ, !P0, P1 ;  /* 0x000000ff0d00720c */ /* 0x000fd00004701710 */
.L_x_320:
[----:B------:R-:W-:Y:S05]  /*9c70*/  BSYNC B1 ;  /* 0x0000000000017941 */ /* 0x000fea0003800000 */
.L_x_318:
        /* <DEDUP_REMOVED lines=18> */
.L_x_322:
[----:B------:R-:W-:Y:S02]  /*9da0*/  FSETP.GTU.FTZ.AND P0, PT, |R26|, +INF , PT ;  /* 0x7f8000001a00780b */ /* 0x000fe40003f1c200 */
[----:B------:R-:W-:-:S04]  /*9db0*/  ISETP.LT.U32.AND P1, PT, R34, R15, PT ;  /* 0x0000000f2200720c */ /* 0x000fc80003f21070 */
[----:B------:R-:W-:-:S08]  /*9dc0*/  ISETP.LT.OR.EX P0, PT, R33, RZ, !P0, P1 ;  /* 0x000000ff2100720c */ /* 0x000fd00004701710 */
.L_x_323:
[----:B------:R-:W-:Y:S05]  /*9dd0*/  BSYNC B1 ;  /* 0x0000000000017941 */ /* 0x000fea0003800000 */
.L_x_321:
        /* <DEDUP_REMOVED lines=15> */
.L_x_325:
[----:B------:R-:W-:Y:S02]  /*9ed0*/  FSETP.GTU.FTZ.AND P0, PT, |R27|, +INF , PT ;  /* 0x7f8000001b00780b */ /* 0x000fe40003f1c200 */
[----:B------:R-:W-:-:S04]  /*9ee0*/  ISETP.LT.U32.AND P1, PT, R37, R15, PT ;  /* 0x0000000f2500720c */ /* 0x000fc80003f21070 */
[----:B------:R-:W-:-:S08]  /*9ef0*/  ISETP.LT.OR.EX P0, PT, R35, RZ, !P0, P1 ;  /* 0x000000ff2300720c */ /* 0x000fd00004701710 */
.L_x_326:
[----:B------:R-:W-:Y:S05]  /*9f00*/  BSYNC B1 ;  /* 0x0000000000017941 */ /* 0x000fea0003800000 */
.L_x_324:
        /* <DEDUP_REMOVED lines=18> */
.L_x_328:
[----:B------:R-:W-:Y:S02]  /*a030*/  FSETP.GTU.FTZ.AND P0, PT, |R22|, +INF , PT ;  /* 0x7f8000001600780b */ /* 0x000fe40003f1c200 */
[----:B------:R-:W-:-:S04]  /*a040*/  ISETP.LT.U32.AND P1, PT, R40, R19, PT ;  /* 0x000000132800720c */ /* 0x000fc80003f21070 */
[----:B------:R-:W-:-:S08]  /*a050*/  ISETP.LT.OR.EX P0, PT, R39, RZ, !P0, P1 ;  /* 0x000000ff2700720c */ /* 0x000fd00004701710 */
.L_x_329:
[----:B------:R-:W-:Y:S05]  /*a060*/  BSYNC B1 ;  /* 0x0000000000017941 */ /* 0x000fea0003800000 */
.L_x_327:
        /* <DEDUP_REMOVED lines=15> */
.L_x_331:
[----:B------:R-:W-:Y:S02]  /*a160*/  FSETP.GTU.FTZ.AND P0, PT, |R23|, +INF , PT ;  /* 0x7f8000001700780b */ /* 0x000fe40003f1c200 */
[----:B------:R-:W-:-:S04]  /*a170*/  ISETP.LT.U32.AND P1, PT, R32, R19, PT ;  /* 0x000000132000720c */ /* 0x000fc80003f21070 */
[----:B------:R-:W-:-:S08]  /*a180*/  ISETP.LT.OR.EX P0, PT, R31, RZ, !P0, P1 ;  /* 0x000000ff1f00720c */ /* 0x000fd00004701710 */
.L_x_332:
[----:B------:R-:W-:Y:S05]  /*a190*/  BSYNC B1 ;  /* 0x0000000000017941 */ /* 0x000fea0003800000 */
.L_x_330:
[----:B------:R-:W-:Y:S02]  /*a1a0*/  FSEL R38, R38, R23, P0 ;  /* 0x0000001726267208 */ /* 0x000fe40000000000 */
[----:B------:R-:W-:Y:S02]  /*a1b0*/  SEL R32, R32, R19, P0 ;  /* 0x0000001320207207 */ /* 0x000fe40000000000 */
[----:B------:R-:W-:Y:S02]  /*a1c0*/  SEL R31, R31, RZ, P0 ;  /* 0x000000ff1f1f7207 */ /* 0x000fe40000000000 */
.L_x_308:
[----:B------:R-:W-:Y:S05]  /*a1d0*/  BSYNC B0 ;  /* 0x0000000000007941 */ /* 0x000fea0003800000 */
.L_x_307:
[----:B------:R-:W-:Y:S01]  /*a1e0*/  FSETP.GTU.FTZ.AND P0, PT, |R0|, +INF , PT ;  /* 0x7f8000000000780b */ /* 0x000fe20003f1c200 */
[----:B------:R-:W-:-:S12]  /*a1f0*/  BSSY B0, `(.L_x_333) ;  /* 0x000000e000007945 */ /* 0x000fd80003800000 */
[----:B------:R-:W-:Y:S05]  /*a200*/  @P0 BRA `(.L_x_334) ;  /* 0x0000009000000947 */ /* 0x000fea0003800000 */
[----:B------:R-:W-:Y:S02]  /*a210*/  FSETP.NEU.FTZ.AND P2, PT, R0, R9, PT ;  /* 0x000000090000720b */ /* 0x000fe40003f5d000 */
        /* <DEDUP_REMOVED lines=8> */
.L_x_334:
[----:B------:R-:W-:Y:S02]  /*a2a0*/  FSETP.GTU.FTZ.AND P0, PT, |R9|, +INF , PT ;  /* 0x7f8000000900780b */ /* 0x000fe40003f1c200 */
[----:B------:R-:W-:-:S04]  /*a2b0*/  ISETP.LT.U32.AND P1, PT, R4, R11, PT ;  /* 0x0000000b0400720c */ /* 0x000fc80003f21070 */
[----:B------:R-:W-:-:S08]  /*a2c0*/  ISETP.LT.OR.EX P0, PT, R3, R8, !P0, P1 ;  /* 0x000000080300720c */ /* 0x000fd00004701710 */
.L_x_335:
[----:B------:R-:W-:Y:S05]  /*a2d0*/  BSYNC B0 ;  /* 0x0000000000007941 */ /* 0x000fea0003800000 */
.L_x_333:
[----:B------:R-:W-:Y:S01]  /*a2e0*/  FSETP.GTU.FTZ.AND P1, PT, |R5|, +INF , PT ;  /* 0x7f8000000500780b */ /* 0x000fe20003f3c200 */
[----:B------:R-:W-:Y:S01]  /*a2f0*/  BSSY B0, `(.L_x_336) ;  /* 0x0000011000007945 */ /* 0x000fe20003800000 */
[----:B------:R-:W-:Y:S02]  /*a300*/  SEL R11, R4, R11, P0 ;  /* 0x0000000b040b7207 */ /* 0x000fe40000000000 */
[----:B------:R-:W-:Y:S02]  /*a310*/  SEL R8, R3, R8, P0 ;  /* 0x0000000803087207 */ /* 0x000fe40000000000 */
[----:B------:R-:W-:-:S07]  /*a320*/  FSEL R9, R0, R9, P0 ;  /* 0x0000000900097208 */ /* 0x000fce0000000000 */
        /* <DEDUP_REMOVED lines=10> */
.L_x_337:
[----:B------:R-:W-:Y:S02]  /*a3d0*/  FSETP.GTU.FTZ.AND P0, PT, |R10|, +INF , PT ;  /* 0x7f8000000a00780b */ /* 0x000fe40003f1c200 */
[----:B------:R-:W-:-:S04]  /*a3e0*/  ISETP.LT.U32.AND P1, PT, R7, R12, PT ;  /* 0x0000000c0700720c */ /* 0x000fc80003f21070 */
[----:B------:R-:W-:-:S08]  /*a3f0*/  ISETP.LT.OR.EX P0, PT, R6, R13, !P0, P1 ;  /* 0x0000000d0600720c */ /* 0x000fd00004701710 */
.L_x_338:
[----:B------:R-:W-:Y:S05]  /*a400*/  BSYNC B0 ;  /* 0x0000000000007941 */ /* 0x000fea0003800000 */
.L_x_336:
        /* <DEDUP_REMOVED lines=15> */
.L_x_340:
[----:B------:R-:W-:Y:S02]  /*a500*/  FSETP.GTU.FTZ.AND P0, PT, |R30|, +INF , PT ;  /* 0x7f8000001e00780b */ /* 0x000fe40003f1c200 */
[----:B------:R-:W-:-:S04]  /*a510*/  ISETP.LT.U32.AND P1, PT, R11, R34, PT ;  /* 0x000000220b00720c */ /* 0x000fc80003f21070 */
[----:B------:R-:W-:-:S08]  /*a520*/  ISETP.LT.OR.EX P0, PT, R8, R33, !P0, P1 ;  /* 0x000000210800720c */ /* 0x000fd00004701710 */
.L_x_341:
[----:B------:R-:W-:Y:S05]  /*a530*/  BSYNC B0 ;  /* 0x0000000000007941 */ /* 0x000fea0003800000 */
.L_x_339:
[----:B------:R-:W-:Y:S01]  /*a540*/  FSETP.GTU.FTZ.AND P1, PT, |R5|, +INF , PT ;  /* 0x7f8000000500780b */ /* 0x000fe20003f3c200 */
[----:B------:R-:W-:Y:S01]  /*a550*/  BSSY B0, `(.L_x_342) ;  /* 0x0000011000007945 */ /* 0x000fe20003800000 */
[----:B------:R-:W-:Y:S02]  /*a560*/  SEL R11, R11, R34, P0 ;  /* 0x000000220b0b7207 */ /* 0x000fe40000000000 */
[----:B------:R-:W-:Y:S02]  /*a570*/  SEL R8, R8, R33, P0 ;  /* 0x0000002108087207 */ /* 0x000fe40000000000 */
[----:B------:R-:W-:-:S07]  /*a580*/  FSEL R30, R9, R30, P0 ;  /* 0x0000001e091e7208 */ /* 0x000fce0000000000 */
        /* <DEDUP_REMOVED lines=10> */
.L_x_343:
[----:B------:R-:W-:Y:S02]  /*a630*/  FSETP.GTU.FTZ.AND P0, PT, |R36|, +INF , PT ;  /* 0x7f8000002400780b */ /* 0x000fe40003f1c200 */
[----:B------:R-:W-:-:S04]  /*a640*/  ISETP.LT.U32.AND P1, PT, R12, R37, PT ;  /* 0x000000250c00720c */ /* 0x000fc80003f21070 */
[----:B------:R-:W-:-:S08]  /*a650*/  ISETP.LT.OR.EX P0, PT, R6, R35, !P0, P1 ;  /* 0x000000230600720c */ /* 0x000fd00004701710 */
.L_x_344:
[----:B------:R-:W-:Y:S05]  /*a660*/  BSYNC B0 ;  /* 0x0000000000007941 */ /* 0x000fea0003800000 */
.L_x_342:
        /* <DEDUP_REMOVED lines=15> */
.L_x_346:
[----:B------:R-:W-:Y:S02]  /*a760*/  FSETP.GTU.FTZ.AND P0, PT, |R41|, +INF , PT ;  /* 0x7f8000002900780b */ /* 0x000fe40003f1c200 */
[----:B------:R-:W-:-:S04]  /*a770*/  ISETP.LT.U32.AND P1, PT, R11, R40, PT ;  /* 0x000000280b00720c */ /* 0x000fc80003f21070 */
[----:B------:R-:W-:-:S08]  /*a780*/  ISETP.LT.OR.EX P0, PT, R8, R39, !P0, P1 ;  /* 0x000000270800720c */ /* 0x000fd00004701710 */
.L_x_347:
[----:B------:R-:W-:Y:S05]  /*a790*/  BSYNC B0 ;  /* 0x0000000000007941 */ /* 0x000fea0003800000 */
.L_x_345:
        /* <DEDUP_REMOVED lines=15> */
.L_x_349:
[----:B------:R-:W-:Y:S02]  /*a890*/  FSETP.GTU.FTZ.AND P0, PT, |R38|, +INF , PT ;  /* 0x7f8000002600780b */ /* 0x000fe40003f1c200 */
[----:B------:R-:W-:-:S04]  /*a8a0*/  ISETP.LT.U32.AND P1, PT, R37, R32, PT ;  /* 0x000000202500720c */ /* 0x000fc80003f21070 */
[----:B------:R-:W-:-:S08]  /*a8b0*/  ISETP.LT.OR.EX P0, PT, R6, R31, !P0, P1 ;  /* 0x0000001f0600720c */ /* 0x000fd00004701710 */
.L_x_350:
[----:B------:R-:W-:Y:S05]  /*a8c0*/  BSYNC B0 ;  /* 0x0000000000007941 */ /* 0x000fea0003800000 */
.L_x_348:
[----:B------:R-:W-:Y:S02]  /*a8d0*/  SEL R12, R37, R32, P0 ;  /* 0x00000020250c7207 */ /* 0x000fe40000000000 */
[----:B------:R-:W-:Y:S02]  /*a8e0*/  SEL R13, R6, R31, P0 ;  /* 0x0000001f060d7207 */ /* 0x000fe40000000000 */
[----:B------:R-:W-:Y:S01]  /*a8f0*/  FSEL R5, R5, R38, P0 ;  /* 0x0000002605057208 */ /* 0x000fe20000000000 */
[----:B------:R-:W-:Y:S05]  /*a900*/  BRA `(.L_x_238) ;  /* 0x000041b000007947 */ /* 0x000fea0003800000 */
.L_x_272:
[----:B------:R-:W-:Y:S01]  /*a910*/  ISETP.GE.U32.AND P0, PT, R3, c[0x0][0x17c], PT ;  /* 0x00005f0003007a0c */ /* 0x000fe20003f06070 */
[----:B------:R-:W-:Y:S01]  /*a920*/  BSSY B0, `(.L_x_351) ;  /* 0x00000da000007945 */ /* 0x000fe20003800000 */
        /* <DEDUP_REMOVED lines=43> */
.L_x_374:
[----:B------:R-:W-:-:S05]  /*abe0*/  IMAD R12, R0, R43, RZ ;  /* 0x0000002b000c7224 */ /* 0x000fca00078e02ff */
[----:B------:R-:W-:-:S05]  /*abf0*/  SHF.R.U32.HI R21, RZ, 0x1, R12 ;  /* 0x00000001ff157819 */ /* 0x000fca000001160c */
[----:B------:R-:W-:-:S06]  /*ac00*/  IMAD.WIDE.U32 R20, R21, 0x8, R18 ;  /* 0x0000000815147825 */ /* 0x000fcc00078e0012 */
[----:B------:R-:W2:Y:S01]  /*ac10*/  LDG.E.64 R20, [R20.64] ;  /* 0x0000002414147981 */ /* 0x000ea2000c1e1b00 */
[----:B------:R-:W-:-:S04]  /*ac20*/  IADD3 R35, R43, c[0x0][0x184], RZ ;  /* 0x000061002b237a10 */ /* 0x000fc80007ffe0ff */
[----:B------:R-:W-:Y:S01]  /*ac30*/  IADD3 R38, R35, c[0x0][0x184], RZ ;  /* 0x0000610023267a10 */ /* 0x000fe20007ffe0ff */
[----:B------:R-:W-:-:S03]  /*ac40*/  IMAD R12, R0, R35, RZ ;  /* 0x00000023000c7224 */ /* 0x000fc600078e02ff */
[----:B------:R-:W-:Y:S01]  /*ac50*/  IADD3 R37, R38, c[0x0][0x184], RZ ;  /* 0x0000610026257a10 */ /* 0x000fe20007ffe0ff */
[----:B------:R-:W-:Y:S01]  /*ac60*/  IMAD R13, R0, R38, RZ ;  /* 0x00000026000d7224 */ /* 0x000fe200078e02ff */
[----:B------:R-:W-:-:S03]  /*ac70*/  SHF.R.U32.HI R15, RZ, 0x1, R12 ;  /* 0x00000001ff0f7819 */ /* 0x000fc6000001160c */
[----:B------:R-:W-:Y:S01]  /*ac80*/  IMAD R14, R0, R37, RZ ;  /* 0x00000025000e7224 */ /* 0x000fe200078e02ff */
[----:B------:R-:W-:-:S04]  /*ac90*/  SHF.R.U32.HI R13, RZ, 0x1, R13 ;  /* 0x00000001ff0d7819 */ /* 0x000fc8000001160d */
[----:B------:R-:W-:Y:S01]  /*aca0*/  SHF.R.U32.HI R23, RZ, 0x1, R14 ;  /* 0x00000001ff177819 */ /* 0x000fe2000001160e */
[----:B------:R-:W-:-:S04]  /*acb0*/  IMAD.WIDE.U32 R14, R15, 0x8, R18 ;  /* 0x000000080f0e7825 */ /* 0x000fc800078e0012 */
[--C-:B------:R-:W-:Y:S02]  /*acc0*/  IMAD.WIDE.U32 R12, R13, 0x8, R18.reuse ;  /* 0x000000080d0c7825 */ /* 0x100fe400078e0012 */
[----:B------:R-:W5:Y:S02]  /*acd0*/  LDG.E.64 R14, [R14.64] ;  /* 0x000000240e0e7981 */ /* 0x000f64000c1e1b00 */
[----:B------:R-:W-:Y:S02]  /*ace0*/  IMAD.WIDE.U32 R22, R23, 0x8, R18 ;  /* 0x0000000817167825 */ /* 0x000fe400078e0012 */
[----:B------:R-:W5:Y:S04]  /*acf0*/  LDG.E.64 R12, [R12.64] ;  /* 0x000000240c0c7981 */ /* 0x000f68000c1e1b00 */
[----:B------:R-:W5:Y:S01]  /*ad00*/  LDG.E.64 R22, [R22.64] ;  /* 0x0000002416167981 */ /* 0x000f62000c1e1b00 */
[----:B------:R-:W-:-:S02]  /*ad10*/  FSETP.GTU.FTZ.AND P2, PT, |R33|, +INF , PT ;  /* 0x7f8000002100780b */ /* 0x000fc40003f5c200 */
[----:B------:R-:W-:-:S11]  /*ad20*/  PLOP3.LUT P0, PT, PT, PT, PT, 0x80, 0x0 ;  /* 0x000000000000781c */ /* 0x000fd60003f0f070 */
[----:B------:R-:W-:-:S04]  /*ad30*/  @!P2 ISETP.GE.U32.AND P1, PT, R36, R43, PT ;  /* 0x0000002b2400a20c */ /* 0x000fc80003f26070 */
[----:B------:R-:W-:Y:S01]  /*ad40*/  @!P2 ISETP.GE.AND.EX P1, PT, R31, RZ, PT, P1 ;  /* 0x000000ff1f00a20c */ /* 0x000fe20003f26310 */
[----:B------:R-:W-:Y:S01]  /*ad50*/  BSSY B1, `(.L_x_353) ;  /* 0x000001c000017945 */ /* 0x000fe20003800000 */
        /* <DEDUP_REMOVED lines=24> */
.L_x_354:
[----:B------:R-:W-:Y:S02]  /*aee0*/  FSETP.GTU.FTZ.AND P0, PT, |R21|, +INF , PT ;  /* 0x7f8000001500780b */ /* 0x000fe40003f1c200 */
[----:B------:R-:W-:-:S04]  /*aef0*/  ISETP.LT.U32.AND P1, PT, R30, R43, PT ;  /* 0x0000002b1e00720c */ /* 0x000fc80003f21070 */
[----:B------:R-:W-:-:S08]  /*af00*/  ISETP.LT.OR.EX P0, PT, R32, RZ, !P0, P1 ;  /* 0x000000ff2000720c */ /* 0x000fd00004701710 */
.L_x_355:
[----:B------:R-:W-:Y:S05]  /*af10*/  BSYNC B1 ;  /* 0x0000000000017941 */ /* 0x000fea0003800000 */
.L_x_353:
[----:B------:R-:W-:Y:S01]  /*af20*/  FSETP.GTU.FTZ.AND P1, PT, |R29|, +INF , PT ;  /* 0x7f8000001d00780b */ /* 0x000fe20003f3c200 */
[----:B------:R-:W-:Y:S01]  /*af30*/  BSSY B1, `(.L_x_356) ;  /* 0x0000011000017945 */ /* 0x000fe20003800000 */
[----:B------:R-:W-:Y:S02]  /*af40*/  SEL R30, R30, R43, P0 ;  /* 0x0000002b1e1e7207 */ /* 0x000fe40000000000 */
[----:B------:R-:W-:Y:S02]  /*af50*/  FSEL R34, R34, R21, P0 ;  /* 0x0000001522227208 */ /* 0x000fe40000000000 */
[----:B------:R-:W-:-:S07]  /*af60*/  SEL R32, R32, RZ, P0 ;  /* 0x000000ff20207207 */ /* 0x000fce0000000000 */
        /* <DEDUP_REMOVED lines=10> */
.L_x_357:
[----:B-----5:R-:W-:Y:S02]  /*b010*/  FSETP.GTU.FTZ.AND P0, PT, |R14|, +INF , PT ;  /* 0x7f8000000e00780b */ /* 0x020fe40003f1c200 */
[----:B------:R-:W-:-:S04]  /*b020*/  ISETP.LT.U32.AND P1, PT, R27, R35, PT ;  /* 0x000000231b00720c */ /* 0x000fc80003f21070 */
[----:B------:R-:W-:-:S08]  /*b030*/  ISETP.LT.OR.EX P0, PT, R28, RZ, !P0, P1 ;  /* 0x000000ff1c00720c */ /* 0x000fd00004701710 */
.L_x_358:
[----:B------:R-:W-:Y:S05]  /*b040*/  BSYNC B1 ;  /* 0x0000000000017941 */ /* 0x000fea0003800000 */
.L_x_356:
        /* <DEDUP_REMOVED lines=15> */
.L_x_360:
[----:B------:R-:W-:Y:S02]  /*b140*/  FSETP.GTU.FTZ.AND P0, PT, |R15|, +INF , PT ;  /* 0x7f8000000f00780b */ /* 0x000fe40003f1c200 */
[----:B------:R-:W-:-:S04]  /*b150*/  ISETP.LT.U32.AND P1, PT, R24, R35, PT ;  /* 0x000000231800720c */ /* 0x000fc80003f21070 */
[----:B------:R-:W-:-:S08]  /*b160*/  ISETP.LT.OR.EX P0, PT, R25, RZ, !P0, P1 ;  /* 0x000000ff1900720c */ /* 0x000fd00004701710 */
.L_x_361:
[----:B------:R-:W-:Y:S05]  /*b170*/  BSYNC B1 ;  /* 0x0000000000017941 */ /* 0x000fea0003800000 */
.L_x_359:
        /* <DEDUP_REMOVED lines=15> */
.L_x_363:
[----:B------:R-:W-:Y:S02]  /*b270*/  FSETP.GTU.FTZ.AND P0, PT, |R12|, +INF , PT ;  /* 0x7f8000000c00780b */ /* 0x000fe40003f1c200 */
[----:B------:R-:W-:-:S04]  /*b280*/  ISETP.LT.U32.AND P1, PT, R7, R38, PT ;  /* 0x000000260700720c */ /* 0x000fc80003f21070 */
[----:B------:R-:W-:-:S08]  /*b290*/  ISETP.LT.OR.EX P0, PT, R8, RZ, !P0, P1 ;  /* 0x000000ff0800720c */ /* 0x000fd00004701710 */
.L_x_364:
[----:B------:R-:W-:Y:S05]  /*b2a0*/  BSYNC B1 ;  /* 0x0000000000017941 */ /* 0x000fea0003800000 */
.L_x_362:
[----:B------:R-:W-:Y:S01]  /*b2b0*/  FSETP.GTU.FTZ.AND P1, PT, |R6|, +INF , PT ;  /* 0x7f8000000600780b */ /* 0x000fe20003f3c200 */
[----:B------:R-:W-:Y:S01]  /*b2c0*/  BSSY B1, `(.L_x_365) ;  /* 0x0000011000017945 */ /* 0x000fe20003800000 */
[----:B------:R-:W-:Y:S02]  /*b2d0*/  FSEL R11, R11, R12, P0 ;  /* 0x0000000c0b0b7208 */ /* 0x000fe40000000000 */
[----:B------:R-:W-:Y:S02]  /*b2e0*/  SEL R7, R7, R38, P0 ;  /* 0x0000002607077207 */ /* 0x000fe40000000000 */
[----:B------:R-:W-:-:S07]  /*b2f0*/  SEL R8, R8, RZ, P0 ;  /* 0x000000ff08087207 */ /* 0x000fce0000000000 */
[----:B------:R-:W-:Y:S05]  /*b300*/  @P1 BRA `(.L_x_366) ;  /* 0x0000009000001947 */ /* 0x000fea0003800000 */
[CC--:B------:R-:W-:Y:S02]  /*b310*/  FSETP.NEU.FTZ.AND P2, PT, R6.reuse, R13.reuse, PT ;  /* 0x0000000d0600720b */ /* 0x0c0fe40003f5d000 */
        /* <DEDUP_REMOVED lines=8> */
.L_x_366:
[----:B------:R-:W-:Y:S02]  /*b3a0*/  FSETP.GTU.FTZ.AND P0, PT, |R13|, +INF , PT ;  /* 0x7f8000000d00780b */ /* 0x000fe40003f1c200 */
[----:B------:R-:W-:-:S04]  /*b3b0*/  ISETP.LT.U32.AND P1, PT, R3, R38, PT ;  /* 0x000000260300720c */ /* 0x000fc80003f21070 */
[----:B------:R-:W-:-:S08]  /*b3c0*/  ISETP.LT.OR.EX P0, PT, R4, RZ, !P0, P1 ;  /* 0x000000ff0400720c */ /* 0x000fd00004701710 */
.L_x_367:
[----:B------:R-:W-:Y:S05]  /*b3d0*/  BSYNC B1 ;  /* 0x0000000000017941 */ /* 0x000fea0003800000 */
.L_x_365:
        /* <DEDUP_REMOVED lines=15> */
.L_x_369:
[----:B------:R-:W-:Y:S02]  /*b4d0*/  FSETP.GTU.FTZ.AND P0, PT, |R22|, +INF , PT ;  /* 0x7f8000001600780b */ /* 0x000fe40003f1c200 */
[----:B------:R-:W-:-:S04]  /*b4e0*/  ISETP.LT.U32.AND P1, PT, R40, R37, PT ;  /* 0x000000252800720c */ /* 0x000fc80003f21070 */
[----:B------:R-:W-:-:S08]  /*b4f0*/  ISETP.LT.OR.EX P0, PT, R39, RZ, !P0, P1 ;  /* 0x000000ff2700720c */ /* 0x000fd00004701710 */
.L_x_370:
[----:B------:R-:W-:Y:S05]  /*b500*/  BSYNC B1 ;  /* 0x0000000000017941 */ /* 0x000fea0003800000 */
.L_x_368:
        /* <DEDUP_REMOVED lines=15> */
.L_x_372:
[----:B------:R-:W-:Y:S02]  /*b600*/  FSETP.GTU.FTZ.AND P0, PT, |R23|, +INF , PT ;  /* 0x7f8000001700780b */ /* 0x000fe40003f1c200 */
[----:B------:R-:W-:-:S04]  /*b610*/  ISETP.LT.U32.AND P1, PT, R9, R37, PT ;  /* 0x000000250900720c */ /* 0x000fc80003f21070 */
[----:B------:R-:W-:-:S08]  /*b620*/  ISETP.LT.OR.EX P0, PT, R10, RZ, !P0, P1 ;  /* 0x000000ff0a00720c */ /* 0x000fd00004701710 */
.L_x_373:
[----:B------:R-:W-:Y:S05]  /*b630*/  BSYNC B1 ;  /* 0x0000000000017941 */ /* 0x000fea0003800000 */
.L_x_371:
        /* <DEDUP_REMOVED lines=8> */
.L_x_352:
[----:B------:R-:W-:Y:S05]  /*b6c0*/  BSYNC B0 ;  /* 0x0000000000007941 */ /* 0x000fea0003800000 */
.L_x_351:
[----:B------:R-:W-:Y:S01]  /*b6d0*/  ISETP.GE.U32.AND P1, PT, R43, c[0x0][0x17c], PT ;  /* 0x00005f002b007a0c */ /* 0x000fe20003f26070 */
[----:B------:R-:W-:-:S12]  /*b6e0*/  BSSY B0, `(.L_x_375) ;  /* 0x000001a000007945 */ /* 0x000fd80003800000 */
[----:B------:R-:W-:Y:S05]  /*b6f0*/  @P1 BRA `(.L_x_376) ;  /* 0x0000018000001947 */ /* 0x000fea0003800000 */
[----:B------:R-:W-:-:S05]  /*b700*/  IMAD R20, R0, R43, RZ ;  /* 0x0000002b00147224 */ /* 0x000fca00078e02ff */
[----:B------:R-:W-:-:S05]  /*b710*/  SHF.R.U32.HI R21, RZ, 0x1, R20 ;  /* 0x00000001ff157819 */ /* 0x000fca0000011614 */
[----:B------:R-:W-:-:S06]  /*b720*/  IMAD.WIDE.U32 R20, R21, 0x8, R18 ;  /* 0x0000000815147825 */ /* 0x000fcc00078e0012 */
[----:B------:R-:W5:Y:S01]  /*b730*/  LDG.E.64 R20, [R20.64] ;  /* 0x0000002414147981 */ /* 0x000f62000c1e1b00 */
[----:B------:R-:W-:-:S04]  /*b740*/  IADD3 R35, R43, c[0x0][0x184], RZ ;  /* 0x000061002b237a10 */ /* 0x000fc80007ffe0ff */
[----:B------:R-:W-:-:S13]  /*b750*/  ISETP.GE.U32.AND P0, PT, R35, c[0x0][0x17c], PT ;  /* 0x00005f0023007a0c */ /* 0x000fda0003f06070 */
        /* <DEDUP_REMOVED lines=8> */
[----:B------:R-:W-:Y:S01]  /*b7e0*/  IADD3 R13, R35, c[0x0][0x184], RZ ;  /* 0x00006100230d7a10 */ /* 0x000fe20007ffe0ff */
[----:B------:R-:W-:-:S03]  /*b7f0*/  IMAD R12, R0, R35, RZ ;  /* 0x00000023000c7224 */ /* 0x000fc600078e02ff */
[----:B------:R-:W-:-:S13]  /*b800*/  ISETP.GE.U32.AND P0, PT, R13, c[0x0][0x17c], PT ;  /* 0x00005f000d007a0c */ /* 0x000fda0003f06070 */
[----:B------:R-:W-:Y:S01]  /*b810*/  @!P0 IMAD R0, R0, R13, RZ ;  /* 0x0000000d00008224 */ /* 0x000fe200078e02ff */
[----:B------:R-:W-:-:S04]  /*b820*/  SHF.R.U32.HI R13, RZ, 0x1, R12 ;  /* 0x00000001ff0d7819 */ /* 0x000fc8000001160c */
[----:B------:R-:W-:Y:S01]  /*b830*/  @!P0 SHF.R.U32.HI R35, RZ, 0x1, R0 ;  /* 0x00000001ff238819 */ /* 0x000fe20000011600 */
[----:B------:R-:W-:-:S04]  /*b840*/  IMAD.WIDE.U32 R12, R13, 0x8, R18 ;  /* 0x000000080d0c7825 */ /* 0x000fc800078e0012 */
[----:B------:R-:W-:Y:S02]  /*b850*/  @!P0 IMAD.WIDE.U32 R18, R35, 0x8, R18 ;  /* 0x0000000823128825 */ /* 0x000fe400078e0012 */
[----:B------:R-:W5:Y:S04]  /*b860*/  LDG.E.64 R12, [R12.64] ;  /* 0x000000240c0c7981 */ /* 0x000f68000c1e1b00 */
[----:B------:R0:W5:Y:S02]  /*b870*/  @!P0 LDG.E.64 R22, [R18.64] ;  /* 0x0000002412168981 */ /* 0x000164000c1e1b00 */
.L_x_376:
[----:B------:R-:W-:Y:S05]  /*b880*/  BSYNC B0 ;  /* 0x0000000000007941 */ /* 0x000fea0003800000 */
.L_x_375:
        /* <DEDUP_REMOVED lines=14> */
.L_x_380:
[----:B-----5:R-:W-:Y:S02]  /*b970*/  FSETP.GTU.FTZ.AND P0, PT, |R20|, +INF , PT ;  /* 0x7f8000001400780b */ /* 0x020fe40003f1c200 */
[----:B------:R-:W-:-:S04]  /*b980*/  ISETP.LT.U32.AND P1, PT, R36, R43, PT ;  /* 0x0000002b2400720c */ /* 0x000fc80003f21070 */
[----:B------:R-:W-:-:S08]  /*b990*/  ISETP.LT.OR.EX P0, PT, R31, RZ, !P0, P1 ;  /* 0x000000ff1f00720c */ /* 0x000fd00004701710 */
.L_x_381:
[----:B------:R-:W-:Y:S05]  /*b9a0*/  BSYNC B1 ;  /* 0x0000000000017941 */ /* 0x000fea0003800000 */
.L_x_379:
        /* <DEDUP_REMOVED lines=15> */
.L_x_383:
[----:B------:R-:W-:Y:S02]  /*baa0*/  FSETP.GTU.FTZ.AND P0, PT, |R21|, +INF , PT ;  /* 0x7f8000001500780b */ /* 0x000fe40003f1c200 */
[----:B------:R-:W-:-:S04]  /*bab0*/  ISETP.LT.U32.AND P1, PT, R30, R43, PT ;  /* 0x0000002b1e00720c */ /* 0x000fc80003f21070 */
[----:B------:R-:W-:-:S08]  /*bac0*/  ISETP.LT.OR.EX P0, PT, R32, RZ, !P0, P1 ;  /* 0x000000ff2000720c */ /* 0x000fd00004701710 */
.L_x_384:
[----:B------:R-:W-:Y:S05]  /*bad0*/  BSYNC B1 ;  /* 0x0000000000017941 */ /* 0x000fea0003800000 */
.L_x_382:
[----:B0-----:R-:W-:Y:S02]  /*bae0*/  IADD3 R18, R43, c[0x0][0x184], RZ ;  /* 0x000061002b127a10 */ /* 0x001fe40007ffe0ff */
        /* <DEDUP_REMOVED lines=17> */
.L_x_386:
[----:B------:R-:W-:Y:S02]  /*bc00*/  FSETP.GTU.FTZ.AND P0, PT, |R14|, +INF , PT ;  /* 0x7f8000000e00780b */ /* 0x000fe40003f1c200 */
[----:B------:R-:W-:-:S04]  /*bc10*/  ISETP.LT.U32.AND P1, PT, R27, R18, PT ;  /* 0x000000121b00720c */ /* 0x000fc80003f21070 */
[----:B------:R-:W-:-:S08]  /*bc20*/  ISETP.LT.OR.EX P0, PT, R28, RZ, !P0, P1 ;  /* 0x000000ff1c00720c */ /* 0x000fd00004701710 */
.L_x_387:
[----:B------:R-:W-:Y:S05]  /*bc30*/  BSYNC B1 ;  /* 0x0000000000017941 */ /* 0x000fea0003800000 */
.L_x_385:
        /* <DEDUP_REMOVED lines=15> */
.L_x_389:
[----:B------:R-:W-:Y:S02]  /*bd30*/  FSETP.GTU.FTZ.AND P0, PT, |R15|, +INF , PT ;  /* 0x7f8000000f00780b */ /* 0x000fe40003f1c200 */
[----:B------:R-:W-:-:S04]  /*bd40*/  ISETP.LT.U32.AND P1, PT, R24, R18, PT ;  /* 0x000000121800720c */ /* 0x000fc80003f21070 */
[----:B------:R-:W-:-:S08]  /*bd50*/  ISETP.LT.OR.EX P0, PT, R25, RZ, !P0, P1 ;  /* 0x000000ff1900720c */ /* 0x000fd00004701710 */
.L_x_390:
[----:B------:R-:W-:Y:S05]  /*bd60*/  BSYNC B1 ;  /* 0x0000000000017941 */ /* 0x000fea0003800000 */
.L_x_388:
        /* <DEDUP_REMOVED lines=18> */
.L_x_392:
[----:B------:R-:W-:Y:S02]  /*be90*/  FSETP.GTU.FTZ.AND P0, PT, |R12|, +INF , PT ;  /* 0x7f8000000c00780b */ /* 0x000fe40003f1c200 */
[----:B------:R-:W-:-:S04]  /*bea0*/  ISETP.LT.U32.AND P1, PT, R7, R14, PT ;  /* 0x0000000e0700720c */ /* 0x000fc80003f21070 */
[----:B------:R-:W-:-:S08]  /*beb0*/  ISETP.LT.OR.EX P0, PT, R8, RZ, !P0, P1 ;  /* 0x000000ff0800720c */ /* 0x000fd00004701710 */
.L_x_393:
[----:B------:R-:W-:Y:S05]  /*bec0*/  BSYNC B1 ;  /* 0x0000000000017941 */ /* 0x000fea0003800000 */
.L_x_391:
        /* <DEDUP_REMOVED lines=15> */
.L_x_395:
[----:B------:R-:W-:Y:S02]  /*bfc0*/  FSETP.GTU.FTZ.AND P0, PT, |R13|, +INF , PT ;  /* 0x7f8000000d00780b */ /* 0x000fe40003f1c200 */
[----:B------:R-:W-:-:S04]  /*bfd0*/  ISETP.LT.U32.AND P1, PT, R3, R14, PT ;  /* 0x0000000e0300720c */ /* 0x000fc80003f21070 */
[----:B------:R-:W-:-:S08]  /*bfe0*/  ISETP.LT.OR.EX P0, PT, R4, RZ, !P0, P1 ;  /* 0x000000ff0400720c */ /* 0x000fd00004701710 */
.L_x_396:
[----:B------:R-:W-:Y:S05]  /*bff0*/  BSYNC B1 ;  /* 0x0000000000017941 */ /* 0x000fea0003800000 */
.L_x_394:
        /* <DEDUP_REMOVED lines=18> */
.L_x_398:
[----:B------:R-:W-:Y:S02]  /*c120*/  FSETP.GTU.FTZ.AND P0, PT, |R22|, +INF , PT ;  /* 0x7f8000001600780b */ /* 0x000fe40003f1c200 */
[----:B------:R-:W-:-:S04]  /*c130*/  ISETP.LT.U32.AND P1, PT, R40, R12, PT ;  /* 0x0000000c2800720c */ /* 0x000fc80003f21070 */
[----:B------:R-:W-:-:S08]  /*c140*/  ISETP.LT.OR.EX P0, PT, R39, RZ, !P0, P1 ;  /* 0x000000ff2700720c */ /* 0x000fd00004701710 */
.L_x_399:
[----:B------:R-:W-:Y:S05]  /*c150*/  BSYNC B1 ;  /* 0x0000000000017941 */ /* 0x000fea0003800000 */
.L_x_397:
        /* <DEDUP_REMOVED lines=15> */
.L_x_401:
[----:B------:R-:W-:Y:S02]  /*c250*/  FSETP.GTU.FTZ.AND P0, PT, |R23|, +INF , PT ;  /* 0x7f8000001700780b */ /* 0x000fe40003f1c200 */
[----:B------:R-:W-:-:S04]  /*c260*/  ISETP.LT.U32.AND P1, PT, R9, R12, PT ;  /* 0x0000000c0900720c */ /* 0x000fc80003f21070 */
[----:B------:R-:W-:-:S08]  /*c270*/  ISETP.LT.OR.EX P0, PT, R10, RZ, !P0, P1 ;  /* 0x000000ff0a00720c */ /* 0x000fd00004701710 */
.L_x_402:
[----:B------:R-:W-:Y:S05]  /*c280*/  BSYNC B1 ;  /* 0x0000000000017941 */ /* 0x000fea0003800000 */
.L_x_400:
[----:B------:R-:W-:Y:S02]  /*c290*/  FSEL R5, R5, R23, P0 ;  /* 0x0000001705057208 */ /* 0x000fe40000000000 */
[----:B------:R-:W-:Y:S02]  /*c2a0*/  SEL R9, R9, R12, P0 ;  /* 0x0000000c09097207 */ /* 0x000fe40000000000 */
[----:B------:R-:W-:Y:S02]  /*c2b0*/  SEL R10, R10, RZ, P0 ;  /* 0x000000ff0a0a7207 */ /* 0x000fe40000000000 */
.L_x_378:
[----:B------:R-:W-:Y:S05]  /*c2c0*/  BSYNC B0 ;  /* 0x0000000000007941 */ /* 0x000fea0003800000 */
.L_x_377:
        /* <DEDUP_REMOVED lines=12> */
.L_x_404:
[----:B------:R-:W-:Y:S02]  /*c390*/  FSETP.GTU.FTZ.AND P0, PT, |R29|, +INF , PT ;  /* 0x7f8000001d00780b */ /* 0x000fe40003f1c200 */
[----:B------:R-:W-:-:S04]  /*c3a0*/  ISETP.LT.U32.AND P1, PT, R36, R27, PT ;  /* 0x0000001b2400720c */ /* 0x000fc80003f21070 */
[----:B------:R-:W-:-:S08]  /*c3b0*/  ISETP.LT.OR.EX P0, PT, R31, R28, !P0, P1 ;  /* 0x0000001c1f00720c */ /* 0x000fd00004701710 */
.L_x_405:
[----:B------:R-:W-:Y:S05]  /*c3c0*/  BSYNC B0 ;  /* 0x0000000000007941 */ /* 0x000fea0003800000 */
.L_x_403:
[----:B------:R-:W-:Y:S01]  /*c3d0*/  FSETP.GTU.FTZ.AND P1, PT, |R34|, +INF , PT ;  /* 0x7f8000002200780b */ /* 0x000fe20003f3c200 */
[----:B------:R-:W-:Y:S01]  /*c3e0*/  BSSY B0, `(.L_x_406) ;  /* 0x0000011000007945 */ /* 0x000fe20003800000 */
[----:B------:R-:W-:Y:S02]  /*c3f0*/  SEL R36, R36, R27, P0 ;  /* 0x0000001b24247207 */ /* 0x000fe40000000000 */
[----:B------:R-:W-:Y:S02]  /*c400*/  SEL R31, R31, R28, P0 ;  /* 0x0000001c1f1f7207 */ /* 0x000fe40000000000 */
[----:B-----5:R-:W-:-:S07]  /*c410*/  FSEL R12, R33, R29, P0 ;  /* 0x0000001d210c7208 */ /* 0x020fce0000000000 */
        /* <DEDUP_REMOVED lines=10> */
.L_x_407:
[----:B------:R-:W-:Y:S02]  /*c4c0*/  FSETP.GTU.FTZ.AND P0, PT, |R26|, +INF , PT ;  /* 0x7f8000001a00780b */ /* 0x000fe40003f1c200 */
[----:B------:R-:W-:-:S04]  /*c4d0*/  ISETP.LT.U32.AND P1, PT, R30, R24, PT ;  /* 0x000000181e00720c */ /* 0x000fc80003f21070 */
[----:B------:R-:W-:-:S08]  /*c4e0*/  ISETP.LT.OR.EX P0, PT, R32, R25, !P0, P1 ;  /* 0x000000192000720c */ /* 0x000fd00004701710 */
.L_x_408:
[----:B------:R-:W-:Y:S05]  /*c4f0*/  BSYNC B0 ;  /* 0x0000000000007941 */ /* 0x000fea0003800000 */
.L_x_406:
        /* <DEDUP_REMOVED lines=15> */
.L_x_410:
[----:B------:R-:W-:Y:S02]  /*c5f0*/  FSETP.GTU.FTZ.AND P0, PT, |R11|, +INF , PT ;  /* 0x7f8000000b00780b */ /* 0x000fe40003f1c200 */
[----:B------:R-:W-:-:S04]  /*c600*/  ISETP.LT.U32.AND P1, PT, R36, R7, PT ;  /* 0x000000072400720c */ /* 0x000fc80003f21070 */
[----:B------:R-:W-:-:S08]  /*c610*/  ISETP.LT.OR.EX P0, PT, R31, R8, !P0, P1 ;  /* 0x000000081f00720c */ /* 0x000fd00004701710 */
.L_x_411:
[----:B------:R-:W-:Y:S05]  /*c620*/  BSYNC B0 ;  /* 0x0000000000007941 */ /* 0x000fea0003800000 */
.L_x_409:
        /* <DEDUP_REMOVED lines=15> */
.L_x_413:
[----:B------:R-:W-:Y:S02]  /*c720*/  FSETP.GTU.FTZ.AND P0, PT, |R6|, +INF , PT ;  /* 0x7f8000000600780b */ /* 0x000fe40003f1c200 */
[----:B------:R-:W-:-:S04]  /*c730*/  ISETP.LT.U32.AND P1, PT, R24, R3, PT ;  /* 0x000000031800720c */ /* 0x000fc80003f21070 */
[----:B------:R-:W-:-:S08]  /*c740*/  ISETP.LT.OR.EX P0, PT, R25, R4, !P0, P1 ;  /* 0x000000041900720c */ /* 0x000fd00004701710 */
.L_x_414:
[----:B------:R-:W-:Y:S05]  /*c750*/  BSYNC B0 ;  /* 0x0000000000007941 */ /* 0x000fea0003800000 */
.L_x_412:
        /* <DEDUP_REMOVED lines=15> */
.L_x_416:
[----:B------:R-:W-:Y:S02]  /*c850*/  FSETP.GTU.FTZ.AND P0, PT, |R41|, +INF , PT ;  /* 0x7f8000002900780b */ /* 0x000fe40003f1c200 */
[----:B------:R-:W-:-:S04]  /*c860*/  ISETP.LT.U32.AND P1, PT, R7, R40, PT ;  /* 0x000000280700720c */ /* 0x000fc80003f21070 */
[----:B------:R-:W-:-:S08]  /*c870*/  ISETP.LT.OR.EX P0, PT, R8, R39, !P0, P1 ;  /* 0x000000270800720c */ /* 0x000fd00004701710 */
.L_x_417:
[----:B------:R-:W-:Y:S05]  /*c880*/  BSYNC B0 ;  /* 0x0000000000007941 */ /* 0x000fea0003800000 */
.L_x_415:
        /* <DEDUP_REMOVED lines=15> */
.L_x_419:
[----:B------:R-:W-:Y:S02]  /*c980*/  FSETP.GTU.FTZ.AND P0, PT, |R5|, +INF , PT ;  /* 0x7f8000000500780b */ /* 0x000fe40003f1c200 */
[----:B------:R-:W-:-:S04]  /*c990*/  ISETP.LT.U32.AND P1, PT, R24, R9, PT ;  /* 0x000000091800720c */ /* 0x000fc80003f21070 */
[----:B------:R-:W-:-:S08]  /*c9a0*/  ISETP.LT.OR.EX P0, PT, R25, R10, !P0, P1 ;  /* 0x0000000a1900720c */ /* 0x000fd00004701710 */
.L_x_420:
[----:B------:R-:W-:Y:S05]  /*c9b0*/  BSYNC B0 ;  /* 0x0000000000007941 */ /* 0x000fea0003800000 */
.L_x_418:
[----:B------:R-:W-:Y:S02]  /*c9c0*/  SEL R12, R24, R9, P0 ;  /* 0x00000009180c7207 */ /* 0x000fe40000000000 */
[----:B------:R-:W-:Y:S02]  /*c9d0*/  SEL R13, R25, R10, P0 ;  /* 0x0000000a190d7207 */ /* 0x000fe40000000000 */
[----:B------:R-:W-:Y:S01]  /*c9e0*/  FSEL R5, R6, R5, P0 ;  /* 0x0000000506057208 */ /* 0x000fe20000000000 */
[----:B------:R-:W-:Y:S05]  /*c9f0*/  BRA `(.L_x_238) ;  /* 0x000020c000007947 */ /* 0x000fea0003800000 */
.L_x_271:
[----:B------:R-:W-:Y:S01]  /*ca00*/  IMAD.MOV.U32 R0, RZ, RZ, c[0x0][0x184] ;  /* 0x00006100ff007624 */ /* 0x000fe200078e00ff */
[----:B------:R-:W-:Y:S01]  /*ca10*/  BSSY B0, `(.L_x_421) ;  /* 0x00000dc000007945 */ /* 0x000fe20003800000 */
[----:B------:R-:W-:Y:S02]  /*ca20*/  IMAD.MOV.U32 R3, RZ, RZ, c[0x0][0x168] ;  /* 0x00005a00ff037624 */ /* 0x000fe400078e00ff */
[--C-:B------:R-:W-:Y:S02]  /*ca30*/  IMAD R4, R0, 0x3, R43.reuse ;  /* 0x0000000300047824 */ /* 0x100fe400078e022b */
[----:B------:R-:W-:-:S02]  /*ca40*/  IMAD.MOV.U32 R0, RZ, RZ, R43 ;  /* 0x000000ffff007224 */ /* 0x000fc400078e002b */
[----:B------:R-:W-:Y:S01]  /*ca50*/  IMAD.MOV.U32 R5, RZ, RZ, c[0x0][0x174] ;  /* 0x00005d00ff057624 */ /* 0x000fe200078e00ff */
[----:B------:R-:W-:Y:S01]  /*ca60*/  ISETP.GE.U32.AND P0, PT, R4, c[0x0][0x17c], PT ;  /* 0x00005f0004007a0c */ /* 0x000fe20003f06070 */
        /* <DEDUP_REMOVED lines=44> */
.L_x_444:
[----:B------:R-:W-:-:S05]  /*cd30*/  SHF.R.U32.HI R25, RZ, 0x1, R0 ;  /* 0x00000001ff197819 */ /* 0x000fca0000011600 */
[----:B------:R-:W-:-:S06]  /*cd40*/  IMAD.WIDE.U32 R24, R25, 0x8, R18 ;  /* 0x0000000819187825 */ /* 0x000fcc00078e0012 */
[----:B------:R-:W2:Y:S01]  /*cd50*/  LDG.E.64 R24, [R24.64] ;  /* 0x0000002418187981 */ /* 0x000ea2000c1e1b00 */
[----:B------:R-:W-:-:S04]  /*cd60*/  IADD3 R36, R0, c[0x0][0x184], RZ ;  /* 0x0000610000247a10 */ /* 0x000fc80007ffe0ff */
[----:B------:R-:W-:Y:S02]  /*cd70*/  IADD3 R43, R36, c[0x0][0x184], RZ ;  /* 0x00006100242b7a10 */ /* 0x000fe40007ffe0ff */
[----:B------:R-:W-:Y:S02]  /*cd80*/  SHF.R.U32.HI R23, RZ, 0x1, R36 ;  /* 0x00000001ff177819 */ /* 0x000fe40000011624 */
[----:B------:R-:W-:Y:S02]  /*cd90*/  IADD3 R45, R43, c[0x0][0x184], RZ ;  /* 0x000061002b2d7a10 */ /* 0x000fe40007ffe0ff */
[----:B------:R-:W-:Y:S01]  /*cda0*/  SHF.R.U32.HI R21, RZ, 0x1, R43 ;  /* 0x00000001ff157819 */ /* 0x000fe2000001162b */
[----:B------:R-:W-:Y:S01]  /*cdb0*/  IMAD.WIDE.U32 R22, R23, 0x8, R18 ;  /* 0x0000000817167825 */ /* 0x000fe200078e0012 */
[----:B------:R-:W-:-:S03]  /*cdc0*/  SHF.R.U32.HI R27, RZ, 0x1, R45 ;  /* 0x00000001ff1b7819 */ /* 0x000fc6000001162d */
        /* <DEDUP_REMOVED lines=34> */
.L_x_424:
[----:B------:R-:W-:Y:S02]  /*cff0*/  FSETP.GTU.FTZ.AND P0, PT, |R25|, +INF , PT ;  /* 0x7f8000001900780b */ /* 0x000fe40003f1c200 */
[----:B------:R-:W-:-:S04]  /*d000*/  ISETP.LT.U32.AND P1, PT, R35, R0, PT ;  /* 0x000000002300720c */ /* 0x000fc80003f21070 */
[----:B------:R-:W-:-:S08]  /*d010*/  ISETP.LT.OR.EX P0, PT, R37, RZ, !P0, P1 ;  /* 0x000000ff2500720c */ /* 0x000fd00004701710 */
.L_x_425:
[----:B------:R-:W-:Y:S05]  /*d020*/  BSYNC B1 ;  /* 0x0000000000017941 */ /* 0x000fea0003800000 */
.L_x_423:
[----:B------:R-:W-:Y:S01]  /*d030*/  FSETP.GTU.FTZ.AND P1, PT, |R33|, +INF , PT ;  /* 0x7f8000002100780b */ /* 0x000fe20003f3c200 */
[----:B------:R-:W-:Y:S01]  /*d040*/  BSSY B1, `(.L_x_426) ;  /* 0x0000011000017945 */ /* 0x000fe20003800000 */
[----:B------:R-:W-:Y:S02]  /*d050*/  SEL R35, R35, R0, P0 ;  /* 0x0000000023237207 */ /* 0x000fe40000000000 */
[----:B------:R-:W-:Y:S02]  /*d060*/  FSEL R32, R32, R25, P0 ;  /* 0x0000001920207208 */ /* 0x000fe40000000000 */
[----:B------:R-:W-:-:S07]  /*d070*/  SEL R37, R37, RZ, P0 ;  /* 0x000000ff25257207 */ /* 0x000fce0000000000 */
        /* <DEDUP_REMOVED lines=10> */
.L_x_427:
[----:B-----5:R-:W-:Y:S02]  /*d120*/  FSETP.GTU.FTZ.AND P0, PT, |R22|, +INF , PT ;  /* 0x7f8000001600780b */ /* 0x020fe40003f1c200 */
[----:B------:R-:W-:-:S04]  /*d130*/  ISETP.LT.U32.AND P1, PT, R29, R36, PT ;  /* 0x000000241d00720c */ /* 0x000fc80003f21070 */
[----:B------:R-:W-:-:S08]  /*d140*/  ISETP.LT.OR.EX P0, PT, R31, RZ, !P0, P1 ;  /* 0x000000ff1f00720c */ /* 0x000fd00004701710 */
.L_x_428:
[----:B------:R-:W-:Y:S05]  /*d150*/  BSYNC B1 ;  /* 0x0000000000017941 */ /* 0x000fea0003800000 */
.L_x_426:
        /* <DEDUP_REMOVED lines=15> */
.L_x_430:
[----:B------:R-:W-:Y:S02]  /*d250*/  FSETP.GTU.FTZ.AND P0, PT, |R23|, +INF , PT ;  /* 0x7f8000001700780b */ /* 0x000fe40003f1c200 */
[----:B------:R-:W-:-:S04]  /*d260*/  ISETP.LT.U32.AND P1, PT, R15, R36, PT ;  /* 0x000000240f00720c */ /* 0x000fc80003f21070 */
[----:B------:R-:W-:-:S08]  /*d270*/  ISETP.LT.OR.EX P0, PT, R28, RZ, !P0, P1 ;  /* 0x000000ff1c00720c */ /* 0x000fd00004701710 */
.L_x_431:
[----:B------:R-:W-:Y:S05]  /*d280*/  BSYNC B1 ;  /* 0x0000000000017941 */ /* 0x000fea0003800000 */
.L_x_429:
        /* <DEDUP_REMOVED lines=15> */
.L_x_433:
[----:B------:R-:W-:Y:S02]  /*d380*/  FSETP.GTU.FTZ.AND P0, PT, |R20|, +INF , PT ;  /* 0x7f8000001400780b */ /* 0x000fe40003f1c200 */
[----:B------:R-:W-:-:S04]  /*d390*/  ISETP.LT.U32.AND P1, PT, R10, R43, PT ;  /* 0x0000002b0a00720c */ /* 0x000fc80003f21070 */
[----:B------:R-:W-:-:S08]  /*d3a0*/  ISETP.LT.OR.EX P0, PT, R11, RZ, !P0, P1 ;  /* 0x000000ff0b00720c */ /* 0x000fd00004701710 */
.L_x_434:
[----:B------:R-:W-:Y:S05]  /*d3b0*/  BSYNC B1 ;  /* 0x0000000000017941 */ /* 0x000fea0003800000 */
.L_x_432:
        /* <DEDUP_REMOVED lines=15> */
.L_x_436:
[----:B------:R-:W-:Y:S02]  /*d4b0*/  FSETP.GTU.FTZ.AND P0, PT, |R21|, +INF , PT ;  /* 0x7f8000001500780b */ /* 0x000fe40003f1c200 */
[----:B------:R-:W-:-:S04]  /*d4c0*/  ISETP.LT.U32.AND P1, PT, R6, R43, PT ;  /* 0x0000002b0600720c */ /* 0x000fc80003f21070 */
[----:B------:R-:W-:-:S08]  /*d4d0*/  ISETP.LT.OR.EX P0, PT, R7, RZ, !P0, P1 ;  /* 0x000000ff0700720c */ /* 0x000fd00004701710 */
.L_x_437:
[----:B------:R-:W-:Y:S05]  /*d4e0*/  BSYNC B1 ;  /* 0x0000000000017941 */ /* 0x000fea0003800000 */
.L_x_435:
        /* <DEDUP_REMOVED lines=15> */
.L_x_439:
[----:B------:R-:W-:Y:S02]  /*d5e0*/  FSETP.GTU.FTZ.AND P0, PT, |R26|, +INF , PT ;  /* 0x7f8000001a00780b */ /* 0x000fe40003f1c200 */
[----:B------:R-:W-:-:S04]  /*d5f0*/  ISETP.LT.U32.AND P1, PT, R4, R45, PT ;  /* 0x0000002d0400720c */ /* 0x000fc80003f21070 */
[----:B------:R-:W-:-:S08]  /*d600*/  ISETP.LT.OR.EX P0, PT, R5, RZ, !P0, P1 ;  /* 0x000000ff0500720c */ /* 0x000fd00004701710 */
.L_x_440:
[----:B------:R-:W-:Y:S05]  /*d610*/  BSYNC B1 ;  /* 0x0000000000017941 */ /* 0x000fea0003800000 */
.L_x_438:
        /* <DEDUP_REMOVED lines=15> */
.L_x_442:
[----:B------:R-:W-:Y:S02]  /*d710*/  FSETP.GTU.FTZ.AND P0, PT, |R27|, +INF , PT ;  /* 0x7f8000001b00780b */ /* 0x000fe40003f1c200 */
[----:B------:R-:W-:-:S04]  /*d720*/  ISETP.LT.U32.AND P1, PT, R12, R45, PT ;  /* 0x0000002d0c00720c */ /* 0x000fc80003f21070 */
[----:B------:R-:W-:-:S08]  /*d730*/  ISETP.LT.OR.EX P0, PT, R13, RZ, !P0, P1 ;  /* 0x000000ff0d00720c */ /* 0x000fd00004701710 */
.L_x_443:
[----:B------:R-:W-:Y:S05]  /*d740*/  BSYNC B1 ;  /* 0x0000000000017941 */ /* 0x000fea0003800000 */
.L_x_441:
        /* <DEDUP_REMOVED lines=8> */
.L_x_422:
[----:B------:R-:W-:Y:S05]  /*d7d0*/  BSYNC B0 ;  /* 0x0000000000007941 */ /* 0x000fea0003800000 */
.L_x_421:
[----:B------:R-:W-:Y:S01]  /*d7e0*/  ISETP.GE.U32.AND P1, PT, R0, c[0x0][0x17c], PT ;  /* 0x00005f0000007a0c */ /* 0x000fe20003f26070 */
[----:B------:R-:W-:-:S12]  /*d7f0*/  BSSY B0, `(.L_x_445) ;  /* 0x0000016000007945 */ /* 0x000fd80003800000 */
[----:B------:R-:W-:Y:S05]  /*d800*/  @P1 BRA `(.L_x_446) ;  /* 0x0000014000001947 */ /* 0x000fea0003800000 */
[----:B------:R-:W-:-:S05]  /*d810*/  SHF.R.U32.HI R25, RZ, 0x1, R0 ;  /* 0x00000001ff197819 */ /* 0x000fca0000011600 */
[----:B------:R-:W-:-:S06]  /*d820*/  IMAD.WIDE.U32 R24, R25, 0x8, R18 ;  /* 0x0000000819187825 */ /* 0x000fcc00078e0012 */
[----:B------:R-:W5:Y:S01]  /*d830*/  LDG.E.64 R24, [R24.64] ;  /* 0x0000002418187981 */ /* 0x000f62000c1e1b00 */
[----:B------:R-:W-:-:S04]  /*d840*/  IADD3 R36, R0, c[0x0][0x184], RZ ;  /* 0x0000610000247a10 */ /* 0x000fc80007ffe0ff */
[----:B------:R-:W-:-:S13]  /*d850*/  ISETP.GE.U32.AND P0, PT, R36, c[0x0][0x17c], PT ;  /* 0x00005f0024007a0c */ /* 0x000fda0003f06070 */
[----:B------:R-:W-:Y:S05]  /*d860*/  @P0 BRA `(.L_x_446) ;  /* 0x000000e000000947 */ /* 0x000fea0003800000 */
[----:B------:R-:W-:-:S05]  /*d870*/  SHF.R.U32.HI R23, RZ, 0x1, R36 ;  /* 0x00000001ff177819 */ /* 0x000fca0000011624 */
[----:B------:R-:W-:-:S06]  /*d880*/  IMAD.WIDE.U32 R22, R23, 0x8, R18 ;  /* 0x0000000817167825 */ /* 0x000fcc00078e0012 */
[----:B------:R-:W5:Y:S01]  /*d890*/  LDG.E.64 R22, [R22.64] ;  /* 0x0000002416167981 */ /* 0x000f62000c1e1b00 */
[----:B------:R-:W-:-:S04]  /*d8a0*/  IADD3 R36, R36, c[0x0][0x184], RZ ;  /* 0x0000610024247a10 */ /* 0x000fc80007ffe0ff */
[----:B------:R-:W-:-:S13]  /*d8b0*/  ISETP.GE.U32.AND P0, PT, R36, c[0x0][0x17c], PT ;  /* 0x00005f0024007a0c */ /* 0x000fda0003f06070 */
[----:B------:R-:W-:Y:S05]  /*d8c0*/  @P0 BRA `(.L_x_446) ;  /* 0x0000008000000947 */ /* 0x000fea0003800000 */
[----:B------:R-:W-:Y:S02]  /*d8d0*/  IADD3 R43, R36, c[0x0][0x184], RZ ;  /* 0x00006100242b7a10 */ /* 0x000fe40007ffe0ff */
[----:B------:R-:W-:Y:S02]  /*d8e0*/  SHF.R.U32.HI R21, RZ, 0x1, R36 ;  /* 0x00000001ff157819 */ /* 0x000fe40000011624 */
[----:B------:R-:W-:-:S03]  /*d8f0*/  ISETP.GE.U32.AND P0, PT, R43, c[0x0][0x17c], PT ;  /* 0x00005f002b007a0c */ /* 0x000fc60003f06070 */
[----:B------:R-:W-:-:S06]  /*d900*/  IMAD.WIDE.U32 R20, R21, 0x8, R18 ;  /* 0x0000000815147825 */ /* 0x000fcc00078e0012 */
[----:B------:R-:W5:Y:S04]  /*d910*/  LDG.E.64 R20, [R20.64] ;  /* 0x0000002414147981 */ /* 0x000f68000c1e1b00 */
[----:B------:R-:W-:-:S05]  /*d920*/  @!P0 SHF.R.U32.HI R43, RZ, 0x1, R43 ;  /* 0x00000001ff2b8819 */ /* 0x000fca000001162b */
[----:B------:R-:W-:-:S05]  /*d930*/  @!P0 IMAD.WIDE.U32 R18, R43, 0x8, R18 ;  /* 0x000000082b128825 */ /* 0x000fca00078e0012 */
[----:B------:R0:W5:Y:S02]  /*d940*/  @!P0 LDG.E.64 R26, [R18.64] ;  /* 0x00000024121a8981 */ /* 0x000164000c1e1b00 */
.L_x_446:
[----:B------:R-:W-:Y:S05]  /*d950*/  BSYNC B0 ;  /* 0x0000000000007941 */ /* 0x000fea0003800000 */
.L_x_445:
        /* <DEDUP_REMOVED lines=9> */
[----:B0-----:R-:W-:-:S05]  /*d9f0*/  SEL R18, RZ, 0xffffffff, !P1 ;  /* 0xffffffffff127807 */ /* 0x001fca0004800000 */
[----:B------:R-:W-:-:S04]  /*da00*/  @!P2 SEL R18, RZ, 0xffffffff, P0 ;  /* 0xffffffffff12a807 */ /* 0x000fc80000000000 */
[----:B------:R-:W-:-:S04]  /*da10*/  LOP3.LUT R18, R18, 0x1, RZ, 0xc0, !PT ;  /* 0x0000000112127812 */ /* 0x000fc800078ec0ff */
[----:B------:R-:W-:Y:S01]  /*da20*/  ISETP.EQ.U32.AND P0, PT, R18, 0x1, PT ;  /* 0x000000011200780c */ /* 0x000fe20003f02070 */
[----:B------:R-:W-:Y:S07]  /*da30*/  BRA `(.L_x_451) ;  /* 0x0000003000007947 */ /* 0x000fee0003800000 */
.L_x_450:
[----:B-----5:R-:W-:Y:S02]  /*da40*/  FSETP.GTU.FTZ.AND P0, PT, |R24|, +INF , PT ;  /* 0x7f8000001800780b */ /* 0x020fe40003f1c200 */
[----:B------:R-:W-:-:S04]  /*da50*/  ISETP.LT.U32.AND P1, PT, R41, R0, PT ;  /* 0x000000002900720c */ /* 0x000fc80003f21070 */
[----:B------:R-:W-:-:S08]  /*da60*/  ISETP.LT.OR.EX P0, PT, R34, RZ, !P0, P1 ;  /* 0x000000ff2200720c */ /* 0x000fd00004701710 */
.L_x_451:
[----:B------:R-:W-:Y:S05]  /*da70*/  BSYNC B1 ;  /* 0x0000000000017941 */ /* 0x000fea0003800000 */
.L_x_449:
        /* <DEDUP_REMOVED lines=15> */
.L_x_453:
[----:B------:R-:W-:Y:S02]  /*db70*/  FSETP.GTU.FTZ.AND P0, PT, |R25|, +INF , PT ;  /* 0x7f8000001900780b */ /* 0x000fe40003f1c200 */
[----:B------:R-:W-:-:S04]  /*db80*/  ISETP.LT.U32.AND P1, PT, R35, R0, PT ;  /* 0x000000002300720c */ /* 0x000fc80003f21070 */
[----:B------:R-:W-:-:S08]  /*db90*/  ISETP.LT.OR.EX P0, PT, R37, RZ, !P0, P1 ;  /* 0x000000ff2500720c */ /* 0x000fd00004701710 */
.L_x_454:
[----:B------:R-:W-:Y:S05]  /*dba0*/  BSYNC B1 ;  /* 0x0000000000017941 */ /* 0x000fea0003800000 */
.L_x_452:
        /* <DEDUP_REMOVED lines=18> */
.L_x_456:
[----:B------:R-:W-:Y:S02]  /*dcd0*/  FSETP.GTU.FTZ.AND P0, PT, |R22|, +INF , PT ;  /* 0x7f8000001600780b */ /* 0x000fe40003f1c200 */
[----:B------:R-:W-:-:S04]  /*dce0*/  ISETP.LT.U32.AND P1, PT, R29, R18, PT ;  /* 0x000000121d00720c */ /* 0x000fc80003f21070 */
[----:B------:R-:W-:-:S08]  /*dcf0*/  ISETP.LT.OR.EX P0, PT, R31, RZ, !P0, P1 ;  /* 0x000000ff1f00720c */ /* 0x000fd00004701710 */
.L_x_457:
[----:B------:R-:W-:Y:S05]  /*dd00*/  BSYNC B1 ;  /* 0x0000000000017941 */ /* 0x000fea0003800000 */
.L_x_455:
        /* <DEDUP_REMOVED lines=15> */
.L_x_459:
[----:B------:R-:W-:Y:S02]  /*de00*/  FSETP.GTU.FTZ.AND P0, PT, |R23|, +INF , PT ;  /* 0x7f8000001700780b */ /* 0x000fe40003f1c200 */
[----:B------:R-:W-:-:S04]  /*de10*/  ISETP.LT.U32.AND P1, PT, R15, R18, PT ;  /* 0x000000120f00720c */ /* 0x000fc80003f21070 */
[----:B------:R-:W-:-:S08]  /*de20*/  ISETP.LT.OR.EX P0, PT, R28, RZ, !P0, P1 ;  /* 0x000000ff1c00720c */ /* 0x000fd00004701710 */
.L_x_460:
[----:B------:R-:W-:Y:S05]  /*de30*/  BSYNC B1 ;  /* 0x0000000000017941 */ /* 0x000fea0003800000 */
.L_x_458:
        /* <DEDUP_REMOVED lines=18> */
.L_x_462:
[----:B------:R-:W-:Y:S02]  /*df60*/  FSETP.GTU.FTZ.AND P0, PT, |R20|, +INF , PT ;  /* 0x7f8000001400780b */ /* 0x000fe40003f1c200 */
[----:B------:R-:W-:-:S04]  /*df70*/  ISETP.LT.U32.AND P1, PT, R10, R19, PT ;  /* 0x000000130a00720c */ /* 0x000fc80003f21070 */
[----:B------:R-:W-:-:S08]  /*df80*/  ISETP.LT.OR.EX P0, PT, R11, RZ, !P0, P1 ;  /* 0x000000ff0b00720c */ /* 0x000fd00004701710 */
.L_x_463:
[----:B------:R-:W-:Y:S05]  /*df90*/  BSYNC B1 ;  /* 0x0000000000017941 */ /* 0x000fea0003800000 */
.L_x_461:
        /* <DEDUP_REMOVED lines=15> */
.L_x_465:
[----:B------:R-:W-:Y:S02]  /*e090*/  FSETP.GTU.FTZ.AND P0, PT, |R21|, +INF , PT ;  /* 0x7f8000001500780b */ /* 0x000fe40003f1c200 */
[----:B------:R-:W-:-:S04]  /*e0a0*/  ISETP.LT.U32.AND P1, PT, R6, R19, PT ;  /* 0x000000130600720c */ /* 0x000fc80003f21070 */
[----:B------:R-:W-:-:S08]  /*e0b0*/  ISETP.LT.OR.EX P0, PT, R7, RZ, !P0, P1 ;  /* 0x000000ff0700720c */ /* 0x000fd00004701710 */
.L_x_466:
[----:B------:R-:W-:Y:S05]  /*e0c0*/  BSYNC B1 ;  /* 0x0000000000017941 */ /* 0x000fea0003800000 */
.L_x_464:
        /* <DEDUP_REMOVED lines=18> */
.L_x_468:
[----:B------:R-:W-:Y:S02]  /*e1f0*/  FSETP.GTU.FTZ.AND P0, PT, |R26|, +INF , PT ;  /* 0x7f8000001a00780b */ /* 0x000fe40003f1c200 */
[----:B------:R-:W-:-:S04]  /*e200*/  ISETP.LT.U32.AND P1, PT, R4, R23, PT ;  /* 0x000000170400720c */ /* 0x000fc80003f21070 */
[----:B------:R-:W-:-:S08]  /*e210*/  ISETP.LT.OR.EX P0, PT, R5, RZ, !P0, P1 ;  /* 0x000000ff0500720c */ /* 0x000fd00004701710 */
.L_x_469:
[----:B------:R-:W-:Y:S05]  /*e220*/  BSYNC B1 ;  /* 0x0000000000017941 */ /* 0x000fea0003800000 */
.L_x_467:
        /* <DEDUP_REMOVED lines=15> */
.L_x_471:
[----:B------:R-:W-:Y:S02]  /*e320*/  FSETP.GTU.FTZ.AND P0, PT, |R27|, +INF , PT ;  /* 0x7f8000001b00780b */ /* 0x000fe40003f1c200 */
[----:B------:R-:W-:-:S04]  /*e330*/  ISETP.LT.U32.AND P1, PT, R12, R23, PT ;  /* 0x000000170c00720c */ /* 0x000fc80003f21070 */
[----:B------:R-:W-:-:S08]  /*e340*/  ISETP.LT.OR.EX P0, PT, R13, RZ, !P0, P1 ;  /* 0x000000ff0d00720c */ /* 0x000fd00004701710 */
.L_x_472:
[----:B------:R-:W-:Y:S05]  /*e350*/  BSYNC B1 ;  /* 0x0000000000017941 */ /* 0x000fea0003800000 */
.L_x_470:
[----:B------:R-:W-:Y:S02]  /*e360*/  FSEL R8, R8, R27, P0 ;  /* 0x0000001b08087208 */ /* 0x000fe40000000000 */
[----:B------:R-:W-:Y:S02]  /*e370*/  SEL R12, R12, R23, P0 ;  /* 0x000000170c0c7207 */ /* 0x000fe40000000000 */
[----:B------:R-:W-:Y:S02]  /*e380*/  SEL R13, R13, RZ, P0 ;  /* 0x000000ff0d0d7207 */ /* 0x000fe40000000000 */
.L_x_448:
[----:B------:R-:W-:Y:S05]  /*e390*/  BSYNC B0 ;  /* 0x0000000000007941 */ /* 0x000fea0003800000 */
.L_x_447:
        /* <DEDUP_REMOVED lines=12> */
.L_x_474:
[----:B------:R-:W-:Y:S02]  /*e460*/  FSETP.GTU.FTZ.AND P0, PT, |R33|, +INF , PT ;  /* 0x7f8000002100780b */ /* 0x000fe40003f1c200 */
[----:B------:R-:W-:-:S04]  /*e470*/  ISETP.LT.U32.AND P1, PT, R41, R29, PT ;  /* 0x0000001d2900720c */ /* 0x000fc80003f21070 */
[----:B------:R-:W-:-:S08]  /*e480*/  ISETP.LT.OR.EX P0, PT, R34, R31, !P0, P1 ;  /* 0x0000001f2200720c */ /* 0x000fd00004701710 */
.L_x_475:
[----:B------:R-:W-:Y:S05]  /*e490*/  BSYNC B0 ;  /* 0x0000000000007941 */ /* 0x000fea0003800000 */
.L_x_473:
        /* <DEDUP_REMOVED lines=15> */
.L_x_477:
[----:B------:R-:W-:Y:S02]  /*e590*/  FSETP.GTU.FTZ.AND P0, PT, |R30|, +INF , PT ;  /* 0x7f8000001e00780b */ /* 0x000fe40003f1c200 */
[----:B------:R-:W-:-:S04]  /*e5a0*/  ISETP.LT.U32.AND P1, PT, R35, R15, PT ;  /* 0x0000000f2300720c */ /* 0x000fc80003f21070 */
[----:B------:R-:W-:-:S08]  /*e5b0*/  ISETP.LT.OR.EX P0, PT, R37, R28, !P0, P1 ;  /* 0x0000001c2500720c */ /* 0x000fd00004701710 */
.L_x_478:
[----:B------:R-:W-:Y:S05]  /*e5c0*/  BSYNC B0 ;  /* 0x0000000000007941 */ /* 0x000fea0003800000 */
.L_x_476:
        /* <DEDUP_REMOVED lines=15> */
.L_x_480:
[----:B------:R-:W-:Y:S02]  /*e6c0*/  FSETP.GTU.FTZ.AND P0, PT, |R14|, +INF , PT ;  /* 0x7f8000000e00780b */ /* 0x000fe40003f1c200 */
[----:B------:R-:W-:-:S04]  /*e6d0*/  ISETP.LT.U32.AND P1, PT, R29, R10, PT ;  /* 0x0000000a1d00720c */ /* 0x000fc80003f21070 */
[----:B------:R-:W-:-:S08]  /*e6e0*/  ISETP.LT.OR.EX P0, PT, R34, R11, !P0, P1 ;  /* 0x0000000b2200720c */ /* 0x000fd00004701710 */
.L_x_481:
[----:B------:R-:W-:Y:S05]  /*e6f0*/  BSYNC B0 ;  /* 0x0000000000007941 */ /* 0x000fea0003800000 */
.L_x_479:
        /* <DEDUP_REMOVED lines=15> */
.L_x_483:
[----:B------:R-:W-:Y:S02]  /*e7f0*/  FSETP.GTU.FTZ.AND P0, PT, |R9|, +INF , PT ;  /* 0x7f8000000900780b */ /* 0x000fe40003f1c200 */
[----:B------:R-:W-:-:S04]  /*e800*/  ISETP.LT.U32.AND P1, PT, R15, R6, PT ;  /* 0x000000060f00720c */ /* 0x000fc80003f21070 */
[----:B------:R-:W-:-:S08]  /*e810*/  ISETP.LT.OR.EX P0, PT, R28, R7, !P0, P1 ;  /* 0x000000071c00720c */ /* 0x000fd00004701710 */
.L_x_484:
[----:B------:R-:W-:Y:S05]  /*e820*/  BSYNC B0 ;  /* 0x0000000000007941 */ /* 0x000fea0003800000 */
.L_x_482:
        /* <DEDUP_REMOVED lines=15> */
.L_x_486:
[----:B------:R-:W-:Y:S02]  /*e920*/  FSETP.GTU.FTZ.AND P0, PT, |R3|, +INF , PT ;  /* 0x7f8000000300780b */ /* 0x000fe40003f1c200 */
[----:B------:R-:W-:-:S04]  /*e930*/  ISETP.LT.U32.AND P1, PT, R29, R4, PT ;  /* 0x000000041d00720c */ /* 0x000fc80003f21070 */
[----:B------:R-:W-:-:S08]  /*e940*/  ISETP.LT.OR.EX P0, PT, R34, R5, !P0, P1 ;  /* 0x000000052200720c */ /* 0x000fd00004701710 */
.L_x_487:
[----:B------:R-:W-:Y:S05]  /*e950*/  BSYNC B0 ;  /* 0x0000000000007941 */ /* 0x000fea0003800000 */
.L_x_485:
        /* <DEDUP_REMOVED lines=15> */
.L_x_489:
[----:B------:R-:W-:Y:S02]  /*ea50*/  FSETP.GTU.FTZ.AND P0, PT, |R8|, +INF , PT ;  /* 0x7f8000000800780b */ /* 0x000fe40003f1c200 */
[----:B------:R-:W-:-:S04]  /*ea60*/  ISETP.LT.U32.AND P1, PT, R15, R12, PT ;  /* 0x0000000c0f00720c */ /* 0x000fc80003f21070 */
[----:B------:R-:W-:-:S08]  /*ea70*/  ISETP.LT.OR.EX P0, PT, R28, R13, !P0, P1 ;  /* 0x0000000d1c00720c */ /* 0x000fd00004701710 */
.L_x_490:
[----:B------:R-:W-:Y:S05]  /*ea80*/  BSYNC B0 ;  /* 0x0000000000007941 */ /* 0x000fea0003800000 */
.L_x_488:
[----:B------:R-:W-:Y:S02]  /*ea90*/  SEL R12, R15, R12, P0 ;  /* 0x0000000c0f0c7207 */ /* 0x000fe40000000000 */
[----:B------:R-:W-:Y:S02]  /*eaa0*/  SEL R13, R28, R13, P0 ;  /* 0x0000000d1c0d7207 */ /* 0x000fe40000000000 */
[----:B------:R-:W-:Y:S02]  /*eab0*/  FSEL R5, R9, R8, P0 ;  /* 0x0000000809057208 */ /* 0x000fe40000000000 */
.L_x_238:
[----:B------:R-:W-:Y:S05]  /*eac0*/  BSYNC B6 ;  /* 0x0000000000067941 */ /* 0x000fea0003800000 */
.L_x_237:
[----:B------:R-:W-:-:S13]  /*ead0*/  ISETP.NE.AND P0, PT, RZ, c[0x0][0x194], PT ;  /* 0x00006500ff007a0c */ /* 0x000fda0003f05270 */
[----:B------:R-:W-:Y:S05]  /*eae0*/  @!P0 BRA `(.L_x_491) ;  /* 0x0000049000008947 */ /* 0x000fea0003800000 */
[----:B------:R-:W-:Y:S01]  /*eaf0*/  IMAD R0, R17, c[0x0][0x0], R16 ;  /* 0x0000000011007a24 */ /* 0x000fe200078e0210 */
[----:B------:R-:W-:Y:S01]  /*eb00*/  ULDC UR4, c[0x0][0x4] ;  /* 0x0000010000047ab9 */ /* 0x000fe20000000800 */
[----:B------:R-:W-:Y:S01]  /*eb10*/  IMAD.MOV.U32 R38, RZ, RZ, R40 ;  /* 0x000000ffff267224 */ /* 0x000fe200078e0028 */
[----:B------:R-:W-:Y:S01]  /*eb20*/  USHF.R.U32.HI UR4, URZ, 0x1, UR4 ;  /* 0x000000013f047899 */ /* 0x000fe20008011604 */
[C---:B------:R-:W-:Y:S01]  /*eb30*/  IMAD.SHL.U32 R3, R0.reuse, 0x20, RZ ;  /* 0x0000002000037824 */ /* 0x040fe200078e00ff */
[----:B------:R-:W-:-:S04]  /*eb40*/  LEA R0, R0, 0x10, 0x5 ;  /* 0x0000001000007811 */ /* 0x000fc800078e28ff */
[----:B------:R1:W-:Y:S01]  /*eb50*/  STS.64 [R3+0x18], R38 ;  /* 0x0000182603007388 */ /* 0x0003e20000000a00 */
[----:B------:R-:W-:-:S03]  /*eb60*/  ISETP.NE.AND P0, PT, RZ, UR4, PT ;  /* 0x00000004ff007c0c */ /* 0x000fc6000bf05270 */
[----:B------:R1:W-:Y:S04]  /*eb70*/  STS.64 [R3+0x28], R12 ;  /* 0x0000280c03007388 */ /* 0x0003e80000000a00 */
[----:B------:R1:W-:Y:S04]  /*eb80*/  STS [R3+0x10], R41 ;  /* 0x0000102903007388 */ /* 0x0003e80000000800 */
[----:B------:R1:W-:Y:S02]  /*eb90*/  STS [R3+0x20], R5 ;  /* 0x0000200503007388 */ /* 0x0003e40000000800 */
[----:B------:R-:W-:Y:S05]  /*eba0*/  @!P0 BRA `(.L_x_491) ;  /* 0x000003d000008947 */ /* 0x000fea0003800000 */
[----:B------:R-:W-:-:S04]  /*ebb0*/  IMAD.U32 R4, RZ, RZ, UR4 ;  /* 0x00000004ff047e24 */ /* 0x000fc8000f8e00ff */
.L_x_500:
[----:B-1----:R-:W-:Y:S01]  /*ebc0*/  IMAD.IADD R3, R17, 0x1, R4 ;  /* 0x0000000111037824 */ /* 0x002fe200078e0204 */
[----:B------:R-:W-:Y:S01]  /*ebd0*/  WARPSYNC 0xffffffff ;  /* 0xffffffff00007948 */ /* 0x000fe20003800000 */
[----:B------:R-:W-:Y:S03]  /*ebe0*/  BAR.SYNC.DEFER_BLOCKING 0x0 ;  /* 0x0000000000007b1d */ /* 0x000fe60000010000 */
[----:B------:R-:W-:-:S03]  /*ebf0*/  ISETP.GE.U32.AND P0, PT, R3, c[0x0][0x4], PT ;  /* 0x0000010003007a0c */ /* 0x000fc60003f06070 */
[----:B------:R-:W-:Y:S01]  /*ec00*/  BSSY B0, `(.L_x_492) ;  /* 0x0000034000007945 */ /* 0x000fe20003800000 */
[----:B------:R-:W-:-:S13]  /*ec10*/  ISETP.GE.U32.OR P0, PT, R17, R4, P0 ;  /* 0x000000041100720c */ /* 0x000fda0000706470 */
[----:B0-----:R-:W-:Y:S05]  /*ec20*/  @P0 BRA `(.L_x_493) ;  /* 0x0000031000000947 */ /* 0x001fea0003800000 */
[----:B------:R-:W-:Y:S01]  /*ec30*/  IMAD R3, R3, c[0x0][0x0], R16 ;  /* 0x0000000003037a24 */ /* 0x000fe200078e0210 */
[----:B------:R-:W-:Y:S01]  /*ec40*/  FSETP.GTU.FTZ.AND P0, PT, |R41|, +INF , PT ;  /* 0x7f8000002900780b */ /* 0x000fe20003f1c200 */
[----:B------:R-:W-:Y:S02]  /*ec50*/  BSSY B1, `(.L_x_494) ;  /* 0x0000013000017945 */ /* 0x000fe40003800000 */
[----:B------:R-:W-:-:S05]  /*ec60*/  IMAD.SHL.U32 R3, R3, 0x20, RZ ;  /* 0x0000002003037824 */ /* 0x000fca00078e00ff */
[----:B------:R1:W2:Y:S04]  /*ec70*/  LDS R10, [R3+0x10] ;  /* 0x00001000030a7984 */ /* 0x0002a80000000800 */
[----:B-----5:R1:W3:Y:S04]  /*ec80*/  LDS R14, [R3+0x20] ;  /* 0x00002000030e7984 */ /* 0x0202e80000000800 */
[----:B------:R1:W4:Y:S04]  /*ec90*/  LDS.64 R6, [R3+0x18] ;  /* 0x0000180003067984 */ /* 0x0003280000000a00 */
[----:B------:R1:W0:Y:S01]  /*eca0*/  LDS.64 R8, [R3+0x28] ;  /* 0x0000280003087984 */ /* 0x0002220000000a00 */
[----:B------:R-:W-:Y:S05]  /*ecb0*/  @P0 BRA `(.L_x_495) ;  /* 0x0000009000000947 */ /* 0x000fea0003800000 */
[----:B--2---:R-:W-:Y:S02]  /*ecc0*/  FSETP.NEU.FTZ.AND P2, PT, R41, R10, PT ;  /* 0x0000000a2900720b */ /* 0x004fe40003f5d000 */
[----:B----4-:R-:W-:-:S02]  /*ecd0*/  ISETP.GE.U32.AND P0, PT, R40, R6, PT ;  /* 0x000000062800720c */ /* 0x010fc40003f06070 */
[----:B------:R-:W-:Y:S02]  /*ece0*/  FSETP.GT.FTZ.AND P1, PT, R41, R10, PT ;  /* 0x0000000a2900720b */ /* 0x000fe40003f34000 */
[----:B------:R-:W-:Y:S02]  /*ecf0*/  ISETP.GE.AND.EX P0, PT, R39, R7, PT, P0 ;  /* 0x000000072700720c */ /* 0x000fe40003f06300 */
[----:B-1----:R-:W-:-:S05]  /*ed00*/  SEL R3, RZ, 0xffffffff, !P1 ;  /* 0xffffffffff037807 */ /* 0x002fca0004800000 */
[----:B------:R-:W-:-:S04]  /*ed10*/  @!P2 SEL R3, RZ, 0xffffffff, P0 ;  /* 0xffffffffff03a807 */ /* 0x000fc80000000000 */
[----:B------:R-:W-:-:S04]  /*ed20*/  LOP3.LUT R3, R3, 0x1, RZ, 0xc0, !PT ;  /* 0x0000000103037812 */ /* 0x000fc800078ec0ff */
[----:B------:R-:W-:Y:S01]  /*ed30*/  ISETP.EQ.U32.AND P0, PT, R3, 0x1, PT ;  /* 0x000000010300780c */ /* 0x000fe20003f02070 */
[----:B------:R-:W-:Y:S07]  /*ed40*/  BRA `(.L_x_496) ;  /* 0x0000003000007947 */ /* 0x000fee0003800000 */
.L_x_495:
[----:B--2---:R-:W-:Y:S02]  /*ed50*/  FSETP.GTU.FTZ.AND P0, PT, |R10|, +INF , PT ;  /* 0x7f8000000a00780b */ /* 0x004fe40003f1c200 */
[----:B----4-:R-:W-:-:S04]  /*ed60*/  ISETP.LT.U32.AND P1, PT, R40, R6, PT ;  /* 0x000000062800720c */ /* 0x010fc80003f21070 */
[----:B------:R-:W-:-:S08]  /*ed70*/  ISETP.LT.OR.EX P0, PT, R39, R7, !P0, P1 ;  /* 0x000000072700720c */ /* 0x000fd00004701710 */
.L_x_496:
[----:B------:R-:W-:Y:S05]  /*ed80*/  BSYNC B1 ;  /* 0x0000000000017941 */ /* 0x000fea0003800000 */
.L_x_494:
[----:B------:R-:W-:Y:S01]  /*ed90*/  FSETP.GTU.FTZ.AND P1, PT, |R5|, +INF , PT ;  /* 0x7f8000000500780b */ /* 0x000fe20003f3c200 */
[----:B------:R-:W-:Y:S01]  /*eda0*/  BSSY B1, `(.L_x_497) ;  /* 0x0000011000017945 */ /* 0x000fe20003800000 */
[----:B------:R-:W-:Y:S02]  /*edb0*/  SEL R40, R40, R6, P0 ;  /* 0x0000000628287207 */ /* 0x000fe40000000000 */
[----:B------:R-:W-:Y:S02]  /*edc0*/  SEL R39, R39, R7, P0 ;  /* 0x0000000727277207 */ /* 0x000fe40000000000 */
[----:B------:R-:W-:-:S07]  /*edd0*/  FSEL R41, R41, R10, P0 ;  /* 0x0000000a29297208 */ /* 0x000fce0000000000 */
[----:B------:R-:W-:Y:S05]  /*ede0*/  @P1 BRA `(.L_x_498) ;  /* 0x0000009000001947 */ /* 0x000fea0003800000 */
[C---:B---3--:R-:W-:Y:S02]  /*edf0*/  FSETP.NEU.FTZ.AND P2, PT, R5.reuse, R14, PT ;  /* 0x0000000e0500720b */ /* 0x048fe40003f5d000 */
[----:B0-----:R-:W-:Y:S02]  /*ee00*/  ISETP.GE.U32.AND P0, PT, R12, R8, PT ;  /* 0x000000080c00720c */ /* 0x001fe40003f06070 */
[----:B------:R-:W-:Y:S02]  /*ee10*/  FSETP.GT.FTZ.AND P1, PT, R5, R14, PT ;  /* 0x0000000e0500720b */ /* 0x000fe40003f34000 */
[----:B------:R-:W-:Y:S02]  /*ee20*/  ISETP.GE.AND.EX P0, PT, R13, R9, PT, P0 ;  /* 0x000000090d00720c */ /* 0x000fe40003f06300 */
[----:B-1----:R-:W-:-:S05]  /*ee30*/  SEL R3, RZ, 0xffffffff, !P1 ;  /* 0xffffffffff037807 */ /* 0x002fca0004800000 */
[----:B------:R-:W-:-:S04]  /*ee40*/  @!P2 SEL R3, RZ, 0xffffffff, P0 ;  /* 0xffffffffff03a807 */ /* 0x000fc80000000000 */
[----:B------:R-:W-:-:S04]  /*ee50*/  LOP3.LUT R3, R3, 0x1, RZ, 0xc0, !PT ;  /* 0x0000000103037812 */ /* 0x000fc800078ec0ff */
[----:B------:R-:W-:Y:S01]  /*ee60*/  ISETP.EQ.U32.AND P0, PT, R3, 0x1, PT ;  /* 0x000000010300780c */ /* 0x000fe20003f02070 */
[----:B------:R-:W-:Y:S07]  /*ee70*/  BRA `(.L_x_499) ;  /* 0x0000003000007947 */ /* 0x000fee0003800000 */
.L_x_498:
[----:B---3--:R-:W-:Y:S02]  /*ee80*/  FSETP.GTU.FTZ.AND P0, PT, |R14|, +INF , PT ;  /* 0x7f8000000e00780b */ /* 0x008fe40003f1c200 */
[----:B0-----:R-:W-:-:S04]  /*ee90*/  ISETP.LT.U32.AND P1, PT, R12, R8, PT ;  /* 0x000000080c00720c */ /* 0x001fc80003f21070 */
[----:B------:R-:W-:-:S08]  /*eea0*/  ISETP.LT.OR.EX P0, PT, R13, R9, !P0, P1 ;  /* 0x000000090d00720c */ /* 0x000fd00004701710 */
.L_x_499:
[----:B------:R-:W-:Y:S05]  /*eeb0*/  BSYNC B1 ;  /* 0x0000000000017941 */ /* 0x000fea0003800000 */
.L_x_497:
[----:B------:R-:W-:Y:S01]  /*eec0*/  SEL R12, R12, R8, P0 ;  /* 0x000000080c0c7207 */ /* 0x000fe20000000000 */
[----:B------:R-:W-:Y:S01]  /*eed0*/  IMAD.MOV.U32 R38, RZ, RZ, R40 ;  /* 0x000000ffff267224 */ /* 0x000fe200078e0028 */
[----:B------:R-:W-:Y:S01]  /*eee0*/  SEL R13, R13, R9, P0 ;  /* 0x000000090d0d7207 */ /* 0x000fe20000000000 */
[----:B------:R0:W-:Y:S01]  /*eef0*/  STS [R0], R41 ;  /* 0x0000002900007388 */ /* 0x0001e20000000800 */
[----:B------:R-:W-:-:S03]  /*ef00*/  FSEL R5, R5, R14, P0 ;  /* 0x0000000e05057208 */ /* 0x000fc60000000000 */
[----:B------:R0:W-:Y:S04]  /*ef10*/  STS.64 [R0+0x8], R38 ;  /* 0x0000082600007388 */ /* 0x0001e80000000a00 */
[----:B------:R0:W-:Y:S04]  /*ef20*/  STS.64 [R0+0x18], R12 ;  /* 0x0000180c00007388 */ /* 0x0001e80000000a00 */
[----:B------:R0:W-:Y:S02]  /*ef30*/  STS [R0+0x10], R5 ;  /* 0x0000100500007388 */ /* 0x0001e40000000800 */
.L_x_493:
[----:B------:R-:W-:Y:S05]  /*ef40*/  BSYNC B0 ;  /* 0x0000000000007941 */ /* 0x000fea0003800000 */
.L_x_492:
[----:B------:R-:W-:Y:S02]  /*ef50*/  ISETP.GT.AND P0, PT, R4, 0x1, PT ;  /* 0x000000010400780c */ /* 0x000fe40003f04270 */
[----:B------:R-:W-:-:S11]  /*ef60*/  SHF.R.S32.HI R4, RZ, 0x1, R4 ;  /* 0x00000001ff047819 */ /* 0x000fd60000011404 */
[----:B------:R-:W-:Y:S05]  /*ef70*/  @P0 BRA `(.L_x_500) ;  /* 0xfffffc4000000947 */ /* 0x000fea000383ffff */
.L_x_491:
[----:B------:R-:W-:-:S13]  /*ef80*/  ISETP.NE.AND P0, PT, RZ, c[0x0][0x190], PT ;  /* 0x00006400ff007a0c */ /* 0x000fda0003f05270 */
[----:B------:R-:W-:Y:S05]  /*ef90*/  @!P0 BRA `(.L_x_501) ;  /* 0x0000081000008947 */ /* 0x000fea0003800000 */
[----:B-1----:R-:W-:Y:S02]  /*efa0*/  IMAD.MOV.U32 R3, RZ, RZ, c[0x0][0x0] ;  /* 0x00000000ff037624 */ /* 0x002fe400078e00ff */
[----:B0-----:R-:W-:-:S03]  /*efb0*/  IMAD.MOV.U32 R0, RZ, RZ, c[0x0][0x0] ;  /* 0x00000000ff007624 */ /* 0x001fc600078e00ff */
[----:B------:R-:W-:-:S13]  /*efc0*/  ISETP.GT.AND P0, PT, R3, 0x20, PT ;  /* 0x000000200300780c */ /* 0x000fda0003f04270 */
[----:B------:R-:W-:Y:S05]  /*efd0*/  @!P0 BRA `(.L_x_502) ;  /* 0x0000049000008947 */ /* 0x000fea0003800000 */
[----:B------:R-:W-:Y:S01]  /*efe0*/  IMAD R17, R17, c[0x0][0x0], R16 ;  /* 0x0000000011117a24 */ /* 0x000fe200078e0210 */
[----:B------:R-:W-:Y:S01]  /*eff0*/  LEA.HI R0, R3, c[0x0][0x0], RZ, 0x1 ;  /* 0x0000000003007a11 */ /* 0x000fe200078f08ff */
[----:B------:R-:W-:Y:S02]  /*f000*/  IMAD.MOV.U32 R38, RZ, RZ, R40 ;  /* 0x000000ffff267224 */ /* 0x000fe400078e0028 */
[C---:B------:R-:W-:Y:S01]  /*f010*/  IMAD.SHL.U32 R4, R17.reuse, 0x20, RZ ;  /* 0x0000002011047824 */ /* 0x040fe200078e00ff */
[----:B------:R-:W-:Y:S01]  /*f020*/  SHF.R.S32.HI R3, RZ, 0x1, R0 ;  /* 0x00000001ff037819 */ /* 0x000fe20000011400 */
[----:B------:R-:W-:Y:S01]  /*f030*/  IMAD.MOV.U32 R0, RZ, RZ, 0x20 ;  /* 0x00000020ff007424 */ /* 0x000fe200078e00ff */
[----:B-----5:R-:W-:Y:S02]  /*f040*/  LEA R14, R17, 0x10, 0x5 ;  /* 0x00000010110e7811 */ /* 0x020fe400078e28ff */
[----:B------:R0:W-:Y:S01]  /*f050*/  STS.64 [R4+0x18], R38 ;  /* 0x0000182604007388 */ /* 0x0001e20000000a00 */
[----:B------:R-:W-:-:S03]  /*f060*/  ISETP.GE.AND P0, PT, R3, 0x20, PT ;  /* 0x000000200300780c */ /* 0x000fc60003f06270 */
[----:B------:R0:W-:Y:S04]  /*f070*/  STS.64 [R4+0x28], R12 ;  /* 0x0000280c04007388 */ /* 0x0001e80000000a00 */
[----:B------:R0:W-:Y:S04]  /*f080*/  STS [R4+0x10], R41 ;  /* 0x0000102904007388 */ /* 0x0001e80000000800 */
[----:B------:R0:W-:Y:S02]  /*f090*/  STS [R4+0x20], R5 ;  /* 0x0000200504007388 */ /* 0x0001e40000000800 */
[----:B------:R-:W-:Y:S05]  /*f0a0*/  @!P0 BRA `(.L_x_502) ;  /* 0x000003c000008947 */ /* 0x000fea0003800000 */
.L_x_511:
[----:B0-----:R-:W-:Y:S01]  /*f0b0*/  IMAD.IADD R0, R16, 0x1, R3 ;  /* 0x0000000110007824 */ /* 0x001fe200078e0203 */
[----:B------:R-:W-:Y:S01]  /*f0c0*/  WARPSYNC 0xffffffff ;  /* 0xffffffff00007948 */ /* 0x000fe20003800000 */
[----:B------:R-:W-:Y:S03]  /*f0d0*/  BAR.SYNC.DEFER_BLOCKING 0x0 ;  /* 0x0000000000007b1d */ /* 0x000fe60000010000 */
[----:B------:R-:W-:-:S03]  /*f0e0*/  ISETP.GE.U32.AND P0, PT, R0, c[0x0][0x0], PT ;  /* 0x0000000000007a0c */ /* 0x000fc60003f06070 */
[----:B------:R-:W-:Y:S01]  /*f0f0*/  BSSY B0, `(.L_x_503) ;  /* 0x0000033000007945 */ /* 0x000fe20003800000 */
[----:B------:R-:W-:-:S13]  /*f100*/  ISETP.GE.U32.OR P0, PT, R16, R3, P0 ;  /* 0x000000031000720c */ /* 0x000fda0000706470 */
[----:B-1----:R-:W-:Y:S05]  /*f110*/  @P0 BRA `(.L_x_504) ;  /* 0x0000030000000947 */ /* 0x002fea0003800000 */
[----:B------:R-:W-:Y:S01]  /*f120*/  IMAD R0, R3, 0x20, R14 ;  /* 0x0000002003007824 */ /* 0x000fe200078e020e */
[----:B------:R-:W-:Y:S01]  /*f130*/  FSETP.GTU.FTZ.AND P0, PT, |R41|, +INF , PT ;  /* 0x7f8000002900780b */ /* 0x000fe20003f1c200 */
[----:B------:R-:W-:Y:S03]  /*f140*/  BSSY B1, `(.L_x_505) ;  /* 0x0000012000017945 */ /* 0x000fe60003800000 */
[----:B0-----:R0:W1:Y:S04]  /*f150*/  LDS R4, [R0] ;  /* 0x0000000000047984 */ /* 0x0010680000000800 */
[----:B------:R0:W2:Y:S04]  /*f160*/  LDS R10, [R0+0x10] ;  /* 0x00001000000a7984 */ /* 0x0000a80000000800 */
[----:B------:R0:W3:Y:S04]  /*f170*/  LDS.64 R6, [R0+0x8] ;  /* 0x0000080000067984 */ /* 0x0000e80000000a00 */
[----:B------:R0:W4:Y:S01]  /*f180*/  LDS.64 R8, [R0+0x18] ;  /* 0x0000180000087984 */ /* 0x0001220000000a00 */
[----:B------:R-:W-:Y:S05]  /*f190*/  @P0 BRA `(.L_x_506) ;  /* 0x0000009000000947 */ /* 0x000fea0003800000 */
[----:B-1----:R-:W-:Y:S02]  /*f1a0*/  FSETP.NEU.FTZ.AND P2, PT, R41, R4, PT ;  /* 0x000000042900720b */ /* 0x002fe40003f5d000 */
[----:B---3--:R-:W-:-:S02]  /*f1b0*/  ISETP.GE.U32.AND P0, PT, R40, R6, PT ;  /* 0x000000062800720c */ /* 0x008fc40003f06070 */
[----:B------:R-:W-:Y:S02]  /*f1c0*/  FSETP.GT.FTZ.AND P1, PT, R41, R4, PT ;  /* 0x000000042900720b */ /* 0x000fe40003f34000 */
[----:B------:R-:W-:Y:S02]  /*f1d0*/  ISETP.GE.AND.EX P0, PT, R39, R7, PT, P0 ;  /* 0x000000072700720c */ /* 0x000fe40003f06300 */
[----:B0-----:R-:W-:-:S05]  /*f1e0*/  SEL R0, RZ, 0xffffffff, !P1 ;  /* 0xffffffffff007807 */ /* 0x001fca0004800000 */
[----:B------:R-:W-:-:S04]  /*f1f0*/  @!P2 SEL R0, RZ, 0xffffffff, P0 ;  /* 0xffffffffff00a807 */ /* 0x000fc80000000000 */
[----:B------:R-:W-:-:S04]  /*f200*/  LOP3.LUT R0, R0, 0x1, RZ, 0xc0, !PT ;  /* 0x0000000100007812 */ /* 0x000fc800078ec0ff */
[----:B------:R-:W-:Y:S01]  /*f210*/  ISETP.EQ.U32.AND P0, PT, R0, 0x1, PT ;  /* 0x000000010000780c */ /* 0x000fe20003f02070 */
[----:B------:R-:W-:Y:S07]  /*f220*/  BRA `(.L_x_507) ;  /* 0x0000003000007947 */ /* 0x000fee0003800000 */
.L_x_506:
[----:B-1----:R-:W-:Y:S02]  /*f230*/  FSETP.GTU.FTZ.AND P0, PT, |R4|, +INF , PT ;  /* 0x7f8000000400780b */ /* 0x002fe40003f1c200 */
[----:B---3--:R-:W-:-:S04]  /*f240*/  ISETP.LT.U32.AND P1, PT, R40, R6, PT ;  /* 0x000000062800720c */ /* 0x008fc80003f21070 */
[----:B------:R-:W-:-:S08]  /*f250*/  ISETP.LT.OR.EX P0, PT, R39, R7, !P0, P1 ;  /* 0x000000072700720c */ /* 0x000fd00004701710 */
.L_x_507:
[----:B------:R-:W-:Y:S05]  /*f260*/  BSYNC B1 ;  /* 0x0000000000017941 */ /* 0x000fea0003800000 */
.L_x_505:
[----:B------:R-:W-:Y:S01]  /*f270*/  FSETP.GTU.FTZ.AND P1, PT, |R5|, +INF , PT ;  /* 0x7f8000000500780b */ /* 0x000fe20003f3c200 */
[----:B------:R-:W-:Y:S01]  /*f280*/  BSSY B1, `(.L_x_508) ;  /* 0x0000011000017945 */ /* 0x000fe20003800000 */
[----:B------:R-:W-:Y:S02]  /*f290*/  SEL R40, R40, R6, P0 ;  /* 0x0000000628287207 */ /* 0x000fe40000000000 */
[----:B------:R-:W-:Y:S02]  /*f2a0*/  SEL R39, R39, R7, P0 ;  /* 0x0000000727277207 */ /* 0x000fe40000000000 */
[----:B------:R-:W-:-:S07]  /*f2b0*/  FSEL R41, R41, R4, P0 ;  /* 0x0000000429297208 */ /* 0x000fce0000000000 */
[----:B------:R-:W-:Y:S05]  /*f2c0*/  @P1 BRA `(.L_x_509) ;  /* 0x0000009000001947 */ /* 0x000fea0003800000 */
[C---:B--2---:R-:W-:Y:S02]  /*f2d0*/  FSETP.NEU.FTZ.AND P2, PT, R5.reuse, R10, PT ;  /* 0x0000000a0500720b */ /* 0x044fe40003f5d000 */
[----:B----4-:R-:W-:Y:S02]  /*f2e0*/  ISETP.GE.U32.AND P0, PT, R12, R8, PT ;  /* 0x000000080c00720c */ /* 0x010fe40003f06070 */
[----:B------:R-:W-:Y:S02]  /*f2f0*/  FSETP.GT.FTZ.AND P1, PT, R5, R10, PT ;  /* 0x0000000a0500720b */ /* 0x000fe40003f34000 */
[----:B------:R-:W-:Y:S02]  /*f300*/  ISETP.GE.AND.EX P0, PT, R13, R9, PT, P0 ;  /* 0x000000090d00720c */ /* 0x000fe40003f06300 */
[----:B0-----:R-:W-:-:S05]  /*f310*/  SEL R0, RZ, 0xffffffff, !P1 ;  /* 0xffffffffff007807 */ /* 0x001fca0004800000 */
[----:B------:R-:W-:-:S04]  /*f320*/  @!P2 SEL R0, RZ, 0xffffffff, P0 ;  /* 0xffffffffff00a807 */ /* 0x000fc80000000000 */
[----:B------:R-:W-:-:S04]  /*f330*/  LOP3.LUT R0, R0, 0x1, RZ, 0xc0, !PT ;  /* 0x0000000100007812 */ /* 0x000fc800078ec0ff */
[----:B------:R-:W-:Y:S01]  /*f340*/  ISETP.EQ.U32.AND P0, PT, R0, 0x1, PT ;  /* 0x000000010000780c */ /* 0x000fe20003f02070 */
[----:B------:R-:W-:Y:S07]  /*f350*/  BRA `(.L_x_510) ;  /* 0x0000003000007947 */ /* 0x000fee0003800000 */
.L_x_509:
[----:B--2---:R-:W-:Y:S02]  /*f360*/  FSETP.GTU.FTZ.AND P0, PT, |R10|, +INF , PT ;  /* 0x7f8000000a00780b */ /* 0x004fe40003f1c200 */
[----:B----4-:R-:W-:-:S04]  /*f370*/  ISETP.LT.U32.AND P1, PT, R12, R8, PT ;  /* 0x000000080c00720c */ /* 0x010fc80003f21070 */
[----:B------:R-:W-:-:S08]  /*f380*/  ISETP.LT.OR.EX P0, PT, R13, R9, !P0, P1 ;  /* 0x000000090d00720c */ /* 0x000fd00004701710 */
.L_x_510:
[----:B------:R-:W-:Y:S05]  /*f390*/  BSYNC B1 ;  /* 0x0000000000017941 */ /* 0x000fea0003800000 */
.L_x_508:
        /* <DEDUP_REMOVED lines=8> */
.L_x_504:
[----:B------:R-:W-:Y:S05]  /*f420*/  BSYNC B0 ;  /* 0x0000000000007941 */ /* 0x000fea0003800000 */
.L_x_503:
[----:B------:R-:W-:-:S04]  /*f430*/  SHF.R.S32.HI R3, RZ, 0x1, R3 ;  /* 0x00000001ff037819 */ /* 0x000fc80000011403 */
[----:B------:R-:W-:-:S13]  /*f440*/  ISETP.GE.AND P0, PT, R3, 0x20, PT ;  /* 0x000000200300780c */ /* 0x000fda0003f06270 */
[----:B------:R-:W-:Y:S05]  /*f450*/  @P0 BRA `(.L_x_511) ;  /* 0xfffffc5000000947 */ /* 0x000fea000383ffff */
[----:B0-----:R-:W-:-:S05]  /*f460*/  IMAD.MOV.U32 R0, RZ, RZ, 0x20 ;  /* 0x00000020ff007424 */ /* 0x001fca00078e00ff */
.L_x_502:
[----:B------:R-:W-:Y:S01]  /*f470*/  ISETP.GE.AND P0, PT, R0, 0x2, PT ;  /* 0x000000020000780c */ /* 0x000fe20003f06270 */
[----:B------:R-:W-:Y:S01]  /*f480*/  WARPSYNC 0xffffffff ;  /* 0xffffffff00007948 */ /* 0x000fe20003800000 */
[----:B------:R-:W-:Y:S11]  /*f490*/  BAR.SYNC.DEFER_BLOCKING 0x0 ;  /* 0x0000000000007b1d */ /* 0x000ff60000010000 */
[----:B------:R-:W-:Y:S05]  /*f4a0*/  @!P0 BRA `(.L_x_501) ;  /* 0x0000030000008947 */ /* 0x000fea0003800000 */
[----:B0-----:R-:W-:-:S04]  /*f4b0*/  IMAD.MOV.U32 R4, RZ, RZ, 0x1 ;  /* 0x00000001ff047424 */ /* 0x001fc800078e00ff */
.L_x_518:
[----:B------:R-:W-:Y:S01]  /*f4c0*/  FSETP.GTU.FTZ.AND P0, PT, |R41|, +INF , PT ;  /* 0x7f8000002900780b */ /* 0x000fe20003f1c200 */
[----:B------:R0:W2:Y:S01]  /*f4d0*/  SHFL.DOWN PT, R6, R41, R4, 0x1f ;  /* 0x08001f0429067589 */ /* 0x0000a200000e0000 */
[----:B------:R-:W-:Y:S03]  /*f4e0*/  BSSY B0, `(.L_x_512) ;  /* 0x0000010000007945 */ /* 0x000fe60003800000 */
[----:B------:R0:W3:Y:S04]  /*f4f0*/  SHFL.DOWN PT, R8, R39, R4, 0x1f ;  /* 0x08001f0427087589 */ /* 0x0000e800000e0000 */
[----:B------:R0:W4:Y:S04]  /*f500*/  SHFL.DOWN PT, R7, R40, R4, 0x1f ;  /* 0x08001f0428077589 */ /* 0x00012800000e0000 */
[----:B------:R-:W-:Y:S05]  /*f510*/  @P0 BRA `(.L_x_513) ;  /* 0x0000009000000947 */ /* 0x000fea0003800000 */
[----:B--2---:R-:W-:Y:S02]  /*f520*/  FSETP.NEU.FTZ.AND P2, PT, R41, R6, PT ;  /* 0x000000062900720b */ /* 0x004fe40003f5d000 */
[----:B----4-:R-:W-:-:S02]  /*f530*/  ISETP.GE.U32.AND P0, PT, R40, R7, PT ;  /* 0x000000072800720c */ /* 0x010fc40003f06070 */
[----:B------:R-:W-:Y:S02]  /*f540*/  FSETP.GT.FTZ.AND P1, PT, R41, R6, PT ;  /* 0x000000062900720b */ /* 0x000fe40003f34000 */
[----:B---3--:R-:W-:Y:S02]  /*f550*/  ISETP.GE.AND.EX P0, PT, R39, R8, PT, P0 ;  /* 0x000000082700720c */ /* 0x008fe40003f06300 */
[----:B------:R-:W-:-:S05]  /*f560*/  SEL R3, RZ, 0xffffffff, !P1 ;  /* 0xffffffffff037807 */ /* 0x000fca0004800000 */
[----:B------:R-:W-:-:S04]  /*f570*/  @!P2 SEL R3, RZ, 0xffffffff, P0 ;  /* 0xffffffffff03a807 */ /* 0x000fc80000000000 */
[----:B------:R-:W-:-:S04]  /*f580*/  LOP3.LUT R3, R3, 0x1, RZ, 0xc0, !PT ;  /* 0x0000000103037812 */ /* 0x000fc800078ec0ff */
[----:B------:R-:W-:Y:S01]  /*f590*/  ISETP.EQ.U32.AND P0, PT, R3, 0x1, PT ;  /* 0x000000010300780c */ /* 0x000fe20003f02070 */
[----:B------:R-:W-:Y:S07]  /*f5a0*/  BRA `(.L_x_514) ;  /* 0x0000003000007947 */ /* 0x000fee0003800000 */
.L_x_513:
[----:B--2---:R-:W-:Y:S02]  /*f5b0*/  FSETP.GTU.FTZ.AND P0, PT, |R6|, +INF , PT ;  /* 0x7f8000000600780b */ /* 0x004fe40003f1c200 */
[----:B----4-:R-:W-:-:S04]  /*f5c0*/  ISETP.LT.U32.AND P1, PT, R40, R7, PT ;  /* 0x000000072800720c */ /* 0x010fc80003f21070 */
[----:B---3--:R-:W-:-:S08]  /*f5d0*/  ISETP.LT.OR.EX P0, PT, R39, R8, !P0, P1 ;  /* 0x000000082700720c */ /* 0x008fd00004701710 */
.L_x_514:
[----:B------:R-:W-:Y:S05]  /*f5e0*/  BSYNC B0 ;  /* 0x0000000000007941 */ /* 0x000fea0003800000 */
.L_x_512:
[----:B------:R-:W-:Y:S01]  /*f5f0*/  FSETP.GTU.FTZ.AND P1, PT, |R5|, +INF , PT ;  /* 0x7f8000000500780b */ /* 0x000fe20003f3c200 */
[----:B------:R2:W3:Y:S01]  /*f600*/  SHFL.DOWN PT, R10, R5, R4, 0x1f ;  /* 0x08001f04050a7589 */ /* 0x0004e200000e0000 */
[----:B------:R-:W-:Y:S01]  /*f610*/  BSSY B0, `(.L_x_515) ;  /* 0x0000013000007945 */ /* 0x000fe20003800000 */
[----:B0-----:R-:W-:Y:S02]  /*f620*/  SEL R40, R40, R7, P0 ;  /* 0x0000000728287207 */ /* 0x001fe40000000000 */
[----:B-1---5:R2:W0:Y:S01]  /*f630*/  SHFL.DOWN PT, R14, R13, R4, 0x1f ;  /* 0x08001f040d0e7589 */ /* 0x02242200000e0000 */
[----:B------:R-:W-:Y:S02]  /*f640*/  SEL R39, R39, R8, P0 ;  /* 0x0000000827277207 */ /* 0x000fe40000000000 */
[----:B------:R-:W-:Y:S01]  /*f650*/  FSEL R41, R41, R6, P0 ;  /* 0x0000000629297208 */ /* 0x000fe20000000000 */
[----:B------:R2:W1:Y:S04]  /*f660*/  SHFL.DOWN PT, R9, R12, R4, 0x1f ;  /* 0x08001f040c097589 */ /* 0x00046800000e0000 */
[----:B------:R-:W-:Y:S05]  /*f670*/  @P1 BRA `(.L_x_516) ;  /* 0x0000009000001947 */ /* 0x000fea0003800000 */
[----:B---3--:R-:W-:Y:S02]  /*f680*/  FSETP.NEU.FTZ.AND P2, PT, R5, R10, PT ;  /* 0x0000000a0500720b */ /* 0x008fe40003f5d000 */
[----:B-1----:R-:W-:-:S02]  /*f690*/  ISETP.GE.U32.AND P0, PT, R12, R9, PT ;  /* 0x000000090c00720c */ /* 0x002fc40003f06070 */
[----:B------:R-:W-:Y:S02]  /*f6a0*/  FSETP.GT.FTZ.AND P1, PT, R5, R10, PT ;  /* 0x0000000a0500720b */ /* 0x000fe40003f34000 */
[----:B0-----:R-:W-:Y:S02]  /*f6b0*/  ISETP.GE.AND.EX P0, PT, R13, R14, PT, P0 ;  /* 0x0000000e0d00720c */ /* 0x001fe40003f06300 */
[----:B------:R-:W-:-:S05]  /*f6c0*/  SEL R3, RZ, 0xffffffff, !P1 ;  /* 0xffffffffff037807 */ /* 0x000fca0004800000 */
[----:B------:R-:W-:-:S04]  /*f6d0*/  @!P2 SEL R3, RZ, 0xffffffff, P0 ;  /* 0xffffffffff03a807 */ /* 0x000fc80000000000 */
[----:B------:R-:W-:-:S04]  /*f6e0*/  LOP3.LUT R3, R3, 0x1, RZ, 0xc0, !PT ;  /* 0x0000000103037812 */ /* 0x000fc800078ec0ff */
[----:B------:R-:W-:Y:S01]  /*f6f0*/  ISETP.EQ.U32.AND P0, PT, R3, 0x1, PT ;  /* 0x000000010300780c */ /* 0x000fe20003f02070 */
[----:B------:R-:W-:Y:S07]  /*f700*/  BRA `(.L_x_517) ;  /* 0x0000003000007947 */ /* 0x000fee0003800000 */
.L_x_516:
[----:B---3--:R-:W-:Y:S02]  /*f710*/  FSETP.GTU.FTZ.AND P0, PT, |R10|, +INF , PT ;  /* 0x7f8000000a00780b */ /* 0x008fe40003f1c200 */
[----:B-1----:R-:W-:-:S04]  /*f720*/  ISETP.LT.U32.AND P1, PT, R12, R9, PT ;  /* 0x000000090c00720c */ /* 0x002fc80003f21070 */
[----:B0-----:R-:W-:-:S08]  /*f730*/  ISETP.LT.OR.EX P0, PT, R13, R14, !P0, P1 ;  /* 0x0000000e0d00720c */ /* 0x001fd00004701710 */
.L_x_517:
[----:B------:R-:W-:Y:S05]  /*f740*/  BSYNC B0 ;  /* 0x0000000000007941 */ /* 0x000fea0003800000 */
.L_x_515:
[----:B--2---:R-:W-:Y:S01]  /*f750*/  IMAD.SHL.U32 R4, R4, 0x2, RZ ;  /* 0x0000000204047824 */ /* 0x004fe200078e00ff */
[----:B------:R-:W-:Y:S02]  /*f760*/  FSEL R5, R5, R10, P0 ;  /* 0x0000000a05057208 */ /* 0x000fe40000000000 */
[----:B------:R-:W-:Y:S02]  /*f770*/  SEL R12, R12, R9, P0 ;  /* 0x000000090c0c7207 */ /* 0x000fe40000000000 */
[----:B------:R-:W-:Y:S02]  /*f780*/  ISETP.GE.AND P1, PT, R4, R0, PT ;  /* 0x000000000400720c */ /* 0x000fe40003f26270 */
[----:B------:R-:W-:-:S11]  /*f790*/  SEL R13, R13, R14, P0 ;  /* 0x0000000e0d0d7207 */ /* 0x000fd60000000000 */
[----:B------:R-:W-:Y:S05]  /*f7a0*/  @!P1 BRA `(.L_x_518) ;  /* 0xfffffd1000009947 */ /* 0x000fea000383ffff */
.L_x_501:
[----:B------:R-:W-:Y:S01]  /*f7b0*/  ISETP.NE.AND P0, PT, RZ, c[0x0][0x34c], PT ;  /* 0x0000d300ff007a0c */ /* 0x000fe20003f05270 */
[----:B-----5:R-:W-:-:S12]  /*f7c0*/  CS2R R22, SRZ ;  /* 0x0000000000167805 */ /* 0x020fd8000001ff00 */
[----:B------:R-:W-:Y:S05]  /*f7d0*/  @!P0 BRA `(.L_x_519) ;  /* 0x00000cc000008947 */ /* 0x000fea0003800000 */
[----:B-1----:R-:W1:Y:S01]  /*f7e0*/  S2R R3, SR_TID.Y ;  /* 0x0000000000037919 */ /* 0x002e620000002200 */
[----:B------:R-:W-:-:S03]  /*f7f0*/  IMAD.MOV.U32 R6, RZ, RZ, RZ ;  /* 0x000000ffff067224 */ /* 0x000fc600078e00ff */
[----:B0-----:R-:W0:Y:S01]  /*f800*/  S2R R0, SR_CTAID.X ;  /* 0x0000000000007919 */ /* 0x001e220000002500 */
[----:B-1----:R-:W-:-:S04]  /*f810*/  IMAD R3, R3, c[0x0][0x1a0], R2 ;  /* 0x0000680003037a24 */ /* 0x002fc800078e0202 */
[----:B0-----:R-:W-:-:S04]  /*f820*/  IMAD R0, R0, c[0x0][0x188], R3 ;  /* 0x0000620000007a24 */ /* 0x001fc800078e0203 */
[----:B------:R-:W-:Y:S02]  /*f830*/  IMAD.SHL.U32 R7, R0, 0x2, RZ ;  /* 0x0000000200077824 */ /* 0x000fe400078e00ff */
[----:B------:R-:W-:Y:S02]  /*f840*/  IMAD.MOV.U32 R0, RZ, RZ, 0x1 ;  /* 0x00000001ff007424 */ /* 0x000fe400078e00ff */
[----:B------:R-:W-:-:S03]  /*f850*/  IMAD.HI.U32 R8, R7, c[0x0][0x354], R6 ;  /* 0x0000d50007087a27 */ /* 0x000fc600078e0006 */
[----:B------:R-:W-:Y:S02]  /*f860*/  ISETP.NE.AND P1, PT, R0, c[0x0][0x34c], PT ;  /* 0x0000d30000007a0c */ /* 0x000fe40003f25270 */
        /* <DEDUP_REMOVED lines=195> */
.L_x_519:
[----:B------:R-:W2:Y:S04]  /*104a0*/  S2R R7, SR_TID.Y ;  /* 0x0000000000077919 */ /* 0x000ea80000002200 */
[----:B0-----:R-:W0:Y:S01]  /*104b0*/  S2R R0, SR_CTAID.X ;  /* 0x0000000000007919 */ /* 0x001e220000002500 */
[----:B-12---:R-:W-:-:S04]  /*104c0*/  IMAD R3, R7, c[0x0][0x1a0], R2 ;  /* 0x0000680007037a24 */ /* 0x006fc800078e0202 */
[----:B0-----:R-:W-:Y:S01]  /*104d0*/  IMAD R0, R0, c[0x0][0x188], R3 ;  /* 0x0000620000007a24 */ /* 0x001fe200078e0203 */
[----:B------:R-:W-:Y:S05]  /*104e0*/  @!P0 BRA `(.L_x_520) ;  /* 0x00000c7000008947 */ /* 0x000fea0003800000 */
[----:B------:R-:W-:Y:S01]  /*104f0*/  LEA R3, R0, 0x1, 0x1 ;  /* 0x0000000100037811 */ /* 0x000fe200078e08ff */
        /* <DEDUP_REMOVED lines=198> */
.L_x_520:
[----:B------:R-:W-:Y:S01]  /*11160*/  ISETP.NE.U32.AND P0, PT, RZ, c[0x0][0x560], PT ;  /* 0x00015800ff007a0c */ /* 0x000fe20003f05070 */
[----:B------:R-:W-:Y:S01]  /*11170*/  CS2R R2, SRZ ;  /* 0x0000000000027805 */ /* 0x000fe2000001ff00 */
[----:B------:R-:W-:Y:S02]  /*11180*/  IMAD.MOV.U32 R4, RZ, RZ, RZ ;  /* 0x000000ffff047224 */ /* 0x000fe400078e00ff */
[----:B------:R-:W-:-:S13]  /*11190*/  ISETP.NE.AND.EX P0, PT, RZ, c[0x0][0x564], PT, P0 ;  /* 0x00015900ff007a0c */ /* 0x000fda0003f05300 */
[----:B------:R-:W-:Y:S05]  /*111a0*/  @!P0 BRA `(.L_x_521) ;  /* 0x000008b000008947 */ /* 0x000fea0003800000 */
[----:B------:R-:W-:Y:S01]  /*111b0*/  BSSY B0, `(.L_x_522) ;  /* 0x000002a000007945 */ /* 0x000fe20003800000 */
[----:B------:R-:W-:Y:S02]  /*111c0*/  IMAD.MOV.U32 R8, RZ, RZ, 0x8 ;  /* 0x00000008ff087424 */ /* 0x000fe400078e00ff */
[----:B------:R-:W-:Y:S02]  /*111d0*/  IMAD.MOV.U32 R14, RZ, RZ, RZ ;  /* 0x000000ffff0e7224 */ /* 0x000fe400078e00ff */
[----:B------:R-:W-:Y:S02]  /*111e0*/  IMAD.MOV.U32 R10, RZ, RZ, 0x10 ;  /* 0x00000010ff0a7424 */ /* 0x000fe400078e00ff */
[----:B------:R-:W-:-:S05]  /*111f0*/  IMAD.MOV.U32 R11, RZ, RZ, 0x0 ;  /* 0x00000000ff0b7424 */ /* 0x000fca00078e00ff */
.L_x_526:
[----:B------:R-:W-:Y:S01]  /*11200*/  LOP3.LUT R2, R14, R11, RZ, 0xfc, !PT ;  /* 0x0000000b0e027212 */ /* 0x000fe200078efcff */
[----:B------:R-:W-:Y:S01]  /*11210*/  BSSY B1, `(.L_x_523) ;  /* 0x000001e000017945 */ /* 0x000fe20003800000 */
[----:B------:R-:W-:Y:S02]  /*11220*/  IMAD.MOV.U32 R4, RZ, RZ, R10 ;  /* 0x000000ffff047224 */ /* 0x000fe400078e000a */
[----:B------:R-:W-:Y:S01]  /*11230*/  ISETP.NE.U32.AND P0, PT, R2, RZ, PT ;  /* 0x000000ff0200720c */ /* 0x000fe20003f05070 */
[----:B------:R-:W-:-:S12]  /*11240*/  IMAD.MOV.U32 R9, RZ, RZ, R11 ;  /* 0x000000ffff097224 */ /* 0x000fd800078e000b */
[----:B------:R-:W-:Y:S05]  /*11250*/  @!P0 BRA `(.L_x_524) ;  /* 0x0000006000008947 */ /* 0x000fea0003800000 */
[----:B------:R-:W-:Y:S01]  /*11260*/  IMAD.MOV.U32 R6, RZ, RZ, R10 ;  /* 0x000000ffff067224 */ /* 0x000fe200078e000a */
[----:B------:R-:W-:Y:S02]  /*11270*/  MOV R10, 0x11290 ;  /* 0x00011290000a7802 */ /* 0x000fe40000000f00 */
[----:B------:R-:W-:Y:S05]  /*11280*/  CALL.REL.NOINC `($__internal_3_$__cuda_sm20_rem_u64) ;  /* 0x00005a4000007944 */ /* 0x000fea0003c00000 */
[----:B------:R-:W-:Y:S02]  /*11290*/  IMAD.MOV.U32 R10, RZ, RZ, R2 ;  /* 0x000000ffff0a7224 */ /* 0x000fe400078e0002 */
[----:B------:R-:W-:Y:S01]  /*112a0*/  IMAD.MOV.U32 R11, RZ, RZ, R3 ;  /* 0x000000ffff0b7224 */ /* 0x000fe200078e0003 */
[----:B------:R-:W-:Y:S05]  /*112b0*/  BRA `(.L_x_525) ;  /* 0x0000013000007947 */ /* 0x000fea0003800000 */
.L_x_524:
        /* <DEDUP_REMOVED lines=8> */
[----:B------:R-:W-:-:S04]  /*11340*/  IMAD.HI.U32 R3, R3, R11, R2 ;  /* 0x0000000b03037227 */ /* 0x000fc800078e0002 */
[----:B------:R-:W-:Y:S02]  /*11350*/  IMAD.MOV.U32 R11, RZ, RZ, RZ ;  /* 0x000000ffff0b7224 */ /* 0x000fe400078e00ff */
        /* <DEDUP_REMOVED lines=8> */
[----:B------:R-:W-:Y:S02]  /*113e0*/  IMAD.MOV.U32 R10, RZ, RZ, R3 ;  /* 0x000000ffff0a7224 */ /* 0x000fe400078e0003 */
.L_x_525:
[----:B------:R-:W-:Y:S05]  /*113f0*/  BSYNC B1 ;  /* 0x0000000000017941 */ /* 0x000fea0003800000 */
.L_x_523:
[----:B------:R-:W-:Y:S01]  /*11400*/  ISETP.NE.U32.AND P0, PT, R10, RZ, PT ;  /* 0x000000ff0a00720c */ /* 0x000fe20003f05070 */
[----:B------:R-:W-:Y:S02]  /*11410*/  IMAD.MOV.U32 R8, RZ, RZ, R4 ;  /* 0x000000ffff087224 */ /* 0x000fe400078e0004 */
[----:B------:R-:W-:Y:S01]  /*11420*/  IMAD.MOV.U32 R14, RZ, RZ, R9 ;  /* 0x000000ffff0e7224 */ /* 0x000fe200078e0009 */
[----:B------:R-:W-:-:S13]  /*11430*/  ISETP.NE.AND.EX P0, PT, R11, RZ, PT, P0 ;  /* 0x000000ff0b00720c */ /* 0x000fda0003f05300 */
[----:B------:R-:W-:Y:S05]  /*11440*/  @P0 BRA `(.L_x_526) ;  /* 0xfffffdb000000947 */ /* 0x000fea000383ffff */
[----:B------:R-:W-:Y:S05]  /*11450*/  BSYNC B0 ;  /* 0x0000000000007941 */ /* 0x000fea0003800000 */
.L_x_522:
[----:B------:R-:W-:Y:S01]  /*11460*/  ISETP.NE.U32.AND P2, PT, R9, RZ, PT ;  /* 0x000000ff0900720c */ /* 0x000fe20003f45070 */
[----:B------:R-:W-:-:S12]  /*11470*/  BSSY B0, `(.L_x_527) ;  /* 0x000001c000007945 */ /* 0x000fd80003800000 */
[----:B------:R-:W-:Y:S05]  /*11480*/  @!P2 BRA `(.L_x_528) ;  /* 0x000000700000a947 */ /* 0x000fea0003800000 */
[----:B------:R-:W-:Y:S01]  /*11490*/  IMAD.MOV.U32 R6, RZ, RZ, 0x10 ;  /* 0x00000010ff067424 */ /* 0x000fe200078e00ff */
[----:B------:R-:W-:Y:S01]  /*114a0*/  MOV R8, 0x114d0 ;  /* 0x000114d000087802 */ /* 0x000fe20000000f00 */
[----:B------:R-:W-:Y:S02]  /*114b0*/  IMAD.MOV.U32 R14, RZ, RZ, RZ ;  /* 0x000000ffff0e7224 */ /* 0x000fe400078e00ff */
[----:B------:R-:W-:Y:S05]  /*114c0*/  CALL.REL.NOINC `($__internal_2_$__cuda_sm20_div_u64) ;  /* 0x000053a000007944 */ /* 0x000fea0003c00000 */
[----:B------:R-:W-:Y:S02]  /*114d0*/  IMAD.MOV.U32 R2, RZ, RZ, R6 ;  /* 0x000000ffff027224 */ /* 0x000fe400078e0006 */
[----:B------:R-:W-:Y:S01]  /*114e0*/  IMAD.MOV.U32 R3, RZ, RZ, R15 ;  /* 0x000000ffff037224 */ /* 0x000fe200078e000f */
[----:B------:R-:W-:Y:S05]  /*114f0*/  BRA `(.L_x_529) ;  /* 0x0000013000007947 */ /* 0x000fea0003800000 */
.L_x_528:
        /* <DEDUP_REMOVED lines=8> */
[----:B------:R-:W-:-:S06]  /*11580*/  IMAD.HI.U32 R2, R3, R11, R2 ;  /* 0x0000000b03027227 */ /* 0x000fcc00078e0002 */
[----:B------:R-:W-:-:S04]  /*11590*/  IMAD.HI.U32 R2, R2, 0x10, RZ ;  /* 0x0000001002027827 */ /* 0x000fc800078e00ff */
[----:B------:R-:W-:-:S04]  /*115a0*/  IMAD.MOV R3, RZ, RZ, -R2 ;  /* 0x000000ffff037224 */ /* 0x000fc800078e0a02 */
[----:B------:R-:W-:-:S05]  /*115b0*/  IMAD R3, R4, R3, 0x10 ;  /* 0x0000001004037424 */ /* 0x000fca00078e0203 */
[----:B------:R-:W-:-:S13]  /*115c0*/  ISETP.GE.U32.AND P0, PT, R3, R4, PT ;  /* 0x000000040300720c */ /* 0x000fda0003f06070 */
[----:B------:R-:W-:Y:S01]  /*115d0*/  @P0 IMAD.IADD R3, R3, 0x1, -R4 ;  /* 0x0000000103030824 */ /* 0x000fe200078e0a04 */
[----:B------:R-:W-:-:S04]  /*115e0*/  @P0 IADD3 R2, R2, 0x1, RZ ;  /* 0x0000000102020810 */ /* 0x000fc80007ffe0ff */
[----:B------:R-:W-:Y:S01]  /*115f0*/  ISETP.GE.U32.AND P1, PT, R3, R4, PT ;  /* 0x000000040300720c */ /* 0x000fe20003f26070 */
[----:B------:R-:W-:-:S12]  /*11600*/  IMAD.MOV.U32 R3, RZ, RZ, RZ ;  /* 0x000000ffff037224 */ /* 0x000fd800078e00ff */
[----:B------:R-:W-:Y:S02]  /*11610*/  @P1 IADD3 R2, R2, 0x1, RZ ;  /* 0x0000000102021810 */ /* 0x000fe40007ffe0ff */
[----:B------:R-:W-:Y:S02]  /*11620*/  @!P3 LOP3.LUT R2, RZ, R4, RZ, 0x33, !PT ;  /* 0x00000004ff02b212 */ /* 0x000fe400078e33ff */
.L_x_529:
[----:B------:R-:W-:Y:S05]  /*11630*/  BSYNC B0 ;  /* 0x0000000000007941 */ /* 0x000fea0003800000 */
.L_x_527:
[----:B------:R-:W-:Y:S01]  /*11640*/  BSSY B0, `(.L_x_530) ;  /* 0x000001c000007945 */ /* 0x000fe20003800000 */
        /* <DEDUP_REMOVED lines=8> */
.L_x_531:
        /* <DEDUP_REMOVED lines=19> */
.L_x_532:
[----:B------:R-:W-:Y:S05]  /*11800*/  BSYNC B0 ;  /* 0x0000000000007941 */ /* 0x000fea0003800000 */
.L_x_530:
[-C--:B------:R-:W-:Y:S01]  /*11810*/  IMAD R11, R3, R23.reuse, RZ ;  /* 0x00000017030b7224 */ /* 0x080fe200078e02ff */
[----:B------:R-:W-:Y:S01]  /*11820*/  BSSY B0, `(.L_x_533) ;  /* 0x0000020000007945 */ /* 0x000fe20003800000 */
[----:B------:R-:W-:-:S04]  /*11830*/  IMAD.WIDE.U32 R2, R2, R23, RZ ;  /* 0x0000001702027225 */ /* 0x000fc800078e00ff */
[----:B------:R-:W-:-:S05]  /*11840*/  IMAD.IADD R14, R3, 0x1, R11 ;  /* 0x00000001030e7824 */ /* 0x000fca00078e020b */
[----:B------:R-:W-:-:S13]  /*11850*/  LOP3.LUT P0, RZ, R14, 0x1f, RZ, 0xc0, !PT ;  /* 0x0000001f0eff7812 */ /* 0x000fda000780c0ff */
[----:B------:R-:W-:Y:S05]  /*11860*/  @!P0 BRA `(.L_x_534) ;  /* 0x0000007000008947 */ /* 0x000fea0003800000 */
[----:B------:R-:W-:Y:S01]  /*11870*/  IMAD.MOV.U32 R4, RZ, RZ, R8 ;  /* 0x000000ffff047224 */ /* 0x000fe200078e0008 */
[----:B------:R-:W-:Y:S01]  /*11880*/  MOV R8, 0x118b0 ;  /* 0x000118b000087802 */ /* 0x000fe20000000f00 */
[----:B------:R-:W-:Y:S02]  /*11890*/  IMAD.MOV.U32 R6, RZ, RZ, R2 ;  /* 0x000000ffff067224 */ /* 0x000fe400078e0002 */
[----:B------:R-:W-:Y:S05]  /*118a0*/  CALL.REL.NOINC `($__internal_2_$__cuda_sm20_div_u64) ;  /* 0x00004fc000007944 */ /* 0x000fea0003c00000 */
[----:B------:R-:W-:Y:S02]  /*118b0*/  IMAD.MOV.U32 R2, RZ, RZ, R6 ;  /* 0x000000ffff027224 */ /* 0x000fe400078e0006 */
[----:B------:R-:W-:Y:S01]  /*118c0*/  IMAD.MOV.U32 R3, RZ, RZ, R15 ;  /* 0x000000ffff037224 */ /* 0x000fe200078e000f */
[----:B------:R-:W-:Y:S05]  /*118d0*/  BRA `(.L_x_535) ;  /* 0x0000014000007947 */ /* 0x000fea0003800000 */
.L_x_534:
[----:B------:R-:W0:Y:S01]  /*118e0*/  I2F.U32.RP R3, R8 ;  /* 0x0000000800037306 */ /* 0x000e220000209000 */
[----:B------:R-:W-:-:S07]  /*118f0*/  ISETP.NE.U32.AND P2, PT, R8, RZ, PT ;  /* 0x000000ff0800720c */ /* 0x000fce0003f45070 */
[----:B0-----:R-:W0:Y:S02]  /*11900*/  MUFU.RCP R3, R3 ;  /* 0x0000000300037308 */ /* 0x001e240000001000 */
[----:B0-----:R-:W-:Y:S01]  /*11910*/  IADD3 R10, R3, 0xffffffe, RZ ;  /* 0x0ffffffe030a7810 */ /* 0x001fe20007ffe0ff */
[----:B------:R-:W-:-:S05]  /*11920*/  IMAD.MOV.U32 R3, RZ, RZ, RZ ;  /* 0x000000ffff037224 */ /* 0x000fca00078e00ff */
        /* <DEDUP_REMOVED lines=9> */
[----:B------:R-:W-:Y:S01]  /*119c0*/  @P0 IMAD.IADD R9, R9, 0x1, -R8 ;  /* 0x0000000109090824 */ /* 0x000fe200078e0a08 */
[----:B------:R-:W-:-:S04]  /*119d0*/  @P0 IADD3 R11, R11, 0x1, RZ ;  /* 0x000000010b0b0810 */ /* 0x000fc80007ffe0ff */
[----:B------:R-:W-:-:S13]  /*119e0*/  ISETP.GE.U32.AND P1, PT, R9, R8, PT ;  /* 0x000000080900720c */ /* 0x000fda0003f26070 */
[----:B------:R-:W-:Y:S02]  /*119f0*/  @P1 IADD3 R11, R11, 0x1, RZ ;  /* 0x000000010b0b1810 */ /* 0x000fe40007ffe0ff */
[----:B------:R-:W-:-:S05]  /*11a00*/  @!P2 LOP3.LUT R11, RZ, R8, RZ, 0x33, !PT ;  /* 0x00000008ff0ba212 */ /* 0x000fca00078e33ff */
[----:B------:R-:W-:Y:S02]  /*11a10*/  IMAD.MOV.U32 R2, RZ, RZ, R11 ;  /* 0x000000ffff027224 */ /* 0x000fe400078e000b */
.L_x_535:
[----:B------:R-:W-:Y:S05]  /*11a20*/  BSYNC B0 ;  /* 0x0000000000007941 */ /* 0x000fea0003800000 */
.L_x_533:
[----:B------:R-:W-:-:S04]  /*11a30*/  IADD3 R2, P0, R2, c[0x0][0x560], RZ ;  /* 0x0001580002027a10 */ /* 0x000fc80007f1e0ff */
[----:B------:R-:W-:-:S05]  /*11a40*/  IADD3.X R3, R3, c[0x0][0x564], RZ, P0, !PT ;  /* 0x0001590003037a10 */ /* 0x000fca00007fe4ff */
[----:B------:R-:W-:Y:S02]  /*11a50*/  IMAD.MOV.U32 R4, RZ, RZ, R3 ;  /* 0x000000ffff047224 */ /* 0x000fe400078e0003 */
.L_x_521:
[----:B------:R-:W-:-:S13]  /*11a60*/  ISETP.NE.AND P0, PT, RZ, c[0x0][0x198], PT ;  /* 0x00006600ff007a0c */ /* 0x000fda0003f05270 */
[----:B------:R-:W-:Y:S05]  /*11a70*/  @!P0 BRA `(.L_x_536) ;  /* 0x00003fb000008947 */ /* 0x000fea0003800000 */
[----:B------:R-:W0:Y:S01]  /*11a80*/  S2R R0, SR_CTAID.X ;  /* 0x0000000000007919 */ /* 0x000e220000002500 */
[----:B------:R-:W-:Y:S01]  /*11a90*/  ISETP.NE.AND P0, PT, RZ, c[0x0][0x34c], PT ;  /* 0x0000d300ff007a0c */ /* 0x000fe20003f05270 */
[----:B------:R-:W-:Y:S01]  /*11aa0*/  IMAD R6, R16, c[0x0][0x19c], RZ ;  /* 0x0000670010067a24 */ /* 0x000fe200078e02ff */
[----:B------:R-:W-:-:S03]  /*11ab0*/  CS2R R22, SRZ ;  /* 0x0000000000167805 */ /* 0x000fc6000001ff00 */
[----:B------:R-:W-:-:S04]  /*11ac0*/  IMAD R9, R7, c[0x0][0x1a0], R6 ;  /* 0x0000680007097a24 */ /* 0x000fc800078e0206 */
[----:B0-----:R-:W-:-:S04]  /*11ad0*/  IMAD R9, R0, c[0x0][0x188], R9 ;  /* 0x0000620000097a24 */ /* 0x001fc800078e0209 */
[----:B------:R-:W-:Y:S01]  /*11ae0*/  IMAD.SHL.U32 R9, R9, 0x2, RZ ;  /* 0x0000000209097824 */ /* 0x000fe200078e00ff */
        /* <DEDUP_REMOVED lines=199> */
.L_x_537:
[----:B------:R-:W-:Y:S05]  /*12760*/  @!P0 BRA `(.L_x_538) ;  /* 0x00000c7000008947 */ /* 0x000fea0003800000 */
[----:B------:R-:W-:Y:S01]  /*12770*/  IADD3 R15, R9, 0x1, RZ ;  /* 0x00000001090f7810 */ /* 0x000fe20007ffe0ff */
        /* <DEDUP_REMOVED lines=198> */
.L_x_538:
[----:B------:R-:W-:Y:S01]  /*133e0*/  ISETP.NE.AND P0, PT, RZ, c[0x0][0x190], PT ;  /* 0x00006400ff007a0c */ /* 0x000fe20003f05270 */
[----:B------:R-:W-:Y:S01]  /*133f0*/  BSSY B0, `(.L_x_539) ;  /* 0x000000a000007945 */ /* 0x000fe20003800000 */
[----:B------:R-:W-:Y:S02]  /*13400*/  PRMT R6, RZ, 0x7610, R6 ;  /* 0x00007610ff067816 */ /* 0x000fe40000000006 */
[----:B------:R-:W-:-:S04]  /*13410*/  ISETP.NE.AND P0, PT, R16, RZ, P0 ;  /* 0x000000ff1000720c */ /* 0x000fc80000705270 */
[----:B------:R-:W-:-:S13]  /*13420*/  ISETP.GE.OR P0, PT, R9, c[0x0][0x180], P0 ;  /* 0x0000600009007a0c */ /* 0x000fda0000706670 */
[----:B------:R-:W-:Y:S05]  /*13430*/  @P0 BRA `(.L_x_540) ;  /* 0x0000005000000947 */ /* 0x000fea0003800000 */
[----:B------:R-:W-:Y:S01]  /*13440*/  ISETP.NE.AND P1, PT, RZ, c[0x0][0x194], PT ;  /* 0x00006500ff007a0c */ /* 0x000fe20003f25270 */
[----:B------:R-:W-:-:S12]  /*13450*/  IMAD.MOV.U32 R6, RZ, RZ, 0x1 ;  /* 0x00000001ff067424 */ /* 0x000fd800078e00ff */
[----:B------:R-:W-:-:S04]  /*13460*/  @P1 ISETP.NE.AND P0, PT, R7, RZ, PT ;  /* 0x000000ff0700120c */ /* 0x000fc80003f05270 */
[----:B------:R-:W-:-:S04]  /*13470*/  @P1 SEL R8, RZ, 0x1, P0 ;  /* 0x00000001ff081807 */ /* 0x000fc80000000000 */
[----:B------:R-:W-:Y:S02]  /*13480*/  @P1 PRMT R6, R8, 0x7610, R6 ;  /* 0x0000761008061816 */ /* 0x000fe40000000006 */
.L_x_540:
[----:B------:R-:W-:Y:S05]  /*13490*/  BSYNC B0 ;  /* 0x0000000000007941 */ /* 0x000fea0003800000 */
.L_x_539:
        /* <DEDUP_REMOVED lines=8> */
[----:B------:R-:W-:Y:S02]  /*13520*/  IMAD.MOV.U32 R38, RZ, RZ, R40 ;  /* 0x000000ffff267224 */ /* 0x000fe400078e0028 */
[----:B0-----:R-:W-:-:S08]  /*13530*/  IMAD R9, R0, c[0x0][0x10], R9 ;  /* 0x0000040000097a24 */ /* 0x001fd000078e0209 */
[----:B------:R-:W-:-:S04]  /*13540*/  @!P2 IMAD R9, R9, c[0x0][0x0], R16 ;  /* 0x000000000909aa24 */ /* 0x000fc800078e0210 */
[----:B------:R-:W-:-:S05]  /*13550*/  IMAD.WIDE.U32 R8, R9, R8, c[0x0][0x568] ;  /* 0x00015a0009087625 */ /* 0x000fca00078e0008 */
[----:B------:R0:W-:Y:S04]  /*13560*/  STG.E.64 [R8.64+0x8], R38 ;  /* 0x0000082608007986 */ /* 0x0001e8000c101b24 */
[----:B------:R0:W-:Y:S04]  /*13570*/  STG.E.64 [R8.64+0x18], R12 ;  /* 0x0000180c08007986 */ /* 0x0001e8000c101b24 */
[----:B------:R0:W-:Y:S04]  /*13580*/  STG.E [R8.64], R41 ;  /* 0x0000002908007986 */ /* 0x0001e8000c101924 */
[----:B------:R0:W-:Y:S02]  /*13590*/  STG.E [R8.64+0x10], R5 ;  /* 0x0000100508007986 */ /* 0x0001e4000c101924 */
.L_x_542:
[----:B------:R-:W-:Y:S05]  /*135a0*/  BSYNC B0 ;  /* 0x0000000000007941 */ /* 0x000fea0003800000 */
.L_x_541:
[----:B------:R-:W-:Y:S01]  /*135b0*/  @!PT LDS RZ, [RZ] ;  /* 0x00000000fffff984 */ /* 0x000fe20000000800 */
[----:B------:R-:W-:Y:S01]  /*135c0*/  @!PT LDS RZ, [RZ] ;  /* 0x00000000fffff984 */ /* 0x000fe20000000800 */
[----:B------:R-:W-:Y:S01]  /*135d0*/  @!PT LDS RZ, [RZ] ;  /* 0x00000000fffff984 */ /* 0x000fe20000000800 */
[----:B------:R-:W-:Y:S01]  /*135e0*/  @!PT LDS RZ, [RZ] ;  /* 0x00000000fffff984 */ /* 0x000fe20000000800 */
[----:B------:R-:W-:Y:S06]  /*135f0*/  MEMBAR.SC.GPU ;  /* 0x0000000000007992 */ /* 0x000fec0000002000 */
[----:B------:R-:W-:-:S00]  /*13600*/  ERRBAR ;  /* 0x00000000000079ab */ /* 0x000fc00000000000 */
[----:B------:R-:W-:-:S05]  /*13610*/  CCTL.IVALL ;  /* 0x00000000ff00798f */ /* 0x000fca0002000000 */
[----:B------:R-:W-:Y:S01]  /*13620*/  WARPSYNC 0xffffffff ;  /* 0xffffffff00007948 */ /* 0x000fe20003800000 */
[----:B------:R-:W-:Y:S01]  /*13630*/  BSSY B0, `(.L_x_543) ;  /* 0x0000017000007945 */ /* 0x000fe20003800000 */
[----:B------:R-:W-:Y:S06]  /*13640*/  BAR.SYNC.DEFER_BLOCKING 0x0 ;  /* 0x0000000000007b1d */ /* 0x000fec0000010000 */
[----:B------:R-:W-:Y:S06]  /*13650*/  BAR.SYNC.DEFER_BLOCKING 0x0 ;  /* 0x0000000000007b1d */ /* 0x000fec0000010000 */
[----:B------:R-:W-:Y:S05]  /*13660*/  @P0 BRA `(.L_x_544) ;  /* 0x0000013000000947 */ /* 0x000fea0003800000 */
[----:B0-----:R-:W0:Y:S01]  /*13670*/  S2R R5, SR_LANEID ;  /* 0x0000000000057919 */ /* 0x001e220000000000 */
[----:B------:R-:W-:Y:S01]  /*13680*/  VOTEU.ANY UR4, UPT, PT ;  /* 0x0000000000047886 */ /* 0x000fe200038e0100 */
[----:B------:R-:W-:Y:S01]  /*13690*/  IMAD.MOV.U32 R9, RZ, RZ, 0x4 ;  /* 0x00000004ff097424 */ /* 0x000fe200078e00ff */
[----:B------:R-:W0:Y:S03]  /*136a0*/  FLO.U32 R6, UR4 ;  /* 0x0000000400067d00 */ /* 0x000e2600080e0000 */
[----:B------:R-:W-:-:S05]  /*136b0*/  IMAD.WIDE.U32 R8, R0, R9, c[0x0][0x570] ;  /* 0x00015c0000087625 */ /* 0x000fca00078e0009 */
[----:B------:R-:W1:Y:S01]  /*136c0*/  POPC R11, UR4 ;  /* 0x00000004000b7d09 */ /* 0x000e620008000000 */
[----:B0-----:R-:W-:-:S13]  /*136d0*/  ISETP.EQ.U32.AND P0, PT, R6, R5, PT ;  /* 0x000000050600720c */ /* 0x001fda0003f02070 */
        /* <DEDUP_REMOVED lines=12> */
.L_x_544:
[----:B------:R-:W-:Y:S05]  /*137a0*/  BSYNC B0 ;  /* 0x0000000000007941 */ /* 0x000fea0003800000 */
.L_x_543:
        /* <DEDUP_REMOVED lines=18> */
[----:B------:R-:W-:Y:S01]  /*138d0*/  BSSY B1, `(.L_x_547) ;  /* 0x0000036000017945 */ /* 0x000fe20003800000 */
[----:B------:R-:W-:Y:S02]  /*138e0*/  IMAD.MOV.U32 R5, RZ, RZ, c[0x0][0x168] ;  /* 0x00005a00ff057624 */ /* 0x000fe400078e00ff */
[----:B------:R-:W-:Y:S01]  /*138f0*/  IMAD.MOV.U32 R8, RZ, RZ, c[0x0][0x170] ;  /* 0x00005c00ff087624 */ /* 0x000fe200078e00ff */
[----:B------:R-:W-:Y:S01]  /*13900*/  ISETP.GE.U32.AND P0, PT, R17, c[0x0][0x18c], PT ;  /* 0x0000630011007a0c */ /* 0x000fe20003f06070 */
[----:B------:R-:W-:-:S12]  /*13910*/  IMAD.MOV.U32 R13, RZ, RZ, c[0x0][0x174] ;  /* 0x00005d00ff0d7624 */ /* 0x000fd800078e00ff */
[----:B------:R-:W-:Y:S05]  /*13920*/  @P0 BRA `(.L_x_548) ;  /* 0x0000030000000947 */ /* 0x000fea0003800000 */
[----:B------:R-:W-:Y:S02]  /*13930*/  IMAD.MOV.U32 R5, RZ, RZ, c[0x0][0x168] ;  /* 0x00005a00ff057624 */ /* 0x000fe400078e00ff */
[----:B------:R-:W-:Y:S02]  /*13940*/  IMAD.MOV.U32 R8, RZ, RZ, c[0x0][0x170] ;  /* 0x00005c00ff087624 */ /* 0x000fe400078e00ff */
[----:B------:R-:W-:Y:S02]  /*13950*/  IMAD.MOV.U32 R13, RZ, RZ, c[0x0][0x174] ;  /* 0x00005d00ff0d7624 */ /* 0x000fe400078e00ff */
.L_x_552:
[----:B------:R-:W-:Y:S02]  /*13960*/  IMAD.MOV.U32 R21, RZ, RZ, 0x20 ;  /* 0x00000020ff157424 */ /* 0x000fe400078e00ff */
[----:B------:R-:W-:-:S04]  /*13970*/  IMAD R20, R0, c[0x0][0x10], R17 ;  /* 0x0000040000147a24 */ /* 0x000fc800078e0211 */
[----:B------:R-:W-:-:S05]  /*13980*/  IMAD.WIDE.U32 R20, R20, R21, c[0x0][0x568] ;  /* 0x00015a0014147625 */ /* 0x000fca00078e0015 */
[----:B------:R-:W2:Y:S04]  /*13990*/  LDG.E.64 R18, [R20.64+0x8] ;  /* 0x0000082414127981 */ /* 0x000ea8000c1e1b00 */
[----:B------:R-:W3:Y:S04]  /*139a0*/  LDG.E R12, [R20.64] ;  /* 0x00000024140c7981 */ /* 0x000ee8000c1e1900 */
[----:B------:R0:W5:Y:S04]  /*139b0*/  LDG.E R24, [R20.64+0x10] ;  /* 0x0000102414187981 */ /* 0x000168000c1e1900 */
[----:B------:R0:W5:Y:S01]  /*139c0*/  LDG.E.64 R14, [R20.64+0x18] ;  /* 0x00001824140e7981 */ /* 0x000162000c1e1b00 */
[----:B------:R-:W-:Y:S01]  /*139d0*/  FSETP.GTU.FTZ.AND P2, PT, |R9|, +INF , PT ;  /* 0x7f8000000900780b */ /* 0x000fe20003f5c200 */
[----:B------:R-:W-:-:S12]  /*139e0*/  BSSY B2, `(.L_x_549) ;  /* 0x0000020000027945 */ /* 0x000fd80003800000 */
[----:B--2---:R-:W-:Y:S02]  /*139f0*/  @!P2 ISETP.GE.U32.AND P0, PT, R6, R18, PT ;  /* 0x000000120600a20c */ /* 0x004fe40003f06070 */
[-C--:B---3--:R-:W-:Y:S02]  /*13a00*/  FSETP.NEU.OR P4, PT, R9, R12.reuse, P2 ;  /* 0x0000000c0900720b */ /* 0x088fe4000178d400 */
[----:B------:R-:W-:Y:S02]  /*13a10*/  @!P2 ISETP.GE.AND.EX P0, PT, R11, R19, PT, P0 ;  /* 0x000000130b00a20c */ /* 0x000fe40003f06300 */
[----:B------:R-:W-:-:S04]  /*13a20*/  @!P2 FSETP.GT.FTZ.AND P3, PT, R9, R12, PT ;  /* 0x0000000c0900a20b */ /* 0x000fc80003f74000 */
[----:B------:R-:W-:Y:S02]  /*13a30*/  @!P2 SEL R10, RZ, 0xffffffff, !P3 ;  /* 0xffffffffff0aa807 */ /* 0x000fe40005800000 */
[----:B------:R-:W-:-:S05]  /*13a40*/  @P2 FSETP.GTU.FTZ.AND P3, PT, |R12|, +INF , PT ;  /* 0x7f8000000c00280b */ /* 0x000fca0003f7c200 */
[----:B------:R-:W-:Y:S02]  /*13a50*/  @!P4 SEL R10, RZ, 0xffffffff, P0 ;  /* 0xffffffffff0ac807 */ /* 0x000fe40000000000 */
[----:B------:R-:W-:Y:S02]  /*13a60*/  @P2 ISETP.LT.U32.AND P4, PT, R6, R18, PT ;  /* 0x000000120600220c */ /* 0x000fe40003f81070 */
[----:B------:R-:W-:-:S04]  /*13a70*/  @!P2 LOP3.LUT R10, R10, 0x1, RZ, 0xc0, !PT ;  /* 0x000000010a0aa812 */ /* 0x000fc800078ec0ff */
[----:B------:R-:W-:Y:S01]  /*13a80*/  @!P2 ISETP.EQ.U32.AND P0, PT, R10, 0x1, PT ;  /* 0x000000010a00a80c */ /* 0x000fe20003f02070 */
[----:B------:R-:W-:Y:S01]  /*13a90*/  IMAD.MOV.U32 R10, RZ, RZ, c[0x0][0x0] ;  /* 0x00000000ff0a7624 */ /* 0x000fe200078e00ff */
[----:B------:R-:W-:Y:S02]  /*13aa0*/  @P2 ISETP.LT.OR.EX P0, PT, R11, R19, !P3, P4 ;  /* 0x000000130b00220c */ /* 0x000fe40005f01740 */
[----:B------:R-:W-:Y:S01]  /*13ab0*/  FSETP.GTU.FTZ.AND P2, PT, |R5|, +INF , PT ;  /* 0x7f8000000500780b */ /* 0x000fe20003f5c200 */
[----:B------:R-:W-:-:S05]  /*13ac0*/  IMAD R17, R10, c[0x0][0x4], R17 ;  /* 0x000001000a117a24 */ /* 0x000fca00078e0211 */
[----:B------:R-:W-:-:S05]  /*13ad0*/  ISETP.GE.U32.AND P3, PT, R17, c[0x0][0x18c], PT ;  /* 0x0000630011007a0c */ /* 0x000fca0003f66070 */
[----:B------:R-:W-:Y:S02]  /*13ae0*/  SEL R6, R6, R18, P0 ;  /* 0x0000001206067207 */ /* 0x000fe40000000000 */
[----:B------:R-:W-:Y:S02]  /*13af0*/  SEL R11, R11, R19, P0 ;  /* 0x000000130b0b7207 */ /* 0x000fe40000000000 */
[----:B------:R-:W-:Y:S01]  /*13b00*/  FSEL R9, R9, R12, P0 ;  /* 0x0000000c09097208 */ /* 0x000fe20000000000 */
[----:B------:R-:W-:Y:S05]  /*13b10*/  @P2 BRA `(.L_x_550) ;  /* 0x0000009000002947 */ /* 0x000fea0003800000 */
[C---:B0----5:R-:W-:Y:S02]  /*13b20*/  FSETP.NEU.FTZ.AND P4, PT, R5.reuse, R24, PT ;  /* 0x000000180500720b */ /* 0x061fe40003f9d000 */
[----:B------:R-:W-:Y:S02]  /*13b30*/  ISETP.GE.U32.AND P0, PT, R8, R14, PT ;  /* 0x0000000e0800720c */ /* 0x000fe40003f06070 */
[----:B------:R-:W-:Y:S02]  /*13b40*/  FSETP.GT.FTZ.AND P2, PT, R5, R24, PT ;  /* 0x000000180500720b */ /* 0x000fe40003f54000 */
[----:B------:R-:W-:-:S02]  /*13b50*/  ISETP.GE.AND.EX P0, PT, R13, R15, PT, P0 ;  /* 0x0000000f0d00720c */ /* 0x000fc40003f06300 */
[----:B------:R-:W-:-:S05]  /*13b60*/  SEL R10, RZ, 0xffffffff, !P2 ;  /* 0xffffffffff0a7807 */ /* 0x000fca0005000000 */
[----:B------:R-:W-:-:S04]  /*13b70*/  @!P4 SEL R10, RZ, 0xffffffff, P0 ;  /* 0xffffffffff0ac807 */ /* 0x000fc80000000000 */
[----:B------:R-:W-:-:S04]  /*13b80*/  LOP3.LUT R10, R10, 0x1, RZ, 0xc0, !PT ;  /* 0x000000010a0a7812 */ /* 0x000fc800078ec0ff */
[----:B------:R-:W-:Y:S01]  /*13b90*/  ISETP.EQ.U32.AND P0, PT, R10, 0x1, PT ;  /* 0x000000010a00780c */ /* 0x000fe20003f02070 */
[----:B------:R-:W-:Y:S07]  /*13ba0*/  BRA `(.L_x_551) ;  /* 0x0000003000007947 */ /* 0x000fee0003800000 */
.L_x_550:
[----:B0----5:R-:W-:Y:S02]  /*13bb0*/  FSETP.GTU.FTZ.AND P0, PT, |R24|, +INF , PT ;  /* 0x7f8000001800780b */ /* 0x021fe40003f1c200 */
[----:B------:R-:W-:-:S04]  /*13bc0*/  ISETP.LT.U32.AND P2, PT, R8, R14, PT ;  /* 0x0000000e0800720c */ /* 0x000fc80003f41070 */
[----:B------:R-:W-:-:S08]  /*13bd0*/  ISETP.LT.OR.EX P0, PT, R13, R15, !P0, P2 ;  /* 0x0000000f0d00720c */ /* 0x000fd00004701720 */
.L_x_551:
[----:B------:R-:W-:Y:S05]  /*13be0*/  BSYNC B2 ;  /* 0x0000000000027941 */ /* 0x000fea0003800000 */
.L_x_549:
[----:B------:R-:W-:Y:S02]  /*13bf0*/  SEL R8, R8, R14, P0 ;  /* 0x0000000e08087207 */ /* 0x000fe40000000000 */
[----:B------:R-:W-:Y:S02]  /*13c00*/  SEL R13, R13, R15, P0 ;  /* 0x0000000f0d0d7207 */ /* 0x000fe40000000000 */
[----:B------:R-:W-:Y:S01]  /*13c10*/  FSEL R5, R5, R24, P0 ;  /* 0x0000001805057208 */ /* 0x000fe20000000000 */
[----:B------:R-:W-:Y:S05]  /*13c20*/  @!P3 BRA `(.L_x_552) ;  /* 0xfffffd300000b947 */ /* 0x000fea000383ffff */
.L_x_548:
[----:B------:R-:W-:Y:S05]  /*13c30*/  BSYNC B1 ;  /* 0x0000000000017941 */ /* 0x000fea0003800000 */
.L_x_547:
[----:B------:R-:W-:Y:S05]  /*13c40*/  BRA `(.L_x_553) ;  /* 0x0000036000007947 */ /* 0x000fea0003800000 */
.L_x_546:
[----:B------:R-:W-:Y:S01]  /*13c50*/  ISETP.GE.U32.AND P0, PT, R7, c[0x0][0x18c], PT ;  /* 0x0000630007007a0c */ /* 0x000fe20003f06070 */
[----:B------:R-:W-:Y:S02]  /*13c60*/  IMAD.MOV.U32 R5, RZ, RZ, c[0x0][0x168] ;  /* 0x00005a00ff057624 */ /* 0x000fe400078e00ff */
[----:B------:R-:W-:Y:S02]  /*13c70*/  IMAD.MOV.U32 R8, RZ, RZ, c[0x0][0x170] ;  /* 0x00005c00ff087624 */ /* 0x000fe400078e00ff */
[----:B------:R-:W-:-:S08]  /*13c80*/  IMAD.MOV.U32 R13, RZ, RZ, c[0x0][0x174] ;  /* 0x00005d00ff0d7624 */ /* 0x000fd000078e00ff */
[----:B------:R-:W-:Y:S05]  /*13c90*/  @P0 BRA `(.L_x_553) ;  /* 0x0000031000000947 */ /* 0x000fea0003800000 */
[----:B------:R-:W-:Y:S02]  /*13ca0*/  IMAD.MOV.U32 R5, RZ, RZ, c[0x0][0x168] ;  /* 0x00005a00ff057624 */ /* 0x000fe400078e00ff */
[----:B------:R-:W-:Y:S02]  /*13cb0*/  IMAD.MOV.U32 R8, RZ, RZ, c[0x0][0x170] ;  /* 0x00005c00ff087624 */ /* 0x000fe400078e00ff */
[----:B------:R-:W-:Y:S02]  /*13cc0*/  IMAD.MOV.U32 R13, RZ, RZ, c[0x0][0x174] ;  /* 0x00005d00ff0d7624 */ /* 0x000fe400078e00ff */
[----:B------:R-:W-:-:S04]  /*13cd0*/  IMAD.MOV.U32 R17, RZ, RZ, R7 ;  /* 0x000000ffff117224 */ /* 0x000fc800078e0007 */
.L_x_557:
[----:B------:R-:W-:Y:S02]  /*13ce0*/  IMAD R15, R0, c[0x0][0x10], R17 ;  /* 0x00000400000f7a24 */ /* 0x000fe400078e0211 */
        /* <DEDUP_REMOVED lines=8> */
[----:B------:R-:W-:Y:S01]  /*13d70*/  BSSY B1, `(.L_x_554) ;  /* 0x000001f000017945 */ /* 0x000fe20003800000 */
[----:B------:R-:W-:-:S11]  /*13d80*/  IADD3 R17, R17, c[0x0][0x4], RZ ;  /* 0x0000010011117a10 */ /* 0x000fd60007ffe0ff */
        /* <DEDUP_REMOVED lines=9> */
[----:B------:R-:W-:Y:S02]  /*13e20*/  @!P2 ISETP.EQ.U32.AND P0, PT, R10, 0x1, PT ;  /* 0x000000010a00a80c */ /* 0x000fe40003f02070 */
[----:B------:R-:W-:Y:S02]  /*13e30*/  @P2 ISETP.LT.OR.EX P0, PT, R11, R21, !P3, P4 ;  /* 0x000000150b00220c */ /* 0x000fe40005f01740 */
[----:B------:R-:W-:Y:S02]  /*13e40*/  FSETP.GTU.FTZ.AND P2, PT, |R5|, +INF , PT ;  /* 0x7f8000000500780b */ /* 0x000fe40003f5c200 */
[----:B------:R-:W-:-:S09]  /*13e50*/  ISETP.GE.U32.AND P3, PT, R17, c[0x0][0x18c], PT ;  /* 0x0000630011007a0c */ /* 0x000fd20003f66070 */
        /* <DEDUP_REMOVED lines=13> */
.L_x_555:
[----:B0----5:R-:W-:Y:S02]  /*13f30*/  FSETP.GTU.FTZ.AND P0, PT, |R24|, +INF , PT ;  /* 0x7f8000001800780b */ /* 0x021fe40003f1c200 */
[----:B------:R-:W-:-:S04]  /*13f40*/  ISETP.LT.U32.AND P2, PT, R8, R14, PT ;  /* 0x0000000e0800720c */ /* 0x000fc80003f41070 */
[----:B------:R-:W-:-:S08]  /*13f50*/  ISETP.LT.OR.EX P0, PT, R13, R15, !P0, P2 ;  /* 0x0000000f0d00720c */ /* 0x000fd00004701720 */
.L_x_556:
[----:B------:R-:W-:Y:S05]  /*13f60*/  BSYNC B1 ;  /* 0x0000000000017941 */ /* 0x000fea0003800000 */
.L_x_554:
[----:B------:R-:W-:Y:S02]  /*13f70*/  SEL R8, R8, R14, P0 ;  /* 0x0000000e08087207 */ /* 0x000fe40000000000 */
[----:B------:R-:W-:Y:S02]  /*13f80*/  SEL R13, R13, R15, P0 ;  /* 0x0000000f0d0d7207 */ /* 0x000fe40000000000 */
[----:B------:R-:W-:Y:S01]  /*13f90*/  FSEL R5, R5, R24, P0 ;  /* 0x0000001805057208 */ /* 0x000fe20000000000 */
[----:B------:R-:W-:Y:S05]  /*13fa0*/  @!P3 BRA `(.L_x_557) ;  /* 0xfffffd300000b947 */ /* 0x000fea000383ffff */
.L_x_553:
[----:B------:R-:W-:Y:S05]  /*13fb0*/  BSYNC B0 ;  /* 0x0000000000007941 */ /* 0x000fea0003800000 */
.L_x_545:
[----:B------:R-:W-:Y:S01]  /*13fc0*/  IMAD R0, R7, c[0x0][0x0], R16 ;  /* 0x0000000007007a24 */ /* 0x000fe200078e0210 */
[----:B------:R-:W-:Y:S01]  /*13fd0*/  ULDC UR4, c[0x0][0x4] ;  /* 0x0000010000047ab9 */ /* 0x000fe20000000800 */
[----:B------:R-:W-:Y:S01]  /*13fe0*/  IMAD.MOV.U32 R10, RZ, RZ, R6 ;  /* 0x000000ffff0a7224 */ /* 0x000fe200078e0006 */
[----:B------:R-:W-:Y:S01]  /*13ff0*/  USHF.R.U32.HI UR4, URZ, 0x1, UR4 ;  /* 0x000000013f047899 */ /* 0x000fe20008011604 */
[C---:B------:R-:W-:Y:S01]  /*14000*/  IMAD.SHL.U32 R14, R0.reuse, 0x20, RZ ;  /* 0x00000020000e7824 */ /* 0x040fe200078e00ff */
[----:B------:R-:W-:Y:S01]  /*14010*/  LEA R0, R0, 0x10, 0x5 ;  /* 0x0000001000007811 */ /* 0x000fe200078e28ff */
[----:B------:R-:W-:-:S03]  /*14020*/  IMAD.MOV.U32 R12, RZ, RZ, R8 ;  /* 0x000000ffff0c7224 */ /* 0x000fc600078e0008 */
[----:B------:R0:W-:Y:S01]  /*14030*/  STS.64 [R14+0x18], R10 ;  /* 0x0000180a0e007388 */ /* 0x0001e20000000a00 */
[----:B------:R-:W-:-:S03]  /*14040*/  ISETP.NE.AND P0, PT, RZ, UR4, PT ;  /* 0x00000004ff007c0c */ /* 0x000fc6000bf05270 */
[----:B------:R0:W-:Y:S04]  /*14050*/  STS.64 [R14+0x28], R12 ;  /* 0x0000280c0e007388 */ /* 0x0001e80000000a00 */
[----:B------:R0:W-:Y:S04]  /*14060*/  STS [R14+0x10], R9 ;  /* 0x000010090e007388 */ /* 0x0001e80000000800 */
[----:B------:R0:W-:Y:S02]  /*14070*/  STS [R14+0x20], R5 ;  /* 0x000020050e007388 */ /* 0x0001e40000000800 */
[----:B------:R-:W-:Y:S05]  /*14080*/  @!P0 BRA `(.L_x_558) ;  /* 0x000003d000008947 */ /* 0x000fea0003800000 */
[----:B------:R-:W-:-:S04]  /*14090*/  IMAD.U32 R20, RZ, RZ, UR4 ;  /* 0x00000004ff147e24 */ /* 0x000fc8000f8e00ff */
.L_x_567:
[----:B------:R-:W-:Y:S01]  /*140a0*/  IMAD.IADD R15, R7, 0x1, R20 ;  /* 0x00000001070f7824 */ /* 0x000fe200078e0214 */
[----:B------:R-:W-:Y:S04]  /*140b0*/  BAR.SYNC.DEFER_BLOCKING 0x0 ;  /* 0x0000000000007b1d */ /* 0x000fe80000010000 */
[----:B------:R-:W-:-:S02]  /*140c0*/  ISETP.GE.U32.AND P0, PT, R15, c[0x0][0x4], PT ;  /* 0x000001000f007a0c */ /* 0x000fc40003f06070 */
[----:B------:R-:W-:Y:S02]  /*140d0*/  BSSY B0, `(.L_x_559) ;  /* 0x0000035000007945 */ /* 0x000fe40003800000 */
[----:B------:R-:W-:-:S13]  /*140e0*/  ISETP.GE.U32.OR P0, PT, R7, R20, P0 ;  /* 0x000000140700720c */ /* 0x000fda0000706470 */
[----:B0-----:R-:W-:Y:S05]  /*140f0*/  @P0 BRA `(.L_x_560) ;  /* 0x0000032000000947 */ /* 0x001fea0003800000 */
[----:B0-----:R-:W-:Y:S01]  /*14100*/  IMAD R10, R15, c[0x0][0x0], R16 ;  /* 0x000000000f0a7a24 */ /* 0x001fe200078e0210 */
[----:B------:R-:W-:Y:S01]  /*14110*/  FSETP.GTU.FTZ.AND P0, PT, |R9|, +INF , PT ;  /* 0x7f8000000900780b */ /* 0x000fe20003f1c200 */
[----:B------:R-:W-:Y:S02]  /*14120*/  BSSY B1, `(.L_x_561) ;  /* 0x0000013000017945 */ /* 0x000fe40003800000 */
[----:B------:R-:W-:-:S05]  /*14130*/  IMAD.SHL.U32 R10, R10, 0x20, RZ ;  /* 0x000000200a0a7824 */ /* 0x000fca00078e00ff */
[----:B------:R0:W1:Y:S04]  /*14140*/  LDS R12, [R10+0x10] ;  /* 0x000010000a0c7984 */ /* 0x0000680000000800 */
        /* <DEDUP_REMOVED lines=13> */
.L_x_562:
[----:B-1----:R-:W-:Y:S02]  /*14220*/  FSETP.GTU.FTZ.AND P0, PT, |R12|, +INF , PT ;  /* 0x7f8000000c00780b */ /* 0x002fe40003f1c200 */
[----:B---3--:R-:W-:-:S04]  /*14230*/  ISETP.LT.U32.AND P2, PT, R6, R18, PT ;  /* 0x000000120600720c */ /* 0x008fc80003f41070 */
[----:B------:R-:W-:-:S08]  /*14240*/  ISETP.LT.OR.EX P0, PT, R11, R19, !P0, P2 ;  /* 0x000000130b00720c */ /* 0x000fd00004701720 */
.L_x_563:
[----:B------:R-:W-:Y:S05]  /*14250*/  BSYNC B1 ;  /* 0x0000000000017941 */ /* 0x000fea0003800000 */
.L_x_561:
        /* <DEDUP_REMOVED lines=15> */
.L_x_565:
[----:B--2---:R-:W-:Y:S02]  /*14350*/  FSETP.GTU.FTZ.AND P0, PT, |R24|, +INF , PT ;  /* 0x7f8000001800780b */ /* 0x004fe40003f1c200 */
[----:B----4-:R-:W-:-:S04]  /*14360*/  ISETP.LT.U32.AND P2, PT, R8, R14, PT ;  /* 0x0000000e0800720c */ /* 0x010fc80003f41070 */
[----:B------:R-:W-:-:S08]  /*14370*/  ISETP.LT.OR.EX P0, PT, R13, R15, !P0, P2 ;  /* 0x0000000f0d00720c */ /* 0x000fd00004701720 */
.L_x_566:
[----:B------:R-:W-:Y:S05]  /*14380*/  BSYNC B1 ;  /* 0x0000000000017941 */ /* 0x000fea0003800000 */
.L_x_564:
[----:B------:R-:W-:Y:S01]  /*14390*/  SEL R8, R8, R14, P0 ;  /* 0x0000000e08087207 */ /* 0x000fe20000000000 */
[----:B0-----:R-:W-:Y:S01]  /*143a0*/  IMAD.MOV.U32 R10, RZ, RZ, R6 ;  /* 0x000000ffff0a7224 */ /* 0x001fe200078e0006 */
[----:B------:R-:W-:Y:S01]  /*143b0*/  SEL R13, R13, R15, P0 ;  /* 0x0000000f0d0d7207 */ /* 0x000fe20000000000 */
[----:B------:R0:W-:Y:S01]  /*143c0*/  STS [R0], R9 ;  /* 0x0000000900007388 */ /* 0x0001e20000000800 */
[----:B------:R-:W-:Y:S01]  /*143d0*/  FSEL R5, R5, R24, P0 ;  /* 0x0000001805057208 */ /* 0x000fe20000000000 */
[----:B------:R-:W-:Y:S02]  /*143e0*/  IMAD.MOV.U32 R12, RZ, RZ, R8 ;  /* 0x000000ffff0c7224 */ /* 0x000fe400078e0008 */
[----:B------:R0:W-:Y:S04]  /*143f0*/  STS.64 [R0+0x8], R10 ;  /* 0x0000080a00007388 */ /* 0x0001e80000000a00 */
[----:B------:R0:W-:Y:S04]  /*14400*/  STS.64 [R0+0x18], R12 ;  /* 0x0000180c00007388 */ /* 0x0001e80000000a00 */
[----:B------:R0:W-:Y:S02]  /*14410*/  STS [R0+0x10], R5 ;  /* 0x0000100500007388 */ /* 0x0001e40000000800 */
.L_x_560:
[----:B------:R-:W-:Y:S05]  /*14420*/  BSYNC B0 ;  /* 0x0000000000007941 */ /* 0x000fea0003800000 */
.L_x_559:
[----:B------:R-:W-:Y:S02]  /*14430*/  ISETP.GT.AND P0, PT, R20, 0x1, PT ;  /* 0x000000011400780c */ /* 0x000fe40003f04270 */
[----:B------:R-:W-:-:S11]  /*14440*/  SHF.R.S32.HI R20, RZ, 0x1, R20 ;  /* 0x00000001ff147819 */ /* 0x000fd60000011414 */
[----:B------:R-:W-:Y:S05]  /*14450*/  @P0 BRA `(.L_x_567) ;  /* 0xfffffc4000000947 */ /* 0x000fea000383ffff */
.L_x_558:
[----:B------:R-:W-:-:S13]  /*14460*/  ISETP.NE.AND P0, PT, RZ, c[0x0][0x190], PT ;  /* 0x00006400ff007a0c */ /* 0x000fda0003f05270 */
[----:B------:R-:W-:Y:S05]  /*14470*/  @!P0 BRA `(.L_x_568) ;  /* 0x000007f000008947 */ /* 0x000fea0003800000 */
[----:B------:R-:W-:Y:S02]  /*14480*/  IMAD.MOV.U32 R7, RZ, RZ, 0x20 ;  /* 0x00000020ff077424 */ /* 0x000fe400078e00ff */
[----:B0-----:R-:W-:-:S03]  /*14490*/  IMAD.MOV.U32 R10, RZ, RZ, c[0x0][0x0] ;  /* 0x00000000ff0a7624 */ /* 0x001fc600078e00ff */
[----:B------:R-:W-:-:S13]  /*144a0*/  ISETP.LT.AND P0, PT, R7, c[0x0][0x0], PT ;  /* 0x0000000007007a0c */ /* 0x000fda0003f01270 */
[----:B------:R-:W-:Y:S05]  /*144b0*/  @!P0 BRA `(.L_x_569) ;  /* 0x0000048000008947 */ /* 0x000fea0003800000 */
[----:B------:R-:W-:Y:S01]  /*144c0*/  IMAD.MOV.U32 R10, RZ, RZ, c[0x0][0x0] ;  /* 0x00000000ff0a7624 */ /* 0x000fe200078e00ff */
[----:B------:R0:W-:Y:S01]  /*144d0*/  STS [R0], R9 ;  /* 0x0000000900007388 */ /* 0x0001e20000000800 */
[----:B------:R-:W-:Y:S02]  /*144e0*/  IMAD.MOV.U32 R7, RZ, RZ, R11 ;  /* 0x000000ffff077224 */ /* 0x000fe400078e000b */
[----:B------:R-:W-:Y:S01]  /*144f0*/  IMAD.MOV.U32 R12, RZ, RZ, R8 ;  /* 0x000000ffff0c7224 */ /* 0x000fe200078e0008 */
[----:B------:R-:W-:Y:S01]  /*14500*/  LEA.HI R10, R10, c[0x0][0x0], RZ, 0x1 ;  /* 0x000000000a0a7a11 */ /* 0x000fe200078f08ff */
[----:B------:R0:W-:Y:S03]  /*14510*/  STS [R0+0x10], R5 ;  /* 0x0000100500007388 */ /* 0x0001e60000000800 */
[----:B------:R-:W-:Y:S01]  /*14520*/  SHF.R.S32.HI R17, RZ, 0x1, R10 ;  /* 0x00000001ff117819 */ /* 0x000fe2000001140a */
[----:B------:R0:W-:Y:S01]  /*14530*/  STS.64 [R0+0x8], R6 ;  /* 0x0000080600007388 */ /* 0x0001e20000000a00 */
[----:B------:R-:W-:-:S02]  /*14540*/  IMAD.MOV.U32 R10, RZ, RZ, 0x20 ;  /* 0x00000020ff0a7424 */ /* 0x000fc400078e00ff */
[----:B------:R-:W-:Y:S01]  /*14550*/  ISETP.GE.AND P0, PT, R17, 0x20, PT ;  /* 0x000000201100780c */ /* 0x000fe20003f06270 */
[----:B------:R0:W-:-:S12]  /*14560*/  STS.64 [R0+0x18], R12 ;  /* 0x0000180c00007388 */ /* 0x0001d80000000a00 */
[----:B0-----:R-:W-:Y:S05]  /*14570*/  @!P0 BRA `(.L_x_569) ;  /* 0x000003c000008947 */ /* 0x001fea0003800000 */
.L_x_578:
[C---:B0-----:R-:W-:Y:S01]  /*14580*/  IMAD.IADD R7, R16.reuse, 0x1, R17 ;  /* 0x0000000110077824 */ /* 0x041fe200078e0211 */
[----:B------:R-:W-:Y:S04]  /*14590*/  BAR.SYNC.DEFER_BLOCKING 0x0 ;  /* 0x0000000000007b1d */ /* 0x000fe80000010000 */
[----:B------:R-:W-:Y:S02]  /*145a0*/  ISETP.GE.U32.AND P0, PT, R7, c[0x0][0x0], PT ;  /* 0x0000000007007a0c */ /* 0x000fe40003f06070 */
[----:B------:R-:W-:Y:S02]  /*145b0*/  BSSY B0, `(.L_x_570) ;  /* 0x0000034000007945 */ /* 0x000fe40003800000 */
[----:B------:R-:W-:-:S13]  /*145c0*/  ISETP.GE.U32.OR P0, PT, R16, R17, P0 ;  /* 0x000000111000720c */ /* 0x000fda0000706470 */
[----:B------:R-:W-:Y:S05]  /*145d0*/  @P0 BRA `(.L_x_571) ;  /* 0x0000031000000947 */ /* 0x000fea0003800000 */
[----:B------:R-:W-:Y:S01]  /*145e0*/  IMAD R7, R17, 0x20, R0 ;  /* 0x0000002011077824 */ /* 0x000fe200078e0200 */
[----:B------:R-:W-:Y:S01]  /*145f0*/  FSETP.GTU.FTZ.AND P0, PT, |R9|, +INF , PT ;  /* 0x7f8000000900780b */ /* 0x000fe20003f1c200 */
[----:B------:R-:W-:Y:S03]  /*14600*/  BSSY B1, `(.L_x_572) ;  /* 0x0000012000017945 */ /* 0x000fe60003800000 */
[----:B------:R0:W1:Y:S04]  /*14610*/  LDS R10, [R7] ;  /* 0x00000000070a7984 */ /* 0x0000680000000800 */
        /* <DEDUP_REMOVED lines=13> */
.L_x_573:
[----:B-1----:R-:W-:Y:S02]  /*146f0*/  FSETP.GTU.FTZ.AND P0, PT, |R10|, +INF , PT ;  /* 0x7f8000000a00780b */ /* 0x002fe40003f1c200 */
[----:B---3--:R-:W-:-:S04]  /*14700*/  ISETP.LT.U32.AND P2, PT, R6, R14, PT ;  /* 0x0000000e0600720c */ /* 0x008fc80003f41070 */
[----:B------:R-:W-:-:S08]  /*14710*/  ISETP.LT.OR.EX P0, PT, R11, R15, !P0, P2 ;  /* 0x0000000f0b00720c */ /* 0x000fd00004701720 */
.L_x_574:
[----:B------:R-:W-:Y:S05]  /*14720*/  BSYNC B1 ;  /* 0x0000000000017941 */ /* 0x000fea0003800000 */
.L_x_572:
        /* <DEDUP_REMOVED lines=15> */
.L_x_576:
[----:B--2---:R-:W-:Y:S02]  /*14820*/  FSETP.GTU.FTZ.AND P0, PT, |R12|, +INF , PT ;  /* 0x7f8000000c00780b */ /* 0x004fe40003f1c200 */
[----:B----4-:R-:W-:-:S04]  /*14830*/  ISETP.LT.U32.AND P2, PT, R8, R18, PT ;  /* 0x000000120800720c */ /* 0x010fc80003f41070 */
[----:B------:R-:W-:-:S08]  /*14840*/  ISETP.LT.OR.EX P0, PT, R13, R19, !P0, P2 ;  /* 0x000000130d00720c */ /* 0x000fd00004701720 */
.L_x_577:
[----:B------:R-:W-:Y:S05]  /*14850*/  BSYNC B1 ;  /* 0x0000000000017941 */ /* 0x000fea0003800000 */
.L_x_575:
[----:B------:R-:W-:Y:S01]  /*14860*/  SEL R8, R8, R18, P0 ;  /* 0x0000001208087207 */ /* 0x000fe20000000000 */
[----:B0-----:R-:W-:Y:S01]  /*14870*/  IMAD.MOV.U32 R7, RZ, RZ, R11 ;  /* 0x000000ffff077224 */ /* 0x001fe200078e000b */
[----:B------:R-:W-:Y:S01]  /*14880*/  FSEL R5, R5, R12, P0 ;  /* 0x0000000c05057208 */ /* 0x000fe20000000000 */
[----:B------:R0:W-:Y:S01]  /*14890*/  STS [R0], R9 ;  /* 0x0000000900007388 */ /* 0x0001e20000000800 */
[----:B------:R-:W-:Y:S01]  /*148a0*/  SEL R13, R13, R19, P0 ;  /* 0x000000130d0d7207 */ /* 0x000fe20000000000 */
[----:B------:R-:W-:Y:S02]  /*148b0*/  IMAD.MOV.U32 R12, RZ, RZ, R8 ;  /* 0x000000ffff0c7224 */ /* 0x000fe400078e0008 */
[----:B------:R0:W-:Y:S04]  /*148c0*/  STS.64 [R0+0x8], R6 ;  /* 0x0000080600007388 */ /* 0x0001e80000000a00 */
[----:B------:R0:W-:Y:S04]  /*148d0*/  STS.64 [R0+0x18], R12 ;  /* 0x0000180c00007388 */ /* 0x0001e80000000a00 */
[----:B------:R0:W-:Y:S02]  /*148e0*/  STS [R0+0x10], R5 ;  /* 0x0000100500007388 */ /* 0x0001e40000000800 */
.L_x_571:
[----:B------:R-:W-:Y:S05]  /*148f0*/  BSYNC B0 ;  /* 0x0000000000007941 */ /* 0x000fea0003800000 */
.L_x_570:
[----:B------:R-:W-:-:S04]  /*14900*/  SHF.R.S32.HI R17, RZ, 0x1, R17 ;  /* 0x00000001ff117819 */ /* 0x000fc80000011411 */
[----:B------:R-:W-:-:S13]  /*14910*/  ISETP.GE.AND P0, PT, R17, 0x20, PT ;  /* 0x000000201100780c */ /* 0x000fda0003f06270 */
[----:B------:R-:W-:Y:S05]  /*14920*/  @P0 BRA `(.L_x_578) ;  /* 0xfffffc5000000947 */ /* 0x000fea000383ffff */
[----:B------:R-:W-:-:S04]  /*14930*/  IMAD.MOV.U32 R10, RZ, RZ, 0x20 ;  /* 0x00000020ff0a7424 */ /* 0x000fc800078e00ff */
.L_x_569:
[----:B------:R-:W-:Y:S01]  /*14940*/  BAR.SYNC.DEFER_BLOCKING 0x0 ;  /* 0x0000000000007b1d */ /* 0x000fe20000010000 */
[----:B------:R-:W-:-:S13]  /*14950*/  ISETP.GE.AND P0, PT, R10, 0x2, PT ;  /* 0x000000020a00780c */ /* 0x000fda0003f06270 */
[----:B------:R-:W-:Y:S05]  /*14960*/  @!P0 BRA `(.L_x_568) ;  /* 0x0000030000008947 */ /* 0x000fea0003800000 */
[----:B0-----:R-:W-:-:S04]  /*14970*/  IMAD.MOV.U32 R0, RZ, RZ, 0x1 ;  /* 0x00000001ff007424 */ /* 0x001fc800078e00ff */
.L_x_585:
        /* <DEDUP_REMOVED lines=15> */
.L_x_580:
[----:B-1----:R-:W-:Y:S02]  /*14a70*/  FSETP.GTU.FTZ.AND P0, PT, |R12|, +INF , PT ;  /* 0x7f8000000c00780b */ /* 0x002fe40003f1c200 */
[----:B---3--:R-:W-:-:S04]  /*14a80*/  ISETP.LT.U32.AND P2, PT, R6, R15, PT ;  /* 0x0000000f0600720c */ /* 0x008fc80003f41070 */
[----:B--2---:R-:W-:-:S08]  /*14a90*/  ISETP.LT.OR.EX P0, PT, R11, R14, !P0, P2 ;  /* 0x0000000e0b00720c */ /* 0x004fd00004701720 */
.L_x_581:
[----:B------:R-:W-:Y:S05]  /*14aa0*/  BSYNC B0 ;  /* 0x0000000000007941 */ /* 0x000fea0003800000 */
.L_x_579:
[----:B------:R-:W-:Y:S01]  /*14ab0*/  FSETP.GTU.FTZ.AND P2, PT, |R5|, +INF , PT ;  /* 0x7f8000000500780b */ /* 0x000fe20003f5c200 */
[----:B------:R1:W2:Y:S01]  /*14ac0*/  SHFL.DOWN PT, R16, R5, R0, 0x1f ;  /* 0x08001f0005107589 */ /* 0x0002a200000e0000 */
[----:B------:R-:W-:Y:S01]  /*14ad0*/  BSSY B0, `(.L_x_582) ;  /* 0x0000013000007945 */ /* 0x000fe20003800000 */
[----:B0-----:R-:W-:Y:S02]  /*14ae0*/  SEL R6, R6, R15, P0 ;  /* 0x0000000f06067207 */ /* 0x001fe40000000000 */
[----:B------:R1:W0:Y:S01]  /*14af0*/  SHFL.DOWN PT, R18, R13, R0, 0x1f ;  /* 0x08001f000d127589 */ /* 0x00022200000e0000 */
[----:B------:R-:W-:Y:S02]  /*14b00*/  SEL R11, R11, R14, P0 ;  /* 0x0000000e0b0b7207 */ /* 0x000fe40000000000 */
[----:B------:R-:W-:Y:S01]  /*14b10*/  FSEL R9, R9, R12, P0 ;  /* 0x0000000c09097208 */ /* 0x000fe20000000000 */
[----:B------:R1:W3:Y:S04]  /*14b20*/  SHFL.DOWN PT, R17, R8, R0, 0x1f ;  /* 0x08001f0008117589 */ /* 0x0002e800000e0000 */
[----:B------:R-:W-:Y:S05]  /*14b30*/  @P2 BRA `(.L_x_583) ;  /* 0x0000009000002947 */ /* 0x000fea0003800000 */
[----:B--2---:R-:W-:Y:S02]  /*14b40*/  FSETP.NEU.FTZ.AND P3, PT, R5, R16, PT ;  /* 0x000000100500720b */ /* 0x004fe40003f7d000 */
[----:B---3--:R-:W-:-:S02]  /*14b50*/  ISETP.GE.U32.AND P0, PT, R8, R17, PT ;  /* 0x000000110800720c */ /* 0x008fc40003f06070 */
[----:B------:R-:W-:Y:S02]  /*14b60*/  FSETP.GT.FTZ.AND P2, PT, R5, R16, PT ;  /* 0x000000100500720b */ /* 0x000fe40003f54000 */
[----:B0-----:R-:W-:Y:S02]  /*14b70*/  ISETP.GE.AND.EX P0, PT, R13, R18, PT, P0 ;  /* 0x000000120d00720c */ /* 0x001fe40003f06300 */
[----:B------:R-:W-:-:S05]  /*14b80*/  SEL R7, RZ, 0xffffffff, !P2 ;  /* 0xffffffffff077807 */ /* 0x000fca0005000000 */
[----:B------:R-:W-:-:S04]  /*14b90*/  @!P3 SEL R7, RZ, 0xffffffff, P0 ;  /* 0xffffffffff07b807 */ /* 0x000fc80000000000 */
[----:B------:R-:W-:-:S04]  /*14ba0*/  LOP3.LUT R7, R7, 0x1, RZ, 0xc0, !PT ;  /* 0x0000000107077812 */ /* 0x000fc800078ec0ff */
[----:B------:R-:W-:Y:S01]  /*14bb0*/  ISETP.EQ.U32.AND P0, PT, R7, 0x1, PT ;  /* 0x000000010700780c */ /* 0x000fe20003f02070 */
[----:B------:R-:W-:Y:S07]  /*14bc0*/  BRA `(.L_x_584) ;  /* 0x0000003000007947 */ /* 0x000fee0003800000 */
.L_x_583:
[----:B--2---:R-:W-:Y:S02]  /*14bd0*/  FSETP.GTU.FTZ.AND P0, PT, |R16|, +INF , PT ;  /* 0x7f8000001000780b */ /* 0x004fe40003f1c200 */
[----:B---3--:R-:W-:-:S04]  /*14be0*/  ISETP.LT.U32.AND P2, PT, R8, R17, PT ;  /* 0x000000110800720c */ /* 0x008fc80003f41070 */
[----:B0-----:R-:W-:-:S08]  /*14bf0*/  ISETP.LT.OR.EX P0, PT, R13, R18, !P0, P2 ;  /* 0x000000120d00720c */ /* 0x001fd00004701720 */
.L_x_584:
[----:B------:R-:W-:Y:S05]  /*14c00*/  BSYNC B0 ;  /* 0x0000000000007941 */ /* 0x000fea0003800000 */
.L_x_582:
[----:B-1----:R-:W-:Y:S01]  /*14c10*/  IMAD.SHL.U32 R0, R0, 0x2, RZ ;  /* 0x0000000200007824 */ /* 0x002fe200078e00ff */
[----:B------:R-:W-:Y:S02]  /*14c20*/  FSEL R5, R5, R16, P0 ;  /* 0x0000001005057208 */ /* 0x000fe40000000000 */
[----:B------:R-:W-:Y:S02]  /*14c30*/  SEL R8, R8, R17, P0 ;  /* 0x0000001108087207 */ /* 0x000fe40000000000 */
[----:B------:R-:W-:Y:S02]  /*14c40*/  ISETP.GE.AND P2, PT, R0, R10, PT ;  /* 0x0000000a0000720c */ /* 0x000fe40003f46270 */
[----:B------:R-:W-:-:S11]  /*14c50*/  SEL R13, R13, R18, P0 ;  /* 0x000000120d0d7207 */ /* 0x000fd60000000000 */
[----:B------:R-:W-:Y:S05]  /*14c60*/  @!P2 BRA `(.L_x_585) ;  /* 0xfffffd100000a947 */ /* 0x000fea000383ffff */
.L_x_568:
[----:B------:R-:W-:Y:S05]  /*14c70*/  @!P1 EXIT ;  /* 0x000000000000994d */ /* 0x000fea0003800000 */
[----:B------:R-:W-:Y:S01]  /*14c80*/  ISETP.NE.U32.AND P0, PT, R2, RZ, PT ;  /* 0x000000ff0200720c */ /* 0x000fe20003f05070 */
[----:B------:R-:W-:Y:S02]  /*14c90*/  ULDC.U8 UR4, c[0x0][0x580] ;  /* 0x0001600000047ab9 */ /* 0x000fe40000000000 */
[----:B------:R-:W-:Y:S02]  /*14ca0*/  ISETP.NE.AND P1, PT, RZ, UR4, PT ;  /* 0x00000004ff007c0c */ /* 0x000fe4000bf25270 */
[----:B------:R-:W-:Y:S02]  /*14cb0*/  ISETP.NE.AND.EX P0, PT, R4, RZ, PT, P0 ;  /* 0x000000ff0400720c */ /* 0x000fe40003f05300 */
[----:B0-----:R-:W-:Y:S02]  /*14cc0*/  SEL R7, RZ, c[0x0][0x578], !P1 ;  /* 0x00015e00ff077a07 */ /* 0x001fe40004800000 */
[----:B------:R-:W-:Y:S02]  /*14cd0*/  SEL R0, RZ, c[0x0][0x57c], !P1 ;  /* 0x00015f00ff007a07 */ /* 0x000fe40004800000 */
[----:B------:R-:W-:-:S02]  /*14ce0*/  IADD3 R18, P2, R6, R7, RZ ;  /* 0x0000000706127210 */ /* 0x000fc40007f5e0ff */
[----:B------:R-:W-:-:S03]  /*14cf0*/  IADD3 R16, P3, R8, R7, RZ ;  /* 0x0000000708107210 */ /* 0x000fc60007f7e0ff */
[--C-:B------:R-:W-:Y:S02]  /*14d00*/  IMAD.X R19, R11, 0x1, R0.reuse, P2 ;  /* 0x000000010b137824 */ /* 0x100fe400010e0600 */
[----:B------:R-:W-:Y:S01]  /*14d10*/  IMAD.X R17, R13, 0x1, R0, P3 ;  /* 0x000000010d117824 */ /* 0x000fe200018e0600 */
[----:B------:R-:W-:Y:S05]  /*14d20*/  @!P0 BRA `(.L_x_586) ;  /* 0x000005e000008947 */ /* 0x000fea0003800000 */
[----:B------:R-:W-:Y:S02]  /*14d30*/  ULDC.U8 UR4, c[0x0][0x581] ;  /* 0x0001604000047ab9 */ /* 0x000fe40000000000 */
[----:B------:R-:W-:Y:S01]  /*14d40*/  ISETP.NE.AND P2, PT, RZ, UR4, PT ;  /* 0x00000004ff007c0c */ /* 0x000fe2000bf45270 */
[----:B------:R-:W-:-:S12]  /*14d50*/  @!P1 BRA `(.L_x_587) ;  /* 0x0000022000009947 */ /* 0x000fd80003800000 */
[----:B------:R-:W2:Y:S04]  /*14d60*/  LDG.E R8, [R2.64] ;  /* 0x0000002402087981 */ /* 0x000ea8000c1e1900 */
[----:B------:R-:W3:Y:S04]  /*14d70*/  LDG.E R12, [R2.64+0x10] ;  /* 0x00001024020c7981 */ /* 0x000ee8000c1e1900 */
[----:B------:R-:W4:Y:S04]  /*14d80*/  LDG.E.64 R6, [R2.64+0x8] ;  /* 0x0000082402067981 */ /* 0x000f28000c1e1b00 */
[----:B------:R-:W5:Y:S01]  /*14d90*/  LDG.E.64 R10, [R2.64+0x18] ;  /* 0x00001824020a7981 */ /* 0x000f62000c1e1b00 */
[----:B--2---:R-:W-:-:S02]  /*14da0*/  FSETP.GTU.FTZ.AND P3, PT, |R8|, +INF , PT ;  /* 0x7f8000000800780b */ /* 0x004fc40003f7c200 */
[----:B---3--:R-:W-:Y:S02]  /*14db0*/  FSETP.GTU.FTZ.AND P4, PT, |R12|, +INF , PT ;  /* 0x7f8000000c00780b */ /* 0x008fe40003f9c200 */
[----:B------:R-:W-:-:S09]  /*14dc0*/  FSETP.NEU.OR P6, PT, R8, R9, P3 ;  /* 0x000000090800720b */ /* 0x000fd20001fcd400 */
[----:B----4-:R-:W-:Y:S02]  /*14dd0*/  @!P3 ISETP.GE.U32.AND P0, PT, R6, R18, PT ;  /* 0x000000120600b20c */ /* 0x010fe40003f06070 */
[----:B------:R-:W-:Y:S02]  /*14de0*/  @!P3 FSETP.GT.FTZ.AND P5, PT, R8, R9, PT ;  /* 0x000000090800b20b */ /* 0x000fe40003fb4000 */
[----:B------:R-:W-:Y:S02]  /*14df0*/  @!P3 ISETP.GE.AND.EX P0, PT, R7, R19, PT, P0 ;  /* 0x000000130700b20c */ /* 0x000fe40003f06300 */
[----:B-----5:R-:W-:Y:S02]  /*14e00*/  @!P4 ISETP.GE.U32.AND P1, PT, R10, R16, PT ;  /* 0x000000100a00c20c */ /* 0x020fe40003f26070 */
[----:B------:R-:W-:Y:S02]  /*14e10*/  @!P3 SEL R0, RZ, 0xffffffff, !P5 ;  /* 0xffffffffff00b807 */ /* 0x000fe40006800000 */
[----:B------:R-:W-:-:S02]  /*14e20*/  FSETP.NEU.OR P5, PT, R12, R5, P4 ;  /* 0x000000050c00720b */ /* 0x000fc400027ad400 */
[----:B------:R-:W-:-:S05]  /*14e30*/  @!P4 ISETP.GE.AND.EX P1, PT, R11, R17, PT, P1 ;  /* 0x000000110b00c20c */ /* 0x000fca0003f26310 */
[----:B------:R-:W-:Y:S02]  /*14e40*/  @!P6 SEL R0, RZ, 0xffffffff, P0 ;  /* 0xffffffffff00e807 */ /* 0x000fe40000000000 */
[----:B------:R-:W-:Y:S02]  /*14e50*/  @!P4 FSETP.GT.FTZ.AND P0, PT, R12, R5, PT ;  /* 0x000000050c00c20b */ /* 0x000fe40003f14000 */
[----:B------:R-:W-:Y:S02]  /*14e60*/  @!P3 LOP3.LUT R0, R0, 0x1, RZ, 0xc0, !PT ;  /* 0x000000010000b812 */ /* 0x000fe400078ec0ff */
[----:B------:R-:W-:Y:S02]  /*14e70*/  @!P4 SEL R4, RZ, 0xffffffff, !P0 ;  /* 0xffffffffff04c807 */ /* 0x000fe40004000000 */
[----:B------:R-:W-:Y:S02]  /*14e80*/  @!P5 SEL R4, RZ, 0xffffffff, P1 ;  /* 0xffffffffff04d807 */ /* 0x000fe40000800000 */
[----:B------:R-:W-:-:S02]  /*14e90*/  @P3 FSETP.GTU.FTZ.AND P6, PT, |R9|, +INF , PT ;  /* 0x7f8000000900380b */ /* 0x000fc40003fdc200 */
[----:B------:R-:W-:Y:S02]  /*14ea0*/  @P3 ISETP.LT.U32.AND P5, PT, R6, R18, PT ;  /* 0x000000120600320c */ /* 0x000fe40003fa1070 */
[----:B------:R-:W-:Y:S02]  /*14eb0*/  @!P3 ISETP.EQ.U32.AND P1, PT, R0, 0x1, PT ;  /* 0x000000010000b80c */ /* 0x000fe40003f22070 */
[----:B------:R-:W-:Y:S02]  /*14ec0*/  @!P4 LOP3.LUT R4, R4, 0x1, RZ, 0xc0, !PT ;  /* 0x000000010404c812 */ /* 0x000fe400078ec0ff */
[----:B------:R-:W-:Y:S02]  /*14ed0*/  @P3 ISETP.LT.OR.EX P1, PT, R7, R19, !P6, P5 ;  /* 0x000000130700320c */ /* 0x000fe40007721750 */
[----:B------:R-:W-:Y:S02]  /*14ee0*/  @P4 FSETP.GTU.FTZ.AND P5, PT, |R5|, +INF , PT ;  /* 0x7f8000000500480b */ /* 0x000fe40003fbc200 */
[----:B------:R-:W-:-:S02]  /*14ef0*/  @P4 ISETP.LT.U32.AND P3, PT, R10, R16, PT ;  /* 0x000000100a00420c */ /* 0x000fc40003f61070 */
[----:B------:R-:W-:Y:S02]  /*14f00*/  @!P4 ISETP.EQ.U32.AND P0, PT, R4, 0x1, PT ;  /* 0x000000010400c80c */ /* 0x000fe40003f02070 */
[----:B------:R-:W-:-:S05]  /*14f10*/  @P4 ISETP.LT.OR.EX P0, PT, R11, R17, !P5, P3 ;  /* 0x000000110b00420c */ /* 0x000fca0006f01730 */
[----:B------:R-:W-:Y:S02]  /*14f20*/  SEL R18, R6, R18, P1 ;  /* 0x0000001206127207 */ /* 0x000fe40000800000 */
[----:B------:R-:W-:Y:S02]  /*14f30*/  SEL R19, R7, R19, P1 ;  /* 0x0000001307137207 */ /* 0x000fe40000800000 */
[----:B------:R-:W-:-:S04]  /*14f40*/  FSEL R9, R8, R9, P1 ;  /* 0x0000000908097208 */ /* 0x000fc80000800000 */
[----:B------:R-:W-:Y:S02]  /*14f50*/  SEL R16, R10, R16, P0 ;  /* 0x000000100a107207 */ /* 0x000fe40000000000 */
[----:B------:R-:W-:Y:S02]  /*14f60*/  SEL R17, R11, R17, P0 ;  /* 0x000000110b117207 */ /* 0x000fe40000000000 */
[----:B------:R-:W-:Y:S02]  /*14f70*/  FSEL R5, R12, R5, P0 ;  /* 0x000000050c057208 */ /* 0x000fe40000000000 */
.L_x_587:
[----:B------:R-:W-:Y:S05]  /*14f80*/  @!P2 BRA `(.L_x_588) ;  /* 0x000003300000a947 */ /* 0x000fea0003800000 */
[----:B------:R-:W-:-:S05]  /*14f90*/  IMAD.MOV.U32 R24, RZ, RZ, 0x1 ;  /* 0x00000001ff187424 */ /* 0x000fca00078e00ff */
[----:B------:R-:W-:-:S04]  /*14fa0*/  ISETP.NE.AND P0, PT, R24, c[0x0][0x584], PT ;  /* 0x0001610018007a0c */ /* 0x000fc80003f05270 */
[----:B------:R-:W-:-:S09]  /*14fb0*/  P2R R0, PR, RZ, 0x1 ;  /* 0x00000001ff007803 */ /* 0x000fd20000000000 */
[----:B------:R-:W-:Y:S05]  /*14fc0*/  @!P0 BRA `(.L_x_589) ;  /* 0x0000013000008947 */ /* 0x000fea0003800000 */
[----:B------:R-:W-:Y:S01]  /*14fd0*/  MOV R0, 0x0 ;  /* 0x0000000000007802 */ /* 0x000fe20000000f00 */
[----:B------:R-:W-:Y:S02]  /*14fe0*/  IMAD.MOV.U32 R4, RZ, RZ, c[0x4][0x3d8] ;  /* 0x0100f600ff047624 */ /* 0x000fe400078e00ff */
[----:B------:R-:W-:Y:S01]  /*14ff0*/  IMAD.MOV.U32 R5, RZ, RZ, c[0x4][0x3dc] ;  /* 0x0100f700ff057624 */ /* 0x000fe200078e00ff */
[----:B------:R0:W1:Y:S01]  /*15000*/  LDC.64 R2, c[0x4][R0] ;  /* 0x0100000000027b82 */ /* 0x0000620000000a00 */
[----:B------:R-:W-:Y:S02]  /*15010*/  IMAD.MOV.U32 R6, RZ, RZ, c[0x4][0x3c0] ;  /* 0x0100f000ff067624 */ /* 0x000fe400078e00ff */
[----:B------:R-:W-:Y:S02]  /*15020*/  IMAD.MOV.U32 R7, RZ, RZ, c[0x4][0x3c4] ;  /* 0x0100f100ff077624 */ /* 0x000fe400078e00ff */
[----:B------:R-:W-:Y:S02]  /*15030*/  IMAD.MOV.U32 R8, RZ, RZ, 0x2ef ;  /* 0x000002efff087424 */ /* 0x000fe400078e00ff */
[----:B------:R-:W-:-:S02]  /*15040*/  IMAD.MOV.U32 R10, RZ, RZ, c[0x4][0x2a0] ;  /* 0x0100a800ff0a7624 */ /* 0x000fc400078e00ff */
[----:B------:R-:W-:Y:S02]  /*15050*/  IMAD.MOV.U32 R11, RZ, RZ, c[0x4][0x2a4] ;  /* 0x0100a900ff0b7624 */ /* 0x000fe400078e00ff */
[----:B------:R-:W-:Y:S02]  /*15060*/  IMAD.MOV.U32 R12, RZ, RZ, 0x1 ;  /* 0x00000001ff0c7424 */ /* 0x000fe400078e00ff */
[----:B------:R-:W-:Y:S02]  /*15070*/  IMAD.MOV.U32 R13, RZ, RZ, RZ ;  /* 0x000000ffff0d7224 */ /* 0x000fe400078e00ff */
[----:B0-----:R-:W-:Y:S01]  /*15080*/  LEPC R14 ;  /* 0x00000000000e734e */ /* 0x001fe20000000000 */
[----:B------:R-:W-:Y:S02]  /*15090*/  MOV R9, 0x15100 ;  /* 0x0001510000097802 */ /* 0x000fe40000000f00 */
[----:B------:R-:W-:Y:S02]  /*150a0*/  MOV R20, 0x15080 ;  /* 0x0001508000147802 */ /* 0x000fe40000000f00 */
[----:B------:R-:W-:Y:S02]  /*150b0*/  MOV R21, 0x0 ;  /* 0x0000000000157802 */ /* 0x000fe40000000f00 */
[----:B------:R-:W-:-:S02]  /*150c0*/  MOV R0, 0x0 ;  /* 0x0000000000007802 */ /* 0x000fc40000000f00 */
[----:B------:R-:W-:-:S04]  /*150d0*/  IADD3 R20, P0, P1, -R20, R9, R14 ;  /* 0x0000000914147210 */ /* 0x000fc8000791e10e */
[----:B------:R-:W-:-:S04]  /*150e0*/  IADD3.X R21, ~R0, R21, R15, P0, P1 ;  /* 0x0000001500157210 */ /* 0x000fc800007e250f */
[----:B-1----:R-:W-:Y:S05]  /*150f0*/  CALL.ABS.NOINC R2 ;  /* 0x0000000002007343 */ /* 0x002fea0003c00000 */
.L_x_589:
[----:B------:R-:W-:Y:S02]  /*15100*/  IADD3 R2, P0, R23, c[0x0][0x550], RZ ;  /* 0x0001540017027a10 */ /* 0x000fe40007f1e0ff */
[----:B------:R-:W-:-:S03]  /*15110*/  ISETP.NE.AND P6, PT, R24, c[0x0][0x584], PT ;  /* 0x0001610018007a0c */ /* 0x000fc60003fc5270 */
[----:B------:R-:W-:-:S05]  /*15120*/  IMAD.X R3, RZ, RZ, c[0x0][0x554], P0 ;  /* 0x00015500ff037624 */ /* 0x000fca00000e06ff */
[----:B------:R0:W-:Y:S05]  /*15130*/  STG.E.64 [R2.64], R18 ;  /* 0x0000001202007986 */ /* 0x0001ea000c101b24 */
[----:B------:R-:W-:Y:S05]  /*15140*/  @!P6 BRA `(.L_x_590) ;  /* 0x000001300000e947 */ /* 0x000fea0003800000 */
[----:B------:R-:W-:Y:S01]  /*15150*/  MOV R0, 0x0 ;  /* 0x0000000000007802 */ /* 0x000fe20000000f00 */
[----:B------:R-:W-:Y:S02]  /*15160*/  IMAD.MOV.U32 R4, RZ, RZ, c[0x4][0x3d8] ;  /* 0x0100f600ff047624 */ /* 0x000fe400078e00ff */
[----:B------:R-:W-:Y:S01]  /*15170*/  IMAD.MOV.U32 R5, RZ, RZ, c[0x4][0x3dc] ;  /* 0x0100f700ff057624 */ /* 0x000fe200078e00ff */
[----:B0-----:R0:W1:Y:S01]  /*15180*/  LDC.64 R2, c[0x4][R0] ;  /* 0x0100000000027b82 */ /* 0x0010620000000a00 */
[----:B------:R-:W-:-:S02]  /*15190*/  IMAD.MOV.U32 R6, RZ, RZ, c[0x4][0x3c0] ;  /* 0x0100f000ff067624 */ /* 0x000fc400078e00ff */
[----:B------:R-:W-:Y:S02]  /*151a0*/  IMAD.MOV.U32 R7, RZ, RZ, c[0x4][0x3c4] ;  /* 0x0100f100ff077624 */ /* 0x000fe400078e00ff */
[----:B------:R-:W-:Y:S02]  /*151b0*/  IMAD.MOV.U32 R8, RZ, RZ, 0x2ef ;  /* 0x000002efff087424 */ /* 0x000fe400078e00ff */
[----:B------:R-:W-:Y:S02]  /*151c0*/  IMAD.MOV.U32 R10, RZ, RZ, c[0x4][0x2a0] ;  /* 0x0100a800ff0a7624 */ /* 0x000fe400078e00ff */
[----:B------:R-:W-:Y:S02]  /*151d0*/  IMAD.MOV.U32 R11, RZ, RZ, c[0x4][0x2a4] ;  /* 0x0100a900ff0b7624 */ /* 0x000fe400078e00ff */
[----:B------:R-:W-:Y:S02]  /*151e0*/  IMAD.MOV.U32 R12, RZ, RZ, 0x1 ;  /* 0x00000001ff0c7424 */ /* 0x000fe400078e00ff */
[----:B------:R-:W-:-:S02]  /*151f0*/  IMAD.MOV.U32 R13, RZ, RZ, RZ ;  /* 0x000000ffff0d7224 */ /* 0x000fc400078e00ff */
[----:B0-----:R-:W-:Y:S01]  /*15200*/  LEPC R14 ;  /* 0x00000000000e734e */ /* 0x001fe20000000000 */
[----:B------:R-:W-:-:S02]  /*15210*/  MOV R9, 0x15280 ;  /* 0x0001528000097802 */ /* 0x000fc40000000f00 */
[----:B------:R-:W-:Y:S02]  /*15220*/  MOV R20, 0x15200 ;  /* 0x0001520000147802 */ /* 0x000fe40000000f00 */
[----:B------:R-:W-:Y:S02]  /*15230*/  MOV R21, 0x0 ;  /* 0x0000000000157802 */ /* 0x000fe40000000f00 */
[----:B------:R-:W-:Y:S02]  /*15240*/  MOV R0, 0x0 ;  /* 0x0000000000007802 */ /* 0x000fe40000000f00 */
[----:B------:R-:W-:-:S04]  /*15250*/  IADD3 R20, P0, P1, -R20, R9, R14 ;  /* 0x0000000914147210 */ /* 0x000fc8000791e10e */
[----:B------:R-:W-:-:S04]  /*15260*/  IADD3.X R21, ~R0, R21, R15, P0, P1 ;  /* 0x0000001500157210 */ /* 0x000fc800007e250f */
[----:B-1----:R-:W-:Y:S05]  /*15270*/  CALL.ABS.NOINC R2 ;  /* 0x0000000002007343 */ /* 0x002fea0003c00000 */
.L_x_590:
[----:B------:R-:W-:-:S05]  /*15280*/  IADD3 R22, P0, R22, c[0x0][0x550], RZ ;  /* 0x0001540016167a10 */ /* 0x000fca0007f1e0ff */
[----:B------:R-:W-:-:S05]  /*15290*/  IMAD.X R23, RZ, RZ, c[0x0][0x554], P0 ;  /* 0x00015500ff177624 */ /* 0x000fca00000e06ff */
[----:B------:R-:W-:Y:S01]  /*152a0*/  STG.E.64 [R22.64], R16 ;  /* 0x0000001016007986 */ /* 0x000fe2000c101b24 */
[----:B------:R-:W-:Y:S05]  /*152b0*/  EXIT ;  /* 0x000000000000794d */ /* 0x000fea0003800000 */
.L_x_588:
[----:B------:R-:W-:Y:S04]  /*152c0*/  STG.E.64 [R2.64+0x8], R18 ;  /* 0x0000081202007986 */ /* 0x000fe8000c101b24 */
[----:B------:R-:W-:Y:S04]  /*152d0*/  STG.E.64 [R2.64+0x18], R16 ;  /* 0x0000181002007986 */ /* 0x000fe8000c101b24 */
[----:B------:R-:W-:Y:S04]  /*152e0*/  STG.E [R2.64], R9 ;  /* 0x0000000902007986 */ /* 0x000fe8000c101924 */
[----:B------:R-:W-:Y:S01]  /*152f0*/  STG.E [R2.64+0x10], R5 ;  /* 0x0000100502007986 */ /* 0x000fe2000c101924 */
[----:B------:R-:W-:Y:S05]  /*15300*/  EXIT ;  /* 0x000000000000794d */ /* 0x000fea0003800000 */
.L_x_586:
[----:B------:R-:W-:Y:S05]  /*15310*/  @!P1 BRA `(.L_x_591) ;  /* 0x0000015000009947 */ /* 0x000fea0003800000 */
[----:B------:R-:W-:Y:S01]  /*15320*/  MOV R0, 0x0 ;  /* 0x0000000000007802 */ /* 0x000fe20000000f00 */
[----:B------:R-:W-:-:S02]  /*15330*/  IMAD.MOV.U32 R4, RZ, RZ, c[0x4][0x3c8] ;  /* 0x0100f200ff047624 */ /* 0x000fc400078e00ff */
[----:B------:R-:W-:Y:S01]  /*15340*/  IMAD.MOV.U32 R5, RZ, RZ, c[0x4][0x3cc] ;  /* 0x0100f300ff057624 */ /* 0x000fe200078e00ff */
[----:B------:R0:W1:Y:S01]  /*15350*/  LDC.64 R2, c[0x4][R0] ;  /* 0x0100000000027b82 */ /* 0x0000620000000a00 */
[----:B------:R-:W-:Y:S02]  /*15360*/  IMAD.MOV.U32 R6, RZ, RZ, c[0x4][0x3c0] ;  /* 0x0100f000ff067624 */ /* 0x000fe400078e00ff */
[----:B------:R-:W-:Y:S02]  /*15370*/  IMAD.MOV.U32 R7, RZ, RZ, c[0x4][0x3c4] ;  /* 0x0100f100ff077624 */ /* 0x000fe400078e00ff */
[----:B------:R-:W-:Y:S02]  /*15380*/  IMAD.MOV.U32 R8, RZ, RZ, 0x2dd ;  /* 0x000002ddff087424 */ /* 0x000fe400078e00ff */
[----:B------:R-:W-:Y:S02]  /*15390*/  IMAD.MOV.U32 R10, RZ, RZ, c[0x4][0x2b8] ;  /* 0x0100ae00ff0a7624 */ /* 0x000fe400078e00ff */
[----:B------:R-:W-:-:S02]  /*153a0*/  IMAD.MOV.U32 R11, RZ, RZ, c[0x4][0x2bc] ;  /* 0x0100af00ff0b7624 */ /* 0x000fc400078e00ff */
[----:B------:R-:W-:Y:S02]  /*153b0*/  IMAD.MOV.U32 R12, RZ, RZ, 0x1 ;  /* 0x00000001ff0c7424 */ /* 0x000fe400078e00ff */
[----:B------:R-:W-:Y:S02]  /*153c0*/  IMAD.MOV.U32 R13, RZ, RZ, RZ ;  /* 0x000000ffff0d7224 */ /* 0x000fe400078e00ff */
[----:B0-----:R-:W-:Y:S01]  /*153d0*/  LEPC R14 ;  /* 0x00000000000e734e */ /* 0x001fe20000000000 */
[----:B------:R-:W-:Y:S02]  /*153e0*/  MOV R9, 0x15450 ;  /* 0x0001545000097802 */ /* 0x000fe40000000f00 */
[----:B------:R-:W-:Y:S02]  /*153f0*/  MOV R20, 0x153d0 ;  /* 0x000153d000147802 */ /* 0x000fe40000000f00 */
[----:B------:R-:W-:Y:S02]  /*15400*/  MOV R21, 0x0 ;  /* 0x0000000000157802 */ /* 0x000fe40000000f00 */
[----:B------:R-:W-:Y:S02]  /*15410*/  MOV R0, 0x0 ;  /* 0x0000000000007802 */ /* 0x000fe40000000f00 */
[----:B------:R-:W-:-:S04]  /*15420*/  IADD3 R20, P0, P1, -R20, R9, R14 ;  /* 0x0000000914147210 */ /* 0x000fc8000791e10e */
[----:B------:R-:W-:-:S04]  /*15430*/  IADD3.X R21, ~R0, R21, R15, P0, P1 ;  /* 0x0000001500157210 */ /* 0x000fc800007e250f */
[----:B-1----:R-:W-:Y:S05]  /*15440*/  CALL.ABS.NOINC R2 ;  /* 0x0000000002007343 */ /* 0x002fea0003c00000 */
[----:B------:R-:W-:Y:S01]  /*15450*/  CS2R R18, SRZ ;  /* 0x0000000000127805 */ /* 0x000fe2000001ff00 */
[----:B------:R-:W-:Y:S02]  /*15460*/  CS2R R16, SRZ ;  /* 0x0000000000107805 */ /* 0x000fe4000001ff00 */
.L_x_591:
[----:B------:R-:W-:Y:S02]  /*15470*/  ULDC.U8 UR4, c[0x0][0x581] ;  /* 0x0001604000047ab9 */ /* 0x000fe40000000000 */
[----:B------:R-:W-:-:S13]  /*15480*/  ISETP.NE.AND P0, PT, RZ, UR4, PT ;  /* 0x00000004ff007c0c */ /* 0x000fda000bf05270 */
        /* <DEDUP_REMOVED lines=24> */
.L_x_593:
        /* <DEDUP_REMOVED lines=24> */
.L_x_594:
[----:B------:R-:W-:-:S05]  /*15790*/  IADD3 R22, P0, R22, c[0x0][0x550], RZ ;  /* 0x0001540016167a10 */ /* 0x000fca0007f1e0ff */
[----:B------:R-:W-:-:S05]  /*157a0*/  IMAD.X R23, RZ, RZ, c[0x0][0x554], P0 ;  /* 0x00015500ff177624 */ /* 0x000fca00000e06ff */
[----:B------:R-:W-:Y:S01]  /*157b0*/  STG.E.64 [R22.64], R16 ;  /* 0x0000001016007986 */ /* 0x000fe2000c101b24 */
[----:B------:R-:W-:Y:S05]  /*157c0*/  EXIT ;  /* 0x000000000000794d */ /* 0x000fea0003800000 */
.L_x_592:
[----:B------:R-:W-:Y:S01]  /*157d0*/  MOV R2, 0x0 ;  /* 0x0000000000027802 */ /* 0x000fe20000000f00 */
[----:B------:R-:W-:Y:S02]  /*157e0*/  IMAD.MOV.U32 R4, RZ, RZ, c[0x4][0x3c8] ;  /* 0x0100f200ff047624 */ /* 0x000fe400078e00ff */
[----:B------:R-:W-:Y:S01]  /*157f0*/  IMAD.MOV.U32 R5, RZ, RZ, c[0x4][0x3cc] ;  /* 0x0100f300ff057624 */ /* 0x000fe200078e00ff */
[----:B------:R0:W1:Y:S01]  /*15800*/  LDC.64 R14, c[0x4][R2] ;  /* 0x01000000020e7b82 */ /* 0x0000620000000a00 */
[----:B------:R-:W-:Y:S02]  /*15810*/  IMAD.MOV.U32 R6, RZ, RZ, c[0x4][0x3c0] ;  /* 0x0100f000ff067624 */ /* 0x000fe400078e00ff */
[----:B------:R-:W-:Y:S02]  /*15820*/  IMAD.MOV.U32 R7, RZ, RZ, c[0x4][0x3c4] ;  /* 0x0100f100ff077624 */ /* 0x000fe400078e00ff */
[----:B------:R-:W-:-:S02]  /*15830*/  IMAD.MOV.U32 R8, RZ, RZ, 0x2e9 ;  /* 0x000002e9ff087424 */ /* 0x000fc400078e00ff */
[----:B------:R-:W-:Y:S02]  /*15840*/  IMAD.MOV.U32 R10, RZ, RZ, c[0x4][0x2a8] ;  /* 0x0100aa00ff0a7624 */ /* 0x000fe400078e00ff */
[----:B------:R-:W-:Y:S02]  /*15850*/  IMAD.MOV.U32 R11, RZ, RZ, c[0x4][0x2ac] ;  /* 0x0100ab00ff0b7624 */ /* 0x000fe400078e00ff */
[----:B------:R-:W-:Y:S02]  /*15860*/  IMAD.MOV.U32 R12, RZ, RZ, 0x1 ;  /* 0x00000001ff0c7424 */ /* 0x000fe400078e00ff */
[----:B------:R-:W-:Y:S02]  /*15870*/  IMAD.MOV.U32 R13, RZ, RZ, RZ ;  /* 0x000000ffff0d7224 */ /* 0x000fe400078e00ff */
[----:B0-----:R-:W-:Y:S01]  /*15880*/  LEPC R16 ;  /* 0x000000000010734e */ /* 0x001fe20000000000 */
[----:B------:R-:W-:Y:S02]  /*15890*/  MOV R3, 0x15900 ;  /* 0x0001590000037802 */ /* 0x000fe40000000f00 */
[----:B------:R-:W-:Y:S02]  /*158a0*/  MOV R20, 0x15880 ;  /* 0x0001588000147802 */ /* 0x000fe40000000f00 */
[----:B------:R-:W-:-:S02]  /*158b0*/  MOV R21, 0x0 ;  /* 0x0000000000157802 */ /* 0x000fc40000000f00 */
[----:B------:R-:W-:Y:S02]  /*158c0*/  MOV R0, 0x0 ;  /* 0x0000000000007802 */ /* 0x000fe40000000f00 */
[----:B------:R-:W-:-:S04]  /*158d0*/  IADD3 R20, P0, P1, -R20, R3, R16 ;  /* 0x0000000314147210 */ /* 0x000fc8000791e110 */
[----:B------:R-:W-:-:S04]  /*158e0*/  IADD3.X R21, ~R0, R21, R17, P0, P1 ;  /* 0x0000001500157210 */ /* 0x000fc800007e2511 */
[----:B-1----:R-:W-:Y:S05]  /*158f0*/  CALL.ABS.NOINC R14 ;  /* 0x000000000e007343 */ /* 0x002fea0003c00000 */
[----:B------:R-:W0:Y:S01]  /*15900*/  LDC.64 R2, c[0x4][R2] ;  /* 0x0100000002027b82 */ /* 0x000e220000000a00 */
[----:B------:R-:W-:Y:S02]  /*15910*/  IMAD.MOV.U32 R4, RZ, RZ, c[0x4][0x3c8] ;  /* 0x0100f200ff047624 */ /* 0x000fe400078e00ff */
[----:B------:R-:W-:Y:S02]  /*15920*/  IMAD.MOV.U32 R5, RZ, RZ, c[0x4][0x3cc] ;  /* 0x0100f300ff057624 */ /* 0x000fe400078e00ff */
[----:B------:R-:W-:Y:S02]  /*15930*/  IMAD.MOV.U32 R6, RZ, RZ, c[0x4][0x3c0] ;  /* 0x0100f000ff067624 */ /* 0x000fe400078e00ff */
[----:B------:R-:W-:Y:S02]  /*15940*/  IMAD.MOV.U32 R7, RZ, RZ, c[0x4][0x3c4] ;  /* 0x0100f100ff077624 */ /* 0x000fe400078e00ff */
        /* <DEDUP_REMOVED lines=14> */
.L_x_536:
[----:B------:R-:W-:-:S05]  /*15a30*/  IMAD.SHL.U32 R0, R0, 0x2, RZ ;  /* 0x0000000200007824 */ /* 0x000fca00078e00ff */
        /* <DEDUP_REMOVED lines=56> */
.L_x_596:
        /* <DEDUP_REMOVED lines=24> */
.L_x_598:
        /* <DEDUP_REMOVED lines=24> */
.L_x_599:
[----:B------:R-:W-:-:S05]  /*160c0*/  IADD3 R22, P0, R22, c[0x0][0x550], RZ ;  /* 0x0001540016167a10 */ /* 0x000fca0007f1e0ff */
[----:B------:R-:W-:-:S05]  /*160d0*/  IMAD.X R23, RZ, RZ, c[0x0][0x554], P0 ;  /* 0x00015500ff177624 */ /* 0x000fca00000e06ff */
[----:B------:R-:W-:Y:S01]  /*160e0*/  STG.E.64 [R22.64], R16 ;  /* 0x0000001016007986 */ /* 0x000fe2000c101b24 */
[----:B------:R-:W-:Y:S05]  /*160f0*/  EXIT ;  /* 0x000000000000794d */ /* 0x000fea0003800000 */
.L_x_597:
[----:B------:R-:W-:Y:S04]  /*16100*/  STG.E.64 [R2.64+0x8], R18 ;  /* 0x0000081202007986 */ /* 0x000fe8000c101b24 */
[----:B------:R-:W-:Y:S04]  /*16110*/  STG.E.64 [R2.64+0x18], R16 ;  /* 0x0000181002007986 */ /* 0x000fe8000c101b24 */
[----:B------:R-:W-:Y:S04]  /*16120*/  STG.E [R2.64], R41 ;  /* 0x0000002902007986 */ /* 0x000fe8000c101924 */
[----:B------:R-:W-:Y:S01]  /*16130*/  STG.E [R2.64+0x10], R5 ;  /* 0x0000100502007986 */ /* 0x000fe2000c101924 */
[----:B------:R-:W-:Y:S05]  /*16140*/  EXIT ;  /* 0x000000000000794d */ /* 0x000fea0003800000 */
.L_x_595:
        /* <DEDUP_REMOVED lines=22> */
.L_x_600:
        /* <DEDUP_REMOVED lines=26> */
.L_x_602:
        /* <DEDUP_REMOVED lines=24> */
.L_x_603:
[----:B------:R-:W-:-:S05]  /*165d0*/  IADD3 R22, P0, R22, c[0x0][0x550], RZ ;  /* 0x0001540016167a10 */ /* 0x000fca0007f1e0ff */
[----:B------:R-:W-:-:S05]  /*165e0*/  IMAD.X R23, RZ, RZ, c[0x0][0x554], P0 ;  /* 0x00015500ff177624 */ /* 0x000fca00000e06ff */
[----:B------:R-:W-:Y:S01]  /*165f0*/  STG.E.64 [R22.64], R16 ;  /* 0x0000001016007986 */ /* 0x000fe2000c101b24 */
[----:B------:R-:W-:Y:S05]  /*16600*/  EXIT ;  /* 0x000000000000794d */ /* 0x000fea0003800000 */
.L_x_601:
        /* <DEDUP_REMOVED lines=38> */
        .weak           $__internal_2_$__cuda_sm20_div_u64
        .type           $__internal_2_$__cuda_sm20_div_u64,@function
        .size           $__internal_2_$__cuda_sm20_div_u64,($__internal_3_$__cuda_sm20_rem_u64 - $__internal_2_$__cuda_sm20_div_u64)
$__internal_2_$__cuda_sm20_div_u64:
[----:B------:R-:W-:Y:S02]  /*16870*/  IMAD.MOV.U32 R20, RZ, RZ, R4 ;  /* 0x000000ffff147224 */ /* 0x000fe400078e0004 */
[----:B------:R-:W-:-:S04]  /*16880*/  IMAD.MOV.U32 R21, RZ, RZ, R9 ;  /* 0x000000ffff157224 */ /* 0x000fc800078e0009 */
[----:B------:R-:W0:Y:S08]  /*16890*/  I2F.U64.RP R15, R20 ;  /* 0x00000014000f7312 */ /* 0x000e300000309000 */
[----:B0-----:R-:W0:Y:S02]  /*168a0*/  MUFU.RCP R15, R15 ;  /* 0x0000000f000f7308 */ /* 0x001e240000001000 */
[----:B0-----:R-:W-:-:S06]  /*168b0*/  IADD3 R10, R15, 0x1ffffffe, RZ ;  /* 0x1ffffffe0f0a7810 */ /* 0x001fcc0007ffe0ff */
[----:B------:R-:W0:Y:S02]  /*168c0*/  F2I.U64.TRUNC R10, R10 ;  /* 0x0000000a000a7311 */ /* 0x000e24000020d800 */
[----:B0-----:R-:W-:-:S04]  /*168d0*/  IMAD.WIDE.U32 R18, R10, R4, RZ ;  /* 0x000000040a127225 */ /* 0x001fc800078e00ff */
[C---:B------:R-:W-:Y:S01]  /*168e0*/  IMAD R17, R10.reuse, R9, R19 ;  /* 0x000000090a117224 */ /* 0x040fe200078e0213 */
[----:B------:R-:W-:Y:S01]  /*168f0*/  IADD3 R25, P0, RZ, -R18, RZ ;  /* 0x80000012ff197210 */ /* 0x000fe20007f1e0ff */
[----:B------:R-:W-:Y:S02]  /*16900*/  IMAD.MOV.U32 R19, RZ, RZ, R10 ;  /* 0x000000ffff137224 */ /* 0x000fe400078e000a */
[----:B------:R-:W-:Y:S02]  /*16910*/  IMAD R17, R11, R4, R17 ;  /* 0x000000040b117224 */ /* 0x000fe400078e0211 */
[----:B------:R-:W-:-:S04]  /*16920*/  IMAD.HI.U32 R18, R10, R25, RZ ;  /* 0x000000190a127227 */ /* 0x000fc800078e00ff */
[----:B------:R-:W-:-:S04]  /*16930*/  IMAD.X R17, RZ, RZ, ~R17, P0 ;  /* 0x000000ffff117224 */ /* 0x000fc800000e0e11 */
[----:B------:R-:W-:-:S04]  /*16940*/  IMAD.WIDE.U32 R18, P0, R10, R17, R18 ;  /* 0x000000110a127225 */ /* 0x000fc80007800012 */
[C---:B------:R-:W-:Y:S02]  /*16950*/  IMAD R21, R11.reuse, R17, RZ ;  /* 0x000000110b157224 */ /* 0x040fe400078e02ff */
[----:B------:R-:W-:-:S04]  /*16960*/  IMAD.HI.U32 R18, P1, R11, R25, R18 ;  /* 0x000000190b127227 */ /* 0x000fc80007820012 */
[----:B------:R-:W-:Y:S01]  /*16970*/  IMAD.HI.U32 R15, R11, R17, RZ ;  /* 0x000000110b0f7227 */ /* 0x000fe200078e00ff */
[----:B------:R-:W-:-:S03]  /*16980*/  IADD3 R19, P3, R21, R18, RZ ;  /* 0x0000001215137210 */ /* 0x000fc60007f7e0ff */
[----:B------:R-:W-:Y:S02]  /*16990*/  IMAD.X R15, R15, 0x1, R11, P0 ;  /* 0x000000010f0f7824 */ /* 0x000fe400000e060b */
[----:B------:R-:W-:-:S03]  /*169a0*/  IMAD.WIDE.U32 R10, R19, R4, RZ ;  /* 0x00000004130a7225 */ /* 0x000fc600078e00ff */
[----:B------:R-:W-:Y:S01]  /*169b0*/  IADD3.X R15, RZ, RZ, R15, P3, P1 ;  /* 0x000000ffff0f7210 */ /* 0x000fe20001fe240f */
[----:B------:R-:W-:Y:S01]  /*169c0*/  IMAD R11, R19, R9, R11 ;  /* 0x00000009130b7224 */ /* 0x000fe200078e020b */
[----:B------:R-:W-:-:S03]  /*169d0*/  IADD3 R17, P0, RZ, -R10, RZ ;  /* 0x8000000aff117210 */ /* 0x000fc60007f1e0ff */
[----:B------:R-:W-:Y:S02]  /*169e0*/  IMAD R11, R15, R4, R11 ;  /* 0x000000040f0b7224 */ /* 0x000fe400078e020b */
[----:B------:R-:W-:-:S04]  /*169f0*/  IMAD.HI.U32 R18, R19, R17, RZ ;  /* 0x0000001113127227 */ /* 0x000fc800078e00ff */
[----:B------:R-:W-:Y:S02]  /*16a00*/  IMAD.X R10, RZ, RZ, ~R11, P0 ;  /* 0x000000ffff0a7224 */ /* 0x000fe400000e0e0b */
[----:B------:R-:W-:Y:S02]  /*16a10*/  IMAD.MOV.U32 R11, RZ, RZ, RZ ;  /* 0x000000ffff0b7224 */ /* 0x000fe400078e00ff */
[----:B------:R-:W-:-:S04]  /*16a20*/  IMAD.WIDE.U32 R18, P0, R19, R10, R18 ;  /* 0x0000000a13127225 */ /* 0x000fc80007800012 */
[C---:B------:R-:W-:Y:S02]  /*16a30*/  IMAD R20, R15.reuse, R10, RZ ;  /* 0x0000000a0f147224 */ /* 0x040fe400078e02ff */
[----:B------:R-:W-:-:S04]  /*16a40*/  IMAD.HI.U32 R17, P1, R15, R17, R18 ;  /* 0x000000110f117227 */ /* 0x000fc80007820012 */
        /* <DEDUP_REMOVED lines=14> */
[C---:B------:R-:W-:Y:S01]  /*16b30*/  IMAD R11, R17.reuse, R9, R11 ;  /* 0x00000009110b7224 */ /* 0x040fe200078e020b */
[----:B------:R-:W-:Y:S02]  /*16b40*/  IADD3 R6, P3, R17, 0x1, RZ ;  /* 0x0000000111067810 */ /* 0x000fe40007f7e0ff */
[-C--:B------:R-:W-:Y:S01]  /*16b50*/  ISETP.GE.U32.AND P0, PT, R19, R4.reuse, PT ;  /* 0x000000041300720c */ /* 0x080fe20003f06070 */
[----:B------:R-:W-:Y:S02]  /*16b60*/  IMAD R11, R15, R4, R11 ;  /* 0x000000040f0b7224 */ /* 0x000fe400078e020b */
[----:B------:R-:W-:Y:S02]  /*16b70*/  IMAD.X R10, RZ, RZ, R15, P3 ;  /* 0x000000ffff0a7224 */ /* 0x000fe400018e060f */
[----:B------:R-:W-:Y:S01]  /*16b80*/  IMAD.X R18, R14, 0x1, ~R11, P1 ;  /* 0x000000010e127824 */ /* 0x000fe200008e0e0b */
[----:B------:R-:W-:-:S04]  /*16b90*/  IADD3 R11, P1, -R4, R19, RZ ;  /* 0x00000013040b7210 */ /* 0x000fc80007f3e1ff */
[C---:B------:R-:W-:Y:S01]  /*16ba0*/  ISETP.GE.U32.AND.EX P0, PT, R18.reuse, R9, PT, P0 ;  /* 0x000000091200720c */ /* 0x040fe20003f06100 */
[----:B------:R-:W-:Y:S01]  /*16bb0*/  IMAD.X R14, R18, 0x1, ~R9, P1 ;  /* 0x00000001120e7824 */ /* 0x000fe200008e0e09 */
[----:B------:R-:W-:Y:S02]  /*16bc0*/  ISETP.NE.U32.AND P1, PT, R4, RZ, PT ;  /* 0x000000ff0400720c */ /* 0x000fe40003f25070 */
[----:B------:R-:W-:Y:S02]  /*16bd0*/  SEL R17, R6, R17, P0 ;  /* 0x0000001106117207 */ /* 0x000fe40000000000 */
[----:B------:R-:W-:Y:S02]  /*16be0*/  SEL R11, R11, R19, P0 ;  /* 0x000000130b0b7207 */ /* 0x000fe40000000000 */
[----:B------:R-:W-:Y:S02]  /*16bf0*/  SEL R10, R10, R15, P0 ;  /* 0x0000000f0a0a7207 */ /* 0x000fe40000000000 */
[----:B------:R-:W-:-:S02]  /*16c00*/  IADD3 R6, P3, R17, 0x1, RZ ;  /* 0x0000000111067810 */ /* 0x000fc40007f7e0ff */
[----:B------:R-:W-:Y:S02]  /*16c10*/  SEL R14, R14, R18, P0 ;  /* 0x000000120e0e7207 */ /* 0x000fe40000000000 */
[----:B------:R-:W-:Y:S01]  /*16c20*/  ISETP.GE.U32.AND P0, PT, R11, R4, PT ;  /* 0x000000040b00720c */ /* 0x000fe20003f06070 */
[----:B------:R-:W-:Y:S01]  /*16c30*/  IMAD.X R15, RZ, RZ, R10, P3 ;  /* 0x000000ffff0f7224 */ /* 0x000fe200018e060a */
[----:B------:R-:W-:Y:S01]  /*16c40*/  ISETP.NE.AND.EX P1, PT, R9, RZ, PT, P1 ;  /* 0x000000ff0900720c */ /* 0x000fe20003f25310 */
[----:B------:R-:W-:Y:S01]  /*16c50*/  IMAD.MOV.U32 R11, RZ, RZ, 0x0 ;  /* 0x00000000ff0b7424 */ /* 0x000fe200078e00ff */
[----:B------:R-:W-:-:S04]  /*16c60*/  ISETP.GE.U32.AND.EX P0, PT, R14, R9, PT, P0 ;  /* 0x000000090e00720c */ /* 0x000fc80003f06100 */
[----:B------:R-:W-:Y:S01]  /*16c70*/  SEL R15, R15, R10, P0 ;  /* 0x0000000a0f0f7207 */ /* 0x000fe20000000000 */
[----:B------:R-:W-:Y:S01]  /*16c80*/  IMAD.MOV.U32 R10, RZ, RZ, R8 ;  /* 0x000000ffff0a7224 */ /* 0x000fe200078e0008 */
[----:B------:R-:W-:Y:S02]  /*16c90*/  SEL R6, R6, R17, P0 ;  /* 0x0000001106067207 */ /* 0x000fe40000000000 */
[----:B------:R-:W-:Y:S02]  /*16ca0*/  SEL R15, R15, 0xffffffff, P1 ;  /* 0xffffffff0f0f7807 */ /* 0x000fe40000800000 */
[----:B------:R-:W-:Y:S01]  /*16cb0*/  SEL R6, R6, 0xffffffff, P1 ;  /* 0xffffffff06067807 */ /* 0x000fe20000800000 */
[----:B------:R-:W-:Y:S06]  /*16cc0*/  RET.REL.NODEC R10 `(_ZN2at6native13reduce_kernelILi256ELi2ENS0_8ReduceOpIfNS0_9ArgMaxOpsIfEEjlLi4ELi4EEEEEvT1_) ;  /* 0xfffe93300a007950 */ /* 0x000fec0003c3ffff */
        .weak           $__internal_3_$__cuda_sm20_rem_u64
        .type           $__internal_3_$__cuda_sm20_rem_u64,@function
        .size           $__internal_3_$__cuda_sm20_rem_u64,(.L_x_6805 - $__internal_3_$__cuda_sm20_rem_u64)
$__internal_3_$__cuda_sm20_rem_u64:
        /* <DEDUP_REMOVED lines=42> */
[----:B------:R-:W-:Y:S02]  /*16f70*/  IMAD.X R15, RZ, RZ, R15, P1 ;  /* 0x000000ffff0f7224 */ /* 0x000fe400008e060f */
[----:B------:R-:W-:Y:S01]  /*16f80*/  IMAD R17, R17, R11, R3 ;  /* 0x0000000b11117224 */ /* 0x000fe200078e0203 */
[----:B------:R-:W-:-:S03]  /*16f90*/  IADD3 R3, P1, -R2, R8, RZ ;  /* 0x0000000802037210 */ /* 0x000fc60007f3e1ff */
[-C--:B------:R-:W-:Y:S01]  /*16fa0*/  IMAD R15, R15, R6.reuse, R17 ;  /* 0x000000060f0f7224 */ /* 0x080fe200078e0211 */
[----:B------:R-:W-:-:S03]  /*16fb0*/  ISETP.GE.U32.AND P0, PT, R3, R6, PT ;  /* 0x000000060300720c */ /* 0x000fc60003f06070 */
        /* <DEDUP_REMOVED lines=11> */
[----:B------:R-:W-:Y:S01]  /*17070*/  ISETP.GE.U32.AND.EX P0, PT, R8, R11, PT, P0 ;  /* 0x0000000b0800720c */ /* 0x000fe20003f06100 */
[----:B------:R-:W-:-:S03]  /*17080*/  IMAD.MOV.U32 R11, RZ, RZ, 0x0 ;  /* 0x00000000ff0b7424 */ /* 0x000fc600078e00ff */
[----:B------:R-:W-:Y:S02]  /*17090*/  SEL R2, R2, R15, P0 ;  /* 0x0000000f02027207 */ /* 0x000fe40000000000 */
[----:B------:R-:W-:Y:S02]  /*170a0*/  SEL R3, R3, R8, P0 ;  /* 0x0000000803037207 */ /* 0x000fe40000000000 */
[----:B------:R-:W-:Y:S02]  /*170b0*/  SEL R2, R2, 0xffffffff, P1 ;  /* 0xffffffff02027807 */ /* 0x000fe40000800000 */
[----:B------:R-:W-:Y:S01]  /*170c0*/  SEL R3, R3, 0xffffffff, P1 ;  /* 0xffffffff03037807 */ /* 0x000fe20000800000 */
[----:B------:R-:W-:Y:S06]  /*170d0*/  RET.REL.NODEC R10 `(_ZN2at6native13reduce_kernelILi256ELi2ENS0_8ReduceOpIfNS0_9ArgMaxOpsIfEEjlLi4ELi4EEEEEvT1_) ;  /* 0xfffe8f200a007950 */ /* 0x000fec0003c3ffff */
.L_x_604:
        /* <DEDUP_REMOVED lines=10> */
.L_x_6805:


//--------------------- .text._ZN2at6native13reduce_kernelILi128ELi4ENS0_8ReduceOpIfNS0_9ArgMaxOpsIfEEjlLi4ELi4EEEEEvT1_ --------------------------
	.section	.text._ZN2at6native13reduce_kernelILi128ELi4ENS0_8ReduceOpIfNS0_9ArgMaxOpsIfEEjlLi4ELi4EEEEEvT1_,"ax",@progbits
	.sectioninfo	@"SHI_REGISTERS=80"
	.align	128
        .global         _ZN2at6native13reduce_kernelILi128ELi4ENS0_8ReduceOpIfNS0_9ArgMaxOpsIfEEjlLi4ELi4EEEEEvT1_
        .type           _ZN2at6native13reduce_kernelILi128ELi4ENS0_8ReduceOpIfNS0_9ArgMaxOpsIfEEjlLi4ELi4EEEEEvT1_,@function
        .size           _ZN2at6native13reduce_kernelILi128ELi4ENS0_8ReduceOpIfNS0_9ArgMaxOpsIfEEjlLi4ELi4EEEEEvT1_,(.L_x_6807 - _ZN2at6native13reduce_kernelILi128ELi4ENS0_8ReduceOpIfNS0_9ArgMaxOpsIfEEjlLi4ELi4EEEEEvT1_)
        .other          _ZN2at6native13reduce_kernelILi128ELi4ENS0_8ReduceOpIfNS0_9ArgMaxOpsIfEEjlLi4ELi4EEEEEvT1_,@"STO_CUDA_ENTRY STV_DEFAULT"
_ZN2at6native13reduce_kernelILi128ELi4ENS0_8ReduceOpIfNS0_9ArgMaxOpsIfEEjlLi4ELi4EEEEEvT1_:
.text._ZN2at6native13reduce_kernelILi128ELi4ENS0_8ReduceOpIfNS0_9ArgMaxOpsIfEEjlLi4ELi4EEEEEvT1_:
        /* <DEDUP_REMOVED lines=213> */
.L_x_605:
[----:B------:R-:W-:Y:S01]  /*0d50*/  ISETP.GE.U32.AND P0, PT, R73, c[0x0][0x17c], PT ;  /* 0x00005f0049007a0c */ /* 0x000fe20003f06070 */
[----:B------:R-:W-:Y:S01]  /*0d60*/  ULDC.64 UR36, c[0x0][0x118] ;  /* 0x0000460000247ab9 */ /* 0x000fe20000000a00 */
[----:B------:R-:W-:Y:S01]  /*0d70*/  BSSY B6, `(.L_x_606) ;  /* 0x0001355000067945 */ /* 0x000fe20003800000 */
[----:B------:R-:W-:Y:S01]  /*0d80*/  CS2R R32, SRZ ;  /* 0x0000000000207805 */ /* 0x000fe2000001ff00 */
[----:B------:R-:W-:Y:S01]  /*0d90*/  ISETP.GE.U32.OR P0, PT, R5, c[0x0][0x180], P0 ;  /* 0x0000600005007a0c */ /* 0x000fe20000706470 */
[----:B------:R-:W-:Y:S01]  /*0da0*/  IMAD.MOV.U32 R7, RZ, RZ, RZ ;  /* 0x000000ffff077224 */ /* 0x000fe200078e00ff */
[----:B------:R-:W-:Y:S01]  /*0db0*/  CS2R R18, SRZ ;  /* 0x0000000000127805 */ /* 0x000fe2000001ff00 */
[----:B------:R-:W-:Y:S01]  /*0dc0*/  IMAD.MOV.U32 R71, RZ, RZ, RZ ;  /* 0x000000ffff477224 */ /* 0x000fe200078e00ff */
[----:B------:R-:W-:Y:S01]  /*0dd0*/  CS2R R26, SRZ ;  /* 0x00000000001a7805 */ /* 0x000fe2000001ff00 */
[----:B------:R-:W-:Y:S01]  /*0de0*/  IMAD.MOV.U32 R9, RZ, RZ, RZ ;  /* 0x000000ffff097224 */ /* 0x000fe200078e00ff */
[----:B------:R-:W-:Y:S01]  /*0df0*/  CS2R R10, SRZ ;  /* 0x00000000000a7805 */ /* 0x000fe2000001ff00 */
[----:B------:R-:W-:-:S06]  /*0e00*/  IMAD.MOV.U32 R31, RZ, RZ, RZ ;  /* 0x000000ffff1f7224 */ /* 0x000fcc00078e00ff */
        /* <DEDUP_REMOVED lines=49> */
.L_x_614:
[----:B------:R-:W-:Y:S05]  /*1120*/  BSYNC B2 ;  /* 0x0000000000027941 */ /* 0x000fea0003800000 */
.L_x_613:
        /* <DEDUP_REMOVED lines=24> */
.L_x_612:
[----:B------:R-:W-:Y:S05]  /*12b0*/  BSYNC B1 ;  /* 0x0000000000017941 */ /* 0x000fea0003800000 */
.L_x_611:
[C---:B------:R-:W-:Y:S02]  /*12c0*/  IADD3 R5, P0, -R7.reuse, 0x4, RZ ;  /* 0x0000000407057810 */ /* 0x040fe40007f1e1ff */
[----:B------:R-:W-:Y:S02]  /*12d0*/  IADD3 R0, R7, c[0x0][0x17c], RZ ;  /* 0x00005f0007007a10 */ /* 0x000fe40007ffe0ff */
[----:B------:R-:W-:Y:S01]  /*12e0*/  LEA R18, P1, R5, R18, 0x2 ;  /* 0x0000001205127211 */ /* 0x000fe200078210ff */
[----:B------:R-:W-:Y:S01]  /*12f0*/  IMAD.X R4, RZ, RZ, -0x1, P0 ;  /* 0xffffffffff047424 */ /* 0x000fe200000e06ff */
[----:B------:R-:W-:-:S02]  /*1300*/  IADD3 R24, -R7, 0x4, RZ ;  /* 0x0000000407187810 */ /* 0x000fc40007ffe1ff */
[----:B------:R-:W-:Y:S02]  /*1310*/  IADD3 R0, R0, -0x4, RZ ;  /* 0xfffffffc00007810 */ /* 0x000fe40007ffe0ff */
[----:B------:R-:W-:Y:S02]  /*1320*/  LEA.HI.X R19, R5, R19, R4, 0x2, P1 ;  /* 0x0000001305137211 */ /* 0x000fe400008f1404 */
.L_x_610:
[----:B------:R-:W-:Y:S05]  /*1330*/  BSYNC B0 ;  /* 0x0000000000007941 */ /* 0x000fea0003800000 */
.L_x_609:
        /* <DEDUP_REMOVED lines=24> */
.L_x_626:
        /* <DEDUP_REMOVED lines=31> */
.L_x_618:
[----:B------:R-:W-:Y:S02]  /*16b0*/  FSETP.GTU.FTZ.AND P0, PT, |R5|, +INF , PT ;  /* 0x7f8000000500780b */ /* 0x000fe40003f1c200 */
[----:B------:R-:W-:-:S04]  /*16c0*/  ISETP.LT.U32.AND P1, PT, R12, R11, PT ;  /* 0x0000000b0c00720c */ /* 0x000fc80003f21070 */
[----:B------:R-:W-:-:S08]  /*16d0*/  ISETP.LT.OR.EX P0, PT, R14, RZ, !P0, P1 ;  /* 0x000000ff0e00720c */ /* 0x000fd00004701710 */
.L_x_619:
[----:B------:R-:W-:Y:S05]  /*16e0*/  BSYNC B1 ;  /* 0x0000000000017941 */ /* 0x000fea0003800000 */
.L_x_617:
        /* <DEDUP_REMOVED lines=16> */
.L_x_621:
[----:B------:R-:W-:Y:S02]  /*17f0*/  FSETP.GTU.FTZ.AND P0, PT, |R6|, +INF , PT ;  /* 0x7f8000000600780b */ /* 0x000fe40003f1c200 */
[----:B------:R-:W-:-:S04]  /*1800*/  ISETP.LT.U32.AND P1, PT, R15, R28, PT ;  /* 0x0000001c0f00720c */ /* 0x000fc80003f21070 */
[----:B------:R-:W-:-:S08]  /*1810*/  ISETP.LT.OR.EX P0, PT, R20, RZ, !P0, P1 ;  /* 0x000000ff1400720c */ /* 0x000fd00004701710 */
.L_x_622:
[----:B------:R-:W-:Y:S05]  /*1820*/  BSYNC B1 ;  /* 0x0000000000017941 */ /* 0x000fea0003800000 */
.L_x_620:
        /* <DEDUP_REMOVED lines=16> */
.L_x_624:
[----:B------:R-:W-:Y:S02]  /*1930*/  FSETP.GTU.FTZ.AND P0, PT, |R7|, +INF , PT ;  /* 0x7f8000000700780b */ /* 0x000fe40003f1c200 */
[----:B------:R-:W-:-:S04]  /*1940*/  ISETP.LT.U32.AND P1, PT, R21, R26, PT ;  /* 0x0000001a1500720c */ /* 0x000fc80003f21070 */
[----:B------:R-:W-:-:S08]  /*1950*/  ISETP.LT.OR.EX P0, PT, R22, RZ, !P0, P1 ;  /* 0x000000ff1600720c */ /* 0x000fd00004701710 */
.L_x_625:
[----:B------:R-:W-:Y:S05]  /*1960*/  BSYNC B1 ;  /* 0x0000000000017941 */ /* 0x000fea0003800000 */
.L_x_623:
        /* <DEDUP_REMOVED lines=8> */
.L_x_616:
[----:B------:R-:W-:Y:S05]  /*19f0*/  BSYNC B0 ;  /* 0x0000000000007941 */ /* 0x000fea0003800000 */
.L_x_615:
        /* <DEDUP_REMOVED lines=10> */
.L_x_628:
[----:B------:R-:W-:Y:S05]  /*1aa0*/  BSYNC B0 ;  /* 0x0000000000007941 */ /* 0x000fea0003800000 */
.L_x_627:
        /* <DEDUP_REMOVED lines=27> */
.L_x_630:
[----:B------:R-:W-:Y:S05]  /*1c60*/  BSYNC B0 ;  /* 0x0000000000007941 */ /* 0x000fea0003800000 */
.L_x_629:
        /* <DEDUP_REMOVED lines=12> */
.L_x_632:
[----:B------:R-:W-:Y:S02]  /*1d30*/  FSETP.GTU.FTZ.AND P0, PT, |R10|, +INF , PT ;  /* 0x7f8000000a00780b */ /* 0x000fe40003f1c200 */
[----:B------:R-:W-:-:S04]  /*1d40*/  ISETP.LT.U32.AND P1, PT, R25, R12, PT ;  /* 0x0000000c1900720c */ /* 0x000fc80003f21070 */
[----:B------:R-:W-:-:S08]  /*1d50*/  ISETP.LT.OR.EX P0, PT, R27, R14, !P0, P1 ;  /* 0x0000000e1b00720c */ /* 0x000fd00004701710 */
.L_x_633:
[----:B------:R-:W-:Y:S05]  /*1d60*/  BSYNC B0 ;  /* 0x0000000000007941 */ /* 0x000fea0003800000 */
.L_x_631:
        /* <DEDUP_REMOVED lines=15> */
.L_x_635:
[----:B------:R-:W-:Y:S02]  /*1e60*/  FSETP.GTU.FTZ.AND P0, PT, |R13|, +INF , PT ;  /* 0x7f8000000d00780b */ /* 0x000fe40003f1c200 */
[----:B------:R-:W-:-:S04]  /*1e70*/  ISETP.LT.U32.AND P1, PT, R12, R15, PT ;  /* 0x0000000f0c00720c */ /* 0x000fc80003f21070 */
[----:B------:R-:W-:-:S08]  /*1e80*/  ISETP.LT.OR.EX P0, PT, R27, R20, !P0, P1 ;  /* 0x000000141b00720c */ /* 0x000fd00004701710 */
.L_x_636:
[----:B------:R-:W-:Y:S05]  /*1e90*/  BSYNC B0 ;  /* 0x0000000000007941 */ /* 0x000fea0003800000 */
.L_x_634:
        /* <DEDUP_REMOVED lines=15> */
.L_x_638:
[----:B------:R-:W-:Y:S02]  /*1f90*/  FSETP.GTU.FTZ.AND P0, PT, |R8|, +INF , PT ;  /* 0x7f8000000800780b */ /* 0x000fe40003f1c200 */
[----:B------:R-:W-:-:S04]  /*1fa0*/  ISETP.LT.U32.AND P1, PT, R10, R21, PT ;  /* 0x000000150a00720c */ /* 0x000fc80003f21070 */
[----:B------:R-:W-:-:S08]  /*1fb0*/  ISETP.LT.OR.EX P0, PT, R11, R22, !P0, P1 ;  /* 0x000000160b00720c */ /* 0x000fd00004701710 */
.L_x_639:
[----:B------:R-:W-:Y:S05]  /*1fc0*/  BSYNC B0 ;  /* 0x0000000000007941 */ /* 0x000fea0003800000 */
.L_x_637:
[----:B------:R-:W-:Y:S01]  /*1fd0*/  SEL R10, R10, R21, P0 ;  /* 0x000000150a0a7207 */ /* 0x000fe20000000000 */
[----:B------:R-:W-:Y:S01]  /*1fe0*/  CS2R R26, SRZ ;  /* 0x00000000001a7805 */ /* 0x000fe2000001ff00 */
[----:B------:R-:W-:Y:S01]  /*1ff0*/  SEL R11, R11, R22, P0 ;  /* 0x000000160b0b7207 */ /* 0x000fe20000000000 */
[----:B------:R-:W-:Y:S01]  /*2000*/  IMAD.MOV.U32 R9, RZ, RZ, RZ ;  /* 0x000000ffff097224 */ /* 0x000fe200078e00ff */
[----:B------:R-:W-:Y:S01]  /*2010*/  FSEL R31, R13, R8, P0 ;  /* 0x000000080d1f7208 */ /* 0x000fe20000000000 */
[----:B------:R-:W-:Y:S01]  /*2020*/  IMAD.MOV.U32 R71, RZ, RZ, RZ ;  /* 0x000000ffff477224 */ /* 0x000fe200078e00ff */
[----:B------:R-:W-:Y:S01]  /*2030*/  CS2R R18, SRZ ;  /* 0x0000000000127805 */ /* 0x000fe2000001ff00 */
[----:B------:R-:W-:Y:S01]  /*2040*/  IMAD.MOV.U32 R7, RZ, RZ, RZ ;  /* 0x000000ffff077224 */ /* 0x000fe200078e00ff */
[----:B------:R-:W-:Y:S01]  /*2050*/  CS2R R32, SRZ ;  /* 0x0000000000207805 */ /* 0x000fe2000001ff00 */
[----:B------:R-:W-:Y:S05]  /*2060*/  BRA `(.L_x_607) ;  /* 0x0001225000007947 */ /* 0x000fea0003800000 */
.L_x_608:
        /* <DEDUP_REMOVED lines=107> */
.L_x_693:
        /* <DEDUP_REMOVED lines=213> */
.L_x_644:
[----:B------:R-:W-:-:S04]  /*3470*/  LOP3.LUT R13, R15, 0xfffffff0, RZ, 0xc0, !PT ;  /* 0xfffffff00f0d7812 */ /* 0x000fc800078ec0ff */
[----:B------:R-:W-:-:S05]  /*3480*/  IADD3 R12, P0, R18, R13, RZ ;  /* 0x0000000d120c7210 */ /* 0x000fca0007f1e0ff */
[----:B------:R-:W-:-:S06]  /*3490*/  IMAD.X R13, RZ, RZ, R19, P0 ;  /* 0x000000ffff0d7224 */ /* 0x000fcc00000e0613 */
[----:B------:R-:W5:Y:S01]  /*34a0*/  LDG.E.128 R12, [R12.64] ;  /* 0x000000240c0c7981 */ /* 0x000f62000c1e1d00 */
        /* <DEDUP_REMOVED lines=212> */
.L_x_645:
[----:B------:R-:W-:-:S04]  /*41f0*/  LOP3.LUT R21, R23, 0xfffffff0, RZ, 0xc0, !PT ;  /* 0xfffffff017157812 */ /* 0x000fc800078ec0ff */
[----:B------:R-:W-:-:S05]  /*4200*/  IADD3 R20, P0, R18, R21, RZ ;  /* 0x0000001512147210 */ /* 0x000fca0007f1e0ff */
[----:B------:R-:W-:-:S06]  /*4210*/  IMAD.X R21, RZ, RZ, R19, P0 ;  /* 0x000000ffff157224 */ /* 0x000fcc00000e0613 */
[----:B------:R-:W5:Y:S01]  /*4220*/  LDG.E.128 R20, [R20.64] ;  /* 0x0000002414147981 */ /* 0x000f62000c1e1d00 */
        /* <DEDUP_REMOVED lines=215> */
.L_x_646:
[----:B------:R-:W-:-:S04]  /*4fa0*/  LOP3.LUT R25, R27, 0xfffffff0, RZ, 0xc0, !PT ;  /* 0xfffffff01b197812 */ /* 0x000fc800078ec0ff */
[----:B------:R-:W-:-:S05]  /*4fb0*/  IADD3 R24, P0, R18, R25, RZ ;  /* 0x0000001912187210 */ /* 0x000fca0007f1e0ff */
[----:B------:R-:W-:-:S06]  /*4fc0*/  IMAD.X R25, RZ, RZ, R19, P0 ;  /* 0x000000ffff197224 */ /* 0x000fcc00000e0613 */
[----:B------:R-:W5:Y:S01]  /*4fd0*/  LDG.E.128 R24, [R24.64] ;  /* 0x0000002418187981 */ /* 0x000f62000c1e1d00 */
        /* <DEDUP_REMOVED lines=213> */
.L_x_647:
[----:B------:R-:W-:-:S04]  /*5d30*/  LOP3.LUT R29, R31, 0xfffffff0, RZ, 0xc0, !PT ;  /* 0xfffffff01f1d7812 */ /* 0x000fc800078ec0ff */
[----:B------:R-:W-:-:S05]  /*5d40*/  IADD3 R28, P0, R18, R29, RZ ;  /* 0x0000001d121c7210 */ /* 0x000fca0007f1e0ff */
[----:B------:R-:W-:-:S06]  /*5d50*/  IMAD.X R29, RZ, RZ, R19, P0 ;  /* 0x000000ffff1d7224 */ /* 0x000fcc00000e0613 */
[----:B------:R-:W5:Y:S01]  /*5d60*/  LDG.E.128 R28, [R28.64] ;  /* 0x000000241c1c7981 */ /* 0x000f62000c1e1d00 */
        /* <DEDUP_REMOVED lines=27> */
.L_x_649:
[----:B------:R-:W-:Y:S02]  /*5f20*/  FSETP.GTU.FTZ.AND P0, PT, |R13|, +INF , PT ;  /* 0x7f8000000d00780b */ /* 0x000fe40003f1c200 */
[----:B------:R-:W-:-:S04]  /*5f30*/  ISETP.LT.U32.AND P2, PT, R7, R73, PT ;  /* 0x000000490700720c */ /* 0x000fc80003f41070 */
[----:B------:R-:W-:-:S08]  /*5f40*/  ISETP.LT.OR.EX P0, PT, R6, RZ, !P0, P2 ;  /* 0x000000ff0600720c */ /* 0x000fd00004701720 */
.L_x_650:
[----:B------:R-:W-:Y:S05]  /*5f50*/  BSYNC B1 ;  /* 0x0000000000017941 */ /* 0x000fea0003800000 */
.L_x_648:
        /* <DEDUP_REMOVED lines=15> */
.L_x_652:
[----:B------:R-:W-:Y:S02]  /*6050*/  FSETP.GTU.FTZ.AND P0, PT, |R14|, +INF , PT ;  /* 0x7f8000000e00780b */ /* 0x000fe40003f1c200 */
[----:B------:R-:W-:-:S04]  /*6060*/  ISETP.LT.U32.AND P2, PT, R10, R73, PT ;  /* 0x000000490a00720c */ /* 0x000fc80003f41070 */
[----:B------:R-:W-:-:S08]  /*6070*/  ISETP.LT.OR.EX P0, PT, R9, RZ, !P0, P2 ;  /* 0x000000ff0900720c */ /* 0x000fd00004701720 */
.L_x_653:
[----:B------:R-:W-:Y:S05]  /*6080*/  BSYNC B1 ;  /* 0x0000000000017941 */ /* 0x000fea0003800000 */
.L_x_651:
        /* <DEDUP_REMOVED lines=15> */
.L_x_655:
[----:B------:R-:W-:Y:S02]  /*6180*/  FSETP.GTU.FTZ.AND P0, PT, |R15|, +INF , PT ;  /* 0x7f8000000f00780b */ /* 0x000fe40003f1c200 */
[----:B------:R-:W-:-:S04]  /*6190*/  ISETP.LT.U32.AND P2, PT, R33, R73, PT ;  /* 0x000000492100720c */ /* 0x000fc80003f41070 */
[----:B------:R-:W-:-:S08]  /*61a0*/  ISETP.LT.OR.EX P0, PT, R32, RZ, !P0, P2 ;  /* 0x000000ff2000720c */ /* 0x000fd00004701720 */
.L_x_656:
[----:B------:R-:W-:Y:S05]  /*61b0*/  BSYNC B1 ;  /* 0x0000000000017941 */ /* 0x000fea0003800000 */
.L_x_654:
        /* <DEDUP_REMOVED lines=15> */
.L_x_658:
[----:B------:R-:W-:Y:S02]  /*62b0*/  FSETP.GTU.FTZ.AND P0, PT, |R20|, +INF , PT ;  /* 0x7f8000001400780b */ /* 0x000fe40003f1c200 */
[----:B------:R-:W-:-:S04]  /*62c0*/  ISETP.LT.U32.AND P2, PT, R37, R48, PT ;  /* 0x000000302500720c */ /* 0x000fc80003f41070 */
[----:B------:R-:W-:-:S08]  /*62d0*/  ISETP.LT.OR.EX P0, PT, R34, RZ, !P0, P2 ;  /* 0x000000ff2200720c */ /* 0x000fd00004701720 */
.L_x_659:
[----:B------:R-:W-:Y:S05]  /*62e0*/  BSYNC B1 ;  /* 0x0000000000017941 */ /* 0x000fea0003800000 */
.L_x_657:
        /* <DEDUP_REMOVED lines=15> */
.L_x_661:
[----:B------:R-:W-:Y:S02]  /*63e0*/  FSETP.GTU.FTZ.AND P0, PT, |R21|, +INF , PT ;  /* 0x7f8000001500780b */ /* 0x000fe40003f1c200 */
[----:B------:R-:W-:-:S04]  /*63f0*/  ISETP.LT.U32.AND P2, PT, R38, R48, PT ;  /* 0x000000302600720c */ /* 0x000fc80003f41070 */
[----:B------:R-:W-:-:S08]  /*6400*/  ISETP.LT.OR.EX P0, PT, R39, RZ, !P0, P2 ;  /* 0x000000ff2700720c */ /* 0x000fd00004701720 */
.L_x_662:
[----:B------:R-:W-:Y:S05]  /*6410*/  BSYNC B1 ;  /* 0x0000000000017941 */ /* 0x000fea0003800000 */
.L_x_660:
        /* <DEDUP_REMOVED lines=15> */
.L_x_664:
[----:B------:R-:W-:Y:S02]  /*6510*/  FSETP.GTU.FTZ.AND P0, PT, |R22|, +INF , PT ;  /* 0x7f8000001600780b */ /* 0x000fe40003f1c200 */
[----:B------:R-:W-:-:S04]  /*6520*/  ISETP.LT.U32.AND P2, PT, R43, R48, PT ;  /* 0x000000302b00720c */ /* 0x000fc80003f41070 */
[----:B------:R-:W-:-:S08]  /*6530*/  ISETP.LT.OR.EX P0, PT, R40, RZ, !P0, P2 ;  /* 0x000000ff2800720c */ /* 0x000fd00004701720 */
.L_x_665:
[----:B------:R-:W-:Y:S05]  /*6540*/  BSYNC B1 ;  /* 0x0000000000017941 */ /* 0x000fea0003800000 */
.L_x_663:
        /* <DEDUP_REMOVED lines=15> */
.L_x_667:
[----:B------:R-:W-:Y:S02]  /*6640*/  FSETP.GTU.FTZ.AND P0, PT, |R23|, +INF , PT ;  /* 0x7f8000001700780b */ /* 0x000fe40003f1c200 */
[----:B------:R-:W-:-:S04]  /*6650*/  ISETP.LT.U32.AND P2, PT, R44, R48, PT ;  /* 0x000000302c00720c */ /* 0x000fc80003f41070 */
[----:B------:R-:W-:-:S08]  /*6660*/  ISETP.LT.OR.EX P0, PT, R45, RZ, !P0, P2 ;  /* 0x000000ff2d00720c */ /* 0x000fd00004701720 */
.L_x_668:
[----:B------:R-:W-:Y:S05]  /*6670*/  BSYNC B1 ;  /* 0x0000000000017941 */ /* 0x000fea0003800000 */
.L_x_666:
[----:B------:R-:W-:Y:S01]  /*6680*/  FSETP.GTU.FTZ.AND P2, PT, |R47|, +INF , PT ;  /* 0x7f8000002f00780b */ /* 0x000fe20003f5c200 */
[----:B------:R-:W-:Y:S01]  /*6690*/  BSSY B1, `(.L_x_669) ;  /* 0x0000012000017945 */ /* 0x000fe20003800000 */
[----:B------:R-:W-:Y:S02]  /*66a0*/  SEL R44, R44, R48, P0 ;  /* 0x000000302c2c7207 */ /* 0x000fe40000000000 */
[----:B------:R-:W-:Y:S02]  /*66b0*/  FSEL R42, R42, R23, P0 ;  /* 0x000000172a2a7208 */ /* 0x000fe40000000000 */
[----:B------:R-:W-:Y:S02]  /*66c0*/  IADD3 R48, R48, c[0x0][0x184], RZ ;  /* 0x0000610030307a10 */ /* 0x000fe40007ffe0ff */
[----:B------:R-:W-:-:S05]  /*66d0*/  SEL R45, R45, RZ, P0 ;  /* 0x000000ff2d2d7207 */ /* 0x000fca0000000000 */
        /* <DEDUP_REMOVED lines=10> */
.L_x_670:
[----:B------:R-:W-:Y:S02]  /*6780*/  FSETP.GTU.FTZ.AND P0, PT, |R24|, +INF , PT ;  /* 0x7f8000001800780b */ /* 0x000fe40003f1c200 */
[----:B------:R-:W-:-:S04]  /*6790*/  ISETP.LT.U32.AND P2, PT, R50, R48, PT ;  /* 0x000000303200720c */ /* 0x000fc80003f41070 */
[----:B------:R-:W-:-:S08]  /*67a0*/  ISETP.LT.OR.EX P0, PT, R46, RZ, !P0, P2 ;  /* 0x000000ff2e00720c */ /* 0x000fd00004701720 */
.L_x_671:
[----:B------:R-:W-:Y:S05]  /*67b0*/  BSYNC B1 ;  /* 0x0000000000017941 */ /* 0x000fea0003800000 */
.L_x_669:
        /* <DEDUP_REMOVED lines=15> */
.L_x_673:
[----:B------:R-:W-:Y:S02]  /*68b0*/  FSETP.GTU.FTZ.AND P0, PT, |R25|, +INF , PT ;  /* 0x7f8000001900780b */ /* 0x000fe40003f1c200 */
[----:B------:R-:W-:-:S04]  /*68c0*/  ISETP.LT.U32.AND P2, PT, R53, R48, PT ;  /* 0x000000303500720c */ /* 0x000fc80003f41070 */
[----:B------:R-:W-:-:S08]  /*68d0*/  ISETP.LT.OR.EX P0, PT, R51, RZ, !P0, P2 ;  /* 0x000000ff3300720c */ /* 0x000fd00004701720 */
.L_x_674:
[----:B------:R-:W-:Y:S05]  /*68e0*/  BSYNC B1 ;  /* 0x0000000000017941 */ /* 0x000fea0003800000 */
.L_x_672:
        /* <DEDUP_REMOVED lines=15> */
.L_x_676:
[----:B------:R-:W-:Y:S02]  /*69e0*/  FSETP.GTU.FTZ.AND P0, PT, |R26|, +INF , PT ;  /* 0x7f8000001a00780b */ /* 0x000fe40003f1c200 */
[----:B------:R-:W-:-:S04]  /*69f0*/  ISETP.LT.U32.AND P2, PT, R56, R48, PT ;  /* 0x000000303800720c */ /* 0x000fc80003f41070 */
[----:B------:R-:W-:-:S08]  /*6a00*/  ISETP.LT.OR.EX P0, PT, R54, RZ, !P0, P2 ;  /* 0x000000ff3600720c */ /* 0x000fd00004701720 */
.L_x_677:
[----:B------:R-:W-:Y:S05]  /*6a10*/  BSYNC B1 ;  /* 0x0000000000017941 */ /* 0x000fea0003800000 */
.L_x_675:
        /* <DEDUP_REMOVED lines=15> */
.L_x_679:
[----:B------:R-:W-:Y:S02]  /*6b10*/  FSETP.GTU.FTZ.AND P0, PT, |R27|, +INF , PT ;  /* 0x7f8000001b00780b */ /* 0x000fe40003f1c200 */
[----:B------:R-:W-:-:S04]  /*6b20*/  ISETP.LT.U32.AND P2, PT, R59, R48, PT ;  /* 0x000000303b00720c */ /* 0x000fc80003f41070 */
[----:B------:R-:W-:-:S08]  /*6b30*/  ISETP.LT.OR.EX P0, PT, R57, RZ, !P0, P2 ;  /* 0x000000ff3900720c */ /* 0x000fd00004701720 */
.L_x_680:
[----:B------:R-:W-:Y:S05]  /*6b40*/  BSYNC B1 ;  /* 0x0000000000017941 */ /* 0x000fea0003800000 */
.L_x_678:
        /* <DEDUP_REMOVED lines=16> */
.L_x_682:
[----:B------:R-:W-:Y:S02]  /*6c50*/  FSETP.GTU.FTZ.AND P0, PT, |R28|, +INF , PT ;  /* 0x7f8000001c00780b */ /* 0x000fe40003f1c200 */
[----:B------:R-:W-:-:S04]  /*6c60*/  ISETP.LT.U32.AND P2, PT, R64, R49, PT ;  /* 0x000000314000720c */ /* 0x000fc80003f41070 */
[----:B------:R-:W-:-:S08]  /*6c70*/  ISETP.LT.OR.EX P0, PT, R63, RZ, !P0, P2 ;  /* 0x000000ff3f00720c */ /* 0x000fd00004701720 */
.L_x_683:
[----:B------:R-:W-:Y:S05]  /*6c80*/  BSYNC B1 ;  /* 0x0000000000017941 */ /* 0x000fea0003800000 */
.L_x_681:
        /* <DEDUP_REMOVED lines=15> */
.L_x_685:
[----:B------:R-:W-:Y:S02]  /*6d80*/  FSETP.GTU.FTZ.AND P0, PT, |R29|, +INF , PT ;  /* 0x7f8000001d00780b */ /* 0x000fe40003f1c200 */
[----:B------:R-:W-:-:S04]  /*6d90*/  ISETP.LT.U32.AND P2, PT, R67, R49, PT ;  /* 0x000000314300720c */ /* 0x000fc80003f41070 */
[----:B------:R-:W-:-:S08]  /*6da0*/  ISETP.LT.OR.EX P0, PT, R65, RZ, !P0, P2 ;  /* 0x000000ff4100720c */ /* 0x000fd00004701720 */
.L_x_686:
[----:B------:R-:W-:Y:S05]  /*6db0*/  BSYNC B1 ;  /* 0x0000000000017941 */ /* 0x000fea0003800000 */
.L_x_684:
        /* <DEDUP_REMOVED lines=15> */
.L_x_688:
[----:B------:R-:W-:Y:S02]  /*6eb0*/  FSETP.GTU.FTZ.AND P0, PT, |R30|, +INF , PT ;  /* 0x7f8000001e00780b */ /* 0x000fe40003f1c200 */
[----:B------:R-:W-:-:S04]  /*6ec0*/  ISETP.LT.U32.AND P2, PT, R70, R49, PT ;  /* 0x000000314600720c */ /* 0x000fc80003f41070 */
[----:B------:R-:W-:-:S08]  /*6ed0*/  ISETP.LT.OR.EX P0, PT, R69, RZ, !P0, P2 ;  /* 0x000000ff4500720c */ /* 0x000fd00004701720 */
.L_x_689:
[----:B------:R-:W-:Y:S05]  /*6ee0*/  BSYNC B1 ;  /* 0x0000000000017941 */ /* 0x000fea0003800000 */
.L_x_687:
        /* <DEDUP_REMOVED lines=15> */
.L_x_691:
[----:B------:R-:W-:Y:S02]  /*6fe0*/  FSETP.GTU.FTZ.AND P0, PT, |R31|, +INF , PT ;  /* 0x7f8000001f00780b */ /* 0x000fe40003f1c200 */
[----:B------:R-:W-:-:S04]  /*6ff0*/  ISETP.LT.U32.AND P2, PT, R62, R49, PT ;  /* 0x000000313e00720c */ /* 0x000fc80003f41070 */
[----:B------:R-:W-:-:S08]  /*7000*/  ISETP.LT.OR.EX P0, PT, R60, RZ, !P0, P2 ;  /* 0x000000ff3c00720c */ /* 0x000fd00004701720 */
.L_x_692:
[----:B------:R-:W-:Y:S05]  /*7010*/  BSYNC B1 ;  /* 0x0000000000017941 */ /* 0x000fea0003800000 */
.L_x_690:
        /* <DEDUP_REMOVED lines=9> */
.L_x_643:
[----:B------:R-:W-:Y:S05]  /*70b0*/  BSYNC B0 ;  /* 0x0000000000007941 */ /* 0x000fea0003800000 */
.L_x_642:
        /* <DEDUP_REMOVED lines=204> */
.L_x_696:
[----:B------:R-:W-:-:S04]  /*7d80*/  LOP3.LUT R13, R49, 0xfffffff0, RZ, 0xc0, !PT ;  /* 0xfffffff0310d7812 */ /* 0x000fc800078ec0ff */
[----:B------:R-:W-:-:S05]  /*7d90*/  IADD3 R12, P2, R18, R13, RZ ;  /* 0x0000000d120c7210 */ /* 0x000fca0007f5e0ff */
[----:B------:R-:W-:-:S06]  /*7da0*/  IMAD.X R13, RZ, RZ, R19, P2 ;  /* 0x000000ffff0d7224 */ /* 0x000fcc00010e0613 */
[----:B------:R-:W5:Y:S01]  /*7db0*/  LDG.E.128 R12, [R12.64] ;  /* 0x000000240c0c7981 */ /* 0x000f62000c1e1d00 */
        /* <DEDUP_REMOVED lines=203> */
.L_x_697:
        /* <DEDUP_REMOVED lines=207> */
.L_x_698:
        /* <DEDUP_REMOVED lines=9> */
[----:B------:R-:W-:-:S04]  /*97f0*/  IMAD.MOV.U32 R48, RZ, RZ, RZ ;  /* 0x000000ffff307224 */ /* 0x000fc800078e00ff */
[----:B------:R-:W-:-:S04]  /*9800*/  IMAD.HI.U32 R28, R49, c[0x0][0x1c0], R48 ;  /* 0x00007000311c7a27 */ /* 0x000fc800078e0030 */
[----:B------:R-:W-:Y:S01]  /*9810*/  IMAD.MOV.U32 R48, RZ, RZ, c[0x0][0x1b8] ;  /* 0x00006e00ff307624 */ /* 0x000fe200078e00ff */
[----:B------:R-:W-:-:S04]  /*9820*/  SHF.R.U32.HI R29, RZ, c[0x0][0x1c4], R28 ;  /* 0x00007100ff1d7a19 */ /* 0x000fc8000001161c */
[----:B------:R-:W-:Y:S01]  /*9830*/  ISETP.NE.AND P1, PT, R48, 0x1, PT ;  /* 0x000000013000780c */ /* 0x000fe20003f25270 */
[----:B------:R-:W-:-:S04]  /*9840*/  IMAD.MOV R31, RZ, RZ, -R29 ;  /* 0x000000ffff1f7224 */ /* 0x000fc800078e0a1d */
[----:B------:R-:W-:-:S04]  /*9850*/  IMAD R49, R31, c[0x0][0x1bc], R49 ;  /* 0x00006f001f317a24 */ /* 0x000fc800078e0231 */
[----:B------:R-:W-:-:S04]  /*9860*/  IMAD R72, R49, c[0x0][0x2e8], RZ ;  /* 0x0000ba0031487a24 */ /* 0x000fc800078e02ff */
        /* <DEDUP_REMOVED lines=190> */
.L_x_699:
[----:B------:R-:W-:-:S04]  /*a450*/  LOP3.LUT R29, R72, 0xfffffff0, RZ, 0xc0, !PT ;  /* 0xfffffff0481d7812 */ /* 0x000fc800078ec0ff */
[----:B------:R-:W-:-:S05]  /*a460*/  IADD3 R28, P1, R18, R29, RZ ;  /* 0x0000001d121c7210 */ /* 0x000fca0007f3e0ff */
[----:B------:R-:W-:-:S06]  /*a470*/  IMAD.X R29, RZ, RZ, R19, P1 ;  /* 0x000000ffff1d7224 */ /* 0x000fcc00008e0613 */
[----:B------:R-:W5:Y:S02]  /*a480*/  LDG.E.128 R28, [R28.64] ;  /* 0x000000241c1c7981 */ /* 0x000f64000c1e1d00 */
.L_x_695:
[----:B------:R-:W-:Y:S05]  /*a490*/  BSYNC B0 ;  /* 0x0000000000007941 */ /* 0x000fea0003800000 */
.L_x_694:
        /* <DEDUP_REMOVED lines=14> */
.L_x_703:
[----:B-----5:R-:W-:Y:S02]  /*a580*/  FSETP.GTU.FTZ.AND P0, PT, |R12|, +INF , PT ;  /* 0x7f8000000c00780b */ /* 0x020fe40003f1c200 */
[----:B------:R-:W-:-:S04]  /*a590*/  ISETP.LT.U32.AND P1, PT, R4, R73, PT ;  /* 0x000000490400720c */ /* 0x000fc80003f21070 */
[----:B------:R-:W-:-:S08]  /*a5a0*/  ISETP.LT.OR.EX P0, PT, R3, RZ, !P0, P1 ;  /* 0x000000ff0300720c */ /* 0x000fd00004701710 */
.L_x_704:
[----:B------:R-:W-:Y:S05]  /*a5b0*/  BSYNC B1 ;  /* 0x0000000000017941 */ /* 0x000fea0003800000 */
.L_x_702:
        /* <DEDUP_REMOVED lines=15> */
.L_x_706:
[----:B------:R-:W-:Y:S02]  /*a6b0*/  FSETP.GTU.FTZ.AND P0, PT, |R13|, +INF , PT ;  /* 0x7f8000000d00780b */ /* 0x000fe40003f1c200 */
[----:B------:R-:W-:-:S04]  /*a6c0*/  ISETP.LT.U32.AND P1, PT, R7, R73, PT ;  /* 0x000000490700720c */ /* 0x000fc80003f21070 */
[----:B------:R-:W-:-:S08]  /*a6d0*/  ISETP.LT.OR.EX P0, PT, R6, RZ, !P0, P1 ;  /* 0x000000ff0600720c */ /* 0x000fd00004701710 */
.L_x_707:
[----:B------:R-:W-:Y:S05]  /*a6e0*/  BSYNC B1 ;  /* 0x0000000000017941 */ /* 0x000fea0003800000 */
.L_x_705:
        /* <DEDUP_REMOVED lines=15> */
.L_x_709:
[----:B------:R-:W-:Y:S02]  /*a7e0*/  FSETP.GTU.FTZ.AND P0, PT, |R14|, +INF , PT ;  /* 0x7f8000000e00780b */ /* 0x000fe40003f1c200 */
[----:B------:R-:W-:-:S04]  /*a7f0*/  ISETP.LT.U32.AND P1, PT, R10, R73, PT ;  /* 0x000000490a00720c */ /* 0x000fc80003f21070 */
[----:B------:R-:W-:-:S08]  /*a800*/  ISETP.LT.OR.EX P0, PT, R9, RZ, !P0, P1 ;  /* 0x000000ff0900720c */ /* 0x000fd00004701710 */
.L_x_710:
[----:B------:R-:W-:Y:S05]  /*a810*/  BSYNC B1 ;  /* 0x0000000000017941 */ /* 0x000fea0003800000 */
.L_x_708:
        /* <DEDUP_REMOVED lines=15> */
.L_x_712:
[----:B------:R-:W-:Y:S02]  /*a910*/  FSETP.GTU.FTZ.AND P0, PT, |R15|, +INF , PT ;  /* 0x7f8000000f00780b */ /* 0x000fe40003f1c200 */
[----:B------:R-:W-:-:S04]  /*a920*/  ISETP.LT.U32.AND P1, PT, R33, R73, PT ;  /* 0x000000492100720c */ /* 0x000fc80003f21070 */
[----:B------:R-:W-:-:S08]  /*a930*/  ISETP.LT.OR.EX P0, PT, R32, RZ, !P0, P1 ;  /* 0x000000ff2000720c */ /* 0x000fd00004701710 */
.L_x_713:
[----:B------:R-:W-:Y:S05]  /*a940*/  BSYNC B1 ;  /* 0x0000000000017941 */ /* 0x000fea0003800000 */
.L_x_711:
        /* <DEDUP_REMOVED lines=18> */
.L_x_715:
[----:B------:R-:W-:Y:S02]  /*aa70*/  FSETP.GTU.FTZ.AND P0, PT, |R20|, +INF , PT ;  /* 0x7f8000001400780b */ /* 0x000fe40003f1c200 */
[----:B------:R-:W-:-:S04]  /*aa80*/  ISETP.LT.U32.AND P1, PT, R37, R14, PT ;  /* 0x0000000e2500720c */ /* 0x000fc80003f21070 */
[----:B------:R-:W-:-:S08]  /*aa90*/  ISETP.LT.OR.EX P0, PT, R34, RZ, !P0, P1 ;  /* 0x000000ff2200720c */ /* 0x000fd00004701710 */
.L_x_716:
[----:B------:R-:W-:Y:S05]  /*aaa0*/  BSYNC B1 ;  /* 0x0000000000017941 */ /* 0x000fea0003800000 */
.L_x_714:
        /* <DEDUP_REMOVED lines=15> */
.L_x_718:
[----:B------:R-:W-:Y:S02]  /*aba0*/  FSETP.GTU.FTZ.AND P0, PT, |R21|, +INF , PT ;  /* 0x7f8000001500780b */ /* 0x000fe40003f1c200 */
[----:B------:R-:W-:-:S04]  /*abb0*/  ISETP.LT.U32.AND P1, PT, R38, R14, PT ;  /* 0x0000000e2600720c */ /* 0x000fc80003f21070 */
[----:B------:R-:W-:-:S08]  /*abc0*/  ISETP.LT.OR.EX P0, PT, R39, RZ, !P0, P1 ;  /* 0x000000ff2700720c */ /* 0x000fd00004701710 */
.L_x_719:
[----:B------:R-:W-:Y:S05]  /*abd0*/  BSYNC B1 ;  /* 0x0000000000017941 */ /* 0x000fea0003800000 */
.L_x_717:
        /* <DEDUP_REMOVED lines=15> */
.L_x_721:
[----:B------:R-:W-:Y:S02]  /*acd0*/  FSETP.GTU.FTZ.AND P0, PT, |R22|, +INF , PT ;  /* 0x7f8000001600780b */ /* 0x000fe40003f1c200 */
[----:B------:R-:W-:-:S04]  /*ace0*/  ISETP.LT.U32.AND P1, PT, R43, R14, PT ;  /* 0x0000000e2b00720c */ /* 0x000fc80003f21070 */
[----:B------:R-:W-:-:S08]  /*acf0*/  ISETP.LT.OR.EX P0, PT, R40, RZ, !P0, P1 ;  /* 0x000000ff2800720c */ /* 0x000fd00004701710 */
.L_x_722:
[----:B------:R-:W-:Y:S05]  /*ad00*/  BSYNC B1 ;  /* 0x0000000000017941 */ /* 0x000fea0003800000 */
.L_x_720:
        /* <DEDUP_REMOVED lines=15> */
.L_x_724:
[----:B------:R-:W-:Y:S02]  /*ae00*/  FSETP.GTU.FTZ.AND P0, PT, |R23|, +INF , PT ;  /* 0x7f8000001700780b */ /* 0x000fe40003f1c200 */
[----:B------:R-:W-:-:S04]  /*ae10*/  ISETP.LT.U32.AND P1, PT, R44, R14, PT ;  /* 0x0000000e2c00720c */ /* 0x000fc80003f21070 */
[----:B------:R-:W-:-:S08]  /*ae20*/  ISETP.LT.OR.EX P0, PT, R45, RZ, !P0, P1 ;  /* 0x000000ff2d00720c */ /* 0x000fd00004701710 */
.L_x_725:
[----:B------:R-:W-:Y:S05]  /*ae30*/  BSYNC B1 ;  /* 0x0000000000017941 */ /* 0x000fea0003800000 */
.L_x_723:
        /* <DEDUP_REMOVED lines=18> */
.L_x_727:
[----:B------:R-:W-:Y:S02]  /*af60*/  FSETP.GTU.FTZ.AND P0, PT, |R24|, +INF , PT ;  /* 0x7f8000001800780b */ /* 0x000fe40003f1c200 */
[----:B------:R-:W-:-:S04]  /*af70*/  ISETP.LT.U32.AND P1, PT, R50, R13, PT ;  /* 0x0000000d3200720c */ /* 0x000fc80003f21070 */
[----:B------:R-:W-:-:S08]  /*af80*/  ISETP.LT.OR.EX P0, PT, R46, RZ, !P0, P1 ;  /* 0x000000ff2e00720c */ /* 0x000fd00004701710 */
.L_x_728:
[----:B------:R-:W-:Y:S05]  /*af90*/  BSYNC B1 ;  /* 0x0000000000017941 */ /* 0x000fea0003800000 */
.L_x_726:
        /* <DEDUP_REMOVED lines=15> */
.L_x_730:
[----:B------:R-:W-:Y:S02]  /*b090*/  FSETP.GTU.FTZ.AND P0, PT, |R25|, +INF , PT ;  /* 0x7f8000001900780b */ /* 0x000fe40003f1c200 */
[----:B------:R-:W-:-:S04]  /*b0a0*/  ISETP.LT.U32.AND P1, PT, R53, R13, PT ;  /* 0x0000000d3500720c */ /* 0x000fc80003f21070 */
[----:B------:R-:W-:-:S08]  /*b0b0*/  ISETP.LT.OR.EX P0, PT, R51, RZ, !P0, P1 ;  /* 0x000000ff3300720c */ /* 0x000fd00004701710 */
.L_x_731:
[----:B------:R-:W-:Y:S05]  /*b0c0*/  BSYNC B1 ;  /* 0x0000000000017941 */ /* 0x000fea0003800000 */
.L_x_729:
        /* <DEDUP_REMOVED lines=15> */
.L_x_733:
[----:B------:R-:W-:Y:S02]  /*b1c0*/  FSETP.GTU.FTZ.AND P0, PT, |R26|, +INF , PT ;  /* 0x7f8000001a00780b */ /* 0x000fe40003f1c200 */
[----:B------:R-:W-:-:S04]  /*b1d0*/  ISETP.LT.U32.AND P1, PT, R56, R13, PT ;  /* 0x0000000d3800720c */ /* 0x000fc80003f21070 */
[----:B------:R-:W-:-:S08]  /*b1e0*/  ISETP.LT.OR.EX P0, PT, R54, RZ, !P0, P1 ;  /* 0x000000ff3600720c */ /* 0x000fd00004701710 */
.L_x_734:
[----:B------:R-:W-:Y:S05]  /*b1f0*/  BSYNC B1 ;  /* 0x0000000000017941 */ /* 0x000fea0003800000 */
.L_x_732:
        /* <DEDUP_REMOVED lines=15> */
.L_x_736:
[----:B------:R-:W-:Y:S02]  /*b2f0*/  FSETP.GTU.FTZ.AND P0, PT, |R27|, +INF , PT ;  /* 0x7f8000001b00780b */ /* 0x000fe40003f1c200 */
[----:B------:R-:W-:-:S04]  /*b300*/  ISETP.LT.U32.AND P1, PT, R59, R13, PT ;  /* 0x0000000d3b00720c */ /* 0x000fc80003f21070 */
[----:B------:R-:W-:-:S08]  /*b310*/  ISETP.LT.OR.EX P0, PT, R57, RZ, !P0, P1 ;  /* 0x000000ff3900720c */ /* 0x000fd00004701710 */
.L_x_737:
[----:B------:R-:W-:Y:S05]  /*b320*/  BSYNC B1 ;  /* 0x0000000000017941 */ /* 0x000fea0003800000 */
.L_x_735:
        /* <DEDUP_REMOVED lines=18> */
.L_x_739:
[----:B------:R-:W-:Y:S02]  /*b450*/  FSETP.GTU.FTZ.AND P0, PT, |R28|, +INF , PT ;  /* 0x7f8000001c00780b */ /* 0x000fe40003f1c200 */
[----:B------:R-:W-:-:S04]  /*b460*/  ISETP.LT.U32.AND P1, PT, R64, R15, PT ;  /* 0x0000000f4000720c */ /* 0x000fc80003f21070 */
[----:B------:R-:W-:-:S08]  /*b470*/  ISETP.LT.OR.EX P0, PT, R63, RZ, !P0, P1 ;  /* 0x000000ff3f00720c */ /* 0x000fd00004701710 */
.L_x_740:
[----:B------:R-:W-:Y:S05]  /*b480*/  BSYNC B1 ;  /* 0x0000000000017941 */ /* 0x000fea0003800000 */
.L_x_738:
        /* <DEDUP_REMOVED lines=15> */
.L_x_742:
[----:B------:R-:W-:Y:S02]  /*b580*/  FSETP.GTU.FTZ.AND P0, PT, |R29|, +INF , PT ;  /* 0x7f8000001d00780b */ /* 0x000fe40003f1c200 */
[----:B------:R-:W-:-:S04]  /*b590*/  ISETP.LT.U32.AND P1, PT, R67, R15, PT ;  /* 0x0000000f4300720c */ /* 0x000fc80003f21070 */
[----:B------:R-:W-:-:S08]  /*b5a0*/  ISETP.LT.OR.EX P0, PT, R65, RZ, !P0, P1 ;  /* 0x000000ff4100720c */ /* 0x000fd00004701710 */
.L_x_743:
[----:B------:R-:W-:Y:S05]  /*b5b0*/  BSYNC B1 ;  /* 0x0000000000017941 */ /* 0x000fea0003800000 */
.L_x_741:
        /* <DEDUP_REMOVED lines=15> */
.L_x_745:
[----:B------:R-:W-:Y:S02]  /*b6b0*/  FSETP.GTU.FTZ.AND P0, PT, |R30|, +INF , PT ;  /* 0x7f8000001e00780b */ /* 0x000fe40003f1c200 */
[----:B------:R-:W-:-:S04]  /*b6c0*/  ISETP.LT.U32.AND P1, PT, R70, R15, PT ;  /* 0x0000000f4600720c */ /* 0x000fc80003f21070 */
[----:B------:R-:W-:-:S08]  /*b6d0*/  ISETP.LT.OR.EX P0, PT, R69, RZ, !P0, P1 ;  /* 0x000000ff4500720c */ /* 0x000fd00004701710 */
.L_x_746:
[----:B------:R-:W-:Y:S05]  /*b6e0*/  BSYNC B1 ;  /* 0x0000000000017941 */ /* 0x000fea0003800000 */
.L_x_744:
        /* <DEDUP_REMOVED lines=15> */
.L_x_748:
[----:B------:R-:W-:Y:S02]  /*b7e0*/  FSETP.GTU.FTZ.AND P0, PT, |R31|, +INF , PT ;  /* 0x7f8000001f00780b */ /* 0x000fe40003f1c200 */
[----:B------:R-:W-:-:S04]  /*b7f0*/  ISETP.LT.U32.AND P1, PT, R62, R15, PT ;  /* 0x0000000f3e00720c */ /* 0x000fc80003f21070 */
[----:B------:R-:W-:-:S08]  /*b800*/  ISETP.LT.OR.EX P0, PT, R60, RZ, !P0, P1 ;  /* 0x000000ff3c00720c */ /* 0x000fd00004701710 */
.L_x_749:
[----:B------:R-:W-:Y:S05]  /*b810*/  BSYNC B1 ;  /* 0x0000000000017941 */ /* 0x000fea0003800000 */
.L_x_747:
[----:B------:R-:W-:Y:S02]  /*b820*/  FSEL R68, R68, R31, P0 ;  /* 0x0000001f44447208 */ /* 0x000fe40000000000 */
[----:B------:R-:W-:Y:S02]  /*b830*/  SEL R62, R62, R15, P0 ;  /* 0x0000000f3e3e7207 */ /* 0x000fe40000000000 */
[----:B------:R-:W-:Y:S02]  /*b840*/  SEL R60, R60, RZ, P0 ;  /* 0x000000ff3c3c7207 */ /* 0x000fe40000000000 */
.L_x_701:
[----:B------:R-:W-:Y:S05]  /*b850*/  BSYNC B0 ;  /* 0x0000000000007941 */ /* 0x000fea0003800000 */
.L_x_700:
        /* <DEDUP_REMOVED lines=12> */
.L_x_751:
[----:B------:R-:W-:Y:S02]  /*b920*/  FSETP.GTU.FTZ.AND P0, PT, |R35|, +INF , PT ;  /* 0x7f8000002300780b */ /* 0x000fe40003f1c200 */
[----:B------:R-:W-:-:S04]  /*b930*/  ISETP.LT.U32.AND P1, PT, R4, R37, PT ;  /* 0x000000250400720c */ /* 0x000fc80003f21070 */
[----:B------:R-:W-:-:S08]  /*b940*/  ISETP.LT.OR.EX P0, PT, R3, R34, !P0, P1 ;  /* 0x000000220300720c */ /* 0x000fd00004701710 */
.L_x_752:
[----:B------:R-:W-:Y:S05]  /*b950*/  BSYNC B0 ;  /* 0x0000000000007941 */ /* 0x000fea0003800000 */
.L_x_750:
        /* <DEDUP_REMOVED lines=15> */
.L_x_754:
[----:B------:R-:W-:Y:S02]  /*ba50*/  FSETP.GTU.FTZ.AND P0, PT, |R36|, +INF , PT ;  /* 0x7f8000002400780b */ /* 0x000fe40003f1c200 */
[----:B------:R-:W-:-:S04]  /*ba60*/  ISETP.LT.U32.AND P1, PT, R7, R38, PT ;  /* 0x000000260700720c */ /* 0x000fc80003f21070 */
[----:B------:R-:W-:-:S08]  /*ba70*/  ISETP.LT.OR.EX P0, PT, R6, R39, !P0, P1 ;  /* 0x000000270600720c */ /* 0x000fd00004701710 */
.L_x_755:
[----:B------:R-:W-:Y:S05]  /*ba80*/  BSYNC B0 ;  /* 0x0000000000007941 */ /* 0x000fea0003800000 */
.L_x_753:
        /* <DEDUP_REMOVED lines=15> */
.L_x_757:
[----:B------:R-:W-:Y:S02]  /*bb80*/  FSETP.GTU.FTZ.AND P0, PT, |R41|, +INF , PT ;  /* 0x7f8000002900780b */ /* 0x000fe40003f1c200 */
[----:B------:R-:W-:-:S04]  /*bb90*/  ISETP.LT.U32.AND P1, PT, R10, R43, PT ;  /* 0x0000002b0a00720c */ /* 0x000fc80003f21070 */
[----:B------:R-:W-:-:S08]  /*bba0*/  ISETP.LT.OR.EX P0, PT, R9, R40, !P0, P1 ;  /* 0x000000280900720c */ /* 0x000fd00004701710 */
.L_x_758:
[----:B------:R-:W-:Y:S05]  /*bbb0*/  BSYNC B0 ;  /* 0x0000000000007941 */ /* 0x000fea0003800000 */
.L_x_756:
        /* <DEDUP_REMOVED lines=15> */
.L_x_760:
[----:B------:R-:W-:Y:S02]  /*bcb0*/  FSETP.GTU.FTZ.AND P0, PT, |R42|, +INF , PT ;  /* 0x7f8000002a00780b */ /* 0x000fe40003f1c200 */
[----:B------:R-:W-:-:S04]  /*bcc0*/  ISETP.LT.U32.AND P1, PT, R33, R44, PT ;  /* 0x0000002c2100720c */ /* 0x000fc80003f21070 */
[----:B------:R-:W-:-:S08]  /*bcd0*/  ISETP.LT.OR.EX P0, PT, R32, R45, !P0, P1 ;  /* 0x0000002d2000720c */ /* 0x000fd00004701710 */
.L_x_761:
[----:B------:R-:W-:Y:S05]  /*bce0*/  BSYNC B0 ;  /* 0x0000000000007941 */ /* 0x000fea0003800000 */
.L_x_759:
        /* <DEDUP_REMOVED lines=15> */
.L_x_763:
[----:B------:R-:W-:Y:S02]  /*bde0*/  FSETP.GTU.FTZ.AND P0, PT, |R47|, +INF , PT ;  /* 0x7f8000002f00780b */ /* 0x000fe40003f1c200 */
[----:B------:R-:W-:-:S04]  /*bdf0*/  ISETP.LT.U32.AND P1, PT, R37, R50, PT ;  /* 0x000000322500720c */ /* 0x000fc80003f21070 */
[----:B------:R-:W-:-:S08]  /*be00*/  ISETP.LT.OR.EX P0, PT, R3, R46, !P0, P1 ;  /* 0x0000002e0300720c */ /* 0x000fd00004701710 */
.L_x_764:
[----:B------:R-:W-:Y:S05]  /*be10*/  BSYNC B0 ;  /* 0x0000000000007941 */ /* 0x000fea0003800000 */
.L_x_762:
        /* <DEDUP_REMOVED lines=15> */
.L_x_766:
[----:B------:R-:W-:Y:S02]  /*bf10*/  FSETP.GTU.FTZ.AND P0, PT, |R52|, +INF , PT ;  /* 0x7f8000003400780b */ /* 0x000fe40003f1c200 */
[----:B------:R-:W-:-:S04]  /*bf20*/  ISETP.LT.U32.AND P1, PT, R38, R53, PT ;  /* 0x000000352600720c */ /* 0x000fc80003f21070 */
[----:B------:R-:W-:-:S08]  /*bf30*/  ISETP.LT.OR.EX P0, PT, R6, R51, !P0, P1 ;  /* 0x000000330600720c */ /* 0x000fd00004701710 */
.L_x_767:
[----:B------:R-:W-:Y:S05]  /*bf40*/  BSYNC B0 ;  /* 0x0000000000007941 */ /* 0x000fea0003800000 */
.L_x_765:
[----:B------:R-:W-:Y:S01]  /*bf50*/  FSETP.GTU.FTZ.AND P1, PT, |R8|, +INF , PT ;  /* 0x7f8000000800780b */ /* 0x000fe20003f3c200 */
[----:B------:R-:W-:Y:S01]  /*bf60*/  BSSY B0, `(.L_x_768) ;  /* 0x0000011000007945 */ /* 0x000fe20003800000 */
[----:B-----5:R-:W-:Y:S02]  /*bf70*/  SEL R26, R38, R53, P0 ;  /* 0x00000035261a7207 */ /* 0x020fe40000000000 */
        /* <DEDUP_REMOVED lines=12> */
.L_x_769:
[----:B------:R-:W-:Y:S02]  /*c040*/  FSETP.GTU.FTZ.AND P0, PT, |R55|, +INF , PT ;  /* 0x7f8000003700780b */ /* 0x000fe40003f1c200 */
[----:B------:R-:W-:-:S04]  /*c050*/  ISETP.LT.U32.AND P1, PT, R43, R56, PT ;  /* 0x000000382b00720c */ /* 0x000fc80003f21070 */
[----:B------:R-:W-:-:S08]  /*c060*/  ISETP.LT.OR.EX P0, PT, R9, R54, !P0, P1 ;  /* 0x000000360900720c */ /* 0x000fd00004701710 */
.L_x_770:
[----:B------:R-:W-:Y:S05]  /*c070*/  BSYNC B0 ;  /* 0x0000000000007941 */ /* 0x000fea0003800000 */
.L_x_768:
        /* <DEDUP_REMOVED lines=15> */
.L_x_772:
[----:B------:R-:W-:Y:S02]  /*c170*/  FSETP.GTU.FTZ.AND P0, PT, |R58|, +INF , PT ;  /* 0x7f8000003a00780b */ /* 0x000fe40003f1c200 */
[----:B------:R-:W-:-:S04]  /*c180*/  ISETP.LT.U32.AND P1, PT, R44, R59, PT ;  /* 0x0000003b2c00720c */ /* 0x000fc80003f21070 */
[----:B------:R-:W-:-:S08]  /*c190*/  ISETP.LT.OR.EX P0, PT, R32, R57, !P0, P1 ;  /* 0x000000392000720c */ /* 0x000fd00004701710 */
.L_x_773:
[----:B------:R-:W-:Y:S05]  /*c1a0*/  BSYNC B0 ;  /* 0x0000000000007941 */ /* 0x000fea0003800000 */
.L_x_771:
        /* <DEDUP_REMOVED lines=15> */
.L_x_775:
[----:B------:R-:W-:Y:S02]  /*c2a0*/  FSETP.GTU.FTZ.AND P0, PT, |R61|, +INF , PT ;  /* 0x7f8000003d00780b */ /* 0x000fe40003f1c200 */
[----:B------:R-:W-:-:S04]  /*c2b0*/  ISETP.LT.U32.AND P1, PT, R37, R64, PT ;  /* 0x000000402500720c */ /* 0x000fc80003f21070 */
[----:B------:R-:W-:-:S08]  /*c2c0*/  ISETP.LT.OR.EX P0, PT, R46, R63, !P0, P1 ;  /* 0x0000003f2e00720c */ /* 0x000fd00004701710 */
.L_x_776:
[----:B------:R-:W-:Y:S05]  /*c2d0*/  BSYNC B0 ;  /* 0x0000000000007941 */ /* 0x000fea0003800000 */
.L_x_774:
        /* <DEDUP_REMOVED lines=15> */
.L_x_778:
[----:B------:R-:W-:Y:S02]  /*c3d0*/  FSETP.GTU.FTZ.AND P0, PT, |R66|, +INF , PT ;  /* 0x7f8000004200780b */ /* 0x000fe40003f1c200 */
[----:B------:R-:W-:-:S04]  /*c3e0*/  ISETP.LT.U32.AND P1, PT, R26, R67, PT ;  /* 0x000000431a00720c */ /* 0x000fc80003f21070 */
[----:B------:R-:W-:-:S08]  /*c3f0*/  ISETP.LT.OR.EX P0, PT, R6, R65, !P0, P1 ;  /* 0x000000410600720c */ /* 0x000fd00004701710 */
.L_x_779:
[----:B------:R-:W-:Y:S05]  /*c400*/  BSYNC B0 ;  /* 0x0000000000007941 */ /* 0x000fea0003800000 */
.L_x_777:
        /* <DEDUP_REMOVED lines=15> */
.L_x_781:
[----:B------:R-:W-:Y:S02]  /*c500*/  FSETP.GTU.FTZ.AND P0, PT, |R71|, +INF , PT ;  /* 0x7f8000004700780b */ /* 0x000fe40003f1c200 */
[----:B------:R-:W-:-:S04]  /*c510*/  ISETP.LT.U32.AND P1, PT, R43, R70, PT ;  /* 0x000000462b00720c */ /* 0x000fc80003f21070 */
[----:B------:R-:W-:-:S08]  /*c520*/  ISETP.LT.OR.EX P0, PT, R54, R69, !P0, P1 ;  /* 0x000000453600720c */ /* 0x000fd00004701710 */
.L_x_782:
[----:B------:R-:W-:Y:S05]  /*c530*/  BSYNC B0 ;  /* 0x0000000000007941 */ /* 0x000fea0003800000 */
.L_x_780:
        /* <DEDUP_REMOVED lines=15> */
.L_x_784:
[----:B------:R-:W-:Y:S02]  /*c630*/  FSETP.GTU.FTZ.AND P0, PT, |R68|, +INF , PT ;  /* 0x7f8000004400780b */ /* 0x000fe40003f1c200 */
[----:B------:R-:W-:-:S04]  /*c640*/  ISETP.LT.U32.AND P1, PT, R59, R62, PT ;  /* 0x0000003e3b00720c */ /* 0x000fc80003f21070 */
[----:B------:R-:W-:-:S08]  /*c650*/  ISETP.LT.OR.EX P0, PT, R33, R60, !P0, P1 ;  /* 0x0000003c2100720c */ /* 0x000fd00004701710 */
.L_x_785:
[----:B------:R-:W-:Y:S05]  /*c660*/  BSYNC B0 ;  /* 0x0000000000007941 */ /* 0x000fea0003800000 */
.L_x_783:
[----:B------:R-:W-:Y:S02]  /*c670*/  SEL R32, R59, R62, P0 ;  /* 0x0000003e3b207207 */ /* 0x000fe40000000000 */
[----:B------:R-:W-:Y:S02]  /*c680*/  SEL R33, R33, R60, P0 ;  /* 0x0000003c21217207 */ /* 0x000fe40000000000 */
[----:B------:R-:W-:Y:S01]  /*c690*/  FSEL R7, R7, R68, P0 ;  /* 0x0000004407077208 */ /* 0x000fe20000000000 */
[----:B------:R-:W-:Y:S05]  /*c6a0*/  BRA `(.L_x_607) ;  /* 0x00007c1000007947 */ /* 0x000fea0003800000 */
.L_x_641:
        /* <DEDUP_REMOVED lines=93> */
.L_x_833:
[----:B------:R-:W-:-:S05]  /*cc80*/  IMAD R8, R0, R73, RZ ;  /* 0x0000004900087224 */ /* 0x000fca00078e02ff */
[----:B------:R-:W-:-:S05]  /*cc90*/  SHF.R.U32.HI R9, RZ, 0x2, R8 ;  /* 0x00000002ff097819 */ /* 0x000fca0000011608 */
[----:B------:R-:W-:-:S06]  /*cca0*/  IMAD.WIDE.U32 R8, R9, 0x10, R18 ;  /* 0x0000001009087825 */ /* 0x000fcc00078e0012 */
[----:B------:R-:W2:Y:S01]  /*ccb0*/  LDG.E.128 R8, [R8.64] ;  /* 0x0000002408087981 */ /* 0x000ea2000c1e1d00 */
[----:B------:R-:W-:-:S04]  /*ccc0*/  IADD3 R65, R73, c[0x0][0x184], RZ ;  /* 0x0000610049417a10 */ /* 0x000fc80007ffe0ff */
[----:B------:R-:W-:Y:S01]  /*ccd0*/  IADD3 R67, R65, c[0x0][0x184], RZ ;  /* 0x0000610041437a10 */ /* 0x000fe20007ffe0ff */
[----:B------:R-:W-:-:S03]  /*cce0*/  IMAD R12, R0, R65, RZ ;  /* 0x00000041000c7224 */ /* 0x000fc600078e02ff */
[----:B------:R-:W-:Y:S01]  /*ccf0*/  IADD3 R74, R67, c[0x0][0x184], RZ ;  /* 0x00006100434a7a10 */ /* 0x000fe20007ffe0ff */
[----:B------:R-:W-:Y:S01]  /*cd00*/  IMAD R14, R0, R67, RZ ;  /* 0x00000043000e7224 */ /* 0x000fe200078e02ff */
[----:B------:R-:W-:-:S03]  /*cd10*/  SHF.R.U32.HI R13, RZ, 0x2, R12 ;  /* 0x00000002ff0d7819 */ /* 0x000fc6000001160c */
[----:B------:R-:W-:Y:S01]  /*cd20*/  IMAD R15, R0, R74, RZ ;  /* 0x0000004a000f7224 */ /* 0x000fe200078e02ff */
[----:B------:R-:W-:Y:S01]  /*cd30*/  SHF.R.U32.HI R21, RZ, 0x2, R14 ;  /* 0x00000002ff157819 */ /* 0x000fe2000001160e */
[----:B------:R-:W-:-:S03]  /*cd40*/  IMAD.WIDE.U32 R12, R13, 0x10, R18 ;  /* 0x000000100d0c7825 */ /* 0x000fc600078e0012 */
[----:B------:R-:W-:Y:S01]  /*cd50*/  SHF.R.U32.HI R15, RZ, 0x2, R15 ;  /* 0x00000002ff0f7819 */ /* 0x000fe2000001160f */
[----:B------:R-:W-:-:S04]  /*cd60*/  IMAD.WIDE.U32 R20, R21, 0x10, R18 ;  /* 0x0000001015147825 */ /* 0x000fc800078e0012 */
[----:B------:R-:W-:Y:S02]  /*cd70*/  IMAD.WIDE.U32 R24, R15, 0x10, R18 ;  /* 0x000000100f187825 */ /* 0x000fe400078e0012 */
[----:B------:R-:W5:Y:S04]  /*cd80*/  LDG.E.128 R12, [R12.64] ;  /* 0x000000240c0c7981 */ /* 0x000f68000c1e1d00 */
[----:B------:R-:W5:Y:S04]  /*cd90*/  LDG.E.128 R20, [R20.64] ;  /* 0x0000002414147981 */ /* 0x000f68000c1e1d00 */
[----:B------:R-:W5:Y:S01]  /*cda0*/  LDG.E.128 R24, [R24.64] ;  /* 0x0000002418187981 */ /* 0x000f62000c1e1d00 */
[----:B------:R-:W-:Y:S01]  /*cdb0*/  FSETP.GTU.FTZ.AND P2, PT, |R63|, +INF , PT ;  /* 0x7f8000003f00780b */ /* 0x000fe20003f5c200 */
[----:B------:R-:W-:Y:S01]  /*cdc0*/  BSSY B1, `(.L_x_788) ;  /* 0x000001f000017945 */ /* 0x000fe20003800000 */
[----:B------:R-:W-:-:S11]  /*cdd0*/  PLOP3.LUT P0, PT, PT, PT, PT, 0x80, 0x0 ;  /* 0x000000000000781c */ /* 0x000fd60003f0f070 */
[----:B------:R-:W-:-:S04]  /*cde0*/  @!P2 ISETP.GE.U32.AND P1, PT, R72, R73, PT ;  /* 0x000000494800a20c */ /* 0x000fc80003f26070 */
        /* <DEDUP_REMOVED lines=25> */
.L_x_789:
[----:B------:R-:W-:Y:S02]  /*cf80*/  FSETP.GTU.FTZ.AND P0, PT, |R9|, +INF , PT ;  /* 0x7f8000000900780b */ /* 0x000fe40003f1c200 */
[----:B------:R-:W-:-:S04]  /*cf90*/  ISETP.LT.U32.AND P1, PT, R64, R73, PT ;  /* 0x000000494000720c */ /* 0x000fc80003f21070 */
[----:B------:R-:W-:-:S08]  /*cfa0*/  ISETP.LT.OR.EX P0, PT, R66, RZ, !P0, P1 ;  /* 0x000000ff4200720c */ /* 0x000fd00004701710 */
.L_x_790:
[----:B------:R-:W-:Y:S05]  /*cfb0*/  BSYNC B1 ;  /* 0x0000000000017941 */ /* 0x000fea0003800000 */
.L_x_788:
        /* <DEDUP_REMOVED lines=15> */
.L_x_792:
[----:B------:R-:W-:Y:S02]  /*d0b0*/  FSETP.GTU.FTZ.AND P0, PT, |R10|, +INF , PT ;  /* 0x7f8000000a00780b */ /* 0x000fe40003f1c200 */
[----:B------:R-:W-:-:S04]  /*d0c0*/  ISETP.LT.U32.AND P1, PT, R62, R73, PT ;  /* 0x000000493e00720c */ /* 0x000fc80003f21070 */
[----:B------:R-:W-:-:S08]  /*d0d0*/  ISETP.LT.OR.EX P0, PT, R57, RZ, !P0, P1 ;  /* 0x000000ff3900720c */ /* 0x000fd00004701710 */
.L_x_793:
[----:B------:R-:W-:Y:S05]  /*d0e0*/  BSYNC B1 ;  /* 0x0000000000017941 */ /* 0x000fea0003800000 */
.L_x_791:
        /* <DEDUP_REMOVED lines=15> */
.L_x_795:
[----:B------:R-:W-:Y:S02]  /*d1e0*/  FSETP.GTU.FTZ.AND P0, PT, |R11|, +INF , PT ;  /* 0x7f8000000b00780b */ /* 0x000fe40003f1c200 */
[----:B------:R-:W-:-:S04]  /*d1f0*/  ISETP.LT.U32.AND P1, PT, R56, R73, PT ;  /* 0x000000493800720c */ /* 0x000fc80003f21070 */
[----:B------:R-:W-:-:S08]  /*d200*/  ISETP.LT.OR.EX P0, PT, R58, RZ, !P0, P1 ;  /* 0x000000ff3a00720c */ /* 0x000fd00004701710 */
.L_x_796:
[----:B------:R-:W-:Y:S05]  /*d210*/  BSYNC B1 ;  /* 0x0000000000017941 */ /* 0x000fea0003800000 */
.L_x_794:
        /* <DEDUP_REMOVED lines=15> */
.L_x_798:
[----:B-----5:R-:W-:Y:S02]  /*d310*/  FSETP.GTU.FTZ.AND P0, PT, |R12|, +INF , PT ;  /* 0x7f8000000c00780b */ /* 0x020fe40003f1c200 */
[----:B------:R-:W-:-:S04]  /*d320*/  ISETP.LT.U32.AND P1, PT, R53, R65, PT ;  /* 0x000000413500720c */ /* 0x000fc80003f21070 */
[----:B------:R-:W-:-:S08]  /*d330*/  ISETP.LT.OR.EX P0, PT, R54, RZ, !P0, P1 ;  /* 0x000000ff3600720c */ /* 0x000fd00004701710 */
.L_x_799:
[----:B------:R-:W-:Y:S05]  /*d340*/  BSYNC B1 ;  /* 0x0000000000017941 */ /* 0x000fea0003800000 */
.L_x_797:
        /* <DEDUP_REMOVED lines=15> */
.L_x_801:
[----:B------:R-:W-:Y:S02]  /*d440*/  FSETP.GTU.FTZ.AND P0, PT, |R13|, +INF , PT ;  /* 0x7f8000000d00780b */ /* 0x000fe40003f1c200 */
[----:B------:R-:W-:-:S04]  /*d450*/  ISETP.LT.U32.AND P1, PT, R50, R65, PT ;  /* 0x000000413200720c */ /* 0x000fc80003f21070 */
[----:B------:R-:W-:-:S08]  /*d460*/  ISETP.LT.OR.EX P0, PT, R51, RZ, !P0, P1 ;  /* 0x000000ff3300720c */ /* 0x000fd00004701710 */
.L_x_802:
[----:B------:R-:W-:Y:S05]  /*d470*/  BSYNC B1 ;  /* 0x0000000000017941 */ /* 0x000fea0003800000 */
.L_x_800:
        /* <DEDUP_REMOVED lines=15> */
.L_x_804:
[----:B------:R-:W-:Y:S02]  /*d570*/  FSETP.GTU.FTZ.AND P0, PT, |R14|, +INF , PT ;  /* 0x7f8000000e00780b */ /* 0x000fe40003f1c200 */
[----:B------:R-:W-:-:S04]  /*d580*/  ISETP.LT.U32.AND P1, PT, R47, R65, PT ;  /* 0x000000412f00720c */ /* 0x000fc80003f21070 */
[----:B------:R-:W-:-:S08]  /*d590*/  ISETP.LT.OR.EX P0, PT, R48, RZ, !P0, P1 ;  /* 0x000000ff3000720c */ /* 0x000fd00004701710 */
.L_x_805:
[----:B------:R-:W-:Y:S05]  /*d5a0*/  BSYNC B1 ;  /* 0x0000000000017941 */ /* 0x000fea0003800000 */
.L_x_803:
        /* <DEDUP_REMOVED lines=15> */
.L_x_807:
[----:B------:R-:W-:Y:S02]  /*d6a0*/  FSETP.GTU.FTZ.AND P0, PT, |R15|, +INF , PT ;  /* 0x7f8000000f00780b */ /* 0x000fe40003f1c200 */
[----:B------:R-:W-:-:S04]  /*d6b0*/  ISETP.LT.U32.AND P1, PT, R44, R65, PT ;  /* 0x000000412c00720c */ /* 0x000fc80003f21070 */
[----:B------:R-:W-:-:S08]  /*d6c0*/  ISETP.LT.OR.EX P0, PT, R45, RZ, !P0, P1 ;  /* 0x000000ff2d00720c */ /* 0x000fd00004701710 */
.L_x_808:
[----:B------:R-:W-:Y:S05]  /*d6d0*/  BSYNC B1 ;  /* 0x0000000000017941 */ /* 0x000fea0003800000 */
.L_x_806:
        /* <DEDUP_REMOVED lines=15> */
.L_x_810:
[----:B------:R-:W-:Y:S02]  /*d7d0*/  FSETP.GTU.FTZ.AND P0, PT, |R20|, +INF , PT ;  /* 0x7f8000001400780b */ /* 0x000fe40003f1c200 */
[----:B------:R-:W-:-:S04]  /*d7e0*/  ISETP.LT.U32.AND P1, PT, R41, R67, PT ;  /* 0x000000432900720c */ /* 0x000fc80003f21070 */
[----:B------:R-:W-:-:S08]  /*d7f0*/  ISETP.LT.OR.EX P0, PT, R42, RZ, !P0, P1 ;  /* 0x000000ff2a00720c */ /* 0x000fd00004701710 */
.L_x_811:
[----:B------:R-:W-:Y:S05]  /*d800*/  BSYNC B1 ;  /* 0x0000000000017941 */ /* 0x000fea0003800000 */
.L_x_809:
        /* <DEDUP_REMOVED lines=15> */
.L_x_813:
[----:B------:R-:W-:Y:S02]  /*d900*/  FSETP.GTU.FTZ.AND P0, PT, |R21|, +INF , PT ;  /* 0x7f8000001500780b */ /* 0x000fe40003f1c200 */
[----:B------:R-:W-:-:S04]  /*d910*/  ISETP.LT.U32.AND P1, PT, R38, R67, PT ;  /* 0x000000432600720c */ /* 0x000fc80003f21070 */
[----:B------:R-:W-:-:S08]  /*d920*/  ISETP.LT.OR.EX P0, PT, R39, RZ, !P0, P1 ;  /* 0x000000ff2700720c */ /* 0x000fd00004701710 */
.L_x_814:
[----:B------:R-:W-:Y:S05]  /*d930*/  BSYNC B1 ;  /* 0x0000000000017941 */ /* 0x000fea0003800000 */
.L_x_812:
        /* <DEDUP_REMOVED lines=15> */
.L_x_816:
[----:B------:R-:W-:Y:S02]  /*da30*/  FSETP.GTU.FTZ.AND P0, PT, |R22|, +INF , PT ;  /* 0x7f8000001600780b */ /* 0x000fe40003f1c200 */
[----:B------:R-:W-:-:S04]  /*da40*/  ISETP.LT.U32.AND P1, PT, R35, R67, PT ;  /* 0x000000432300720c */ /* 0x000fc80003f21070 */
[----:B------:R-:W-:-:S08]  /*da50*/  ISETP.LT.OR.EX P0, PT, R36, RZ, !P0, P1 ;  /* 0x000000ff2400720c */ /* 0x000fd00004701710 */
.L_x_817:
[----:B------:R-:W-:Y:S05]  /*da60*/  BSYNC B1 ;  /* 0x0000000000017941 */ /* 0x000fea0003800000 */
.L_x_815:
        /* <DEDUP_REMOVED lines=15> */
.L_x_819:
[----:B------:R-:W-:Y:S02]  /*db60*/  FSETP.GTU.FTZ.AND P0, PT, |R23|, +INF , PT ;  /* 0x7f8000001700780b */ /* 0x000fe40003f1c200 */
[----:B------:R-:W-:-:S04]  /*db70*/  ISETP.LT.U32.AND P1, PT, R32, R67, PT ;  /* 0x000000432000720c */ /* 0x000fc80003f21070 */
[----:B------:R-:W-:-:S08]  /*db80*/  ISETP.LT.OR.EX P0, PT, R33, RZ, !P0, P1 ;  /* 0x000000ff2100720c */ /* 0x000fd00004701710 */
.L_x_820:
[----:B------:R-:W-:Y:S05]  /*db90*/  BSYNC B1 ;  /* 0x0000000000017941 */ /* 0x000fea0003800000 */
.L_x_818:
        /* <DEDUP_REMOVED lines=15> */
.L_x_822:
[----:B------:R-:W-:Y:S02]  /*dc90*/  FSETP.GTU.FTZ.AND P0, PT, |R24|, +INF , PT ;  /* 0x7f8000001800780b */ /* 0x000fe40003f1c200 */
[----:B------:R-:W-:-:S04]  /*dca0*/  ISETP.LT.U32.AND P1, PT, R7, R74, PT ;  /* 0x0000004a0700720c */ /* 0x000fc80003f21070 */
[----:B------:R-:W-:-:S08]  /*dcb0*/  ISETP.LT.OR.EX P0, PT, R28, RZ, !P0, P1 ;  /* 0x000000ff1c00720c */ /* 0x000fd00004701710 */
.L_x_823:
[----:B------:R-:W-:Y:S05]  /*dcc0*/  BSYNC B1 ;  /* 0x0000000000017941 */ /* 0x000fea0003800000 */
.L_x_821:
        /* <DEDUP_REMOVED lines=15> */
.L_x_825:
[----:B------:R-:W-:Y:S02]  /*ddc0*/  FSETP.GTU.FTZ.AND P0, PT, |R25|, +INF , PT ;  /* 0x7f8000001900780b */ /* 0x000fe40003f1c200 */
[----:B------:R-:W-:-:S04]  /*ddd0*/  ISETP.LT.U32.AND P1, PT, R3, R74, PT ;  /* 0x0000004a0300720c */ /* 0x000fc80003f21070 */
[----:B------:R-:W-:-:S08]  /*dde0*/  ISETP.LT.OR.EX P0, PT, R4, RZ, !P0, P1 ;  /* 0x000000ff0400720c */ /* 0x000fd00004701710 */
.L_x_826:
[----:B------:R-:W-:Y:S05]  /*ddf0*/  BSYNC B1 ;  /* 0x0000000000017941 */ /* 0x000fea0003800000 */
.L_x_824:
        /* <DEDUP_REMOVED lines=15> */
.L_x_828:
[----:B------:R-:W-:Y:S02]  /*def0*/  FSETP.GTU.FTZ.AND P0, PT, |R26|, +INF , PT ;  /* 0x7f8000001a00780b */ /* 0x000fe40003f1c200 */
[----:B------:R-:W-:-:S04]  /*df00*/  ISETP.LT.U32.AND P1, PT, R70, R74, PT ;  /* 0x0000004a4600720c */ /* 0x000fc80003f21070 */
[----:B------:R-:W-:-:S08]  /*df10*/  ISETP.LT.OR.EX P0, PT, R69, RZ, !P0, P1 ;  /* 0x000000ff4500720c */ /* 0x000fd00004701710 */
.L_x_829:
[----:B------:R-:W-:Y:S05]  /*df20*/  BSYNC B1 ;  /* 0x0000000000017941 */ /* 0x000fea0003800000 */
.L_x_827:
        /* <DEDUP_REMOVED lines=15> */
.L_x_831:
[----:B------:R-:W-:Y:S02]  /*e020*/  FSETP.GTU.FTZ.AND P0, PT, |R27|, +INF , PT ;  /* 0x7f8000001b00780b */ /* 0x000fe40003f1c200 */
[----:B------:R-:W-:-:S04]  /*e030*/  ISETP.LT.U32.AND P1, PT, R29, R74, PT ;  /* 0x0000004a1d00720c */ /* 0x000fc80003f21070 */
[----:B------:R-:W-:-:S08]  /*e040*/  ISETP.LT.OR.EX P0, PT, R30, RZ, !P0, P1 ;  /* 0x000000ff1e00720c */ /* 0x000fd00004701710 */
.L_x_832:
[----:B------:R-:W-:Y:S05]  /*e050*/  BSYNC B1 ;  /* 0x0000000000017941 */ /* 0x000fea0003800000 */
.L_x_830:
        /* <DEDUP_REMOVED lines=9> */
.L_x_787:
[----:B------:R-:W-:Y:S05]  /*e0f0*/  BSYNC B0 ;  /* 0x0000000000007941 */ /* 0x000fea0003800000 */
.L_x_786:
[----:B------:R-:W-:Y:S01]  /*e100*/  ISETP.GE.U32.AND P1, PT, R73, c[0x0][0x17c], PT ;  /* 0x00005f0049007a0c */ /* 0x000fe20003f26070 */
[----:B------:R-:W-:-:S12]  /*e110*/  BSSY B0, `(.L_x_834) ;  /* 0x000001a000007945 */ /* 0x000fd80003800000 */
[----:B------:R-:W-:Y:S05]  /*e120*/  @P1 BRA `(.L_x_835) ;  /* 0x0000018000001947 */ /* 0x000fea0003800000 */
[----:B------:R-:W-:-:S05]  /*e130*/  IMAD R8, R0, R73, RZ ;  /* 0x0000004900087224 */ /* 0x000fca00078e02ff */
[----:B------:R-:W-:-:S05]  /*e140*/  SHF.R.U32.HI R9, RZ, 0x2, R8 ;  /* 0x00000002ff097819 */ /* 0x000fca0000011608 */
[----:B------:R-:W-:-:S06]  /*e150*/  IMAD.WIDE.U32 R8, R9, 0x10, R18 ;  /* 0x0000001009087825 */ /* 0x000fcc00078e0012 */
[----:B------:R-:W5:Y:S01]  /*e160*/  LDG.E.128 R8, [R8.64] ;  /* 0x0000002408087981 */ /* 0x000f62000c1e1d00 */
[----:B------:R-:W-:-:S04]  /*e170*/  IADD3 R65, R73, c[0x0][0x184], RZ ;  /* 0x0000610049417a10 */ /* 0x000fc80007ffe0ff */
[----:B------:R-:W-:-:S13]  /*e180*/  ISETP.GE.U32.AND P0, PT, R65, c[0x0][0x17c], PT ;  /* 0x00005f0041007a0c */ /* 0x000fda0003f06070 */
        /* <DEDUP_REMOVED lines=16> */
[----:B------:R-:W5:Y:S04]  /*e290*/  LDG.E.128 R20, [R20.64] ;  /* 0x0000002414147981 */ /* 0x000f68000c1e1d00 */
[----:B------:R0:W5:Y:S02]  /*e2a0*/  @!P0 LDG.E.128 R24, [R18.64] ;  /* 0x0000002412188981 */ /* 0x000164000c1e1d00 */
.L_x_835:
[----:B------:R-:W-:Y:S05]  /*e2b0*/  BSYNC B0 ;  /* 0x0000000000007941 */ /* 0x000fea0003800000 */
.L_x_834:
        /* <DEDUP_REMOVED lines=14> */
.L_x_839:
[----:B-----5:R-:W-:Y:S02]  /*e3a0*/  FSETP.GTU.FTZ.AND P0, PT, |R8|, +INF , PT ;  /* 0x7f8000000800780b */ /* 0x020fe40003f1c200 */
[----:B------:R-:W-:-:S04]  /*e3b0*/  ISETP.LT.U32.AND P1, PT, R72, R73, PT ;  /* 0x000000494800720c */ /* 0x000fc80003f21070 */
[----:B------:R-:W-:-:S08]  /*e3c0*/  ISETP.LT.OR.EX P0, PT, R61, RZ, !P0, P1 ;  /* 0x000000ff3d00720c */ /* 0x000fd00004701710 */
.L_x_840:
[----:B------:R-:W-:Y:S05]  /*e3d0*/  BSYNC B1 ;  /* 0x0000000000017941 */ /* 0x000fea0003800000 */
.L_x_838:
        /* <DEDUP_REMOVED lines=15> */
.L_x_842:
[----:B------:R-:W-:Y:S02]  /*e4d0*/  FSETP.GTU.FTZ.AND P0, PT, |R9|, +INF , PT ;  /* 0x7f8000000900780b */ /* 0x000fe40003f1c200 */
[----:B------:R-:W-:-:S04]  /*e4e0*/  ISETP.LT.U32.AND P1, PT, R64, R73, PT ;  /* 0x000000494000720c */ /* 0x000fc80003f21070 */
[----:B------:R-:W-:-:S08]  /*e4f0*/  ISETP.LT.OR.EX P0, PT, R66, RZ, !P0, P1 ;  /* 0x000000ff4200720c */ /* 0x000fd00004701710 */
.L_x_843:
[----:B------:R-:W-:Y:S05]  /*e500*/  BSYNC B1 ;  /* 0x0000000000017941 */ /* 0x000fea0003800000 */
.L_x_841:
        /* <DEDUP_REMOVED lines=15> */
.L_x_845:
[----:B------:R-:W-:Y:S02]  /*e600*/  FSETP.GTU.FTZ.AND P0, PT, |R10|, +INF , PT ;  /* 0x7f8000000a00780b */ /* 0x000fe40003f1c200 */
[----:B------:R-:W-:-:S04]  /*e610*/  ISETP.LT.U32.AND P1, PT, R62, R73, PT ;  /* 0x000000493e00720c */ /* 0x000fc80003f21070 */
[----:B------:R-:W-:-:S08]  /*e620*/  ISETP.LT.OR.EX P0, PT, R57, RZ, !P0, P1 ;  /* 0x000000ff3900720c */ /* 0x000fd00004701710 */
.L_x_846:
[----:B------:R-:W-:Y:S05]  /*e630*/  BSYNC B1 ;  /* 0x0000000000017941 */ /* 0x000fea0003800000 */
.L_x_844:
        /* <DEDUP_REMOVED lines=15> */
.L_x_848:
[----:B------:R-:W-:Y:S02]  /*e730*/  FSETP.GTU.FTZ.AND P0, PT, |R11|, +INF , PT ;  /* 0x7f8000000b00780b */ /* 0x000fe40003f1c200 */
[----:B------:R-:W-:-:S04]  /*e740*/  ISETP.LT.U32.AND P1, PT, R56, R73, PT ;  /* 0x000000493800720c */ /* 0x000fc80003f21070 */
[----:B------:R-:W-:-:S08]  /*e750*/  ISETP.LT.OR.EX P0, PT, R58, RZ, !P0, P1 ;  /* 0x000000ff3a00720c */ /* 0x000fd00004701710 */
.L_x_849:
[----:B------:R-:W-:Y:S05]  /*e760*/  BSYNC B1 ;  /* 0x0000000000017941 */ /* 0x000fea0003800000 */
.L_x_847:
        /* <DEDUP_REMOVED lines=18> */
.L_x_851:
[----:B------:R-:W-:Y:S02]  /*e890*/  FSETP.GTU.FTZ.AND P0, PT, |R12|, +INF , PT ;  /* 0x7f8000000c00780b */ /* 0x000fe40003f1c200 */
[----:B------:R-:W-:-:S04]  /*e8a0*/  ISETP.LT.U32.AND P1, PT, R53, R9, PT ;  /* 0x000000093500720c */ /* 0x000fc80003f21070 */
[----:B------:R-:W-:-:S08]  /*e8b0*/  ISETP.LT.OR.EX P0, PT, R54, RZ, !P0, P1 ;  /* 0x000000ff3600720c */ /* 0x000fd00004701710 */
.L_x_852:
[----:B------:R-:W-:Y:S05]  /*e8c0*/  BSYNC B1 ;  /* 0x0000000000017941 */ /* 0x000fea0003800000 */
.L_x_850:
        /* <DEDUP_REMOVED lines=15> */
.L_x_854:
[----:B------:R-:W-:Y:S02]  /*e9c0*/  FSETP.GTU.FTZ.AND P0, PT, |R13|, +INF , PT ;  /* 0x7f8000000d00780b */ /* 0x000fe40003f1c200 */
[----:B------:R-:W-:-:S04]  /*e9d0*/  ISETP.LT.U32.AND P1, PT, R50, R9, PT ;  /* 0x000000093200720c */ /* 0x000fc80003f21070 */
[----:B------:R-:W-:-:S08]  /*e9e0*/  ISETP.LT.OR.EX P0, PT, R51, RZ, !P0, P1 ;  /* 0x000000ff3300720c */ /* 0x000fd00004701710 */
.L_x_855:
[----:B------:R-:W-:Y:S05]  /*e9f0*/  BSYNC B1 ;  /* 0x0000000000017941 */ /* 0x000fea0003800000 */
.L_x_853:
        /* <DEDUP_REMOVED lines=15> */
.L_x_857:
[----:B------:R-:W-:Y:S02]  /*eaf0*/  FSETP.GTU.FTZ.AND P0, PT, |R14|, +INF , PT ;  /* 0x7f8000000e00780b */ /* 0x000fe40003f1c200 */
[----:B------:R-:W-:-:S04]  /*eb00*/  ISETP.LT.U32.AND P1, PT, R47, R9, PT ;  /* 0x000000092f00720c */ /* 0x000fc80003f21070 */
[----:B------:R-:W-:-:S08]  /*eb10*/  ISETP.LT.OR.EX P0, PT, R48, RZ, !P0, P1 ;  /* 0x000000ff3000720c */ /* 0x000fd00004701710 */
.L_x_858:
[----:B------:R-:W-:Y:S05]  /*eb20*/  BSYNC B1 ;  /* 0x0000000000017941 */ /* 0x000fea0003800000 */
.L_x_856:
        /* <DEDUP_REMOVED lines=15> */
.L_x_860:
[----:B------:R-:W-:Y:S02]  /*ec20*/  FSETP.GTU.FTZ.AND P0, PT, |R15|, +INF , PT ;  /* 0x7f8000000f00780b */ /* 0x000fe40003f1c200 */
[----:B------:R-:W-:-:S04]  /*ec30*/  ISETP.LT.U32.AND P1, PT, R44, R9, PT ;  /* 0x000000092c00720c */ /* 0x000fc80003f21070 */
[----:B------:R-:W-:-:S08]  /*ec40*/  ISETP.LT.OR.EX P0, PT, R45, RZ, !P0, P1 ;  /* 0x000000ff2d00720c */ /* 0x000fd00004701710 */
.L_x_861:
[----:B------:R-:W-:Y:S05]  /*ec50*/  BSYNC B1 ;  /* 0x0000000000017941 */ /* 0x000fea0003800000 */
.L_x_859:
        /* <DEDUP_REMOVED lines=18> */
.L_x_863:
[----:B------:R-:W-:Y:S02]  /*ed80*/  FSETP.GTU.FTZ.AND P0, PT, |R20|, +INF , PT ;  /* 0x7f8000001400780b */ /* 0x000fe40003f1c200 */
[----:B------:R-:W-:-:S04]  /*ed90*/  ISETP.LT.U32.AND P1, PT, R41, R8, PT ;  /* 0x000000082900720c */ /* 0x000fc80003f21070 */
[----:B------:R-:W-:-:S08]  /*eda0*/  ISETP.LT.OR.EX P0, PT, R42, RZ, !P0, P1 ;  /* 0x000000ff2a00720c */ /* 0x000fd00004701710 */
.L_x_864:
[----:B------:R-:W-:Y:S05]  /*edb0*/  BSYNC B1 ;  /* 0x0000000000017941 */ /* 0x000fea0003800000 */
.L_x_862:
        /* <DEDUP_REMOVED lines=15> */
.L_x_866:
[----:B------:R-:W-:Y:S02]  /*eeb0*/  FSETP.GTU.FTZ.AND P0, PT, |R21|, +INF , PT ;  /* 0x7f8000001500780b */ /* 0x000fe40003f1c200 */
[----:B------:R-:W-:-:S04]  /*eec0*/  ISETP.LT.U32.AND P1, PT, R38, R8, PT ;  /* 0x000000082600720c */ /* 0x000fc80003f21070 */
[----:B------:R-:W-:-:S08]  /*eed0*/  ISETP.LT.OR.EX P0, PT, R39, RZ, !P0, P1 ;  /* 0x000000ff2700720c */ /* 0x000fd00004701710 */
.L_x_867:
[----:B------:R-:W-:Y:S05]  /*eee0*/  BSYNC B1 ;  /* 0x0000000000017941 */ /* 0x000fea0003800000 */
.L_x_865:
        /* <DEDUP_REMOVED lines=15> */
.L_x_869:
[----:B------:R-:W-:Y:S02]  /*efe0*/  FSETP.GTU.FTZ.AND P0, PT, |R22|, +INF , PT ;  /* 0x7f8000001600780b */ /* 0x000fe40003f1c200 */
[----:B------:R-:W-:-:S04]  /*eff0*/  ISETP.LT.U32.AND P1, PT, R35, R8, PT ;  /* 0x000000082300720c */ /* 0x000fc80003f21070 */
[----:B------:R-:W-:-:S08]  /*f000*/  ISETP.LT.OR.EX P0, PT, R36, RZ, !P0, P1 ;  /* 0x000000ff2400720c */ /* 0x000fd00004701710 */
.L_x_870:
[----:B------:R-:W-:Y:S05]  /*f010*/  BSYNC B1 ;  /* 0x0000000000017941 */ /* 0x000fea0003800000 */
.L_x_868:
        /* <DEDUP_REMOVED lines=15> */
.L_x_872:
[----:B------:R-:W-:Y:S02]  /*f110*/  FSETP.GTU.FTZ.AND P0, PT, |R23|, +INF , PT ;  /* 0x7f8000001700780b */ /* 0x000fe40003f1c200 */
[----:B------:R-:W-:-:S04]  /*f120*/  ISETP.LT.U32.AND P1, PT, R32, R8, PT ;  /* 0x000000082000720c */ /* 0x000fc80003f21070 */
[----:B------:R-:W-:-:S08]  /*f130*/  ISETP.LT.OR.EX P0, PT, R33, RZ, !P0, P1 ;  /* 0x000000ff2100720c */ /* 0x000fd00004701710 */
.L_x_873:
[----:B------:R-:W-:Y:S05]  /*f140*/  BSYNC B1 ;  /* 0x0000000000017941 */ /* 0x000fea0003800000 */
.L_x_871:
        /* <DEDUP_REMOVED lines=18> */
.L_x_875:
[----:B------:R-:W-:Y:S02]  /*f270*/  FSETP.GTU.FTZ.AND P0, PT, |R24|, +INF , PT ;  /* 0x7f8000001800780b */ /* 0x000fe40003f1c200 */
[----:B------:R-:W-:-:S04]  /*f280*/  ISETP.LT.U32.AND P1, PT, R7, R10, PT ;  /* 0x0000000a0700720c */ /* 0x000fc80003f21070 */
[----:B------:R-:W-:-:S08]  /*f290*/  ISETP.LT.OR.EX P0, PT, R28, RZ, !P0, P1 ;  /* 0x000000ff1c00720c */ /* 0x000fd00004701710 */
.L_x_876:
[----:B------:R-:W-:Y:S05]  /*f2a0*/  BSYNC B1 ;  /* 0x0000000000017941 */ /* 0x000fea0003800000 */
.L_x_874:
        /* <DEDUP_REMOVED lines=15> */
.L_x_878:
[----:B------:R-:W-:Y:S02]  /*f3a0*/  FSETP.GTU.FTZ.AND P0, PT, |R25|, +INF , PT ;  /* 0x7f8000001900780b */ /* 0x000fe40003f1c200 */
[----:B------:R-:W-:-:S04]  /*f3b0*/  ISETP.LT.U32.AND P1, PT, R3, R10, PT ;  /* 0x0000000a0300720c */ /* 0x000fc80003f21070 */
[----:B------:R-:W-:-:S08]  /*f3c0*/  ISETP.LT.OR.EX P0, PT, R4, RZ, !P0, P1 ;  /* 0x000000ff0400720c */ /* 0x000fd00004701710 */
.L_x_879:
[----:B------:R-:W-:Y:S05]  /*f3d0*/  BSYNC B1 ;  /* 0x0000000000017941 */ /* 0x000fea0003800000 */
.L_x_877:
        /* <DEDUP_REMOVED lines=15> */
.L_x_881:
[----:B------:R-:W-:Y:S02]  /*f4d0*/  FSETP.GTU.FTZ.AND P0, PT, |R26|, +INF , PT ;  /* 0x7f8000001a00780b */ /* 0x000fe40003f1c200 */
[----:B------:R-:W-:-:S04]  /*f4e0*/  ISETP.LT.U32.AND P1, PT, R70, R10, PT ;  /* 0x0000000a4600720c */ /* 0x000fc80003f21070 */
[----:B------:R-:W-:-:S08]  /*f4f0*/  ISETP.LT.OR.EX P0, PT, R69, RZ, !P0, P1 ;  /* 0x000000ff4500720c */ /* 0x000fd00004701710 */
.L_x_882:
[----:B------:R-:W-:Y:S05]  /*f500*/  BSYNC B1 ;  /* 0x0000000000017941 */ /* 0x000fea0003800000 */
.L_x_880:
        /* <DEDUP_REMOVED lines=15> */
.L_x_884:
[----:B------:R-:W-:Y:S02]  /*f600*/  FSETP.GTU.FTZ.AND P0, PT, |R27|, +INF , PT ;  /* 0x7f8000001b00780b */ /* 0x000fe40003f1c200 */
[----:B------:R-:W-:-:S04]  /*f610*/  ISETP.LT.U32.AND P1, PT, R29, R10, PT ;  /* 0x0000000a1d00720c */ /* 0x000fc80003f21070 */
[----:B------:R-:W-:-:S08]  /*f620*/  ISETP.LT.OR.EX P0, PT, R30, RZ, !P0, P1 ;  /* 0x000000ff1e00720c */ /* 0x000fd00004701710 */
.L_x_885:
[----:B------:R-:W-:Y:S05]  /*f630*/  BSYNC B1 ;  /* 0x0000000000017941 */ /* 0x000fea0003800000 */
.L_x_883:
[----:B------:R-:W-:Y:S02]  /*f640*/  FSEL R5, R5, R27, P0 ;  /* 0x0000001b05057208 */ /* 0x000fe40000000000 */
[----:B------:R-:W-:Y:S02]  /*f650*/  SEL R29, R29, R10, P0 ;  /* 0x0000000a1d1d7207 */ /* 0x000fe40000000000 */
[----:B------:R-:W-:Y:S02]  /*f660*/  SEL R30, R30, RZ, P0 ;  /* 0x000000ff1e1e7207 */ /* 0x000fe40000000000 */
.L_x_837:
[----:B------:R-:W-:Y:S05]  /*f670*/  BSYNC B0 ;  /* 0x0000000000007941 */ /* 0x000fea0003800000 */
.L_x_836:
        /* <DEDUP_REMOVED lines=12> */
.L_x_887:
[----:B------:R-:W-:Y:S02]  /*f740*/  FSETP.GTU.FTZ.AND P0, PT, |R55|, +INF , PT ;  /* 0x7f8000003700780b */ /* 0x000fe40003f1c200 */
[----:B------:R-:W-:-:S04]  /*f750*/  ISETP.LT.U32.AND P1, PT, R72, R53, PT ;  /* 0x000000354800720c */ /* 0x000fc80003f21070 */
[----:B------:R-:W-:-:S08]  /*f760*/  ISETP.LT.OR.EX P0, PT, R61, R54, !P0, P1 ;  /* 0x000000363d00720c */ /* 0x000fd00004701710 */
.L_x_888:
[----:B------:R-:W-:Y:S05]  /*f770*/  BSYNC B0 ;  /* 0x0000000000007941 */ /* 0x000fea0003800000 */
.L_x_886:
        /* <DEDUP_REMOVED lines=15> */
.L_x_890:
[----:B------:R-:W-:Y:S02]  /*f870*/  FSETP.GTU.FTZ.AND P0, PT, |R52|, +INF , PT ;  /* 0x7f8000003400780b */ /* 0x000fe40003f1c200 */
[----:B------:R-:W-:-:S04]  /*f880*/  ISETP.LT.U32.AND P1, PT, R64, R50, PT ;  /* 0x000000324000720c */ /* 0x000fc80003f21070 */
[----:B------:R-:W-:-:S08]  /*f890*/  ISETP.LT.OR.EX P0, PT, R66, R51, !P0, P1 ;  /* 0x000000334200720c */ /* 0x000fd00004701710 */
.L_x_891:
[----:B------:R-:W-:Y:S05]  /*f8a0*/  BSYNC B0 ;  /* 0x0000000000007941 */ /* 0x000fea0003800000 */
.L_x_889:
[----:B------:R-:W-:Y:S01]  /*f8b0*/  FSETP.GTU.FTZ.AND P1, PT, |R59|, +INF , PT ;  /* 0x7f8000003b00780b */ /* 0x000fe20003f3c200 */
[----:B------:R-:W-:Y:S01]  /*f8c0*/  BSSY B0, `(.L_x_892) ;  /* 0x0000011000007945 */ /* 0x000fe20003800000 */
[----:B------:R-:W-:Y:S02]  /*f8d0*/  SEL R9, R64, R50, P0 ;  /* 0x0000003240097207 */ /* 0x000fe40000000000 */
[----:B------:R-:W-:Y:S02]  /*f8e0*/  SEL R66, R66, R51, P0 ;  /* 0x0000003342427207 */ /* 0x000fe40000000000 */
[----:B------:R-:W-:-:S07]  /*f8f0*/  FSEL R11, R68, R52, P0 ;  /* 0x00000034440b7208 */ /* 0x000fce0000000000 */
        /* <DEDUP_REMOVED lines=10> */
.L_x_893:
[----:B------:R-:W-:Y:S02]  /*f9a0*/  FSETP.GTU.FTZ.AND P0, PT, |R49|, +INF , PT ;  /* 0x7f8000003100780b */ /* 0x000fe40003f1c200 */
[----:B------:R-:W-:-:S04]  /*f9b0*/  ISETP.LT.U32.AND P1, PT, R62, R47, PT ;  /* 0x0000002f3e00720c */ /* 0x000fc80003f21070 */
[----:B------:R-:W-:-:S08]  /*f9c0*/  ISETP.LT.OR.EX P0, PT, R57, R48, !P0, P1 ;  /* 0x000000303900720c */ /* 0x000fd00004701710 */
.L_x_894:
[----:B------:R-:W-:Y:S05]  /*f9d0*/  BSYNC B0 ;  /* 0x0000000000007941 */ /* 0x000fea0003800000 */
.L_x_892:
        /* <DEDUP_REMOVED lines=15> */
.L_x_896:
[----:B------:R-:W-:Y:S02]  /*fad0*/  FSETP.GTU.FTZ.AND P0, PT, |R46|, +INF , PT ;  /* 0x7f8000002e00780b */ /* 0x000fe40003f1c200 */
[----:B------:R-:W-:-:S04]  /*fae0*/  ISETP.LT.U32.AND P1, PT, R56, R44, PT ;  /* 0x0000002c3800720c */ /* 0x000fc80003f21070 */
[----:B------:R-:W-:-:S08]  /*faf0*/  ISETP.LT.OR.EX P0, PT, R58, R45, !P0, P1 ;  /* 0x0000002d3a00720c */ /* 0x000fd00004701710 */
.L_x_897:
[----:B------:R-:W-:Y:S05]  /*fb00*/  BSYNC B0 ;  /* 0x0000000000007941 */ /* 0x000fea0003800000 */
.L_x_895:
        /* <DEDUP_REMOVED lines=15> */
.L_x_899:
[----:B------:R-:W-:Y:S02]  /*fc00*/  FSETP.GTU.FTZ.AND P0, PT, |R43|, +INF , PT ;  /* 0x7f8000002b00780b */ /* 0x000fe40003f1c200 */
[----:B------:R-:W-:-:S04]  /*fc10*/  ISETP.LT.U32.AND P1, PT, R72, R41, PT ;  /* 0x000000294800720c */ /* 0x000fc80003f21070 */
[----:B------:R-:W-:-:S08]  /*fc20*/  ISETP.LT.OR.EX P0, PT, R61, R42, !P0, P1 ;  /* 0x0000002a3d00720c */ /* 0x000fd00004701710 */
.L_x_900:
[----:B------:R-:W-:Y:S05]  /*fc30*/  BSYNC B0 ;  /* 0x0000000000007941 */ /* 0x000fea0003800000 */
.L_x_898:
        /* <DEDUP_REMOVED lines=15> */
.L_x_902:
[----:B------:R-:W-:Y:S02]  /*fd30*/  FSETP.GTU.FTZ.AND P0, PT, |R40|, +INF , PT ;  /* 0x7f8000002800780b */ /* 0x000fe40003f1c200 */
[----:B------:R-:W-:-:S04]  /*fd40*/  ISETP.LT.U32.AND P1, PT, R9, R38, PT ;  /* 0x000000260900720c */ /* 0x000fc80003f21070 */
[----:B------:R-:W-:-:S08]  /*fd50*/  ISETP.LT.OR.EX P0, PT, R66, R39, !P0, P1 ;  /* 0x000000274200720c */ /* 0x000fd00004701710 */
.L_x_903:
[----:B------:R-:W-:Y:S05]  /*fd60*/  BSYNC B0 ;  /* 0x0000000000007941 */ /* 0x000fea0003800000 */
.L_x_901:
        /* <DEDUP_REMOVED lines=15> */
.L_x_905:
[----:B------:R-:W-:Y:S02]  /*fe60*/  FSETP.GTU.FTZ.AND P0, PT, |R37|, +INF , PT ;  /* 0x7f8000002500780b */ /* 0x000fe40003f1c200 */
[----:B------:R-:W-:-:S04]  /*fe70*/  ISETP.LT.U32.AND P1, PT, R62, R35, PT ;  /* 0x000000233e00720c */ /* 0x000fc80003f21070 */
[----:B------:R-:W-:-:S08]  /*fe80*/  ISETP.LT.OR.EX P0, PT, R57, R36, !P0, P1 ;  /* 0x000000243900720c */ /* 0x000fd00004701710 */
.L_x_906:
[----:B------:R-:W-:Y:S05]  /*fe90*/  BSYNC B0 ;  /* 0x0000000000007941 */ /* 0x000fea0003800000 */
.L_x_904:
        /* <DEDUP_REMOVED lines=15> */
.L_x_908:
[----:B------:R-:W-:Y:S02]  /*ff90*/  FSETP.GTU.FTZ.AND P0, PT, |R34|, +INF , PT ;  /* 0x7f8000002200780b */ /* 0x000fe40003f1c200 */
[----:B------:R-:W-:-:S04]  /*ffa0*/  ISETP.LT.U32.AND P1, PT, R13, R32, PT ;  /* 0x000000200d00720c */ /* 0x000fc80003f21070 */
[----:B------:R-:W-:-:S08]  /*ffb0*/  ISETP.LT.OR.EX P0, PT, R58, R33, !P0, P1 ;  /* 0x000000213a00720c */ /* 0x000fd00004701710 */
.L_x_909:
[----:B------:R-:W-:Y:S05]  /*ffc0*/  BSYNC B0 ;  /* 0x0000000000007941 */ /* 0x000fea0003800000 */
.L_x_907:
        /* <DEDUP_REMOVED lines=15> */
.L_x_911:
[----:B------:R-:W-:Y:S02]  /*100c0*/  FSETP.GTU.FTZ.AND P0, PT, |R31|, +INF , PT ;  /* 0x7f8000001f00780b */ /* 0x000fe40003f1c200 */
[----:B------:R-:W-:-:S04]  /*100d0*/  ISETP.LT.U32.AND P1, PT, R72, R7, PT ;  /* 0x000000074800720c */ /* 0x000fc80003f21070 */
[----:B------:R-:W-:-:S08]  /*100e0*/  ISETP.LT.OR.EX P0, PT, R61, R28, !P0, P1 ;  /* 0x0000001c3d00720c */ /* 0x000fd00004701710 */
.L_x_912:
[----:B------:R-:W-:Y:S05]  /*100f0*/  BSYNC B0 ;  /* 0x0000000000007941 */ /* 0x000fea0003800000 */
.L_x_910:
        /* <DEDUP_REMOVED lines=15> */
.L_x_914:
[----:B------:R-:W-:Y:S02]  /*101f0*/  FSETP.GTU.FTZ.AND P0, PT, |R6|, +INF , PT ;  /* 0x7f8000000600780b */ /* 0x000fe40003f1c200 */
[----:B------:R-:W-:-:S04]  /*10200*/  ISETP.LT.U32.AND P1, PT, R26, R3, PT ;  /* 0x000000031a00720c */ /* 0x000fc80003f21070 */
[----:B------:R-:W-:-:S08]  /*10210*/  ISETP.LT.OR.EX P0, PT, R27, R4, !P0, P1 ;  /* 0x000000041b00720c */ /* 0x000fd00004701710 */
.L_x_915:
[----:B------:R-:W-:Y:S05]  /*10220*/  BSYNC B0 ;  /* 0x0000000000007941 */ /* 0x000fea0003800000 */
.L_x_913:
        /* <DEDUP_REMOVED lines=15> */
.L_x_917:
[----:B------:R-:W-:Y:S02]  /*10320*/  FSETP.GTU.FTZ.AND P0, PT, |R71|, +INF , PT ;  /* 0x7f8000004700780b */ /* 0x000fe40003f1c200 */
[----:B------:R-:W-:-:S04]  /*10330*/  ISETP.LT.U32.AND P1, PT, R35, R70, PT ;  /* 0x000000462300720c */ /* 0x000fc80003f21070 */
[----:B------:R-:W-:-:S08]  /*10340*/  ISETP.LT.OR.EX P0, PT, R36, R69, !P0, P1 ;  /* 0x000000452400720c */ /* 0x000fd00004701710 */
.L_x_918:
[----:B------:R-:W-:Y:S05]  /*10350*/  BSYNC B0 ;  /* 0x0000000000007941 */ /* 0x000fea0003800000 */
.L_x_916:
[----:B------:R-:W-:Y:S01]  /*10360*/  FSETP.GTU.FTZ.AND P1, PT, |R34|, +INF , PT ;  /* 0x7f8000002200780b */ /* 0x000fe20003f3c200 */
[----:B------:R-:W-:Y:S01]  /*10370*/  BSSY B0, `(.L_x_919) ;  /* 0x0000011000007945 */ /* 0x000fe20003800000 */
[----:B0-----:R-:W-:Y:S02]  /*10380*/  SEL R18, R35, R70, P0 ;  /* 0x0000004623127207 */ /* 0x001fe40000000000 */
        /* <DEDUP_REMOVED lines=12> */
.L_x_920:
[----:B------:R-:W-:Y:S02]  /*10450*/  FSETP.GTU.FTZ.AND P0, PT, |R5|, +INF , PT ;  /* 0x7f8000000500780b */ /* 0x000fe40003f1c200 */
[----:B------:R-:W-:-:S04]  /*10460*/  ISETP.LT.U32.AND P1, PT, R32, R29, PT ;  /* 0x0000001d2000720c */ /* 0x000fc80003f21070 */
[----:B------:R-:W-:-:S08]  /*10470*/  ISETP.LT.OR.EX P0, PT, R33, R30, !P0, P1 ;  /* 0x0000001e2100720c */ /* 0x000fd00004701710 */
.L_x_921:
[----:B------:R-:W-:Y:S05]  /*10480*/  BSYNC B0 ;  /* 0x0000000000007941 */ /* 0x000fea0003800000 */
.L_x_919:
[----:B------:R-:W-:Y:S02]  /*10490*/  SEL R32, R32, R29, P0 ;  /* 0x0000001d20207207 */ /* 0x000fe40000000000 */
[----:B------:R-:W-:Y:S02]  /*104a0*/  SEL R33, R33, R30, P0 ;  /* 0x0000001e21217207 */ /* 0x000fe40000000000 */
[----:B------:R-:W-:Y:S01]  /*104b0*/  FSEL R7, R34, R5, P0 ;  /* 0x0000000522077208 */ /* 0x000fe20000000000 */
[----:B------:R-:W-:Y:S05]  /*104c0*/  BRA `(.L_x_607) ;  /* 0x00003df000007947 */ /* 0x000fea0003800000 */
.L_x_640:
        /* <DEDUP_REMOVED lines=99> */
.L_x_969:
[----:B------:R-:W-:-:S05]  /*10b00*/  SHF.R.U32.HI R13, RZ, 0x2, R0 ;  /* 0x00000002ff0d7819 */ /* 0x000fca0000011600 */
[----:B------:R-:W-:-:S06]  /*10b10*/  IMAD.WIDE.U32 R12, R13, 0x10, R18 ;  /* 0x000000100d0c7825 */ /* 0x000fcc00078e0012 */
[----:B------:R-:W2:Y:S01]  /*10b20*/  LDG.E.128 R12, [R12.64] ;  /* 0x000000240c0c7981 */ /* 0x000ea2000c1e1d00 */
        /* <DEDUP_REMOVED lines=8> */
[----:B------:R-:W5:Y:S02]  /*10bb0*/  LDG.E.128 R20, [R20.64] ;  /* 0x0000002414147981 */ /* 0x000f64000c1e1d00 */
[----:B------:R-:W-:Y:S02]  /*10bc0*/  IMAD.WIDE.U32 R28, R29, 0x10, R18 ;  /* 0x000000101d1c7825 */ /* 0x000fe400078e0012 */
[----:B------:R-:W5:Y:S04]  /*10bd0*/  LDG.E.128 R24, [R24.64] ;  /* 0x0000002418187981 */ /* 0x000f68000c1e1d00 */
[----:B------:R-:W5:Y:S01]  /*10be0*/  LDG.E.128 R28, [R28.64] ;  /* 0x000000241c1c7981 */ /* 0x000f62000c1e1d00 */
        /* <DEDUP_REMOVED lines=29> */
.L_x_925:
[----:B------:R-:W-:Y:S02]  /*10dc0*/  FSETP.GTU.FTZ.AND P0, PT, |R13|, +INF , PT ;  /* 0x7f8000000d00780b */ /* 0x000fe40003f1c200 */
[----:B------:R-:W-:-:S04]  /*10dd0*/  ISETP.LT.U32.AND P1, PT, R69, R0, PT ;  /* 0x000000004500720c */ /* 0x000fc80003f21070 */
[----:B------:R-:W-:-:S08]  /*10de0*/  ISETP.LT.OR.EX P0, PT, R71, RZ, !P0, P1 ;  /* 0x000000ff4700720c */ /* 0x000fd00004701710 */
.L_x_926:
[----:B------:R-:W-:Y:S05]  /*10df0*/  BSYNC B1 ;  /* 0x0000000000017941 */ /* 0x000fea0003800000 */
.L_x_924:
        /* <DEDUP_REMOVED lines=15> */
.L_x_928:
[----:B------:R-:W-:Y:S02]  /*10ef0*/  FSETP.GTU.FTZ.AND P0, PT, |R14|, +INF , PT ;  /* 0x7f8000000e00780b */ /* 0x000fe40003f1c200 */
[----:B------:R-:W-:-:S04]  /*10f00*/  ISETP.LT.U32.AND P1, PT, R65, R0, PT ;  /* 0x000000004100720c */ /* 0x000fc80003f21070 */
[----:B------:R-:W-:-:S08]  /*10f10*/  ISETP.LT.OR.EX P0, PT, R60, RZ, !P0, P1 ;  /* 0x000000ff3c00720c */ /* 0x000fd00004701710 */
.L_x_929:
[----:B------:R-:W-:Y:S05]  /*10f20*/  BSYNC B1 ;  /* 0x0000000000017941 */ /* 0x000fea0003800000 */
.L_x_927:
        /* <DEDUP_REMOVED lines=15> */
.L_x_931:
[----:B------:R-:W-:Y:S02]  /*11020*/  FSETP.GTU.FTZ.AND P0, PT, |R15|, +INF , PT ;  /* 0x7f8000000f00780b */ /* 0x000fe40003f1c200 */
[----:B------:R-:W-:-:S04]  /*11030*/  ISETP.LT.U32.AND P1, PT, R61, R0, PT ;  /* 0x000000003d00720c */ /* 0x000fc80003f21070 */
[----:B------:R-:W-:-:S08]  /*11040*/  ISETP.LT.OR.EX P0, PT, R63, RZ, !P0, P1 ;  /* 0x000000ff3f00720c */ /* 0x000fd00004701710 */
.L_x_932:
[----:B------:R-:W-:Y:S05]  /*11050*/  BSYNC B1 ;  /* 0x0000000000017941 */ /* 0x000fea0003800000 */
.L_x_930:
        /* <DEDUP_REMOVED lines=15> */
.L_x_934:
[----:B-----5:R-:W-:Y:S02]  /*11150*/  FSETP.GTU.FTZ.AND P0, PT, |R20|, +INF , PT ;  /* 0x7f8000001400780b */ /* 0x020fe40003f1c200 */
[----:B------:R-:W-:-:S04]  /*11160*/  ISETP.LT.U32.AND P1, PT, R55, R66, PT ;  /* 0x000000423700720c */ /* 0x000fc80003f21070 */
[----:B------:R-:W-:-:S08]  /*11170*/  ISETP.LT.OR.EX P0, PT, R57, RZ, !P0, P1 ;  /* 0x000000ff3900720c */ /* 0x000fd00004701710 */
.L_x_935:
[----:B------:R-:W-:Y:S05]  /*11180*/  BSYNC B1 ;  /* 0x0000000000017941 */ /* 0x000fea0003800000 */
.L_x_933:
        /* <DEDUP_REMOVED lines=15> */
.L_x_937:
[----:B------:R-:W-:Y:S02]  /*11280*/  FSETP.GTU.FTZ.AND P0, PT, |R21|, +INF , PT ;  /* 0x7f8000001500780b */ /* 0x000fe40003f1c200 */
[----:B------:R-:W-:-:S04]  /*11290*/  ISETP.LT.U32.AND P1, PT, R52, R66, PT ;  /* 0x000000423400720c */ /* 0x000fc80003f21070 */
[----:B------:R-:W-:-:S08]  /*112a0*/  ISETP.LT.OR.EX P0, PT, R54, RZ, !P0, P1 ;  /* 0x000000ff3600720c */ /* 0x000fd00004701710 */
.L_x_938:
[----:B------:R-:W-:Y:S05]  /*112b0*/  BSYNC B1 ;  /* 0x0000000000017941 */ /* 0x000fea0003800000 */
.L_x_936:
        /* <DEDUP_REMOVED lines=15> */
.L_x_940:
[----:B------:R-:W-:Y:S02]  /*113b0*/  FSETP.GTU.FTZ.AND P0, PT, |R22|, +INF , PT ;  /* 0x7f8000001600780b */ /* 0x000fe40003f1c200 */
[----:B------:R-:W-:-:S04]  /*113c0*/  ISETP.LT.U32.AND P1, PT, R49, R66, PT ;  /* 0x000000423100720c */ /* 0x000fc80003f21070 */
[----:B------:R-:W-:-:S08]  /*113d0*/  ISETP.LT.OR.EX P0, PT, R51, RZ, !P0, P1 ;  /* 0x000000ff3300720c */ /* 0x000fd00004701710 */
.L_x_941:
[----:B------:R-:W-:Y:S05]  /*113e0*/  BSYNC B1 ;  /* 0x0000000000017941 */ /* 0x000fea0003800000 */
.L_x_939:
        /* <DEDUP_REMOVED lines=15> */
.L_x_943:
[----:B------:R-:W-:Y:S02]  /*114e0*/  FSETP.GTU.FTZ.AND P0, PT, |R23|, +INF , PT ;  /* 0x7f8000001700780b */ /* 0x000fe40003f1c200 */
[----:B------:R-:W-:-:S04]  /*114f0*/  ISETP.LT.U32.AND P1, PT, R46, R66, PT ;  /* 0x000000422e00720c */ /* 0x000fc80003f21070 */
[----:B------:R-:W-:-:S08]  /*11500*/  ISETP.LT.OR.EX P0, PT, R48, RZ, !P0, P1 ;  /* 0x000000ff3000720c */ /* 0x000fd00004701710 */
.L_x_944:
[----:B------:R-:W-:Y:S05]  /*11510*/  BSYNC B1 ;  /* 0x0000000000017941 */ /* 0x000fea0003800000 */
.L_x_942:
        /* <DEDUP_REMOVED lines=15> */
.L_x_946:
[----:B------:R-:W-:Y:S02]  /*11610*/  FSETP.GTU.FTZ.AND P0, PT, |R24|, +INF , PT ;  /* 0x7f8000001800780b */ /* 0x000fe40003f1c200 */
[----:B------:R-:W-:-:S04]  /*11620*/  ISETP.LT.U32.AND P1, PT, R43, R68, PT ;  /* 0x000000442b00720c */ /* 0x000fc80003f21070 */
[----:B------:R-:W-:-:S08]  /*11630*/  ISETP.LT.OR.EX P0, PT, R45, RZ, !P0, P1 ;  /* 0x000000ff2d00720c */ /* 0x000fd00004701710 */
.L_x_947:
[----:B------:R-:W-:Y:S05]  /*11640*/  BSYNC B1 ;  /* 0x0000000000017941 */ /* 0x000fea0003800000 */
.L_x_945:
        /* <DEDUP_REMOVED lines=15> */
.L_x_949:
[----:B------:R-:W-:Y:S02]  /*11740*/  FSETP.GTU.FTZ.AND P0, PT, |R25|, +INF , PT ;  /* 0x7f8000001900780b */ /* 0x000fe40003f1c200 */
[----:B------:R-:W-:-:S04]  /*11750*/  ISETP.LT.U32.AND P1, PT, R40, R68, PT ;  /* 0x000000442800720c */ /* 0x000fc80003f21070 */
[----:B------:R-:W-:-:S08]  /*11760*/  ISETP.LT.OR.EX P0, PT, R42, RZ, !P0, P1 ;  /* 0x000000ff2a00720c */ /* 0x000fd00004701710 */
.L_x_950:
[----:B------:R-:W-:Y:S05]  /*11770*/  BSYNC B1 ;  /* 0x0000000000017941 */ /* 0x000fea0003800000 */
.L_x_948:
        /* <DEDUP_REMOVED lines=15> */
.L_x_952:
[----:B------:R-:W-:Y:S02]  /*11870*/  FSETP.GTU.FTZ.AND P0, PT, |R26|, +INF , PT ;  /* 0x7f8000001a00780b */ /* 0x000fe40003f1c200 */
[----:B------:R-:W-:-:S04]  /*11880*/  ISETP.LT.U32.AND P1, PT, R37, R68, PT ;  /* 0x000000442500720c */ /* 0x000fc80003f21070 */
[----:B------:R-:W-:-:S08]  /*11890*/  ISETP.LT.OR.EX P0, PT, R39, RZ, !P0, P1 ;  /* 0x000000ff2700720c */ /* 0x000fd00004701710 */
.L_x_953:
[----:B------:R-:W-:Y:S05]  /*118a0*/  BSYNC B1 ;  /* 0x0000000000017941 */ /* 0x000fea0003800000 */
.L_x_951:
        /* <DEDUP_REMOVED lines=15> */
.L_x_955:
[----:B------:R-:W-:Y:S02]  /*119a0*/  FSETP.GTU.FTZ.AND P0, PT, |R27|, +INF , PT ;  /* 0x7f8000001b00780b */ /* 0x000fe40003f1c200 */
[----:B------:R-:W-:-:S04]  /*119b0*/  ISETP.LT.U32.AND P1, PT, R34, R68, PT ;  /* 0x000000442200720c */ /* 0x000fc80003f21070 */
[----:B------:R-:W-:-:S08]  /*119c0*/  ISETP.LT.OR.EX P0, PT, R36, RZ, !P0, P1 ;  /* 0x000000ff2400720c */ /* 0x000fd00004701710 */
.L_x_956:
[----:B------:R-:W-:Y:S05]  /*119d0*/  BSYNC B1 ;  /* 0x0000000000017941 */ /* 0x000fea0003800000 */
.L_x_954:
        /* <DEDUP_REMOVED lines=15> */
.L_x_958:
[----:B------:R-:W-:Y:S02]  /*11ad0*/  FSETP.GTU.FTZ.AND P0, PT, |R28|, +INF , PT ;  /* 0x7f8000001c00780b */ /* 0x000fe40003f1c200 */
[----:B------:R-:W-:-:S04]  /*11ae0*/  ISETP.LT.U32.AND P1, PT, R10, R77, PT ;  /* 0x0000004d0a00720c */ /* 0x000fc80003f21070 */
[----:B------:R-:W-:-:S08]  /*11af0*/  ISETP.LT.OR.EX P0, PT, R11, RZ, !P0, P1 ;  /* 0x000000ff0b00720c */ /* 0x000fd00004701710 */
.L_x_959:
[----:B------:R-:W-:Y:S05]  /*11b00*/  BSYNC B1 ;  /* 0x0000000000017941 */ /* 0x000fea0003800000 */
.L_x_957:
        /* <DEDUP_REMOVED lines=15> */
.L_x_961:
[----:B------:R-:W-:Y:S02]  /*11c00*/  FSETP.GTU.FTZ.AND P0, PT, |R29|, +INF , PT ;  /* 0x7f8000001d00780b */ /* 0x000fe40003f1c200 */
[----:B------:R-:W-:-:S04]  /*11c10*/  ISETP.LT.U32.AND P1, PT, R6, R77, PT ;  /* 0x0000004d0600720c */ /* 0x000fc80003f21070 */
[----:B------:R-:W-:-:S08]  /*11c20*/  ISETP.LT.OR.EX P0, PT, R7, RZ, !P0, P1 ;  /* 0x000000ff0700720c */ /* 0x000fd00004701710 */
.L_x_962:
[----:B------:R-:W-:Y:S05]  /*11c30*/  BSYNC B1 ;  /* 0x0000000000017941 */ /* 0x000fea0003800000 */
.L_x_960:
        /* <DEDUP_REMOVED lines=15> */
.L_x_964:
[----:B------:R-:W-:Y:S02]  /*11d30*/  FSETP.GTU.FTZ.AND P0, PT, |R30|, +INF , PT ;  /* 0x7f8000001e00780b */ /* 0x000fe40003f1c200 */
[----:B------:R-:W-:-:S04]  /*11d40*/  ISETP.LT.U32.AND P1, PT, R4, R77, PT ;  /* 0x0000004d0400720c */ /* 0x000fc80003f21070 */
[----:B------:R-:W-:-:S08]  /*11d50*/  ISETP.LT.OR.EX P0, PT, R5, RZ, !P0, P1 ;  /* 0x000000ff0500720c */ /* 0x000fd00004701710 */
.L_x_965:
[----:B------:R-:W-:Y:S05]  /*11d60*/  BSYNC B1 ;  /* 0x0000000000017941 */ /* 0x000fea0003800000 */
.L_x_963:
        /* <DEDUP_REMOVED lines=15> */
.L_x_967:
[----:B------:R-:W-:Y:S02]  /*11e60*/  FSETP.GTU.FTZ.AND P0, PT, |R31|, +INF , PT ;  /* 0x7f8000001f00780b */ /* 0x000fe40003f1c200 */
[----:B------:R-:W-:-:S04]  /*11e70*/  ISETP.LT.U32.AND P1, PT, R32, R77, PT ;  /* 0x0000004d2000720c */ /* 0x000fc80003f21070 */
[----:B------:R-:W-:-:S08]  /*11e80*/  ISETP.LT.OR.EX P0, PT, R33, RZ, !P0, P1 ;  /* 0x000000ff2100720c */ /* 0x000fd00004701710 */
.L_x_968:
[----:B------:R-:W-:Y:S05]  /*11e90*/  BSYNC B1 ;  /* 0x0000000000017941 */ /* 0x000fea0003800000 */
.L_x_966:
        /* <DEDUP_REMOVED lines=9> */
.L_x_923:
[----:B------:R-:W-:Y:S05]  /*11f30*/  BSYNC B0 ;  /* 0x0000000000007941 */ /* 0x000fea0003800000 */
.L_x_922:
[----:B------:R-:W-:Y:S01]  /*11f40*/  ISETP.GE.U32.AND P1, PT, R0, c[0x0][0x17c], PT ;  /* 0x00005f0000007a0c */ /* 0x000fe20003f26070 */
[----:B------:R-:W-:-:S12]  /*11f50*/  BSSY B0, `(.L_x_970) ;  /* 0x0000016000007945 */ /* 0x000fd80003800000 */
[----:B------:R-:W-:Y:S05]  /*11f60*/  @P1 BRA `(.L_x_971) ;  /* 0x0000014000001947 */ /* 0x000fea0003800000 */
[----:B------:R-:W-:-:S05]  /*11f70*/  SHF.R.U32.HI R13, RZ, 0x2, R0 ;  /* 0x00000002ff0d7819 */ /* 0x000fca0000011600 */
[----:B------:R-:W-:-:S06]  /*11f80*/  IMAD.WIDE.U32 R12, R13, 0x10, R18 ;  /* 0x000000100d0c7825 */ /* 0x000fcc00078e0012 */
[----:B------:R-:W5:Y:S01]  /*11f90*/  LDG.E.128 R12, [R12.64] ;  /* 0x000000240c0c7981 */ /* 0x000f62000c1e1d00 */
[----:B------:R-:W-:-:S04]  /*11fa0*/  IADD3 R66, R0, c[0x0][0x184], RZ ;  /* 0x0000610000427a10 */ /* 0x000fc80007ffe0ff */
[----:B------:R-:W-:-:S13]  /*11fb0*/  ISETP.GE.U32.AND P0, PT, R66, c[0x0][0x17c], PT ;  /* 0x00005f0042007a0c */ /* 0x000fda0003f06070 */
[----:B------:R-:W-:Y:S05]  /*11fc0*/  @P0 BRA `(.L_x_971) ;  /* 0x000000e000000947 */ /* 0x000fea0003800000 */
[----:B------:R-:W-:-:S05]  /*11fd0*/  SHF.R.U32.HI R21, RZ, 0x2, R66 ;  /* 0x00000002ff157819 */ /* 0x000fca0000011642 */
[----:B------:R-:W-:-:S06]  /*11fe0*/  IMAD.WIDE.U32 R20, R21, 0x10, R18 ;  /* 0x0000001015147825 */ /* 0x000fcc00078e0012 */
[----:B------:R-:W5:Y:S01]  /*11ff0*/  LDG.E.128 R20, [R20.64] ;  /* 0x0000002414147981 */ /* 0x000f62000c1e1d00 */
[----:B------:R-:W-:-:S04]  /*12000*/  IADD3 R66, R66, c[0x0][0x184], RZ ;  /* 0x0000610042427a10 */ /* 0x000fc80007ffe0ff */
[----:B------:R-:W-:-:S13]  /*12010*/  ISETP.GE.U32.AND P0, PT, R66, c[0x0][0x17c], PT ;  /* 0x00005f0042007a0c */ /* 0x000fda0003f06070 */
[----:B------:R-:W-:Y:S05]  /*12020*/  @P0 BRA `(.L_x_971) ;  /* 0x0000008000000947 */ /* 0x000fea0003800000 */
[----:B------:R-:W-:Y:S02]  /*12030*/  IADD3 R27, R66, c[0x0][0x184], RZ ;  /* 0x00006100421b7a10 */ /* 0x000fe40007ffe0ff */
[----:B------:R-:W-:Y:S02]  /*12040*/  SHF.R.U32.HI R25, RZ, 0x2, R66 ;  /* 0x00000002ff197819 */ /* 0x000fe40000011642 */
[----:B------:R-:W-:-:S03]  /*12050*/  ISETP.GE.U32.AND P0, PT, R27, c[0x0][0x17c], PT ;  /* 0x00005f001b007a0c */ /* 0x000fc60003f06070 */
[----:B------:R-:W-:-:S10]  /*12060*/  IMAD.WIDE.U32 R24, R25, 0x10, R18 ;  /* 0x0000001019187825 */ /* 0x000fd400078e0012 */
[----:B------:R-:W-:-:S05]  /*12070*/  @!P0 SHF.R.U32.HI R27, RZ, 0x2, R27 ;  /* 0x00000002ff1b8819 */ /* 0x000fca000001161b */
[----:B------:R-:W-:Y:S02]  /*12080*/  @!P0 IMAD.WIDE.U32 R18, R27, 0x10, R18 ;  /* 0x000000101b128825 */ /* 0x000fe400078e0012 */
[----:B------:R-:W5:Y:S04]  /*12090*/  LDG.E.128 R24, [R24.64] ;  /* 0x0000002418187981 */ /* 0x000f68000c1e1d00 */
[----:B------:R0:W5:Y:S02]  /*120a0*/  @!P0 LDG.E.128 R28, [R18.64] ;  /* 0x00000024121c8981 */ /* 0x000164000c1e1d00 */
.L_x_971:
[----:B------:R-:W-:Y:S05]  /*120b0*/  BSYNC B0 ;  /* 0x0000000000007941 */ /* 0x000fea0003800000 */
.L_x_970:
        /* <DEDUP_REMOVED lines=14> */
.L_x_975:
[----:B-----5:R-:W-:Y:S02]  /*121a0*/  FSETP.GTU.FTZ.AND P0, PT, |R12|, +INF , PT ;  /* 0x7f8000000c00780b */ /* 0x020fe40003f1c200 */
[----:B------:R-:W-:-:S04]  /*121b0*/  ISETP.LT.U32.AND P1, PT, R75, R0, PT ;  /* 0x000000004b00720c */ /* 0x000fc80003f21070 */
[----:B------:R-:W-:-:S08]  /*121c0*/  ISETP.LT.OR.EX P0, PT, R64, RZ, !P0, P1 ;  /* 0x000000ff4000720c */ /* 0x000fd00004701710 */
.L_x_976:
[----:B------:R-:W-:Y:S05]  /*121d0*/  BSYNC B1 ;  /* 0x0000000000017941 */ /* 0x000fea0003800000 */
.L_x_974:
        /* <DEDUP_REMOVED lines=15> */
.L_x_978:
[----:B------:R-:W-:Y:S02]  /*122d0*/  FSETP.GTU.FTZ.AND P0, PT, |R13|, +INF , PT ;  /* 0x7f8000000d00780b */ /* 0x000fe40003f1c200 */
[----:B------:R-:W-:-:S04]  /*122e0*/  ISETP.LT.U32.AND P1, PT, R69, R0, PT ;  /* 0x000000004500720c */ /* 0x000fc80003f21070 */
[----:B------:R-:W-:-:S08]  /*122f0*/  ISETP.LT.OR.EX P0, PT, R71, RZ, !P0, P1 ;  /* 0x000000ff4700720c */ /* 0x000fd00004701710 */
.L_x_979:
[----:B------:R-:W-:Y:S05]  /*12300*/  BSYNC B1 ;  /* 0x0000000000017941 */ /* 0x000fea0003800000 */
.L_x_977:
        /* <DEDUP_REMOVED lines=15> */
.L_x_981:
[----:B------:R-:W-:Y:S02]  /*12400*/  FSETP.GTU.FTZ.AND P0, PT, |R14|, +INF , PT ;  /* 0x7f8000000e00780b */ /* 0x000fe40003f1c200 */
[----:B------:R-:W-:-:S04]  /*12410*/  ISETP.LT.U32.AND P1, PT, R65, R0, PT ;  /* 0x000000004100720c */ /* 0x000fc80003f21070 */
[----:B------:R-:W-:-:S08]  /*12420*/  ISETP.LT.OR.EX P0, PT, R60, RZ, !P0, P1 ;  /* 0x000000ff3c00720c */ /* 0x000fd00004701710 */
.L_x_982:
[----:B------:R-:W-:Y:S05]  /*12430*/  BSYNC B1 ;  /* 0x0000000000017941 */ /* 0x000fea0003800000 */
.L_x_980:
        /* <DEDUP_REMOVED lines=15> */
.L_x_984:
[----:B------:R-:W-:Y:S02]  /*12530*/  FSETP.GTU.FTZ.AND P0, PT, |R15|, +INF , PT ;  /* 0x7f8000000f00780b */ /* 0x000fe40003f1c200 */
[----:B------:R-:W-:-:S04]  /*12540*/  ISETP.LT.U32.AND P1, PT, R61, R0, PT ;  /* 0x000000003d00720c */ /* 0x000fc80003f21070 */
[----:B------:R-:W-:-:S08]  /*12550*/  ISETP.LT.OR.EX P0, PT, R63, RZ, !P0, P1 ;  /* 0x000000ff3f00720c */ /* 0x000fd00004701710 */
.L_x_985:
[----:B------:R-:W-:Y:S05]  /*12560*/  BSYNC B1 ;  /* 0x0000000000017941 */ /* 0x000fea0003800000 */
.L_x_983:
        /* <DEDUP_REMOVED lines=18> */
.L_x_987:
[----:B------:R-:W-:Y:S02]  /*12690*/  FSETP.GTU.FTZ.AND P0, PT, |R20|, +INF , PT ;  /* 0x7f8000001400780b */ /* 0x000fe40003f1c200 */
[----:B------:R-:W-:-:S04]  /*126a0*/  ISETP.LT.U32.AND P1, PT, R55, R13, PT ;  /* 0x0000000d3700720c */ /* 0x000fc80003f21070 */
[----:B------:R-:W-:-:S08]  /*126b0*/  ISETP.LT.OR.EX P0, PT, R57, RZ, !P0, P1 ;  /* 0x000000ff3900720c */ /* 0x000fd00004701710 */
.L_x_988:
[----:B------:R-:W-:Y:S05]  /*126c0*/  BSYNC B1 ;  /* 0x0000000000017941 */ /* 0x000fea0003800000 */
.L_x_986:
        /* <DEDUP_REMOVED lines=15> */
.L_x_990:
[----:B------:R-:W-:Y:S02]  /*127c0*/  FSETP.GTU.FTZ.AND P0, PT, |R21|, +INF , PT ;  /* 0x7f8000001500780b */ /* 0x000fe40003f1c200 */
[----:B------:R-:W-:-:S04]  /*127d0*/  ISETP.LT.U32.AND P1, PT, R52, R13, PT ;  /* 0x0000000d3400720c */ /* 0x000fc80003f21070 */
[----:B------:R-:W-:-:S08]  /*127e0*/  ISETP.LT.OR.EX P0, PT, R54, RZ, !P0, P1 ;  /* 0x000000ff3600720c */ /* 0x000fd00004701710 */
.L_x_991:
[----:B------:R-:W-:Y:S05]  /*127f0*/  BSYNC B1 ;  /* 0x0000000000017941 */ /* 0x000fea0003800000 */
.L_x_989:
        /* <DEDUP_REMOVED lines=15> */
.L_x_993:
[----:B------:R-:W-:Y:S02]  /*128f0*/  FSETP.GTU.FTZ.AND P0, PT, |R22|, +INF , PT ;  /* 0x7f8000001600780b */ /* 0x000fe40003f1c200 */
[----:B------:R-:W-:-:S04]  /*12900*/  ISETP.LT.U32.AND P1, PT, R49, R13, PT ;  /* 0x0000000d3100720c */ /* 0x000fc80003f21070 */
[----:B------:R-:W-:-:S08]  /*12910*/  ISETP.LT.OR.EX P0, PT, R51, RZ, !P0, P1 ;  /* 0x000000ff3300720c */ /* 0x000fd00004701710 */
.L_x_994:
[----:B------:R-:W-:Y:S05]  /*12920*/  BSYNC B1 ;  /* 0x0000000000017941 */ /* 0x000fea0003800000 */
.L_x_992:
        /* <DEDUP_REMOVED lines=15> */
.L_x_996:
[----:B------:R-:W-:Y:S02]  /*12a20*/  FSETP.GTU.FTZ.AND P0, PT, |R23|, +INF , PT ;  /* 0x7f8000001700780b */ /* 0x000fe40003f1c200 */
[----:B------:R-:W-:-:S04]  /*12a30*/  ISETP.LT.U32.AND P1, PT, R46, R13, PT ;  /* 0x0000000d2e00720c */ /* 0x000fc80003f21070 */
[----:B------:R-:W-:-:S08]  /*12a40*/  ISETP.LT.OR.EX P0, PT, R48, RZ, !P0, P1 ;  /* 0x000000ff3000720c */ /* 0x000fd00004701710 */
.L_x_997:
[----:B------:R-:W-:Y:S05]  /*12a50*/  BSYNC B1 ;  /* 0x0000000000017941 */ /* 0x000fea0003800000 */
.L_x_995:
        /* <DEDUP_REMOVED lines=18> */
.L_x_999:
[----:B------:R-:W-:Y:S02]  /*12b80*/  FSETP.GTU.FTZ.AND P0, PT, |R24|, +INF , PT ;  /* 0x7f8000001800780b */ /* 0x000fe40003f1c200 */
[----:B------:R-:W-:-:S04]  /*12b90*/  ISETP.LT.U32.AND P1, PT, R43, R12, PT ;  /* 0x0000000c2b00720c */ /* 0x000fc80003f21070 */
[----:B------:R-:W-:-:S08]  /*12ba0*/  ISETP.LT.OR.EX P0, PT, R45, RZ, !P0, P1 ;  /* 0x000000ff2d00720c */ /* 0x000fd00004701710 */
.L_x_1000:
[----:B------:R-:W-:Y:S05]  /*12bb0*/  BSYNC B1 ;  /* 0x0000000000017941 */ /* 0x000fea0003800000 */
.L_x_998:
        /* <DEDUP_REMOVED lines=15> */
.L_x_1002:
[----:B------:R-:W-:Y:S02]  /*12cb0*/  FSETP.GTU.FTZ.AND P0, PT, |R25|, +INF , PT ;  /* 0x7f8000001900780b */ /* 0x000fe40003f1c200 */
[----:B------:R-:W-:-:S04]  /*12cc0*/  ISETP.LT.U32.AND P1, PT, R40, R12, PT ;  /* 0x0000000c2800720c */ /* 0x000fc80003f21070 */
[----:B------:R-:W-:-:S08]  /*12cd0*/  ISETP.LT.OR.EX P0, PT, R42, RZ, !P0, P1 ;  /* 0x000000ff2a00720c */ /* 0x000fd00004701710 */
.L_x_1003:
[----:B------:R-:W-:Y:S05]  /*12ce0*/  BSYNC B1 ;  /* 0x0000000000017941 */ /* 0x000fea0003800000 */
.L_x_1001:
        /* <DEDUP_REMOVED lines=15> */
.L_x_1005:
[----:B------:R-:W-:Y:S02]  /*12de0*/  FSETP.GTU.FTZ.AND P0, PT, |R26|, +INF , PT ;  /* 0x7f8000001a00780b */ /* 0x000fe40003f1c200 */
[----:B------:R-:W-:-:S04]  /*12df0*/  ISETP.LT.U32.AND P1, PT, R37, R12, PT ;  /* 0x0000000c2500720c */ /* 0x000fc80003f21070 */
[----:B------:R-:W-:-:S08]  /*12e00*/  ISETP.LT.OR.EX P0, PT, R39, RZ, !P0, P1 ;  /* 0x000000ff2700720c */ /* 0x000fd00004701710 */
.L_x_1006:
[----:B------:R-:W-:Y:S05]  /*12e10*/  BSYNC B1 ;  /* 0x0000000000017941 */ /* 0x000fea0003800000 */
.L_x_1004:
        /* <DEDUP_REMOVED lines=15> */
.L_x_1008:
[----:B------:R-:W-:Y:S02]  /*12f10*/  FSETP.GTU.FTZ.AND P0, PT, |R27|, +INF , PT ;  /* 0x7f8000001b00780b */ /* 0x000fe40003f1c200 */
[----:B------:R-:W-:-:S04]  /*12f20*/  ISETP.LT.U32.AND P1, PT, R34, R12, PT ;  /* 0x0000000c2200720c */ /* 0x000fc80003f21070 */
[----:B------:R-:W-:-:S08]  /*12f30*/  ISETP.LT.OR.EX P0, PT, R36, RZ, !P0, P1 ;  /* 0x000000ff2400720c */ /* 0x000fd00004701710 */
.L_x_1009:
[----:B------:R-:W-:Y:S05]  /*12f40*/  BSYNC B1 ;  /* 0x0000000000017941 */ /* 0x000fea0003800000 */
.L_x_1007:
        /* <DEDUP_REMOVED lines=18> */
.L_x_1011:
[----:B------:R-:W-:Y:S02]  /*13070*/  FSETP.GTU.FTZ.AND P0, PT, |R28|, +INF , PT ;  /* 0x7f8000001c00780b */ /* 0x000fe40003f1c200 */
[----:B------:R-:W-:-:S04]  /*13080*/  ISETP.LT.U32.AND P1, PT, R10, R13, PT ;  /* 0x0000000d0a00720c */ /* 0x000fc80003f21070 */
[----:B------:R-:W-:-:S08]  /*13090*/  ISETP.LT.OR.EX P0, PT, R11, RZ, !P0, P1 ;  /* 0x000000ff0b00720c */ /* 0x000fd00004701710 */
.L_x_1012:
[----:B------:R-:W-:Y:S05]  /*130a0*/  BSYNC B1 ;  /* 0x0000000000017941 */ /* 0x000fea0003800000 */
.L_x_1010:
        /* <DEDUP_REMOVED lines=15> */
.L_x_1014:
[----:B------:R-:W-:Y:S02]  /*131a0*/  FSETP.GTU.FTZ.AND P0, PT, |R29|, +INF , PT ;  /* 0x7f8000001d00780b */ /* 0x000fe40003f1c200 */
[----:B------:R-:W-:-:S04]  /*131b0*/  ISETP.LT.U32.AND P1, PT, R6, R13, PT ;  /* 0x0000000d0600720c */ /* 0x000fc80003f21070 */
[----:B------:R-:W-:-:S08]  /*131c0*/  ISETP.LT.OR.EX P0, PT, R7, RZ, !P0, P1 ;  /* 0x000000ff0700720c */ /* 0x000fd00004701710 */
.L_x_1015:
[----:B------:R-:W-:Y:S05]  /*131d0*/  BSYNC B1 ;  /* 0x0000000000017941 */ /* 0x000fea0003800000 */
.L_x_1013:
        /* <DEDUP_REMOVED lines=15> */
.L_x_1017:
[----:B------:R-:W-:Y:S02]  /*132d0*/  FSETP.GTU.FTZ.AND P0, PT, |R30|, +INF , PT ;  /* 0x7f8000001e00780b */ /* 0x000fe40003f1c200 */
[----:B------:R-:W-:-:S04]  /*132e0*/  ISETP.LT.U32.AND P1, PT, R4, R13, PT ;  /* 0x0000000d0400720c */ /* 0x000fc80003f21070 */
[----:B------:R-:W-:-:S08]  /*132f0*/  ISETP.LT.OR.EX P0, PT, R5, RZ, !P0, P1 ;  /* 0x000000ff0500720c */ /* 0x000fd00004701710 */
.L_x_1018:
[----:B------:R-:W-:Y:S05]  /*13300*/  BSYNC B1 ;  /* 0x0000000000017941 */ /* 0x000fea0003800000 */
.L_x_1016:
        /* <DEDUP_REMOVED lines=15> */
.L_x_1020:
[----:B------:R-:W-:Y:S02]  /*13400*/  FSETP.GTU.FTZ.AND P0, PT, |R31|, +INF , PT ;  /* 0x7f8000001f00780b */ /* 0x000fe40003f1c200 */
[----:B------:R-:W-:-:S04]  /*13410*/  ISETP.LT.U32.AND P1, PT, R32, R13, PT ;  /* 0x0000000d2000720c */ /* 0x000fc80003f21070 */
[----:B------:R-:W-:-:S08]  /*13420*/  ISETP.LT.OR.EX P0, PT, R33, RZ, !P0, P1 ;  /* 0x000000ff2100720c */ /* 0x000fd00004701710 */
.L_x_1021:
[----:B------:R-:W-:Y:S05]  /*13430*/  BSYNC B1 ;  /* 0x0000000000017941 */ /* 0x000fea0003800000 */
.L_x_1019:
[----:B------:R-:W-:Y:S02]  /*13440*/  FSEL R8, R8, R31, P0 ;  /* 0x0000001f08087208 */ /* 0x000fe40000000000 */
[----:B------:R-:W-:Y:S02]  /*13450*/  SEL R32, R32, R13, P0 ;  /* 0x0000000d20207207 */ /* 0x000fe40000000000 */
[----:B------:R-:W-:Y:S02]  /*13460*/  SEL R33, R33, RZ, P0 ;  /* 0x000000ff21217207 */ /* 0x000fe40000000000 */
.L_x_973:
[----:B------:R-:W-:Y:S05]  /*13470*/  BSYNC B0 ;  /* 0x0000000000007941 */ /* 0x000fea0003800000 */
.L_x_972:
        /* <DEDUP_REMOVED lines=12> */
.L_x_1023:
[----:B------:R-:W-:Y:S02]  /*13540*/  FSETP.GTU.FTZ.AND P0, PT, |R59|, +INF , PT ;  /* 0x7f8000003b00780b */ /* 0x000fe40003f1c200 */
[----:B------:R-:W-:-:S04]  /*13550*/  ISETP.LT.U32.AND P1, PT, R75, R55, PT ;  /* 0x000000374b00720c */ /* 0x000fc80003f21070 */
[----:B------:R-:W-:-:S08]  /*13560*/  ISETP.LT.OR.EX P0, PT, R64, R57, !P0, P1 ;  /* 0x000000394000720c */ /* 0x000fd00004701710 */
.L_x_1024:
[----:B------:R-:W-:Y:S05]  /*13570*/  BSYNC B0 ;  /* 0x0000000000007941 */ /* 0x000fea0003800000 */
.L_x_1022:
[----:B------:R-:W-:Y:S01]  /*13580*/  FSETP.GTU.FTZ.AND P1, PT, |R62|, +INF , PT ;  /* 0x7f8000003e00780b */ /* 0x000fe20003f3c200 */
[----:B------:R-:W-:Y:S01]  /*13590*/  BSSY B0, `(.L_x_1025) ;  /* 0x0000011000007945 */ /* 0x000fe20003800000 */
[----:B-----5:R-:W-:Y:S02]  /*135a0*/  SEL R12, R75, R55, P0 ;  /* 0x000000374b0c7207 */ /* 0x020fe40000000000 */
        /* <DEDUP_REMOVED lines=12> */
.L_x_1026:
[----:B------:R-:W-:Y:S02]  /*13670*/  FSETP.GTU.FTZ.AND P0, PT, |R56|, +INF , PT ;  /* 0x7f8000003800780b */ /* 0x000fe40003f1c200 */
[----:B------:R-:W-:-:S04]  /*13680*/  ISETP.LT.U32.AND P1, PT, R69, R52, PT ;  /* 0x000000344500720c */ /* 0x000fc80003f21070 */
[----:B------:R-:W-:-:S08]  /*13690*/  ISETP.LT.OR.EX P0, PT, R71, R54, !P0, P1 ;  /* 0x000000364700720c */ /* 0x000fd00004701710 */
.L_x_1027:
[----:B------:R-:W-:Y:S05]  /*136a0*/  BSYNC B0 ;  /* 0x0000000000007941 */ /* 0x000fea0003800000 */
.L_x_1025:
        /* <DEDUP_REMOVED lines=15> */
.L_x_1029:
[----:B------:R-:W-:Y:S02]  /*137a0*/  FSETP.GTU.FTZ.AND P0, PT, |R53|, +INF , PT ;  /* 0x7f8000003500780b */ /* 0x000fe40003f1c200 */
[----:B------:R-:W-:-:S04]  /*137b0*/  ISETP.LT.U32.AND P1, PT, R65, R49, PT ;  /* 0x000000314100720c */ /* 0x000fc80003f21070 */
[----:B------:R-:W-:-:S08]  /*137c0*/  ISETP.LT.OR.EX P0, PT, R60, R51, !P0, P1 ;  /* 0x000000333c00720c */ /* 0x000fd00004701710 */
.L_x_1030:
[----:B------:R-:W-:Y:S05]  /*137d0*/  BSYNC B0 ;  /* 0x0000000000007941 */ /* 0x000fea0003800000 */
.L_x_1028:
[----:B------:R-:W-:Y:S01]  /*137e0*/  FSETP.GTU.FTZ.AND P1, PT, |R58|, +INF , PT ;  /* 0x7f8000003a00780b */ /* 0x000fe20003f3c200 */
[----:B------:R-:W-:Y:S01]  /*137f0*/  BSSY B0, `(.L_x_1031) ;  /* 0x0000011000007945 */ /* 0x000fe20003800000 */
[----:B0-----:R-:W-:Y:S02]  /*13800*/  SEL R18, R65, R49, P0 ;  /* 0x0000003141127207 */ /* 0x001fe40000000000 */
        /* <DEDUP_REMOVED lines=12> */
.L_x_1032:
[----:B------:R-:W-:Y:S02]  /*138d0*/  FSETP.GTU.FTZ.AND P0, PT, |R50|, +INF , PT ;  /* 0x7f8000003200780b */ /* 0x000fe40003f1c200 */
[----:B------:R-:W-:-:S04]  /*138e0*/  ISETP.LT.U32.AND P1, PT, R61, R46, PT ;  /* 0x0000002e3d00720c */ /* 0x000fc80003f21070 */
[----:B------:R-:W-:-:S08]  /*138f0*/  ISETP.LT.OR.EX P0, PT, R63, R48, !P0, P1 ;  /* 0x000000303f00720c */ /* 0x000fd00004701710 */
.L_x_1033:
[----:B------:R-:W-:Y:S05]  /*13900*/  BSYNC B0 ;  /* 0x0000000000007941 */ /* 0x000fea0003800000 */
.L_x_1031:
        /* <DEDUP_REMOVED lines=15> */
.L_x_1035:
[----:B------:R-:W-:Y:S02]  /*13a00*/  FSETP.GTU.FTZ.AND P0, PT, |R47|, +INF , PT ;  /* 0x7f8000002f00780b */ /* 0x000fe40003f1c200 */
[----:B------:R-:W-:-:S04]  /*13a10*/  ISETP.LT.U32.AND P1, PT, R12, R43, PT ;  /* 0x0000002b0c00720c */ /* 0x000fc80003f21070 */
[----:B------:R-:W-:-:S08]  /*13a20*/  ISETP.LT.OR.EX P0, PT, R64, R45, !P0, P1 ;  /* 0x0000002d4000720c */ /* 0x000fd00004701710 */
.L_x_1036:
[----:B------:R-:W-:Y:S05]  /*13a30*/  BSYNC B0 ;  /* 0x0000000000007941 */ /* 0x000fea0003800000 */
.L_x_1034:
        /* <DEDUP_REMOVED lines=15> */
.L_x_1038:
[----:B------:R-:W-:Y:S02]  /*13b30*/  FSETP.GTU.FTZ.AND P0, PT, |R44|, +INF , PT ;  /* 0x7f8000002c00780b */ /* 0x000fe40003f1c200 */
[----:B------:R-:W-:-:S04]  /*13b40*/  ISETP.LT.U32.AND P1, PT, R69, R40, PT ;  /* 0x000000284500720c */ /* 0x000fc80003f21070 */
[----:B------:R-:W-:-:S08]  /*13b50*/  ISETP.LT.OR.EX P0, PT, R71, R42, !P0, P1 ;  /* 0x0000002a4700720c */ /* 0x000fd00004701710 */
.L_x_1039:
[----:B------:R-:W-:Y:S05]  /*13b60*/  BSYNC B0 ;  /* 0x0000000000007941 */ /* 0x000fea0003800000 */
.L_x_1037:
        /* <DEDUP_REMOVED lines=15> */
.L_x_1041:
[----:B------:R-:W-:Y:S02]  /*13c60*/  FSETP.GTU.FTZ.AND P0, PT, |R41|, +INF , PT ;  /* 0x7f8000002900780b */ /* 0x000fe40003f1c200 */
[----:B------:R-:W-:-:S04]  /*13c70*/  ISETP.LT.U32.AND P1, PT, R18, R37, PT ;  /* 0x000000251200720c */ /* 0x000fc80003f21070 */
[----:B------:R-:W-:-:S08]  /*13c80*/  ISETP.LT.OR.EX P0, PT, R60, R39, !P0, P1 ;  /* 0x000000273c00720c */ /* 0x000fd00004701710 */
.L_x_1042:
[----:B------:R-:W-:Y:S05]  /*13c90*/  BSYNC B0 ;  /* 0x0000000000007941 */ /* 0x000fea0003800000 */
.L_x_1040:
        /* <DEDUP_REMOVED lines=15> */
.L_x_1044:
[----:B------:R-:W-:Y:S02]  /*13d90*/  FSETP.GTU.FTZ.AND P0, PT, |R38|, +INF , PT ;  /* 0x7f8000002600780b */ /* 0x000fe40003f1c200 */
[----:B------:R-:W-:-:S04]  /*13da0*/  ISETP.LT.U32.AND P1, PT, R61, R34, PT ;  /* 0x000000223d00720c */ /* 0x000fc80003f21070 */
[----:B------:R-:W-:-:S08]  /*13db0*/  ISETP.LT.OR.EX P0, PT, R63, R36, !P0, P1 ;  /* 0x000000243f00720c */ /* 0x000fd00004701710 */
.L_x_1045:
[----:B------:R-:W-:Y:S05]  /*13dc0*/  BSYNC B0 ;  /* 0x0000000000007941 */ /* 0x000fea0003800000 */
.L_x_1043:
        /* <DEDUP_REMOVED lines=15> */
.L_x_1047:
[----:B------:R-:W-:Y:S02]  /*13ec0*/  FSETP.GTU.FTZ.AND P0, PT, |R35|, +INF , PT ;  /* 0x7f8000002300780b */ /* 0x000fe40003f1c200 */
[----:B------:R-:W-:-:S04]  /*13ed0*/  ISETP.LT.U32.AND P1, PT, R43, R10, PT ;  /* 0x0000000a2b00720c */ /* 0x000fc80003f21070 */
[----:B------:R-:W-:-:S08]  /*13ee0*/  ISETP.LT.OR.EX P0, PT, R64, R11, !P0, P1 ;  /* 0x0000000b4000720c */ /* 0x000fd00004701710 */
.L_x_1048:
[----:B------:R-:W-:Y:S05]  /*13ef0*/  BSYNC B0 ;  /* 0x0000000000007941 */ /* 0x000fea0003800000 */
.L_x_1046:
        /* <DEDUP_REMOVED lines=15> */
.L_x_1050:
[----:B------:R-:W-:Y:S02]  /*13ff0*/  FSETP.GTU.FTZ.AND P0, PT, |R9|, +INF , PT ;  /* 0x7f8000000900780b */ /* 0x000fe40003f1c200 */
[----:B------:R-:W-:-:S04]  /*14000*/  ISETP.LT.U32.AND P1, PT, R69, R6, PT ;  /* 0x000000064500720c */ /* 0x000fc80003f21070 */
[----:B------:R-:W-:-:S08]  /*14010*/  ISETP.LT.OR.EX P0, PT, R42, R7, !P0, P1 ;  /* 0x000000072a00720c */ /* 0x000fd00004701710 */
.L_x_1051:
[----:B------:R-:W-:Y:S05]  /*14020*/  BSYNC B0 ;  /* 0x0000000000007941 */ /* 0x000fea0003800000 */
.L_x_1049:
        /* <DEDUP_REMOVED lines=15> */
.L_x_1053:
[----:B------:R-:W-:Y:S02]  /*14120*/  FSETP.GTU.FTZ.AND P0, PT, |R3|, +INF , PT ;  /* 0x7f8000000300780b */ /* 0x000fe40003f1c200 */
[----:B------:R-:W-:-:S04]  /*14130*/  ISETP.LT.U32.AND P1, PT, R37, R4, PT ;  /* 0x000000042500720c */ /* 0x000fc80003f21070 */
[----:B------:R-:W-:-:S08]  /*14140*/  ISETP.LT.OR.EX P0, PT, R60, R5, !P0, P1 ;  /* 0x000000053c00720c */ /* 0x000fd00004701710 */
.L_x_1054:
[----:B------:R-:W-:Y:S05]  /*14150*/  BSYNC B0 ;  /* 0x0000000000007941 */ /* 0x000fea0003800000 */
.L_x_1052:
        /* <DEDUP_REMOVED lines=15> */
.L_x_1056:
[----:B------:R-:W-:Y:S02]  /*14250*/  FSETP.GTU.FTZ.AND P0, PT, |R8|, +INF , PT ;  /* 0x7f8000000800780b */ /* 0x000fe40003f1c200 */
[----:B------:R-:W-:-:S04]  /*14260*/  ISETP.LT.U32.AND P1, PT, R61, R32, PT ;  /* 0x000000203d00720c */ /* 0x000fc80003f21070 */
[----:B------:R-:W-:-:S08]  /*14270*/  ISETP.LT.OR.EX P0, PT, R36, R33, !P0, P1 ;  /* 0x000000212400720c */ /* 0x000fd00004701710 */
.L_x_1057:
[----:B------:R-:W-:Y:S05]  /*14280*/  BSYNC B0 ;  /* 0x0000000000007941 */ /* 0x000fea0003800000 */
.L_x_1055:
[----:B------:R-:W-:Y:S02]  /*14290*/  SEL R32, R61, R32, P0 ;  /* 0x000000203d207207 */ /* 0x000fe40000000000 */
[----:B------:R-:W-:Y:S02]  /*142a0*/  SEL R33, R36, R33, P0 ;  /* 0x0000002124217207 */ /* 0x000fe40000000000 */
[----:B------:R-:W-:Y:S02]  /*142b0*/  FSEL R7, R15, R8, P0 ;  /* 0x000000080f077208 */ /* 0x000fe40000000000 */
.L_x_607:
[----:B------:R-:W-:Y:S05]  /*142c0*/  BSYNC B6 ;  /* 0x0000000000067941 */ /* 0x000fea0003800000 */
.L_x_606:
[----:B------:R-:W-:-:S13]  /*142d0*/  ISETP.NE.AND P0, PT, RZ, c[0x0][0x194], PT ;  /* 0x00006500ff007a0c */ /* 0x000fda0003f05270 */
[----:B------:R-:W-:Y:S05]  /*142e0*/  @!P0 BRA `(.L_x_1058) ;  /* 0x0000079000008947 */ /* 0x000fea0003800000 */
[----:B------:R-:W-:Y:S01]  /*142f0*/  IMAD R0, R17, c[0x0][0x0], R16 ;  /* 0x0000000011007a24 */ /* 0x000fe200078e0210 */
[----:B------:R-:W-:Y:S02]  /*14300*/  ULDC UR4, c[0x0][0x4] ;  /* 0x0000010000047ab9 */ /* 0x000fe40000000800 */
[----:B------:R-:W-:Y:S01]  /*14310*/  USHF.R.U32.HI UR4, URZ, 0x1, UR4 ;  /* 0x000000013f047899 */ /* 0x000fe20008011604 */
[C---:B------:R-:W-:Y:S01]  /*14320*/  IMAD.SHL.U32 R3, R0.reuse, 0x40, RZ ;  /* 0x0000004000037824 */ /* 0x040fe200078e00ff */
[----:B------:R-:W-:-:S04]  /*14330*/  LEA R0, R0, 0x10, 0x6 ;  /* 0x0000001000007811 */ /* 0x000fc800078e30ff */
[----:B------:R0:W-:Y:S01]  /*14340*/  STS.64 [R3+0x18], R10 ;  /* 0x0000180a03007388 */ /* 0x0001e20000000a00 */
[----:B------:R-:W-:-:S03]  /*14350*/  ISETP.NE.AND P0, PT, RZ, UR4, PT ;  /* 0x00000004ff007c0c */ /* 0x000fc6000bf05270 */
[----:B------:R0:W-:Y:S04]  /*14360*/  STS.64 [R3+0x28], R26 ;  /* 0x0000281a03007388 */ /* 0x0001e80000000a00 */
[----:B------:R0:W-:Y:S04]  /*14370*/  STS.64 [R3+0x38], R18 ;  /* 0x0000381203007388 */ /* 0x0001e80000000a00 */
[----:B------:R0:W-:Y:S04]  /*14380*/  STS.64 [R3+0x48], R32 ;  /* 0x0000482003007388 */ /* 0x0001e80000000a00 */
[----:B------:R0:W-:Y:S04]  /*14390*/  STS [R3+0x10], R31 ;  /* 0x0000101f03007388 */ /* 0x0001e80000000800 */
[----:B------:R0:W-:Y:S04]  /*143a0*/  STS [R3+0x20], R9 ;  /* 0x0000200903007388 */ /* 0x0001e80000000800 */
[----:B------:R0:W-:Y:S04]  /*143b0*/  STS [R3+0x30], R71 ;  /* 0x0000304703007388 */ /* 0x0001e80000000800 */
[----:B------:R0:W-:Y:S01]  /*143c0*/  STS [R3+0x40], R7 ;  /* 0x0000400703007388 */ /* 0x0001e20000000800 */
[----:B------:R-:W-:Y:S05]  /*143d0*/  @!P0 BRA `(.L_x_1058) ;  /* 0x000006a000008947 */ /* 0x000fea0003800000 */
[----:B------:R-:W-:-:S04]  /*143e0*/  IMAD.U32 R6, RZ, RZ, UR4 ;  /* 0x00000004ff067e24 */ /* 0x000fc8000f8e00ff */
.L_x_1073:
[----:B0-----:R-:W-:Y:S01]  /*143f0*/  IMAD.IADD R3, R17, 0x1, R6 ;  /* 0x0000000111037824 */ /* 0x001fe200078e0206 */
[----:B------:R-:W-:Y:S01]  /*14400*/  WARPSYNC 0xffffffff ;  /* 0xffffffff00007948 */ /* 0x000fe20003800000 */
[----:B------:R-:W-:Y:S03]  /*14410*/  BAR.SYNC.DEFER_BLOCKING 0x0 ;  /* 0x0000000000007b1d */ /* 0x000fe60000010000 */
[----:B------:R-:W-:-:S03]  /*14420*/  ISETP.GE.U32.AND P0, PT, R3, c[0x0][0x4], PT ;  /* 0x0000010003007a0c */ /* 0x000fc60003f06070 */
[----:B------:R-:W-:Y:S01]  /*14430*/  BSSY B0, `(.L_x_1059) ;  /* 0x0000061000007945 */ /* 0x000fe20003800000 */
[----:B------:R-:W-:-:S13]  /*14440*/  ISETP.GE.U32.OR P0, PT, R17, R6, P0 ;  /* 0x000000061100720c */ /* 0x000fda0000706470 */
[----:B------:R-:W-:Y:S05]  /*14450*/  @P0 BRA `(.L_x_1060) ;  /* 0x000005e000000947 */ /* 0x000fea0003800000 */
[----:B------:R-:W-:Y:S01]  /*14460*/  IMAD R3, R3, c[0x0][0x0], R16 ;  /* 0x0000000003037a24 */ /* 0x000fe200078e0210 */
[----:B------:R-:W-:Y:S01]  /*14470*/  FSETP.GTU.FTZ.AND P0, PT, |R31|, +INF , PT ;  /* 0x7f8000001f00780b */ /* 0x000fe20003f1c200 */
[----:B------:R-:W-:Y:S02]  /*14480*/  BSSY B1, `(.L_x_1061) ;  /* 0x0000017000017945 */ /* 0x000fe40003800000 */
[----:B------:R-:W-:-:S05]  /*14490*/  IMAD.SHL.U32 R3, R3, 0x40, RZ ;  /* 0x0000004003037824 */ /* 0x000fca00078e00ff */
[----:B------:R0:W1:Y:S04]  /*144a0*/  LDS R8, [R3+0x10] ;  /* 0x0000100003087984 */ /* 0x0000680000000800 */
[----:B------:R0:W2:Y:S04]  /*144b0*/  LDS R22, [R3+0x20] ;  /* 0x0000200003167984 */ /* 0x0000a80000000800 */
[----:B------:R0:W3:Y:S04]  /*144c0*/  LDS R24, [R3+0x30] ;  /* 0x0000300003187984 */ /* 0x0000e80000000800 */
[----:B------:R0:W4:Y:S04]  /*144d0*/  LDS R28, [R3+0x40] ;  /* 0x00004000031c7984 */ /* 0x0001280000000800 */
[----:B------:R0:W0:Y:S04]  /*144e0*/  LDS.64 R4, [R3+0x18] ;  /* 0x0000180003047984 */ /* 0x0000280000000a00 */
[----:B------:R0:W0:Y:S04]  /*144f0*/  LDS.64 R12, [R3+0x28] ;  /* 0x00002800030c7984 */ /* 0x0000280000000a00 */
[----:B------:R0:W0:Y:S04]  /*14500*/  LDS.64 R14, [R3+0x38] ;  /* 0x00003800030e7984 */ /* 0x0000280000000a00 */
[----:B------:R0:W0:Y:S01]  /*14510*/  LDS.64 R20, [R3+0x48] ;  /* 0x0000480003147984 */ /* 0x0000220000000a00 */
[----:B------:R-:W-:Y:S05]  /*14520*/  @P0 BRA `(.L_x_1062) ;  /* 0x0000009000000947 */ /* 0x000fea0003800000 */
[----:B-1----:R-:W-:Y:S02]  /*14530*/  FSETP.NEU.FTZ.AND P2, PT, R31, R8, PT ;  /* 0x000000081f00720b */ /* 0x002fe40003f5d000 */
[----:B0-----:R-:W-:-:S02]  /*14540*/  ISETP.GE.U32.AND P0, PT, R10, R4, PT ;  /* 0x000000040a00720c */ /* 0x001fc40003f06070 */
[----:B------:R-:W-:Y:S02]  /*14550*/  FSETP.GT.FTZ.AND P1, PT, R31, R8, PT ;  /* 0x000000081f00720b */ /* 0x000fe40003f34000 */
[----:B------:R-:W-:Y:S02]  /*14560*/  ISETP.GE.AND.EX P0, PT, R11, R5, PT, P0 ;  /* 0x000000050b00720c */ /* 0x000fe40003f06300 */
[----:B------:R-:W-:-:S05]  /*14570*/  SEL R3, RZ, 0xffffffff, !P1 ;  /* 0xffffffffff037807 */ /* 0x000fca0004800000 */
[----:B------:R-:W-:-:S04]  /*14580*/  @!P2 SEL R3, RZ, 0xffffffff, P0 ;  /* 0xffffffffff03a807 */ /* 0x000fc80000000000 */
[----:B------:R-:W-:-:S04]  /*14590*/  LOP3.LUT R3, R3, 0x1, RZ, 0xc0, !PT ;  /* 0x0000000103037812 */ /* 0x000fc800078ec0ff */
[----:B------:R-:W-:Y:S01]  /*145a0*/  ISETP.EQ.U32.AND P0, PT, R3, 0x1, PT ;  /* 0x000000010300780c */ /* 0x000fe20003f02070 */
[----:B------:R-:W-:Y:S07]  /*145b0*/  BRA `(.L_x_1063) ;  /* 0x0000003000007947 */ /* 0x000fee0003800000 */
.L_x_1062:
[----:B-1----:R-:W-:Y:S02]  /*145c0*/  FSETP.GTU.FTZ.AND P0, PT, |R8|, +INF , PT ;  /* 0x7f8000000800780b */ /* 0x002fe40003f1c200 */
[----:B0-----:R-:W-:-:S04]  /*145d0*/  ISETP.LT.U32.AND P1, PT, R10, R4, PT ;  /* 0x000000040a00720c */ /* 0x001fc80003f21070 */
[----:B------:R-:W-:-:S08]  /*145e0*/  ISETP.LT.OR.EX P0, PT, R11, R5, !P0, P1 ;  /* 0x000000050b00720c */ /* 0x000fd00004701710 */
.L_x_1063:
[----:B------:R-:W-:Y:S05]  /*145f0*/  BSYNC B1 ;  /* 0x0000000000017941 */ /* 0x000fea0003800000 */
.L_x_1061:
[----:B------:R-:W-:Y:S01]  /*14600*/  FSETP.GTU.FTZ.AND P1, PT, |R9|, +INF , PT ;  /* 0x7f8000000900780b */ /* 0x000fe20003f3c200 */
[----:B------:R-:W-:Y:S01]  /*14610*/  BSSY B1, `(.L_x_1064) ;  /* 0x0000011000017945 */ /* 0x000fe20003800000 */
[----:B------:R-:W-:Y:S02]  /*14620*/  SEL R10, R10, R4, P0 ;  /* 0x000000040a0a7207 */ /* 0x000fe40000000000 */
[----:B------:R-:W-:Y:S02]  /*14630*/  SEL R11, R11, R5, P0 ;  /* 0x000000050b0b7207 */ /* 0x000fe40000000000 */
[----:B------:R-:W-:-:S07]  /*14640*/  FSEL R31, R31, R8, P0 ;  /* 0x000000081f1f7208 */ /* 0x000fce0000000000 */
[----:B------:R-:W-:Y:S05]  /*14650*/  @P1 BRA `(.L_x_1065) ;  /* 0x0000009000001947 */ /* 0x000fea0003800000 */
[C---:B--2---:R-:W-:Y:S02]  /*14660*/  FSETP.NEU.FTZ.AND P2, PT, R9.reuse, R22, PT ;  /* 0x000000160900720b */ /* 0x044fe40003f5d000 */
        /* <DEDUP_REMOVED lines=8> */
.L_x_1065:
[----:B--2---:R-:W-:Y:S02]  /*146f0*/  FSETP.GTU.FTZ.AND P0, PT, |R22|, +INF , PT ;  /* 0x7f8000001600780b */ /* 0x004fe40003f1c200 */
[----:B------:R-:W-:-:S04]  /*14700*/  ISETP.LT.U32.AND P1, PT, R26, R12, PT ;  /* 0x0000000c1a00720c */ /* 0x000fc80003f21070 */
[----:B------:R-:W-:-:S08]  /*14710*/  ISETP.LT.OR.EX P0, PT, R27, R13, !P0, P1 ;  /* 0x0000000d1b00720c */ /* 0x000fd00004701710 */
.L_x_1066:
[----:B------:R-:W-:Y:S05]  /*14720*/  BSYNC B1 ;  /* 0x0000000000017941 */ /* 0x000fea0003800000 */
.L_x_1064:
[----:B------:R-:W-:Y:S01]  /*14730*/  FSETP.GTU.FTZ.AND P1, PT, |R71|, +INF , PT ;  /* 0x7f8000004700780b */ /* 0x000fe20003f3c200 */
[----:B------:R-:W-:Y:S01]  /*14740*/  BSSY B1, `(.L_x_1067) ;  /* 0x0000011000017945 */ /* 0x000fe20003800000 */
[----:B------:R-:W-:Y:S02]  /*14750*/  SEL R26, R26, R12, P0 ;  /* 0x0000000c1a1a7207 */ /* 0x000fe40000000000 */
[----:B------:R-:W-:Y:S02]  /*14760*/  SEL R27, R27, R13, P0 ;  /* 0x0000000d1b1b7207 */ /* 0x000fe40000000000 */
[----:B------:R-:W-:-:S07]  /*14770*/  FSEL R9, R9, R22, P0 ;  /* 0x0000001609097208 */ /* 0x000fce0000000000 */
[----:B------:R-:W-:Y:S05]  /*14780*/  @P1 BRA `(.L_x_1068) ;  /* 0x0000009000001947 */ /* 0x000fea0003800000 */
[C---:B---3--:R-:W-:Y:S02]  /*14790*/  FSETP.NEU.FTZ.AND P2, PT, R71.reuse, R24, PT ;  /* 0x000000184700720b */ /* 0x048fe40003f5d000 */
        /* <DEDUP_REMOVED lines=8> */
.L_x_1068:
[----:B---3--:R-:W-:Y:S02]  /*14820*/  FSETP.GTU.FTZ.AND P0, PT, |R24|, +INF , PT ;  /* 0x7f8000001800780b */ /* 0x008fe40003f1c200 */
[----:B------:R-:W-:-:S04]  /*14830*/  ISETP.LT.U32.AND P1, PT, R18, R14, PT ;  /* 0x0000000e1200720c */ /* 0x000fc80003f21070 */
[----:B------:R-:W-:-:S08]  /*14840*/  ISETP.LT.OR.EX P0, PT, R19, R15, !P0, P1 ;  /* 0x0000000f1300720c */ /* 0x000fd00004701710 */
.L_x_1069:
[----:B------:R-:W-:Y:S05]  /*14850*/  BSYNC B1 ;  /* 0x0000000000017941 */ /* 0x000fea0003800000 */
.L_x_1067:
[----:B------:R-:W-:Y:S01]  /*14860*/  FSETP.GTU.FTZ.AND P1, PT, |R7|, +INF , PT ;  /* 0x7f8000000700780b */ /* 0x000fe20003f3c200 */
[----:B------:R-:W-:Y:S01]  /*14870*/  BSSY B1, `(.L_x_1070) ;  /* 0x0000011000017945 */ /* 0x000fe20003800000 */
[----:B------:R-:W-:Y:S02]  /*14880*/  SEL R18, R18, R14, P0 ;  /* 0x0000000e12127207 */ /* 0x000fe40000000000 */
[----:B------:R-:W-:Y:S02]  /*14890*/  SEL R19, R19, R15, P0 ;  /* 0x0000000f13137207 */ /* 0x000fe40000000000 */
[----:B------:R-:W-:-:S07]  /*148a0*/  FSEL R71, R71, R24, P0 ;  /* 0x0000001847477208 */ /* 0x000fce0000000000 */
[----:B------:R-:W-:Y:S05]  /*148b0*/  @P1 BRA `(.L_x_1071) ;  /* 0x0000009000001947 */ /* 0x000fea0003800000 */
[C---:B----4-:R-:W-:Y:S02]  /*148c0*/  FSETP.NEU.FTZ.AND P2, PT, R7.reuse, R28, PT ;  /* 0x0000001c0700720b */ /* 0x050fe40003f5d000 */
        /* <DEDUP_REMOVED lines=8> */
.L_x_1071:
[----:B----4-:R-:W-:Y:S02]  /*14950*/  FSETP.GTU.FTZ.AND P0, PT, |R28|, +INF , PT ;  /* 0x7f8000001c00780b */ /* 0x010fe40003f1c200 */
[----:B------:R-:W-:-:S04]  /*14960*/  ISETP.LT.U32.AND P1, PT, R32, R20, PT ;  /* 0x000000142000720c */ /* 0x000fc80003f21070 */
[----:B------:R-:W-:-:S08]  /*14970*/  ISETP.LT.OR.EX P0, PT, R33, R21, !P0, P1 ;  /* 0x000000152100720c */ /* 0x000fd00004701710 */
.L_x_1072:
[----:B------:R-:W-:Y:S05]  /*14980*/  BSYNC B1 ;  /* 0x0000000000017941 */ /* 0x000fea0003800000 */
.L_x_1070:
[----:B------:R-:W-:Y:S01]  /*14990*/  SEL R32, R32, R20, P0 ;  /* 0x0000001420207207 */ /* 0x000fe20000000000 */
[----:B------:R0:W-:Y:S01]  /*149a0*/  STS.64 [R0+0x8], R10 ;  /* 0x0000080a00007388 */ /* 0x0001e20000000a00 */
[----:B------:R-:W-:Y:S02]  /*149b0*/  SEL R33, R33, R21, P0 ;  /* 0x0000001521217207 */ /* 0x000fe40000000000 */
[----:B------:R-:W-:Y:S01]  /*149c0*/  FSEL R7, R7, R28, P0 ;  /* 0x0000001c07077208 */ /* 0x000fe20000000000 */
[----:B------:R0:W-:Y:S04]  /*149d0*/  STS.64 [R0+0x18], R26 ;  /* 0x0000181a00007388 */ /* 0x0001e80000000a00 */
[----:B------:R0:W-:Y:S04]  /*149e0*/  STS.64 [R0+0x28], R18 ;  /* 0x0000281200007388 */ /* 0x0001e80000000a00 */
[----:B------:R0:W-:Y:S04]  /*149f0*/  STS.64 [R0+0x38], R32 ;  /* 0x0000382000007388 */ /* 0x0001e80000000a00 */
[----:B------:R0:W-:Y:S04]  /*14a00*/  STS [R0], R31 ;  /* 0x0000001f00007388 */ /* 0x0001e80000000800 */
[----:B------:R0:W-:Y:S04]  /*14a10*/  STS [R0+0x10], R9 ;  /* 0x0000100900007388 */ /* 0x0001e80000000800 */
[----:B------:R0:W-:Y:S04]  /*14a20*/  STS [R0+0x20], R71 ;  /* 0x0000204700007388 */ /* 0x0001e80000000800 */
[----:B------:R0:W-:Y:S02]  /*14a30*/  STS [R0+0x30], R7 ;  /* 0x0000300700007388 */ /* 0x0001e40000000800 */
.L_x_1060:
[----:B------:R-:W-:Y:S05]  /*14a40*/  BSYNC B0 ;  /* 0x0000000000007941 */ /* 0x000fea0003800000 */
.L_x_1059:
[----:B------:R-:W-:Y:S02]  /*14a50*/  ISETP.GT.AND P0, PT, R6, 0x1, PT ;  /* 0x000000010600780c */ /* 0x000fe40003f04270 */
[----:B------:R-:W-:-:S11]  /*14a60*/  SHF.R.S32.HI R6, RZ, 0x1, R6 ;  /* 0x00000001ff067819 */ /* 0x000fd60000011406 */
[----:B------:R-:W-:Y:S05]  /*14a70*/  @P0 BRA `(.L_x_1073) ;  /* 0xfffff97000000947 */ /* 0x000fea000383ffff */
.L_x_1058:
[----:B------:R-:W-:-:S13]  /*14a80*/  ISETP.NE.AND P0, PT, RZ, c[0x0][0x190], PT ;  /* 0x00006400ff007a0c */ /* 0x000fda0003f05270 */
[----:B------:R-:W-:Y:S05]  /*14a90*/  @!P0 BRA `(.L_x_1074) ;  /* 0x00000dd000008947 */ /* 0x000fea0003800000 */
[----:B0-----:R-:W-:Y:S02]  /*14aa0*/  IMAD.MOV.U32 R3, RZ, RZ, c[0x0][0x0] ;  /* 0x00000000ff037624 */ /* 0x001fe400078e00ff */
[----:B------:R-:W-:-:S03]  /*14ab0*/  IMAD.MOV.U32 R0, RZ, RZ, c[0x0][0x0] ;  /* 0x00000000ff007624 */ /* 0x000fc600078e00ff */
[----:B------:R-:W-:-:S13]  /*14ac0*/  ISETP.GT.AND P0, PT, R3, 0x20, PT ;  /* 0x000000200300780c */ /* 0x000fda0003f04270 */
[----:B------:R-:W-:Y:S05]  /*14ad0*/  @!P0 BRA `(.L_x_1075) ;  /* 0x0000079000008947 */ /* 0x000fea0003800000 */
[----:B------:R-:W-:Y:S01]  /*14ae0*/  IMAD R17, R17, c[0x0][0x0], R16 ;  /* 0x0000000011117a24 */ /* 0x000fe200078e0210 */
[----:B------:R-:W-:-:S03]  /*14af0*/  LEA.HI R0, R3, c[0x0][0x0], RZ, 0x1 ;  /* 0x0000000003007a11 */ /* 0x000fc600078f08ff */
[C---:B------:R-:W-:Y:S01]  /*14b00*/  IMAD.SHL.U32 R4, R17.reuse, 0x40, RZ ;  /* 0x0000004011047824 */ /* 0x040fe200078e00ff */
[----:B------:R-:W-:Y:S01]  /*14b10*/  SHF.R.S32.HI R3, RZ, 0x1, R0 ;  /* 0x00000001ff037819 */ /* 0x000fe20000011400 */
[----:B------:R-:W-:Y:S01]  /*14b20*/  IMAD.MOV.U32 R0, RZ, RZ, 0x20 ;  /* 0x00000020ff007424 */ /* 0x000fe200078e00ff */
[----:B------:R-:W-:Y:S02]  /*14b30*/  LEA R28, R17, 0x10, 0x6 ;  /* 0x00000010111c7811 */ /* 0x000fe400078e30ff */
[----:B------:R0:W-:Y:S01]  /*14b40*/  STS.64 [R4+0x18], R10 ;  /* 0x0000180a04007388 */ /* 0x0001e20000000a00 */
[----:B------:R-:W-:-:S03]  /*14b50*/  ISETP.GE.AND P0, PT, R3, 0x20, PT ;  /* 0x000000200300780c */ /* 0x000fc60003f06270 */
        /* <DEDUP_REMOVED lines=8> */
.L_x_1090:
[----:B-1----:R-:W-:Y:S01]  /*14be0*/  IMAD.IADD R0, R16, 0x1, R3 ;  /* 0x0000000110007824 */ /* 0x002fe200078e0203 */
[----:B------:R-:W-:Y:S01]  /*14bf0*/  WARPSYNC 0xffffffff ;  /* 0xffffffff00007948 */ /* 0x000fe20003800000 */
[----:B------:R-:W-:Y:S03]  /*14c00*/  BAR.SYNC.DEFER_BLOCKING 0x0 ;  /* 0x0000000000007b1d */ /* 0x000fe60000010000 */
[----:B------:R-:W-:-:S03]  /*14c10*/  ISETP.GE.U32.AND P0, PT, R0, c[0x0][0x0], PT ;  /* 0x0000000000007a0c */ /* 0x000fc60003f06070 */
[----:B------:R-:W-:Y:S01]  /*14c20*/  BSSY B0, `(.L_x_1076) ;  /* 0x0000060000007945 */ /* 0x000fe20003800000 */
[----:B------:R-:W-:-:S13]  /*14c30*/  ISETP.GE.U32.OR P0, PT, R16, R3, P0 ;  /* 0x000000031000720c */ /* 0x000fda0000706470 */
[----:B0-----:R-:W-:Y:S05]  /*14c40*/  @P0 BRA `(.L_x_1077) ;  /* 0x000005d000000947 */ /* 0x001fea0003800000 */
[----:B------:R-:W-:Y:S01]  /*14c50*/  IMAD R0, R3, 0x40, R28 ;  /* 0x0000004003007824 */ /* 0x000fe200078e021c */
[----:B------:R-:W-:Y:S01]  /*14c60*/  FSETP.GTU.FTZ.AND P0, PT, |R31|, +INF , PT ;  /* 0x7f8000001f00780b */ /* 0x000fe20003f1c200 */
[----:B------:R-:W-:Y:S03]  /*14c70*/  BSSY B1, `(.L_x_1078) ;  /* 0x0000016000017945 */ /* 0x000fe60003800000 */
[----:B------:R1:W2:Y:S04]  /*14c80*/  LDS R6, [R0] ;  /* 0x0000000000067984 */ /* 0x0002a80000000800 */
[----:B------:R1:W3:Y:S04]  /*14c90*/  LDS R8, [R0+0x10] ;  /* 0x0000100000087984 */ /* 0x0002e80000000800 */
[----:B------:R1:W4:Y:S04]  /*14ca0*/  LDS R22, [R0+0x20] ;  /* 0x0000200000167984 */ /* 0x0003280000000800 */
[----:B------:R1:W0:Y:S04]  /*14cb0*/  LDS R24, [R0+0x30] ;  /* 0x0000300000187984 */ /* 0x0002280000000800 */
[----:B0-----:R1:W0:Y:S04]  /*14cc0*/  LDS.64 R4, [R0+0x8] ;  /* 0x0000080000047984 */ /* 0x0012280000000a00 */
[----:B------:R1:W0:Y:S04]  /*14cd0*/  LDS.64 R12, [R0+0x18] ;  /* 0x00001800000c7984 */ /* 0x0002280000000a00 */
[----:B------:R1:W0:Y:S04]  /*14ce0*/  LDS.64 R14, [R0+0x28] ;  /* 0x00002800000e7984 */ /* 0x0002280000000a00 */
[----:B------:R1:W0:Y:S01]  /*14cf0*/  LDS.64 R20, [R0+0x38] ;  /* 0x0000380000147984 */ /* 0x0002220000000a00 */
[----:B------:R-:W-:Y:S05]  /*14d00*/  @P0 BRA `(.L_x_1079) ;  /* 0x0000009000000947 */ /* 0x000fea0003800000 */
[----:B--2---:R-:W-:Y:S02]  /*14d10*/  FSETP.NEU.FTZ.AND P2, PT, R31, R6, PT ;  /* 0x000000061f00720b */ /* 0x004fe40003f5d000 */
[----:B0-----:R-:W-:-:S02]  /*14d20*/  ISETP.GE.U32.AND P0, PT, R10, R4, PT ;  /* 0x000000040a00720c */ /* 0x001fc40003f06070 */
[----:B------:R-:W-:Y:S02]  /*14d30*/  FSETP.GT.FTZ.AND P1, PT, R31, R6, PT ;  /* 0x000000061f00720b */ /* 0x000fe40003f34000 */
[----:B------:R-:W-:Y:S02]  /*14d40*/  ISETP.GE.AND.EX P0, PT, R11, R5, PT, P0 ;  /* 0x000000050b00720c */ /* 0x000fe40003f06300 */
[----:B-1----:R-:W-:-:S05]  /*14d50*/  SEL R0, RZ, 0xffffffff, !P1 ;  /* 0xffffffffff007807 */ /* 0x002fca0004800000 */
[----:B------:R-:W-:-:S04]  /*14d60*/  @!P2 SEL R0, RZ, 0xffffffff, P0 ;  /* 0xffffffffff00a807 */ /* 0x000fc80000000000 */
[----:B------:R-:W-:-:S04]  /*14d70*/  LOP3.LUT R0, R0, 0x1, RZ, 0xc0, !PT ;  /* 0x0000000100007812 */ /* 0x000fc800078ec0ff */
[----:B------:R-:W-:Y:S01]  /*14d80*/  ISETP.EQ.U32.AND P0, PT, R0, 0x1, PT ;  /* 0x000000010000780c */ /* 0x000fe20003f02070 */
[----:B------:R-:W-:Y:S07]  /*14d90*/  BRA `(.L_x_1080) ;  /* 0x0000003000007947 */ /* 0x000fee0003800000 */
.L_x_1079:
[----:B--2---:R-:W-:Y:S02]  /*14da0*/  FSETP.GTU.FTZ.AND P0, PT, |R6|, +INF , PT ;  /* 0x7f8000000600780b */ /* 0x004fe40003f1c200 */
[----:B0-----:R-:W-:-:S04]  /*14db0*/  ISETP.LT.U32.AND P1, PT, R10, R4, PT ;  /* 0x000000040a00720c */ /* 0x001fc80003f21070 */
[----:B------:R-:W-:-:S08]  /*14dc0*/  ISETP.LT.OR.EX P0, PT, R11, R5, !P0, P1 ;  /* 0x000000050b00720c */ /* 0x000fd00004701710 */
.L_x_1080:
[----:B------:R-:W-:Y:S05]  /*14dd0*/  BSYNC B1 ;  /* 0x0000000000017941 */ /* 0x000fea0003800000 */
.L_x_1078:
        /* <DEDUP_REMOVED lines=10> */
[----:B-1----:R-:W-:-:S05]  /*14e80*/  SEL R0, RZ, 0xffffffff, !P1 ;  /* 0xffffffffff007807 */ /* 0x002fca0004800000 */
[----:B------:R-:W-:-:S04]  /*14e90*/  @!P2 SEL R0, RZ, 0xffffffff, P0 ;  /* 0xffffffffff00a807 */ /* 0x000fc80000000000 */
[----:B------:R-:W-:-:S04]  /*14ea0*/  LOP3.LUT R0, R0, 0x1, RZ, 0xc0, !PT ;  /* 0x0000000100007812 */ /* 0x000fc800078ec0ff */
[----:B------:R-:W-:Y:S01]  /*14eb0*/  ISETP.EQ.U32.AND P0, PT, R0, 0x1, PT ;  /* 0x000000010000780c */ /* 0x000fe20003f02070 */
[----:B------:R-:W-:Y:S07]  /*14ec0*/  BRA `(.L_x_1083) ;  /* 0x0000003000007947 */ /* 0x000fee0003800000 */
.L_x_1082:
[----:B---3--:R-:W-:Y:S02]  /*14ed0*/  FSETP.GTU.FTZ.AND P0, PT, |R8|, +INF , PT ;  /* 0x7f8000000800780b */ /* 0x008fe40003f1c200 */
[----:B------:R-:W-:-:S04]  /*14ee0*/  ISETP.LT.U32.AND P1, PT, R26, R12, PT ;  /* 0x0000000c1a00720c */ /* 0x000fc80003f21070 */
[----:B------:R-:W-:-:S08]  /*14ef0*/  ISETP.LT.OR.EX P0, PT, R27, R13, !P0, P1 ;  /* 0x0000000d1b00720c */ /* 0x000fd00004701710 */
.L_x_1083:
[----:B------:R-:W-:Y:S05]  /*14f00*/  BSYNC B1 ;  /* 0x0000000000017941 */ /* 0x000fea0003800000 */
.L_x_1081:
        /* <DEDUP_REMOVED lines=15> */
.L_x_1085:
[----:B----4-:R-:W-:Y:S02]  /*15000*/  FSETP.GTU.FTZ.AND P0, PT, |R22|, +INF , PT ;  /* 0x7f8000001600780b */ /* 0x010fe40003f1c200 */
[----:B------:R-:W-:-:S04]  /*15010*/  ISETP.LT.U32.AND P1, PT, R18, R14, PT ;  /* 0x0000000e1200720c */ /* 0x000fc80003f21070 */
[----:B------:R-:W-:-:S08]  /*15020*/  ISETP.LT.OR.EX P0, PT, R19, R15, !P0, P1 ;  /* 0x0000000f1300720c */ /* 0x000fd00004701710 */
.L_x_1086:
[----:B------:R-:W-:Y:S05]  /*15030*/  BSYNC B1 ;  /* 0x0000000000017941 */ /* 0x000fea0003800000 */
.L_x_1084:
        /* <DEDUP_REMOVED lines=15> */
.L_x_1088:
[----:B------:R-:W-:Y:S02]  /*15130*/  FSETP.GTU.FTZ.AND P0, PT, |R24|, +INF , PT ;  /* 0x7f8000001800780b */ /* 0x000fe40003f1c200 */
[----:B------:R-:W-:-:S04]  /*15140*/  ISETP.LT.U32.AND P1, PT, R32, R20, PT ;  /* 0x000000142000720c */ /* 0x000fc80003f21070 */
[----:B------:R-:W-:-:S08]  /*15150*/  ISETP.LT.OR.EX P0, PT, R33, R21, !P0, P1 ;  /* 0x000000152100720c */ /* 0x000fd00004701710 */
.L_x_1089:
[----:B------:R-:W-:Y:S05]  /*15160*/  BSYNC B1 ;  /* 0x0000000000017941 */ /* 0x000fea0003800000 */
.L_x_1087:
        /* <DEDUP_REMOVED lines=11> */
.L_x_1077:
[----:B------:R-:W-:Y:S05]  /*15220*/  BSYNC B0 ;  /* 0x0000000000007941 */ /* 0x000fea0003800000 */
.L_x_1076:
[----:B------:R-:W-:-:S04]  /*15230*/  SHF.R.S32.HI R3, RZ, 0x1, R3 ;  /* 0x00000001ff037819 */ /* 0x000fc80000011403 */
[----:B------:R-:W-:-:S13]  /*15240*/  ISETP.GE.AND P0, PT, R3, 0x20, PT ;  /* 0x000000200300780c */ /* 0x000fda0003f06270 */
[----:B------:R-:W-:Y:S05]  /*15250*/  @P0 BRA `(.L_x_1090) ;  /* 0xfffff98000000947 */ /* 0x000fea000383ffff */
[----:B-1----:R-:W-:-:S05]  /*15260*/  IMAD.MOV.U32 R0, RZ, RZ, 0x20 ;  /* 0x00000020ff007424 */ /* 0x002fca00078e00ff */
.L_x_1075:
[----:B------:R-:W-:Y:S01]  /*15270*/  ISETP.GE.AND P0, PT, R0, 0x2, PT ;  /* 0x000000020000780c */ /* 0x000fe20003f06270 */
[----:B------:R-:W-:Y:S01]  /*15280*/  WARPSYNC 0xffffffff ;  /* 0xffffffff00007948 */ /* 0x000fe20003800000 */
[----:B------:R-:W-:Y:S11]  /*15290*/  BAR.SYNC.DEFER_BLOCKING 0x0 ;  /* 0x0000000000007b1d */ /* 0x000ff60000010000 */
[----:B------:R-:W-:Y:S05]  /*152a0*/  @!P0 BRA `(.L_x_1074) ;  /* 0x000005c000008947 */ /* 0x000fea0003800000 */
[----:B0-----:R-:W-:-:S04]  /*152b0*/  IMAD.MOV.U32 R4, RZ, RZ, 0x1 ;  /* 0x00000001ff047424 */ /* 0x001fc800078e00ff */
.L_x_1103:
        /* <DEDUP_REMOVED lines=15> */
.L_x_1092:
[----:B-1----:R-:W-:Y:S02]  /*153b0*/  FSETP.GTU.FTZ.AND P0, PT, |R6|, +INF , PT ;  /* 0x7f8000000600780b */ /* 0x002fe40003f1c200 */
[----:B---3--:R-:W-:-:S04]  /*153c0*/  ISETP.LT.U32.AND P1, PT, R10, R5, PT ;  /* 0x000000050a00720c */ /* 0x008fc80003f21070 */
[----:B--2---:R-:W-:-:S08]  /*153d0*/  ISETP.LT.OR.EX P0, PT, R11, R8, !P0, P1 ;  /* 0x000000080b00720c */ /* 0x004fd00004701710 */
.L_x_1093:
[----:B------:R-:W-:Y:S05]  /*153e0*/  BSYNC B0 ;  /* 0x0000000000007941 */ /* 0x000fea0003800000 */
.L_x_1091:
        /* <DEDUP_REMOVED lines=18> */
.L_x_1095:
[----:B--2---:R-:W-:Y:S02]  /*15510*/  FSETP.GTU.FTZ.AND P0, PT, |R12|, +INF , PT ;  /* 0x7f8000000c00780b */ /* 0x004fe40003f1c200 */
[----:B---3--:R-:W-:-:S04]  /*15520*/  ISETP.LT.U32.AND P1, PT, R26, R13, PT ;  /* 0x0000000d1a00720c */ /* 0x008fc80003f21070 */
[----:B0-----:R-:W-:-:S08]  /*15530*/  ISETP.LT.OR.EX P0, PT, R27, R14, !P0, P1 ;  /* 0x0000000e1b00720c */ /* 0x001fd00004701710 */
.L_x_1096:
[----:B------:R-:W-:Y:S05]  /*15540*/  BSYNC B0 ;  /* 0x0000000000007941 */ /* 0x000fea0003800000 */
.L_x_1094:
[----:B------:R-:W-:Y:S01]  /*15550*/  FSETP.GTU.FTZ.AND P1, PT, |R71|, +INF , PT ;  /* 0x7f8000004700780b */ /* 0x000fe20003f3c200 */
[----:B------:R0:W2:Y:S01]  /*15560*/  SHFL.DOWN PT, R6, R71, R4, 0x1f ;  /* 0x08001f0447067589 */ /* 0x0000a200000e0000 */
[----:B------:R-:W-:Y:S01]  /*15570*/  BSSY B0, `(.L_x_1097) ;  /* 0x0000013000007945 */ /* 0x000fe20003800000 */
[----:B-1----:R-:W-:Y:S02]  /*15580*/  SEL R26, R26, R13, P0 ;  /* 0x0000000d1a1a7207 */ /* 0x002fe40000000000 */
[----:B------:R0:W1:Y:S01]  /*15590*/  SHFL.DOWN PT, R8, R19, R4, 0x1f ;  /* 0x08001f0413087589 */ /* 0x00006200000e0000 */
[----:B------:R-:W-:Y:S02]  /*155a0*/  SEL R27, R27, R14, P0 ;  /* 0x0000000e1b1b7207 */ /* 0x000fe40000000000 */
[----:B------:R-:W-:Y:S01]  /*155b0*/  FSEL R9, R9, R12, P0 ;  /* 0x0000000c09097208 */ /* 0x000fe20000000000 */
        /* <DEDUP_REMOVED lines=11> */
.L_x_1098:
[----:B--2---:R-:W-:Y:S02]  /*15670*/  FSETP.GTU.FTZ.AND P0, PT, |R6|, +INF , PT ;  /* 0x7f8000000600780b */ /* 0x004fe40003f1c200 */
[----:B---3--:R-:W-:-:S04]  /*15680*/  ISETP.LT.U32.AND P1, PT, R18, R5, PT ;  /* 0x000000051200720c */ /* 0x008fc80003f21070 */
[----:B-1----:R-:W-:-:S08]  /*15690*/  ISETP.LT.OR.EX P0, PT, R19, R8, !P0, P1 ;  /* 0x000000081300720c */ /* 0x002fd00004701710 */
.L_x_1099:
[----:B------:R-:W-:Y:S05]  /*156a0*/  BSYNC B0 ;  /* 0x0000000000007941 */ /* 0x000fea0003800000 */
.L_x_1097:
        /* <DEDUP_REMOVED lines=18> */
.L_x_1101:
[----:B--2---:R-:W-:Y:S02]  /*157d0*/  FSETP.GTU.FTZ.AND P0, PT, |R12|, +INF , PT ;  /* 0x7f8000000c00780b */ /* 0x004fe40003f1c200 */
[----:B---3--:R-:W-:-:S04]  /*157e0*/  ISETP.LT.U32.AND P1, PT, R32, R13, PT ;  /* 0x0000000d2000720c */ /* 0x008fc80003f21070 */
[----:B0-----:R-:W-:-:S08]  /*157f0*/  ISETP.LT.OR.EX P0, PT, R33, R14, !P0, P1 ;  /* 0x0000000e2100720c */ /* 0x001fd00004701710 */
.L_x_1102:
[----:B------:R-:W-:Y:S05]  /*15800*/  BSYNC B0 ;  /* 0x0000000000007941 */ /* 0x000fea0003800000 */
.L_x_1100:
[----:B-1----:R-:W-:Y:S01]  /*15810*/  IMAD.SHL.U32 R4, R4, 0x2, RZ ;  /* 0x0000000204047824 */ /* 0x002fe200078e00ff */
[----:B------:R-:W-:Y:S02]  /*15820*/  FSEL R7, R7, R12, P0 ;  /* 0x0000000c07077208 */ /* 0x000fe40000000000 */
[----:B------:R-:W-:Y:S02]  /*15830*/  SEL R32, R32, R13, P0 ;  /* 0x0000000d20207207 */ /* 0x000fe40000000000 */
[----:B------:R-:W-:Y:S02]  /*15840*/  ISETP.GE.AND P1, PT, R4, R0, PT ;  /* 0x000000000400720c */ /* 0x000fe40003f26270 */
[----:B------:R-:W-:-:S11]  /*15850*/  SEL R33, R33, R14, P0 ;  /* 0x0000000e21217207 */ /* 0x000fd60000000000 */
[----:B------:R-:W-:Y:S05]  /*15860*/  @!P1 BRA `(.L_x_1103) ;  /* 0xfffffa5000009947 */ /* 0x000fea000383ffff */
.L_x_1074:
[----:B------:R-:W-:Y:S01]  /*15870*/  ISETP.NE.AND P0, PT, RZ, c[0x0][0x34c], PT ;  /* 0x0000d300ff007a0c */ /* 0x000fe20003f05270 */
[----:B------:R-:W-:-:S12]  /*15880*/  CS2R R24, SRZ ;  /* 0x0000000000187805 */ /* 0x000fd8000001ff00 */
[----:B------:R-:W-:Y:S05]  /*15890*/  @!P0 BRA `(.L_x_1104) ;  /* 0x00000cc000008947 */ /* 0x000fea0003800000 */
[----:B0-----:R-:W0:Y:S01]  /*158a0*/  S2R R3, SR_TID.Y ;  /* 0x0000000000037919 */ /* 0x001e220000002200 */
[----:B------:R-:W-:-:S03]  /*158b0*/  IMAD.MOV.U32 R4, RZ, RZ, RZ ;  /* 0x000000ffff047224 */ /* 0x000fc600078e00ff */
[----:B------:R-:W1:Y:S01]  /*158c0*/  S2R R0, SR_CTAID.X ;  /* 0x0000000000007919 */ /* 0x000e620000002500 */
[----:B0-----:R-:W-:-:S04]  /*158d0*/  IMAD R3, R3, c[0x0][0x1a0], R2 ;  /* 0x0000680003037a24 */ /* 0x001fc800078e0202 */
[----:B-1----:R-:W-:-:S04]  /*158e0*/  IMAD R0, R0, c[0x0][0x188], R3 ;  /* 0x0000620000007a24 */ /* 0x002fc800078e0203 */
        /* <DEDUP_REMOVED lines=199> */
.L_x_1104:
[----:B------:R-:W1:Y:S04]  /*16560*/  S2R R5, SR_TID.Y ;  /* 0x0000000000057919 */ /* 0x000e680000002200 */
[----:B0-----:R-:W0:Y:S01]  /*16570*/  S2R R0, SR_CTAID.X ;  /* 0x0000000000007919 */ /* 0x001e220000002500 */
[----:B-1----:R-:W-:-:S04]  /*16580*/  IMAD R3, R5, c[0x0][0x1a0], R2 ;  /* 0x0000680005037a24 */ /* 0x002fc800078e0202 */
        /* <DEDUP_REMOVED lines=201> */
.L_x_1105:
[----:B------:R-:W-:Y:S01]  /*17220*/  CS2R R22, SRZ ;  /* 0x0000000000167805 */ /* 0x000fe2000001ff00 */
        /* <DEDUP_REMOVED lines=200> */
.L_x_1106:
        /* <DEDUP_REMOVED lines=200> */
.L_x_1107:
        /* <DEDUP_REMOVED lines=10> */
.L_x_1113:
        /* <DEDUP_REMOVED lines=8> */
[----:B------:R-:W-:Y:S05]  /*18c50*/  CALL.REL.NOINC `($__internal_5_$__cuda_sm20_rem_u64) ;  /* 0x00009a1000007944 */ /* 0x000fea0003c00000 */
[----:B------:R-:W-:Y:S02]  /*18c60*/  IMAD.MOV.U32 R2, RZ, RZ, R6 ;  /* 0x000000ffff027224 */ /* 0x000fe400078e0006 */
[----:B------:R-:W-:Y:S01]  /*18c70*/  IMAD.MOV.U32 R3, RZ, RZ, R15 ;  /* 0x000000ffff037224 */ /* 0x000fe200078e000f */
[----:B------:R-:W-:Y:S05]  /*18c80*/  BRA `(.L_x_1112) ;  /* 0x0000013000007947 */ /* 0x000fea0003800000 */
.L_x_1111:
        /* <DEDUP_REMOVED lines=19> */
.L_x_1112:
[----:B------:R-:W-:Y:S05]  /*18dc0*/  BSYNC B1 ;  /* 0x0000000000017941 */ /* 0x000fea0003800000 */
.L_x_1110:
[----:B------:R-:W-:Y:S01]  /*18dd0*/  ISETP.NE.U32.AND P0, PT, R2, RZ, PT ;  /* 0x000000ff0200720c */ /* 0x000fe20003f05070 */
[----:B------:R-:W-:Y:S02]  /*18de0*/  IMAD.MOV.U32 R12, RZ, RZ, R4 ;  /* 0x000000ffff0c7224 */ /* 0x000fe400078e0004 */
[----:B------:R-:W-:Y:S01]  /*18df0*/  IMAD.MOV.U32 R8, RZ, RZ, R13 ;  /* 0x000000ffff087224 */ /* 0x000fe200078e000d */
[----:B------:R-:W-:-:S13]  /*18e00*/  ISETP.NE.AND.EX P0, PT, R3, RZ, PT, P0 ;  /* 0x000000ff0300720c */ /* 0x000fda0003f05300 */
[----:B------:R-:W-:Y:S05]  /*18e10*/  @P0 BRA `(.L_x_1113) ;  /* 0xfffffdb000000947 */ /* 0x000fea000383ffff */
[----:B------:R-:W-:Y:S05]  /*18e20*/  BSYNC B0 ;  /* 0x0000000000007941 */ /* 0x000fea0003800000 */
.L_x_1109:
[----:B------:R-:W-:Y:S01]  /*18e30*/  ISETP.NE.U32.AND P2, PT, R13, RZ, PT ;  /* 0x000000ff0d00720c */ /* 0x000fe20003f45070 */
[----:B------:R-:W-:-:S12]  /*18e40*/  BSSY B0, `(.L_x_1114) ;  /* 0x000001c000007945 */ /* 0x000fd80003800000 */
[----:B------:R-:W-:Y:S05]  /*18e50*/  @!P2 BRA `(.L_x_1115) ;  /* 0x000000700000a947 */ /* 0x000fea0003800000 */
[----:B------:R-:W-:Y:S01]  /*18e60*/  IMAD.MOV.U32 R8, RZ, RZ, 0x10 ;  /* 0x00000010ff087424 */ /* 0x000fe200078e00ff */
[----:B------:R-:W-:Y:S01]  /*18e70*/  MOV R6, 0x18ea0 ;  /* 0x00018ea000067802 */ /* 0x000fe20000000f00 */
[----:B------:R-:W-:Y:S02]  /*18e80*/  IMAD.MOV.U32 R12, RZ, RZ, RZ ;  /* 0x000000ffff0c7224 */ /* 0x000fe400078e00ff */
[----:B------:R-:W-:Y:S05]  /*18e90*/  CALL.REL.NOINC `($__internal_4_$__cuda_sm20_div_u64) ;  /* 0x0000937000007944 */ /* 0x000fea0003c00000 */
[----:B------:R-:W-:Y:S02]  /*18ea0*/  IMAD.MOV.U32 R2, RZ, RZ, R12 ;  /* 0x000000ffff027224 */ /* 0x000fe400078e000c */
[----:B------:R-:W-:Y:S01]  /*18eb0*/  IMAD.MOV.U32 R3, RZ, RZ, R17 ;  /* 0x000000ffff037224 */ /* 0x000fe200078e0011 */
[----:B------:R-:W-:Y:S05]  /*18ec0*/  BRA `(.L_x_1116) ;  /* 0x0000013000007947 */ /* 0x000fea0003800000 */
.L_x_1115:
        /* <DEDUP_REMOVED lines=19> */
.L_x_1116:
[----:B------:R-:W-:Y:S05]  /*19000*/  BSYNC B0 ;  /* 0x0000000000007941 */ /* 0x000fea0003800000 */
.L_x_1114:
[----:B------:R-:W-:Y:S01]  /*19010*/  BSSY B0, `(.L_x_1117) ;  /* 0x000001b000007945 */ /* 0x000fe20003800000 */
[----:B------:R-:W-:Y:S05]  /*19020*/  @!P2 BRA `(.L_x_1118) ;  /* 0x000000600000a947 */ /* 0x000fea0003800000 */
[----:B------:R-:W-:Y:S01]  /*19030*/  IMAD.MOV.U32 R8, RZ, RZ, 0x8 ;  /* 0x00000008ff087424 */ /* 0x000fe200078e00ff */
[----:B------:R-:W-:Y:S01]  /*19040*/  MOV R6, 0x19070 ;  /* 0x0001907000067802 */ /* 0x000fe20000000f00 */
[----:B------:R-:W-:Y:S02]  /*19050*/  IMAD.MOV.U32 R12, RZ, RZ, RZ ;  /* 0x000000ffff0c7224 */ /* 0x000fe400078e00ff */
[----:B------:R-:W-:Y:S05]  /*19060*/  CALL.REL.NOINC `($__internal_4_$__cuda_sm20_div_u64) ;  /* 0x000091a000007944 */ /* 0x000fea0003c00000 */
[----:B------:R-:W-:Y:S01]  /*19070*/  IMAD.MOV.U32 R13, RZ, RZ, R17 ;  /* 0x000000ffff0d7224 */ /* 0x000fe200078e0011 */
[----:B------:R-:W-:Y:S05]  /*19080*/  BRA `(.L_x_1119) ;  /* 0x0000013000007947 */ /* 0x000fea0003800000 */
.L_x_1118:
        /* <DEDUP_REMOVED lines=19> */
.L_x_1119:
[----:B------:R-:W-:Y:S05]  /*191c0*/  BSYNC B0 ;  /* 0x0000000000007941 */ /* 0x000fea0003800000 */
.L_x_1117:
        /* <DEDUP_REMOVED lines=9> */
[----:B------:R-:W-:Y:S02]  /*19260*/  IMAD.MOV.U32 R12, RZ, RZ, R15 ;  /* 0x000000ffff0c7224 */ /* 0x000fe400078e000f */
[----:B------:R-:W-:Y:S05]  /*19270*/  CALL.REL.NOINC `($__internal_4_$__cuda_sm20_div_u64) ;  /* 0x00008f9000007944 */ /* 0x000fea0003c00000 */
[----:B------:R-:W-:Y:S02]  /*19280*/  IMAD.MOV.U32 R2, RZ, RZ, R12 ;  /* 0x000000ffff027224 */ /* 0x000fe400078e000c */
[----:B------:R-:W-:Y:S01]  /*19290*/  IMAD.MOV.U32 R3, RZ, RZ, R17 ;  /* 0x000000ffff037224 */ /* 0x000fe200078e0011 */
[----:B------:R-:W-:Y:S05]  /*192a0*/  BRA `(.L_x_1122) ;  /* 0x0000014000007947 */ /* 0x000fea0003800000 */
.L_x_1121:
        /* <DEDUP_REMOVED lines=20> */
.L_x_1122:
[----:B------:R-:W-:Y:S05]  /*193f0*/  BSYNC B0 ;  /* 0x0000000000007941 */ /* 0x000fea0003800000 */
.L_x_1120:
[----:B------:R-:W-:-:S04]  /*19400*/  IADD3 R2, P0, R2, c[0x0][0x560], RZ ;  /* 0x0001580002027a10 */ /* 0x000fc80007f1e0ff */
[----:B------:R-:W-:-:S05]  /*19410*/  IADD3.X R3, R3, c[0x0][0x564], RZ, P0, !PT ;  /* 0x0001590003037a10 */ /* 0x000fca00007fe4ff */
[----:B------:R-:W-:Y:S02]  /*19420*/  IMAD.MOV.U32 R4, RZ, RZ, R3 ;  /* 0x000000ffff047224 */ /* 0x000fe400078e0003 */
.L_x_1108:
        /* <DEDUP_REMOVED lines=208> */
.L_x_1124:
        /* <DEDUP_REMOVED lines=200> */
.L_x_1125:
[----:B------:R-:W-:Y:S01]  /*1adb0*/  CS2R R22, SRZ ;  /* 0x0000000000167805 */ /* 0x000fe2000001ff00 */
        /* <DEDUP_REMOVED lines=200> */
.L_x_1126:
        /* <DEDUP_REMOVED lines=200> */
.L_x_1127:
        /* <DEDUP_REMOVED lines=11> */
.L_x_1129:
[----:B------:R-:W-:Y:S05]  /*1c770*/  BSYNC B0 ;  /* 0x0000000000007941 */ /* 0x000fea0003800000 */
.L_x_1128:
        /* <DEDUP_REMOVED lines=12> */
[----:B------:R0:W-:Y:S04]  /*1c840*/  STG.E.64 [R12.64+0x18], R26 ;  /* 0x0000181a0c007986 */ /* 0x0001e8000c101b24 */
[----:B------:R0:W-:Y:S04]  /*1c850*/  STG.E.64 [R12.64+0x28], R18 ;  /* 0x000028120c007986 */ /* 0x0001e8000c101b24 */
[----:B------:R0:W-:Y:S04]  /*1c860*/  STG.E.64 [R12.64+0x38], R32 ;  /* 0x000038200c007986 */ /* 0x0001e8000c101b24 */
[----:B------:R0:W-:Y:S04]  /*1c870*/  STG.E [R12.64], R31 ;  /* 0x0000001f0c007986 */ /* 0x0001e8000c101924 */
[----:B------:R0:W-:Y:S04]  /*1c880*/  STG.E [R12.64+0x10], R9 ;  /* 0x000010090c007986 */ /* 0x0001e8000c101924 */
[----:B------:R0:W-:Y:S04]  /*1c890*/  STG.E [R12.64+0x20], R71 ;  /* 0x000020470c007986 */ /* 0x0001e8000c101924 */
[----:B------:R0:W-:Y:S02]  /*1c8a0*/  STG.E [R12.64+0x30], R7 ;  /* 0x000030070c007986 */ /* 0x0001e4000c101924 */
.L_x_1131:
[----:B------:R-:W-:Y:S05]  /*1c8b0*/  BSYNC B0 ;  /* 0x0000000000007941 */ /* 0x000fea0003800000 */
.L_x_1130:
        /* <DEDUP_REMOVED lines=31> */
.L_x_1133:
[----:B------:R-:W-:Y:S05]  /*1cab0*/  BSYNC B0 ;  /* 0x0000000000007941 */ /* 0x000fea0003800000 */
.L_x_1132:
        /* <DEDUP_REMOVED lines=39> */
.L_x_1147:
[----:B------:R-:W-:Y:S02]  /*1cd30*/  IMAD.MOV.U32 R31, RZ, RZ, 0x40 ;  /* 0x00000040ff1f7424 */ /* 0x000fe400078e00ff */
[----:B------:R-:W-:-:S04]  /*1cd40*/  IMAD R30, R6, c[0x0][0x10], R37 ;  /* 0x00000400061e7a24 */ /* 0x000fc800078e0225 */
[----:B------:R-:W-:-:S05]  /*1cd50*/  IMAD.WIDE.U32 R30, R30, R31, c[0x0][0x568] ;  /* 0x00015a001e1e7625 */ /* 0x000fca00078e001f */
[----:B------:R-:W2:Y:S04]  /*1cd60*/  LDG.E.64 R32, [R30.64+0x8] ;  /* 0x000008241e207981 */ /* 0x000ea8000c1e1b00 */
[----:B------:R-:W3:Y:S04]  /*1cd70*/  LDG.E R10, [R30.64] ;  /* 0x000000241e0a7981 */ /* 0x000ee8000c1e1900 */
[----:B------:R0:W5:Y:S04]  /*1cd80*/  LDG.E R12, [R30.64+0x10] ;  /* 0x000010241e0c7981 */ /* 0x000168000c1e1900 */
[----:B------:R0:W5:Y:S04]  /*1cd90*/  LDG.E R36, [R30.64+0x20] ;  /* 0x000020241e247981 */ /* 0x000168000c1e1900 */
[----:B------:R0:W5:Y:S04]  /*1cda0*/  LDG.E R38, [R30.64+0x30] ;  /* 0x000030241e267981 */ /* 0x000168000c1e1900 */
[----:B------:R0:W5:Y:S04]  /*1cdb0*/  LDG.E.64 R34, [R30.64+0x18] ;  /* 0x000018241e227981 */ /* 0x000168000c1e1b00 */
[----:B------:R0:W5:Y:S04]  /*1cdc0*/  LDG.E.64 R20, [R30.64+0x28] ;  /* 0x000028241e147981 */ /* 0x000168000c1e1b00 */
        /* <DEDUP_REMOVED lines=31> */
.L_x_1139:
[----:B0----5:R-:W-:Y:S02]  /*1cfc0*/  FSETP.GTU.FTZ.AND P0, PT, |R12|, +INF , PT ;  /* 0x7f8000000c00780b */ /* 0x021fe40003f1c200 */
[----:B------:R-:W-:-:S04]  /*1cfd0*/  ISETP.LT.U32.AND P3, PT, R26, R34, PT ;  /* 0x000000221a00720c */ /* 0x000fc80003f61070 */
[----:B------:R-:W-:-:S08]  /*1cfe0*/  ISETP.LT.OR.EX P0, PT, R27, R35, !P0, P3 ;  /* 0x000000231b00720c */ /* 0x000fd00004701730 */
.L_x_1140:
[----:B------:R-:W-:Y:S05]  /*1cff0*/  BSYNC B2 ;  /* 0x0000000000027941 */ /* 0x000fea0003800000 */
.L_x_1138:
        /* <DEDUP_REMOVED lines=15> */
.L_x_1142:
[----:B------:R-:W-:Y:S02]  /*1d0f0*/  FSETP.GTU.FTZ.AND P0, PT, |R36|, +INF , PT ;  /* 0x7f8000002400780b */ /* 0x000fe40003f1c200 */
[----:B------:R-:W-:-:S04]  /*1d100*/  ISETP.LT.U32.AND P3, PT, R18, R20, PT ;  /* 0x000000141200720c */ /* 0x000fc80003f61070 */
[----:B------:R-:W-:-:S08]  /*1d110*/  ISETP.LT.OR.EX P0, PT, R19, R21, !P0, P3 ;  /* 0x000000151300720c */ /* 0x000fd00004701730 */
.L_x_1143:
[----:B------:R-:W-:Y:S05]  /*1d120*/  BSYNC B2 ;  /* 0x0000000000027941 */ /* 0x000fea0003800000 */
.L_x_1141:
        /* <DEDUP_REMOVED lines=15> */
.L_x_1145:
[----:B------:R-:W-:Y:S02]  /*1d220*/  FSETP.GTU.FTZ.AND P0, PT, |R38|, +INF , PT ;  /* 0x7f8000002600780b */ /* 0x000fe40003f1c200 */
[----:B------:R-:W-:-:S04]  /*1d230*/  ISETP.LT.U32.AND P3, PT, R0, R14, PT ;  /* 0x0000000e0000720c */ /* 0x000fc80003f61070 */
[----:B------:R-:W-:-:S08]  /*1d240*/  ISETP.LT.OR.EX P0, PT, R17, R15, !P0, P3 ;  /* 0x0000000f1100720c */ /* 0x000fd00004701730 */
.L_x_1146:
[----:B------:R-:W-:Y:S05]  /*1d250*/  BSYNC B2 ;  /* 0x0000000000027941 */ /* 0x000fea0003800000 */
.L_x_1144:
[----:B------:R-:W-:Y:S02]  /*1d260*/  SEL R0, R0, R14, P0 ;  /* 0x0000000e00007207 */ /* 0x000fe40000000000 */
[----:B------:R-:W-:Y:S02]  /*1d270*/  SEL R17, R17, R15, P0 ;  /* 0x0000000f11117207 */ /* 0x000fe40000000000 */
[----:B------:R-:W-:Y:S01]  /*1d280*/  FSEL R7, R7, R38, P0 ;  /* 0x0000002607077208 */ /* 0x000fe20000000000 */
[----:B------:R-:W-:Y:S05]  /*1d290*/  @!P2 BRA `(.L_x_1147) ;  /* 0xfffffa900000a947 */ /* 0x000fea000383ffff */
.L_x_1137:
[----:B------:R-:W-:Y:S05]  /*1d2a0*/  BSYNC B0 ;  /* 0x0000000000007941 */ /* 0x000fea0003800000 */
.L_x_1136:
[----:B------:R-:W-:Y:S05]  /*1d2b0*/  BRA `(.L_x_1148) ;  /* 0x000006c000007947 */ /* 0x000fea0003800000 */
.L_x_1135:
[----:B------:R-:W-:Y:S01]  /*1d2c0*/  ISETP.GE.U32.AND P0, PT, R5, c[0x0][0x18c], PT ;  /* 0x0000630005007a0c */ /* 0x000fe20003f06070 */
        /* <DEDUP_REMOVED lines=19> */
[----:B------:R-:W-:-:S04]  /*1d400*/  IMAD.MOV.U32 R37, RZ, RZ, R5 ;  /* 0x000000ffff257224 */ /* 0x000fc800078e0005 */
.L_x_1158:
[----:B------:R-:W-:Y:S02]  /*1d410*/  IMAD R15, R6, c[0x0][0x10], R37 ;  /* 0x00000400060f7a24 */ /* 0x000fe400078e0225 */
        /* <DEDUP_REMOVED lines=40> */
.L_x_1150:
[----:B0----5:R-:W-:Y:S02]  /*1d6a0*/  FSETP.GTU.FTZ.AND P0, PT, |R12|, +INF , PT ;  /* 0x7f8000000c00780b */ /* 0x021fe40003f1c200 */
[----:B------:R-:W-:-:S04]  /*1d6b0*/  ISETP.LT.U32.AND P3, PT, R26, R32, PT ;  /* 0x000000201a00720c */ /* 0x000fc80003f61070 */
[----:B------:R-:W-:-:S08]  /*1d6c0*/  ISETP.LT.OR.EX P0, PT, R27, R33, !P0, P3 ;  /* 0x000000211b00720c */ /* 0x000fd00004701730 */
.L_x_1151:
[----:B------:R-:W-:Y:S05]  /*1d6d0*/  BSYNC B0 ;  /* 0x0000000000007941 */ /* 0x000fea0003800000 */
.L_x_1149:
        /* <DEDUP_REMOVED lines=15> */
.L_x_1153:
[----:B------:R-:W-:Y:S02]  /*1d7d0*/  FSETP.GTU.FTZ.AND P0, PT, |R36|, +INF , PT ;  /* 0x7f8000002400780b */ /* 0x000fe40003f1c200 */
[----:B------:R-:W-:-:S04]  /*1d7e0*/  ISETP.LT.U32.AND P3, PT, R18, R34, PT ;  /* 0x000000221200720c */ /* 0x000fc80003f61070 */
[----:B------:R-:W-:-:S08]  /*1d7f0*/  ISETP.LT.OR.EX P0, PT, R19, R35, !P0, P3 ;  /* 0x000000231300720c */ /* 0x000fd00004701730 */
.L_x_1154:
[----:B------:R-:W-:Y:S05]  /*1d800*/  BSYNC B0 ;  /* 0x0000000000007941 */ /* 0x000fea0003800000 */
.L_x_1152:
        /* <DEDUP_REMOVED lines=15> */
.L_x_1156:
[----:B------:R-:W-:Y:S02]  /*1d900*/  FSETP.GTU.FTZ.AND P0, PT, |R38|, +INF , PT ;  /* 0x7f8000002600780b */ /* 0x000fe40003f1c200 */
[----:B------:R-:W-:-:S04]  /*1d910*/  ISETP.LT.U32.AND P3, PT, R0, R14, PT ;  /* 0x0000000e0000720c */ /* 0x000fc80003f61070 */
[----:B------:R-:W-:-:S08]  /*1d920*/  ISETP.LT.OR.EX P0, PT, R17, R15, !P0, P3 ;  /* 0x0000000f1100720c */ /* 0x000fd00004701730 */
.L_x_1157:
[----:B------:R-:W-:Y:S05]  /*1d930*/  BSYNC B0 ;  /* 0x0000000000007941 */ /* 0x000fea0003800000 */
.L_x_1155:
[----:B------:R-:W-:Y:S02]  /*1d940*/  SEL R0, R0, R14, P0 ;  /* 0x0000000e00007207 */ /* 0x000fe40000000000 */
[----:B------:R-:W-:Y:S02]  /*1d950*/  SEL R17, R17, R15, P0 ;  /* 0x0000000f11117207 */ /* 0x000fe40000000000 */
[----:B------:R-:W-:Y:S01]  /*1d960*/  FSEL R7, R7, R38, P0 ;  /* 0x0000002607077208 */ /* 0x000fe20000000000 */
[----:B------:R-:W-:Y:S05]  /*1d970*/  @!P2 BRA `(.L_x_1158) ;  /* 0xfffffa900000a947 */ /* 0x000fea000383ffff */
.L_x_1148:
[----:B------:R-:W-:Y:S05]  /*1d980*/  BSYNC B1 ;  /* 0x0000000000017941 */ /* 0x000fea0003800000 */
.L_x_1134:
        /* <DEDUP_REMOVED lines=17> */
[----:B0-----:R-:W-:-:S04]  /*1daa0*/  IMAD.U32 R8, RZ, RZ, UR4 ;  /* 0x00000004ff087e24 */ /* 0x001fc8000f8e00ff */
.L_x_1174:
[----:B0-----:R-:W-:Y:S01]  /*1dab0*/  IMAD.IADD R15, R5, 0x1, R8 ;  /* 0x00000001050f7824 */ /* 0x001fe200078e0208 */
[----:B------:R-:W-:Y:S04]  /*1dac0*/  BAR.SYNC.DEFER_BLOCKING 0x0 ;  /* 0x0000000000007b1d */ /* 0x000fe80000010000 */
[----:B------:R-:W-:-:S02]  /*1dad0*/  ISETP.GE.U32.AND P0, PT, R15, c[0x0][0x4], PT ;  /* 0x000001000f007a0c */ /* 0x000fc40003f06070 */
[----:B------:R-:W-:Y:S02]  /*1dae0*/  BSSY B0, `(.L_x_1160) ;  /* 0x0000063000007945 */ /* 0x000fe40003800000 */
        /* <DEDUP_REMOVED lines=24> */
.L_x_1163:
[----:B-1----:R-:W-:Y:S02]  /*1dc70*/  FSETP.GTU.FTZ.AND P0, PT, |R12|, +INF , PT ;  /* 0x7f8000000c00780b */ /* 0x002fe40003f1c200 */
[----:B0-----:R-:W-:-:S04]  /*1dc80*/  ISETP.LT.U32.AND P2, PT, R28, R20, PT ;  /* 0x000000141c00720c */ /* 0x001fc80003f41070 */
[----:B------:R-:W-:-:S08]  /*1dc90*/  ISETP.LT.OR.EX P0, PT, R29, R21, !P0, P2 ;  /* 0x000000151d00720c */ /* 0x000fd00004701720 */
.L_x_1164:
[----:B------:R-:W-:Y:S05]  /*1dca0*/  BSYNC B1 ;  /* 0x0000000000017941 */ /* 0x000fea0003800000 */
.L_x_1162:
        /* <DEDUP_REMOVED lines=15> */
.L_x_1166:
[----:B--2---:R-:W-:Y:S02]  /*1dda0*/  FSETP.GTU.FTZ.AND P0, PT, |R34|, +INF , PT ;  /* 0x7f8000002200780b */ /* 0x004fe40003f1c200 */
[----:B------:R-:W-:-:S04]  /*1ddb0*/  ISETP.LT.U32.AND P2, PT, R26, R30, PT ;  /* 0x0000001e1a00720c */ /* 0x000fc80003f41070 */
[----:B------:R-:W-:-:S08]  /*1ddc0*/  ISETP.LT.OR.EX P0, PT, R27, R31, !P0, P2 ;  /* 0x0000001f1b00720c */ /* 0x000fd00004701720 */
.L_x_1167:
[----:B------:R-:W-:Y:S05]  /*1ddd0*/  BSYNC B1 ;  /* 0x0000000000017941 */ /* 0x000fea0003800000 */
.L_x_1165:
        /* <DEDUP_REMOVED lines=15> */
.L_x_1169:
[----:B---3--:R-:W-:Y:S02]  /*1ded0*/  FSETP.GTU.FTZ.AND P0, PT, |R36|, +INF , PT ;  /* 0x7f8000002400780b */ /* 0x008fe40003f1c200 */
[----:B------:R-:W-:-:S04]  /*1dee0*/  ISETP.LT.U32.AND P2, PT, R18, R32, PT ;  /* 0x000000201200720c */ /* 0x000fc80003f41070 */
[----:B------:R-:W-:-:S08]  /*1def0*/  ISETP.LT.OR.EX P0, PT, R19, R33, !P0, P2 ;  /* 0x000000211300720c */ /* 0x000fd00004701720 */
.L_x_1170:
[----:B------:R-:W-:Y:S05]  /*1df00*/  BSYNC B1 ;  /* 0x0000000000017941 */ /* 0x000fea0003800000 */
.L_x_1168:
        /* <DEDUP_REMOVED lines=15> */
.L_x_1172:
[----:B----4-:R-:W-:Y:S02]  /*1e000*/  FSETP.GTU.FTZ.AND P0, PT, |R38|, +INF , PT ;  /* 0x7f8000002600780b */ /* 0x010fe40003f1c200 */
[----:B------:R-:W-:-:S04]  /*1e010*/  ISETP.LT.U32.AND P2, PT, R0, R14, PT ;  /* 0x0000000e0000720c */ /* 0x000fc80003f41070 */
[----:B------:R-:W-:-:S08]  /*1e020*/  ISETP.LT.OR.EX P0, PT, R17, R15, !P0, P2 ;  /* 0x0000000f1100720c */ /* 0x000fd00004701720 */
.L_x_1173:
[----:B------:R-:W-:Y:S05]  /*1e030*/  BSYNC B1 ;  /* 0x0000000000017941 */ /* 0x000fea0003800000 */
.L_x_1171:
[----:B------:R-:W-:Y:S01]  /*1e040*/  SEL R0, R0, R14, P0 ;  /* 0x0000000e00007207 */ /* 0x000fe20000000000 */
[----:B------:R0:W-:Y:S01]  /*1e050*/  STS.64 [R6+0x8], R28 ;  /* 0x0000081c06007388 */ /* 0x0001e20000000a00 */
[----:B------:R-:W-:Y:S02]  /*1e060*/  SEL R17, R17, R15, P0 ;  /* 0x0000000f11117207 */ /* 0x000fe40000000000 */
[----:B------:R-:W-:Y:S01]  /*1e070*/  FSEL R7, R7, R38, P0 ;  /* 0x0000002607077208 */ /* 0x000fe20000000000 */
[----:B------:R-:W-:Y:S01]  /*1e080*/  IMAD.MOV.U32 R14, RZ, RZ, R0 ;  /* 0x000000ffff0e7224 */ /* 0x000fe200078e0000 */
[----:B------:R0:W-:Y:S01]  /*1e090*/  STS.64 [R6+0x18], R26 ;  /* 0x0000181a06007388 */ /* 0x0001e20000000a00 */
[----:B------:R-:W-:-:S03]  /*1e0a0*/  IMAD.MOV.U32 R15, RZ, RZ, R17 ;  /* 0x000000ffff0f7224 */ /* 0x000fc600078e0011 */
[----:B------:R0:W-:Y:S04]  /*1e0b0*/  STS.64 [R6+0x28], R18 ;  /* 0x0000281206007388 */ /* 0x0001e80000000a00 */
[----:B------:R0:W-:Y:S04]  /*1e0c0*/  STS.64 [R6+0x38], R14 ;  /* 0x0000380e06007388 */ /* 0x0001e80000000a00 */
[----:B------:R0:W-:Y:S04]  /*1e0d0*/  STS [R6], R13 ;  /* 0x0000000d06007388 */ /* 0x0001e80000000800 */
[----:B------:R0:W-:Y:S04]  /*1e0e0*/  STS [R6+0x10], R11 ;  /* 0x0000100b06007388 */ /* 0x0001e80000000800 */
[----:B------:R0:W-:Y:S04]  /*1e0f0*/  STS [R6+0x20], R9 ;  /* 0x0000200906007388 */ /* 0x0001e80000000800 */
[----:B------:R0:W-:Y:S02]  /*1e100*/  STS [R6+0x30], R7 ;  /* 0x0000300706007388 */ /* 0x0001e40000000800 */
.L_x_1161:
[----:B------:R-:W-:Y:S05]  /*1e110*/  BSYNC B0 ;  /* 0x0000000000007941 */ /* 0x000fea0003800000 */
.L_x_1160:
[----:B------:R-:W-:Y:S02]  /*1e120*/  ISETP.GT.AND P0, PT, R8, 0x1, PT ;  /* 0x000000010800780c */ /* 0x000fe40003f04270 */
[----:B------:R-:W-:-:S11]  /*1e130*/  SHF.R.S32.HI R8, RZ, 0x1, R8 ;  /* 0x00000001ff087819 */ /* 0x000fd60000011408 */
[----:B------:R-:W-:Y:S05]  /*1e140*/  @P0 BRA `(.L_x_1174) ;  /* 0xfffff96000000947 */ /* 0x000fea000383ffff */
.L_x_1159:
[----:B------:R-:W-:-:S13]  /*1e150*/  ISETP.NE.AND P0, PT, RZ, c[0x0][0x190], PT ;  /* 0x00006400ff007a0c */ /* 0x000fda0003f05270 */
[----:B------:R-:W-:Y:S05]  /*1e160*/  @!P0 BRA `(.L_x_1175) ;  /* 0x00000dd000008947 */ /* 0x000fea0003800000 */
[----:B0-----:R-:W-:Y:S02]  /*1e170*/  IMAD.MOV.U32 R8, RZ, RZ, c[0x0][0x0] ;  /* 0x00000000ff087624 */ /* 0x001fe400078e00ff */
[----:B------:R-:W-:-:S03]  /*1e180*/  IMAD.MOV.U32 R5, RZ, RZ, c[0x0][0x0] ;  /* 0x00000000ff057624 */ /* 0x000fc600078e00ff */
[----:B------:R-:W-:-:S13]  /*1e190*/  ISETP.GT.AND P0, PT, R8, 0x20, PT ;  /* 0x000000200800780c */ /* 0x000fda0003f04270 */
[----:B------:R-:W-:Y:S05]  /*1e1a0*/  @!P0 BRA `(.L_x_1176) ;  /* 0x000007a000008947 */ /* 0x000fea0003800000 */
[----:B------:R-:W-:Y:S01]  /*1e1b0*/  IMAD.MOV.U32 R14, RZ, RZ, R0 ;  /* 0x000000ffff0e7224 */ /* 0x000fe200078e0000 */
[----:B------:R-:W-:Y:S01]  /*1e1c0*/  LEA.HI R8, R8, c[0x0][0x0], RZ, 0x1 ;  /* 0x0000000008087a11 */ /* 0x000fe200078f08ff */
[----:B------:R-:W-:Y:S01]  /*1e1d0*/  IMAD.MOV.U32 R15, RZ, RZ, R17 ;  /* 0x000000ffff0f7224 */ /* 0x000fe200078e0011 */
[----:B------:R0:W-:Y:S01]  /*1e1e0*/  STS.64 [R6+0x8], R28 ;  /* 0x0000081c06007388 */ /* 0x0001e20000000a00 */
[----:B------:R-:W-:Y:S01]  /*1e1f0*/  IMAD.MOV.U32 R5, RZ, RZ, 0x20 ;  /* 0x00000020ff057424 */ /* 0x000fe200078e00ff */
[----:B------:R-:W-:Y:S02]  /*1e200*/  SHF.R.S32.HI R8, RZ, 0x1, R8 ;  /* 0x00000001ff087819 */ /* 0x000fe40000011408 */
[----:B------:R0:W-:Y:S02]  /*1e210*/  STS.64 [R6+0x18], R26 ;  /* 0x0000181a06007388 */ /* 0x0001e40000000a00 */
[----:B------:R-:W-:Y:S02]  /*1e220*/  ISETP.GE.AND P0, PT, R8, 0x20, PT ;  /* 0x000000200800780c */ /* 0x000fe40003f06270 */
[----:B------:R0:W-:Y:S04]  /*1e230*/  STS.64 [R6+0x28], R18 ;  /* 0x0000281206007388 */ /* 0x0001e80000000a00 */
[----:B------:R0:W-:Y:S04]  /*1e240*/  STS.64 [R6+0x38], R14 ;  /* 0x0000380e06007388 */ /* 0x0001e80000000a00 */
[----:B------:R0:W-:Y:S04]  /*1e250*/  STS [R6], R13 ;  /* 0x0000000d06007388 */ /* 0x0001e80000000800 */
[----:B------:R0:W-:Y:S04]  /*1e260*/  STS [R6+0x10], R11 ;  /* 0x0000100b06007388 */ /* 0x0001e80000000800 */
[----:B------:R0:W-:Y:S04]  /*1e270*/  STS [R6+0x20], R9 ;  /* 0x0000200906007388 */ /* 0x0001e80000000800 */
[----:B------:R0:W-:Y:S01]  /*1e280*/  STS [R6+0x30], R7 ;  /* 0x0000300706007388 */ /* 0x0001e20000000800 */
[----:B------:R-:W-:Y:S05]  /*1e290*/  @!P0 BRA `(.L_x_1176) ;  /* 0x000006b000008947 */ /* 0x000fea0003800000 */
[----:B------:R-:W-:-:S04]  /*1e2a0*/  IMAD.MOV.U32 R5, RZ, RZ, R8 ;  /* 0x000000ffff057224 */ /* 0x000fc800078e0008 */
.L_x_1191:
[----:B-1----:R-:W-:Y:S01]  /*1e2b0*/  IMAD.IADD R8, R16, 0x1, R5 ;  /* 0x0000000110087824 */ /* 0x002fe200078e0205 */
[----:B------:R-:W-:Y:S04]  /*1e2c0*/  BAR.SYNC.DEFER_BLOCKING 0x0 ;  /* 0x0000000000007b1d */ /* 0x000fe80000010000 */
[----:B------:R-:W-:-:S02]  /*1e2d0*/  ISETP.GE.U32.AND P0, PT, R8, c[0x0][0x0], PT ;  /* 0x0000000008007a0c */ /* 0x000fc40003f06070 */
[----:B------:R-:W-:Y:S02]  /*1e2e0*/  BSSY B0, `(.L_x_1177) ;  /* 0x0000062000007945 */ /* 0x000fe40003800000 */
        /* <DEDUP_REMOVED lines=23> */
.L_x_1180:
[----:B--2---:R-:W-:Y:S02]  /*1e460*/  FSETP.GTU.FTZ.AND P0, PT, |R10|, +INF , PT ;  /* 0x7f8000000a00780b */ /* 0x004fe40003f1c200 */
[----:B0-----:R-:W-:-:S04]  /*1e470*/  ISETP.LT.U32.AND P2, PT, R28, R14, PT ;  /* 0x0000000e1c00720c */ /* 0x001fc80003f41070 */
[----:B------:R-:W-:-:S08]  /*1e480*/  ISETP.LT.OR.EX P0, PT, R29, R15, !P0, P2 ;  /* 0x0000000f1d00720c */ /* 0x000fd00004701720 */
.L_x_1181:
[----:B------:R-:W-:Y:S05]  /*1e490*/  BSYNC B1 ;  /* 0x0000000000017941 */ /* 0x000fea0003800000 */
.L_x_1179:
        /* <DEDUP_REMOVED lines=15> */
.L_x_1183:
[----:B---3--:R-:W-:Y:S02]  /*1e590*/  FSETP.GTU.FTZ.AND P0, PT, |R12|, +INF , PT ;  /* 0x7f8000000c00780b */ /* 0x008fe40003f1c200 */
[----:B------:R-:W-:-:S04]  /*1e5a0*/  ISETP.LT.U32.AND P2, PT, R26, R20, PT ;  /* 0x000000141a00720c */ /* 0x000fc80003f41070 */
[----:B------:R-:W-:-:S08]  /*1e5b0*/  ISETP.LT.OR.EX P0, PT, R27, R21, !P0, P2 ;  /* 0x000000151b00720c */ /* 0x000fd00004701720 */
.L_x_1184:
[----:B------:R-:W-:Y:S05]  /*1e5c0*/  BSYNC B1 ;  /* 0x0000000000017941 */ /* 0x000fea0003800000 */
.L_x_1182:
        /* <DEDUP_REMOVED lines=15> */
.L_x_1186:
[----:B----4-:R-:W-:Y:S02]  /*1e6c0*/  FSETP.GTU.FTZ.AND P0, PT, |R34|, +INF , PT ;  /* 0x7f8000002200780b */ /* 0x010fe40003f1c200 */
[----:B------:R-:W-:-:S04]  /*1e6d0*/  ISETP.LT.U32.AND P2, PT, R18, R30, PT ;  /* 0x0000001e1200720c */ /* 0x000fc80003f41070 */
[----:B------:R-:W-:-:S08]  /*1e6e0*/  ISETP.LT.OR.EX P0, PT, R19, R31, !P0, P2 ;  /* 0x0000001f1300720c */ /* 0x000fd00004701720 */
.L_x_1187:
[----:B------:R-:W-:Y:S05]  /*1e6f0*/  BSYNC B1 ;  /* 0x0000000000017941 */ /* 0x000fea0003800000 */
.L_x_1185:
        /* <DEDUP_REMOVED lines=15> */
.L_x_1189:
[----:B------:R-:W-:Y:S02]  /*1e7f0*/  FSETP.GTU.FTZ.AND P0, PT, |R36|, +INF , PT ;  /* 0x7f8000002400780b */ /* 0x000fe40003f1c200 */
[----:B------:R-:W-:-:S04]  /*1e800*/  ISETP.LT.U32.AND P2, PT, R0, R32, PT ;  /* 0x000000200000720c */ /* 0x000fc80003f41070 */
[----:B------:R-:W-:-:S08]  /*1e810*/  ISETP.LT.OR.EX P0, PT, R17, R33, !P0, P2 ;  /* 0x000000211100720c */ /* 0x000fd00004701720 */
.L_x_1190:
[----:B------:R-:W-:Y:S05]  /*1e820*/  BSYNC B1 ;  /* 0x0000000000017941 */ /* 0x000fea0003800000 */
.L_x_1188:
        /* <DEDUP_REMOVED lines=13> */
.L_x_1178:
[----:B------:R-:W-:Y:S05]  /*1e900*/  BSYNC B0 ;  /* 0x0000000000007941 */ /* 0x000fea0003800000 */
.L_x_1177:
[----:B------:R-:W-:-:S04]  /*1e910*/  SHF.R.S32.HI R5, RZ, 0x1, R5 ;  /* 0x00000001ff057819 */ /* 0x000fc80000011405 */
[----:B------:R-:W-:-:S13]  /*1e920*/  ISETP.GE.AND P0, PT, R5, 0x20, PT ;  /* 0x000000200500780c */ /* 0x000fda0003f06270 */
[----:B------:R-:W-:Y:S05]  /*1e930*/  @P0 BRA `(.L_x_1191) ;  /* 0xfffff97000000947 */ /* 0x000fea000383ffff */
[----:B------:R-:W-:-:S04]  /*1e940*/  IMAD.MOV.U32 R5, RZ, RZ, 0x20 ;  /* 0x00000020ff057424 */ /* 0x000fc800078e00ff */
.L_x_1176:
[----:B------:R-:W-:Y:S01]  /*1e950*/  BAR.SYNC.DEFER_BLOCKING 0x0 ;  /* 0x0000000000007b1d */ /* 0x000fe20000010000 */
[----:B------:R-:W-:-:S13]  /*1e960*/  ISETP.GE.AND P0, PT, R5, 0x2, PT ;  /* 0x000000020500780c */ /* 0x000fda0003f06270 */
[----:B------:R-:W-:Y:S05]  /*1e970*/  @!P0 BRA `(.L_x_1175) ;  /* 0x000005c000008947 */ /* 0x000fea0003800000 */
[----:B0-----:R-:W-:-:S04]  /*1e980*/  IMAD.MOV.U32 R6, RZ, RZ, 0x1 ;  /* 0x00000001ff067424 */ /* 0x001fc800078e00ff */
.L_x_1204:
        /* <DEDUP_REMOVED lines=10> */
[----:B-1----:R-:W-:-:S05]  /*1ea30*/  SEL R8, RZ, 0xffffffff, !P2 ;  /* 0xffffffffff087807 */ /* 0x002fca0005000000 */
[----:B------:R-:W-:-:S04]  /*1ea40*/  @!P3 SEL R8, RZ, 0xffffffff, P0 ;  /* 0xffffffffff08b807 */ /* 0x000fc80000000000 */
[----:B------:R-:W-:-:S04]  /*1ea50*/  LOP3.LUT R8, R8, 0x1, RZ, 0xc0, !PT ;  /* 0x0000000108087812 */ /* 0x000fc800078ec0ff */
[----:B------:R-:W-:Y:S01]  /*1ea60*/  ISETP.EQ.U32.AND P0, PT, R8, 0x1, PT ;  /* 0x000000010800780c */ /* 0x000fe20003f02070 */
[----:B------:R-:W-:Y:S07]  /*1ea70*/  BRA `(.L_x_1194) ;  /* 0x0000003000007947 */ /* 0x000fee0003800000 */
.L_x_1193:
[----:B--2---:R-:W-:Y:S02]  /*1ea80*/  FSETP.GTU.FTZ.AND P0, PT, |R10|, +INF , PT ;  /* 0x7f8000000a00780b */ /* 0x004fe40003f1c200 */
[----:B----4-:R-:W-:-:S04]  /*1ea90*/  ISETP.LT.U32.AND P2, PT, R28, R15, PT ;  /* 0x0000000f1c00720c */ /* 0x010fc80003f41070 */
[----:B---3--:R-:W-:-:S08]  /*1eaa0*/  ISETP.LT.OR.EX P0, PT, R29, R12, !P0, P2 ;  /* 0x0000000c1d00720c */ /* 0x008fd00004701720 */
.L_x_1194:
[----:B------:R-:W-:Y:S05]  /*1eab0*/  BSYNC B0 ;  /* 0x0000000000007941 */ /* 0x000fea0003800000 */
.L_x_1192:
[----:B------:R-:W-:Y:S01]  /*1eac0*/  FSETP.GTU.FTZ.AND P2, PT, |R11|, +INF , PT ;  /* 0x7f8000000b00780b */ /* 0x000fe20003f5c200 */
[----:B------:R2:W3:Y:S01]  /*1ead0*/  SHFL.DOWN PT, R14, R11, R6, 0x1f ;  /* 0x08001f060b0e7589 */ /* 0x0004e200000e0000 */
[----:B------:R-:W-:Y:S01]  /*1eae0*/  BSSY B0, `(.L_x_1195) ;  /* 0x0000013000007945 */ /* 0x000fe20003800000 */
[----:B0-----:R-:W-:Y:S02]  /*1eaf0*/  SEL R28, R28, R15, P0 ;  /* 0x0000000f1c1c7207 */ /* 0x001fe40000000000 */
[----:B------:R2:W0:Y:S01]  /*1eb00*/  SHFL.DOWN PT, R16, R27, R6, 0x1f ;  /* 0x08001f061b107589 */ /* 0x00042200000e0000 */
[----:B------:R-:W-:Y:S02]  /*1eb10*/  SEL R29, R29, R12, P0 ;  /* 0x0000000c1d1d7207 */ /* 0x000fe40000000000 */
[----:B------:R-:W-:Y:S01]  /*1eb20*/  FSEL R13, R13, R10, P0 ;  /* 0x0000000a0d0d7208 */ /* 0x000fe20000000000 */
[----:B------:R2:W4:Y:S04]  /*1eb30*/  SHFL.DOWN PT, R21, R26, R6, 0x1f ;  /* 0x08001f061a157589 */ /* 0x00052800000e0000 */
[----:B------:R-:W-:Y:S05]  /*1eb40*/  @P2 BRA `(.L_x_1196) ;  /* 0x0000009000002947 */ /* 0x000fea0003800000 */
[----:B---3--:R-:W-:Y:S02]  /*1eb50*/  FSETP.NEU.FTZ.AND P3, PT, R11, R14, PT ;  /* 0x0000000e0b00720b */ /* 0x008fe40003f7d000 */
[----:B----4-:R-:W-:-:S02]  /*1eb60*/  ISETP.GE.U32.AND P0, PT, R26, R21, PT ;  /* 0x000000151a00720c */ /* 0x010fc40003f06070 */
[----:B------:R-:W-:Y:S02]  /*1eb70*/  FSETP.GT.FTZ.AND P2, PT, R11, R14, PT ;  /* 0x0000000e0b00720b */ /* 0x000fe40003f54000 */
[----:B0-----:R-:W-:Y:S02]  /*1eb80*/  ISETP.GE.AND.EX P0, PT, R27, R16, PT, P0 ;  /* 0x000000101b00720c */ /* 0x001fe40003f06300 */
[----:B-1----:R-:W-:-:S05]  /*1eb90*/  SEL R8, RZ, 0xffffffff, !P2 ;  /* 0xffffffffff087807 */ /* 0x002fca0005000000 */
[----:B------:R-:W-:-:S04]  /*1eba0*/  @!P3 SEL R8, RZ, 0xffffffff, P0 ;  /* 0xffffffffff08b807 */ /* 0x000fc80000000000 */
[----:B------:R-:W-:-:S04]  /*1ebb0*/  LOP3.LUT R8, R8, 0x1, RZ, 0xc0, !PT ;  /* 0x0000000108087812 */ /* 0x000fc800078ec0ff */
[----:B------:R-:W-:Y:S01]  /*1ebc0*/  ISETP.EQ.U32.AND P0, PT, R8, 0x1, PT ;  /* 0x000000010800780c */ /* 0x000fe20003f02070 */
[----:B------:R-:W-:Y:S07]  /*1ebd0*/  BRA `(.L_x_1197) ;  /* 0x0000003000007947 */ /* 0x000fee0003800000 */
.L_x_1196:
[----:B---3--:R-:W-:Y:S02]  /*1ebe0*/  FSETP.GTU.FTZ.AND P0, PT, |R14|, +INF , PT ;  /* 0x7f8000000e00780b */ /* 0x008fe40003f1c200 */
[----:B----4-:R-:W-:-:S04]  /*1ebf0*/  ISETP.LT.U32.AND P2, PT, R26, R21, PT ;  /* 0x000000151a00720c */ /* 0x010fc80003f41070 */
[----:B0-----:R-:W-:-:S08]  /*1ec00*/  ISETP.LT.OR.EX P0, PT, R27, R16, !P0, P2 ;  /* 0x000000101b00720c */ /* 0x001fd00004701720 */
.L_x_1197:
[----:B------:R-:W-:Y:S05]  /*1ec10*/  BSYNC B0 ;  /* 0x0000000000007941 */ /* 0x000fea0003800000 */
.L_x_1195:
[----:B------:R-:W-:Y:S01]  /*1ec20*/  FSETP.GTU.FTZ.AND P2, PT, |R9|, +INF , PT ;  /* 0x7f8000000900780b */ /* 0x000fe20003f5c200 */
[----:B------:R0:W3:Y:S01]  /*1ec30*/  SHFL.DOWN PT, R10, R9, R6, 0x1f ;  /* 0x08001f06090a7589 */ /* 0x0000e200000e0000 */
[----:B------:R-:W-:Y:S01]  /*1ec40*/  BSSY B0, `(.L_x_1198) ;  /* 0x0000013000007945 */ /* 0x000fe20003800000 */
[----:B--2---:R-:W-:Y:S02]  /*1ec50*/  SEL R26, R26, R21, P0 ;  /* 0x000000151a1a7207 */ /* 0x004fe40000000000 */
[----:B------:R0:W2:Y:S01]  /*1ec60*/  SHFL.DOWN PT, R12, R19, R6, 0x1f ;  /* 0x08001f06130c7589 */ /* 0x0000a200000e0000 */
[----:B------:R-:W-:Y:S02]  /*1ec70*/  SEL R27, R27, R16, P0 ;  /* 0x000000101b1b7207 */ /* 0x000fe40000000000 */
[----:B------:R-:W-:Y:S01]  /*1ec80*/  FSEL R11, R11, R14, P0 ;  /* 0x0000000e0b0b7208 */ /* 0x000fe20000000000 */
[----:B------:R0:W4:Y:S04]  /*1ec90*/  SHFL.DOWN PT, R15, R18, R6, 0x1f ;  /* 0x08001f06120f7589 */ /* 0x00012800000e0000 */
[----:B------:R-:W-:Y:S05]  /*1eca0*/  @P2 BRA `(.L_x_1199) ;  /* 0x0000009000002947 */ /* 0x000fea0003800000 */
[----:B---3--:R-:W-:Y:S02]  /*1ecb0*/  FSETP.NEU.FTZ.AND P3, PT, R9, R10, PT ;  /* 0x0000000a0900720b */ /* 0x008fe40003f7d000 */
[----:B----4-:R-:W-:-:S02]  /*1ecc0*/  ISETP.GE.U32.AND P0, PT, R18, R15, PT ;  /* 0x0000000f1200720c */ /* 0x010fc40003f06070 */
[----:B------:R-:W-:Y:S02]  /*1ecd0*/  FSETP.GT.FTZ.AND P2, PT, R9, R10, PT ;  /* 0x0000000a0900720b */ /* 0x000fe40003f54000 */
[----:B--2---:R-:W-:Y:S02]  /*1ece0*/  ISETP.GE.AND.EX P0, PT, R19, R12, PT, P0 ;  /* 0x0000000c1300720c */ /* 0x004fe40003f06300 */
[----:B-1----:R-:W-:-:S05]  /*1ecf0*/  SEL R8, RZ, 0xffffffff, !P2 ;  /* 0xffffffffff087807 */ /* 0x002fca0005000000 */
[----:B------:R-:W-:-:S04]  /*1ed00*/  @!P3 SEL R8, RZ, 0xffffffff, P0 ;  /* 0xffffffffff08b807 */ /* 0x000fc80000000000 */
[----:B------:R-:W-:-:S04]  /*1ed10*/  LOP3.LUT R8, R8, 0x1, RZ, 0xc0, !PT ;  /* 0x0000000108087812 */ /* 0x000fc800078ec0ff */
[----:B------:R-:W-:Y:S01]  /*1ed20*/  ISETP.EQ.U32.AND P0, PT, R8, 0x1, PT ;  /* 0x000000010800780c */ /* 0x000fe20003f02070 */
[----:B------:R-:W-:Y:S07]  /*1ed30*/  BRA `(.L_x_1200) ;  /* 0x0000003000007947 */ /* 0x000fee0003800000 */
.L_x_1199:
[----:B---3--:R-:W-:Y:S02]  /*1ed40*/  FSETP.GTU.FTZ.AND P0, PT, |R10|, +INF , PT ;  /* 0x7f8000000a00780b */ /* 0x008fe40003f1c200 */
[----:B----4-:R-:W-:-:S04]  /*1ed50*/  ISETP.LT.U32.AND P2, PT, R18, R15, PT ;  /* 0x0000000f1200720c */ /* 0x010fc80003f41070 */
[----:B--2---:R-:W-:-:S08]  /*1ed60*/  ISETP.LT.OR.EX P0, PT, R19, R12, !P0, P2 ;  /* 0x0000000c1300720c */ /* 0x004fd00004701720 */
.L_x_1200:
[----:B------:R-:W-:Y:S05]  /*1ed70*/  BSYNC B0 ;  /* 0x0000000000007941 */ /* 0x000fea0003800000 */
.L_x_1198:
        /* <DEDUP_REMOVED lines=18> */
.L_x_1202:
[----:B---3--:R-:W-:Y:S02]  /*1eea0*/  FSETP.GTU.FTZ.AND P0, PT, |R14|, +INF , PT ;  /* 0x7f8000000e00780b */ /* 0x008fe40003f1c200 */
[----:B----4-:R-:W-:-:S04]  /*1eeb0*/  ISETP.LT.U32.AND P2, PT, R0, R21, PT ;  /* 0x000000150000720c */ /* 0x010fc80003f41070 */
[----:B0-----:R-:W-:-:S08]  /*1eec0*/  ISETP.LT.OR.EX P0, PT, R17, R16, !P0, P2 ;  /* 0x000000101100720c */ /* 0x001fd00004701720 */
.L_x_1203:
[----:B------:R-:W-:Y:S05]  /*1eed0*/  BSYNC B0 ;  /* 0x0000000000007941 */ /* 0x000fea0003800000 */
.L_x_1201:
[----:B--2---:R-:W-:Y:S01]  /*1eee0*/  IMAD.SHL.U32 R6, R6, 0x2, RZ ;  /* 0x0000000206067824 */ /* 0x004fe200078e00ff */
[----:B------:R-:W-:Y:S02]  /*1eef0*/  FSEL R7, R7, R14, P0 ;  /* 0x0000000e07077208 */ /* 0x000fe40000000000 */
[----:B------:R-:W-:Y:S02]  /*1ef00*/  SEL R0, R0, R21, P0 ;  /* 0x0000001500007207 */ /* 0x000fe40000000000 */
[----:B------:R-:W-:Y:S02]  /*1ef10*/  ISETP.GE.AND P2, PT, R6, R5, PT ;  /* 0x000000050600720c */ /* 0x000fe40003f46270 */
[----:B------:R-:W-:-:S11]  /*1ef20*/  SEL R17, R17, R16, P0 ;  /* 0x0000001011117207 */ /* 0x000fd60000000000 */
[----:B------:R-:W-:Y:S05]  /*1ef30*/  @!P2 BRA `(.L_x_1204) ;  /* 0xfffffa500000a947 */ /* 0x000fea000383ffff */
.L_x_1175:
[----:B------:R-:W-:Y:S05]  /*1ef40*/  @!P1 EXIT ;  /* 0x000000000000994d */ /* 0x000fea0003800000 */
[----:B------:R-:W-:Y:S01]  /*1ef50*/  ULDC.U8 UR4, c[0x0][0x580] ;  /* 0x0001600000047ab9 */ /* 0x000fe20000000000 */
[----:B------:R-:W-:Y:S02]  /*1ef60*/  ISETP.NE.U32.AND P0, PT, R2, RZ, PT ;  /* 0x000000ff0200720c */ /* 0x000fe40003f05070 */
[----:B------:R-:W-:Y:S02]  /*1ef70*/  ISETP.NE.AND P1, PT, RZ, UR4, PT ;  /* 0x00000004ff007c0c */ /* 0x000fe4000bf25270 */
[----:B------:R-:W-:-:S11]  /*1ef80*/  ISETP.NE.AND.EX P0, PT, R4, RZ, PT, P0 ;  /* 0x000000ff0400720c */ /* 0x000fd60003f05300 */
[----:B------:R-:W-:Y:S05]  /*1ef90*/  @!P1 BRA `(.L_x_1205) ;  /* 0x0000008000009947 */ /* 0x000fea0003800000 */
[----:B0-----:R-:W-:Y:S02]  /*1efa0*/  IADD3 R28, P2, R28, c[0x0][0x578], RZ ;  /* 0x00015e001c1c7a10 */ /* 0x001fe40007f5e0ff */
[----:B------:R-:W-:Y:S02]  /*1efb0*/  IADD3 R26, P3, R26, c[0x0][0x578], RZ ;  /* 0x00015e001a1a7a10 */ /* 0x000fe40007f7e0ff */
[----:B------:R-:W-:Y:S02]  /*1efc0*/  IADD3 R18, P4, R18, c[0x0][0x578], RZ ;  /* 0x00015e0012127a10 */ /* 0x000fe40007f9e0ff */
[----:B------:R-:W-:Y:S02]  /*1efd0*/  IADD3 R0, P5, R0, c[0x0][0x578], RZ ;  /* 0x00015e0000007a10 */ /* 0x000fe40007fbe0ff */
[----:B------:R-:W-:Y:S02]  /*1efe0*/  IADD3.X R29, R29, c[0x0][0x57c], RZ, P2, !PT ;  /* 0x00015f001d1d7a10 */ /* 0x000fe400017fe4ff */
[----:B------:R-:W-:-:S02]  /*1eff0*/  IADD3.X R27, R27, c[0x0][0x57c], RZ, P3, !PT ;  /* 0x00015f001b1b7a10 */ /* 0x000fc40001ffe4ff */
[----:B------:R-:W-:Y:S02]  /*1f000*/  IADD3.X R19, R19, c[0x0][0x57c], RZ, P4, !PT ;  /* 0x00015f0013137a10 */ /* 0x000fe400027fe4ff */
[----:B------:R-:W-:Y:S02]  /*1f010*/  IADD3.X R17, R17, c[0x0][0x57c], RZ, P5, !PT ;  /* 0x00015f0011117a10 */ /* 0x000fe40002ffe4ff */
.L_x_1205:
[----:B------:R-:W-:Y:S05]  /*1f020*/  @!P0 BRA `(.L_x_1206) ;  /* 0x00000b7000008947 */ /* 0x000fea0003800000 */
[----:B------:R-:W-:Y:S02]  /*1f030*/  ULDC.U8 UR4, c[0x0][0x581] ;  /* 0x0001604000047ab9 */ /* 0x000fe40000000000 */
[----:B------:R-:W-:-:S04]  /*1f040*/  ISETP.NE.AND P0, PT, RZ, UR4, PT ;  /* 0x00000004ff007c0c */ /* 0x000fc8000bf05270 */
[----:B------:R-:W-:Y:S01]  /*1f050*/  P2R R33, PR, RZ, 0x1 ;  /* 0x00000001ff217803 */ /* 0x000fe20000000000 */
[----:B------:R-:W-:Y:S05]  /*1f060*/  @!P1 BRA `(.L_x_1207) ;  /* 0x0000044000009947 */ /* 0x000fea0003800000 */
[----:B------:R-:W2:Y:S04]  /*1f070*/  LDG.E R10, [R2.64] ;  /* 0x00000024020a7981 */ /* 0x000ea8000c1e1900 */
[----:B------:R-:W3:Y:S04]  /*1f080*/  LDG.E.64 R4, [R2.64+0x8] ;  /* 0x0000082402047981 */ /* 0x000ee8000c1e1b00 */
[----:B------:R-:W4:Y:S04]  /*1f090*/  LDG.E R12, [R2.64+0x10] ;  /* 0x00001024020c7981 */ /* 0x000f28000c1e1900 */
[----:B0-----:R-:W5:Y:S04]  /*1f0a0*/  LDG.E.64 R14, [R2.64+0x18] ;  /* 0x00001824020e7981 */ /* 0x001f68000c1e1b00 */
[----:B------:R-:W5:Y:S04]  /*1f0b0*/  LDG.E R16, [R2.64+0x20] ;  /* 0x0000202402107981 */ /* 0x000f68000c1e1900 */
[----:B------:R-:W5:Y:S04]  /*1f0c0*/  LDG.E.64 R20, [R2.64+0x28] ;  /* 0x0000282402147981 */ /* 0x000f68000c1e1b00 */
[----:B------:R-:W5:Y:S04]  /*1f0d0*/  LDG.E R32, [R2.64+0x30] ;  /* 0x0000302402207981 */ /* 0x000f68000c1e1900 */
[----:B------:R-:W5:Y:S01]  /*1f0e0*/  LDG.E.64 R30, [R2.64+0x38] ;  /* 0x00003824021e7981 */ /* 0x000f62000c1e1b00 */
[----:B--2---:R-:W-:-:S04]  /*1f0f0*/  FSETP.GTU.FTZ.AND P1, PT, |R10|, +INF , PT ;  /* 0x7f8000000a00780b */ /* 0x004fc80003f3c200 */
[----:B------:R-:W-:Y:S02]  /*1f100*/  FSETP.NEU.OR P3, PT, R10, R13, P1 ;  /* 0x0000000d0a00720b */ /* 0x000fe40000f6d400 */
[----:B----4-:R-:W-:-:S07]  /*1f110*/  FSETP.GTU.FTZ.AND P4, PT, |R12|, +INF , PT ;  /* 0x7f8000000c00780b */ /* 0x010fce0003f9c200 */
[----:B---3--:R-:W-:Y:S02]  /*1f120*/  @!P1 ISETP.GE.U32.AND P0, PT, R4, R28, PT ;  /* 0x0000001c0400920c */ /* 0x008fe40003f06070 */
[----:B------:R-:W-:Y:S02]  /*1f130*/  @!P1 FSETP.GT.FTZ.AND P2, PT, R10, R13, PT ;  /* 0x0000000d0a00920b */ /* 0x000fe40003f54000 */
[----:B------:R-:W-:Y:S02]  /*1f140*/  @!P1 ISETP.GE.AND.EX P0, PT, R5, R29, PT, P0 ;  /* 0x0000001d0500920c */ /* 0x000fe40003f06300 */
[----:B------:R-:W-:Y:S02]  /*1f150*/  @!P1 SEL R6, RZ, 0xffffffff, !P2 ;  /* 0xffffffffff069807 */ /* 0x000fe40005000000 */
[----:B------:R-:W-:Y:S02]  /*1f160*/  @P1 FSETP.GTU.FTZ.AND P5, PT, |R13|, +INF , PT ;  /* 0x7f8000000d00180b */ /* 0x000fe40003fbc200 */
[----:B-----5:R-:W-:-:S04]  /*1f170*/  @!P4 ISETP.GE.U32.AND P2, PT, R14, R26, PT ;  /* 0x0000001a0e00c20c */ /* 0x020fc80003f46070 */
[----:B------:R-:W-:-:S03]  /*1f180*/  @!P4 ISETP.GE.AND.EX P2, PT, R15, R27, PT, P2 ;  /* 0x0000001b0f00c20c */ /* 0x000fc60003f46320 */
[----:B------:R-:W-:Y:S02]  /*1f190*/  @!P3 SEL R6, RZ, 0xffffffff, P0 ;  /* 0xffffffffff06b807 */ /* 0x000fe40000000000 */
[----:B------:R-:W-:Y:S02]  /*1f1a0*/  @P1 ISETP.LT.U32.AND P3, PT, R4, R28, PT ;  /* 0x0000001c0400120c */ /* 0x000fe40003f61070 */
[----:B------:R-:W-:-:S04]  /*1f1b0*/  @!P1 LOP3.LUT R6, R6, 0x1, RZ, 0xc0, !PT ;  /* 0x0000000106069812 */ /* 0x000fc800078ec0ff */
[----:B------:R-:W-:Y:S02]  /*1f1c0*/  @!P1 ISETP.EQ.U32.AND P0, PT, R6, 0x1, PT ;  /* 0x000000010600980c */ /* 0x000fe40003f02070 */
[----:B------:R-:W-:Y:S02]  /*1f1d0*/  @P1 ISETP.LT.OR.EX P0, PT, R5, R29, !P5, P3 ;  /* 0x0000001d0500120c */ /* 0x000fe40006f01730 */
[----:B------:R-:W-:Y:S02]  /*1f1e0*/  FSETP.GTU.FTZ.AND P3, PT, |R16|, +INF , PT ;  /* 0x7f8000001000780b */ /* 0x000fe40003f7c200 */
[CC--:B------:R-:W-:Y:S02]  /*1f1f0*/  FSETP.NEU.OR P5, PT, R12.reuse, R11.reuse, P4 ;  /* 0x0000000b0c00720b */ /* 0x0c0fe400027ad400 */
[----:B------:R-:W-:-:S04]  /*1f200*/  @!P4 FSETP.GT.FTZ.AND P1, PT, R12, R11, PT ;  /* 0x0000000b0c00c20b */ /* 0x000fc80003f34000 */
[----:B------:R-:W-:-:S03]  /*1f210*/  @!P4 SEL R6, RZ, 0xffffffff, !P1 ;  /* 0xffffffffff06c807 */ /* 0x000fc60004800000 */
[----:B------:R-:W-:Y:S02]  /*1f220*/  SEL R28, R4, R28, P0 ;  /* 0x0000001c041c7207 */ /* 0x000fe40000000000 */
[----:B------:R-:W-:Y:S02]  /*1f230*/  @!P3 ISETP.GE.U32.AND P1, PT, R20, R18, PT ;  /* 0x000000121400b20c */ /* 0x000fe40003f26070 */
[----:B------:R-:W-:Y:S02]  /*1f240*/  @!P5 SEL R6, RZ, 0xffffffff, P2 ;  /* 0xffffffffff06d807 */ /* 0x000fe40001000000 */
[C---:B------:R-:W-:Y:S02]  /*1f250*/  FSETP.NEU.OR P2, PT, R16.reuse, R9, P3 ;  /* 0x000000091000720b */ /* 0x040fe40001f4d400 */
[----:B------:R-:W-:Y:S02]  /*1f260*/  @!P3 ISETP.GE.AND.EX P5, PT, R21, R19, PT, P1 ;  /* 0x000000131500b20c */ /* 0x000fe40003fa6310 */
[----:B------:R-:W-:-:S02]  /*1f270*/  @!P3 FSETP.GT.FTZ.AND P1, PT, R16, R9, PT ;  /* 0x000000091000b20b */ /* 0x000fc40003f34000 */
[----:B------:R-:W-:Y:S02]  /*1f280*/  @!P4 LOP3.LUT R6, R6, 0x1, RZ, 0xc0, !PT ;  /* 0x000000010606c812 */ /* 0x000fe400078ec0ff */
[----:B-1----:R-:W-:Y:S02]  /*1f290*/  @!P3 SEL R8, RZ, 0xffffffff, !P1 ;  /* 0xffffffffff08b807 */ /* 0x002fe40004800000 */
[----:B------:R-:W-:Y:S02]  /*1f2a0*/  @!P4 ISETP.EQ.U32.AND P1, PT, R6, 0x1, PT ;  /* 0x000000010600c80c */ /* 0x000fe40003f22070 */
[----:B------:R-:W-:Y:S02]  /*1f2b0*/  SEL R29, R5, R29, P0 ;  /* 0x0000001d051d7207 */ /* 0x000fe40000000000 */
[----:B------:R-:W-:Y:S02]  /*1f2c0*/  FSEL R13, R10, R13, P0 ;  /* 0x0000000d0a0d7208 */ /* 0x000fe40000000000 */
[----:B------:R-:W-:-:S02]  /*1f2d0*/  @!P2 SEL R8, RZ, 0xffffffff, P5 ;  /* 0xffffffffff08a807 */ /* 0x000fc40002800000 */
[----:B------:R-:W-:Y:S02]  /*1f2e0*/  @P4 FSETP.GTU.FTZ.AND P5, PT, |R11|, +INF , PT ;  /* 0x7f8000000b00480b */ /* 0x000fe40003fbc200 */
[----:B------:R-:W-:Y:S02]  /*1f2f0*/  @P4 ISETP.LT.U32.AND P2, PT, R14, R26, PT ;  /* 0x0000001a0e00420c */ /* 0x000fe40003f41070 */
[----:B------:R-:W-:Y:S02]  /*1f300*/  @!P3 LOP3.LUT R8, R8, 0x1, RZ, 0xc0, !PT ;  /* 0x000000010808b812 */ /* 0x000fe400078ec0ff */
[----:B------:R-:W-:Y:S02]  /*1f310*/  @P4 ISETP.LT.OR.EX P1, PT, R15, R27, !P5, P2 ;  /* 0x0000001b0f00420c */ /* 0x000fe40006f21720 */
[----:B------:R-:W-:Y:S02]  /*1f320*/  @P3 FSETP.GTU.FTZ.AND P5, PT, |R9|, +INF , PT ;  /* 0x7f8000000900380b */ /* 0x000fe40003fbc200 */
[----:B------:R-:W-:-:S02]  /*1f330*/  @P3 ISETP.LT.U32.AND P4, PT, R20, R18, PT ;  /* 0x000000121400320c */ /* 0x000fc40003f81070 */
[----:B------:R-:W-:Y:S02]  /*1f340*/  @!P3 ISETP.EQ.U32.AND P2, PT, R8, 0x1, PT ;  /* 0x000000010800b80c */ /* 0x000fe40003f42070 */
[----:B------:R-:W-:Y:S02]  /*1f350*/  @P3 ISETP.LT.OR.EX P2, PT, R21, R19, !P5, P4 ;  /* 0x000000131500320c */ /* 0x000fe40006f41740 */
[----:B------:R-:W-:-:S03]  /*1f360*/  FSETP.GTU.FTZ.AND P3, PT, |R32|, +INF , PT ;  /* 0x7f8000002000780b */ /* 0x000fc60003f7c200 */
[----:B------:R-:W-:Y:S02]  /*1f370*/  SEL R26, R14, R26, P1 ;  /* 0x0000001a0e1a7207 */ /* 0x000fe40000800000 */
[----:B------:R-:W-:Y:S02]  /*1f380*/  SEL R27, R15, R27, P1 ;  /* 0x0000001b0f1b7207 */ /* 0x000fe40000800000 */
[----:B------:R-:W-:-:S04]  /*1f390*/  FSEL R11, R12, R11, P1 ;  /* 0x0000000b0c0b7208 */ /* 0x000fc80000800000 */
[----:B------:R-:W-:Y:S02]  /*1f3a0*/  SEL R18, R20, R18, P2 ;  /* 0x0000001214127207 */ /* 0x000fe40001000000 */
[-C--:B------:R-:W-:Y:S02]  /*1f3b0*/  @!P3 FSETP.GT.FTZ.AND P5, PT, R32, R7.reuse, PT ;  /* 0x000000072000b20b */ /* 0x080fe40003fb4000 */
[----:B------:R-:W-:Y:S02]  /*1f3c0*/  @!P3 ISETP.GE.U32.AND P4, PT, R30, R0, PT ;  /* 0x000000001e00b20c */ /* 0x000fe40003f86070 */
[----:B------:R-:W-:Y:S02]  /*1f3d0*/  @!P3 SEL R6, RZ, 0xffffffff, !P5 ;  /* 0xffffffffff06b807 */ /* 0x000fe40006800000 */
[----:B------:R-:W-:Y:S02]  /*1f3e0*/  FSETP.NEU.OR P5, PT, R32, R7, P3 ;  /* 0x000000072000720b */ /* 0x000fe40001fad400 */
[----:B------:R-:W-:-:S02]  /*1f3f0*/  @!P3 ISETP.GE.AND.EX P4, PT, R31, R17, PT, P4 ;  /* 0x000000111f00b20c */ /* 0x000fc40003f86340 */
[----:B------:R-:W-:Y:S02]  /*1f400*/  @P3 ISETP.LT.U32.AND P6, PT, R30, R0, PT ;  /* 0x000000001e00320c */ /* 0x000fe40003fc1070 */
[----:B------:R-:W-:Y:S02]  /*1f410*/  SEL R19, R21, R19, P2 ;  /* 0x0000001315137207 */ /* 0x000fe40001000000 */
[----:B------:R-:W-:-:S07]  /*1f420*/  FSEL R9, R16, R9, P2 ;  /* 0x0000000910097208 */ /* 0x000fce0001000000 */
[----:B------:R-:W-:Y:S02]  /*1f430*/  @!P5 SEL R6, RZ, 0xffffffff, P4 ;  /* 0xffffffffff06d807 */ /* 0x000fe40002000000 */
[----:B------:R-:W-:Y:S02]  /*1f440*/  @P3 FSETP.GTU.FTZ.AND P5, PT, |R7|, +INF , PT ;  /* 0x7f8000000700380b */ /* 0x000fe40003fbc200 */
[----:B------:R-:W-:-:S04]  /*1f450*/  @!P3 LOP3.LUT R6, R6, 0x1, RZ, 0xc0, !PT ;  /* 0x000000010606b812 */ /* 0x000fc800078ec0ff */
[----:B------:R-:W-:Y:S02]  /*1f460*/  @!P3 ISETP.EQ.U32.AND P4, PT, R6, 0x1, PT ;  /* 0x000000010600b80c */ /* 0x000fe40003f82070 */
[----:B------:R-:W-:-:S13]  /*1f470*/  @P3 ISETP.LT.OR.EX P4, PT, R31, R17, !P5, P6 ;  /* 0x000000111f00320c */ /* 0x000fda0006f81760 */
[----:B------:R-:W-:Y:S02]  /*1f480*/  SEL R0, R30, R0, P4 ;  /* 0x000000001e007207 */ /* 0x000fe40002000000 */
[----:B------:R-:W-:Y:S02]  /*1f490*/  SEL R17, R31, R17, P4 ;  /* 0x000000111f117207 */ /* 0x000fe40002000000 */
[----:B------:R-:W-:Y:S02]  /*1f4a0*/  FSEL R7, R32, R7, P4 ;  /* 0x0000000720077208 */ /* 0x000fe40002000000 */
.L_x_1207:
[----:B------:R-:W-:Y:S01]  /*1f4b0*/  ISETP.NE.AND P0, PT, R33, RZ, PT ;  /* 0x000000ff2100720c */ /* 0x000fe20003f05270 */
[----:B------:R-:W-:-:S12]  /*1f4c0*/  IMAD.MOV.U32 R16, RZ, RZ, R0 ;  /* 0x000000ffff107224 */ /* 0x000fd800078e0000 */
        /* <DEDUP_REMOVED lines=8> */
[----:B------:R2:W3:Y:S01]  /*1f550*/  LDC.64 R2, c[0x4][R0] ;  /* 0x0100000000027b82 */ /* 0x0004e20000000a00 */
[----:B0-----:R-:W-:Y:S02]  /*1f560*/  IMAD.MOV.U32 R6, RZ, RZ, c[0x4][0x3c0] ;  /* 0x0100f000ff067624 */ /* 0x001fe400078e00ff */
[----:B------:R-:W-:Y:S02]  /*1f570*/  IMAD.MOV.U32 R7, RZ, RZ, c[0x4][0x3c4] ;  /* 0x0100f100ff077624 */ /* 0x000fe400078e00ff */
[----:B-1----:R-:W-:Y:S02]  /*1f580*/  IMAD.MOV.U32 R8, RZ, RZ, 0x2ef ;  /* 0x000002efff087424 */ /* 0x002fe400078e00ff */
[----:B------:R-:W-:-:S02]  /*1f590*/  IMAD.MOV.U32 R10, RZ, RZ, c[0x4][0x2a0] ;  /* 0x0100a800ff0a7624 */ /* 0x000fc400078e00ff */
[----:B------:R-:W-:Y:S02]  /*1f5a0*/  IMAD.MOV.U32 R11, RZ, RZ, c[0x4][0x2a4] ;  /* 0x0100a900ff0b7624 */ /* 0x000fe400078e00ff */
[----:B------:R-:W-:Y:S02]  /*1f5b0*/  IMAD.MOV.U32 R12, RZ, RZ, 0x1 ;  /* 0x00000001ff0c7424 */ /* 0x000fe400078e00ff */
[----:B------:R-:W-:Y:S02]  /*1f5c0*/  IMAD.MOV.U32 R13, RZ, RZ, RZ ;  /* 0x000000ffff0d7224 */ /* 0x000fe400078e00ff */
[----:B--2---:R-:W-:Y:S01]  /*1f5d0*/  LEPC R14 ;  /* 0x00000000000e734e */ /* 0x004fe20000000000 */
[----:B------:R-:W-:Y:S02]  /*1f5e0*/  MOV R9, 0x1f650 ;  /* 0x0001f65000097802 */ /* 0x000fe40000000f00 */
[----:B------:R-:W-:Y:S02]  /*1f5f0*/  MOV R20, 0x1f5d0 ;  /* 0x0001f5d000147802 */ /* 0x000fe40000000f00 */
[----:B------:R-:W-:Y:S02]  /*1f600*/  MOV R21, 0x0 ;  /* 0x0000000000157802 */ /* 0x000fe40000000f00 */
[----:B------:R-:W-:-:S02]  /*1f610*/  MOV R0, 0x0 ;  /* 0x0000000000007802 */ /* 0x000fc40000000f00 */
[----:B------:R-:W-:-:S04]  /*1f620*/  IADD3 R20, P0, P1, -R20, R9, R14 ;  /* 0x0000000914147210 */ /* 0x000fc8000791e10e */
[----:B------:R-:W-:-:S04]  /*1f630*/  IADD3.X R21, ~R0, R21, R15, P0, P1 ;  /* 0x0000001500157210 */ /* 0x000fc800007e250f */
[----:B---3--:R-:W-:Y:S05]  /*1f640*/  CALL.ABS.NOINC R2 ;  /* 0x0000000002007343 */ /* 0x008fea0003c00000 */
.L_x_1209:
        /* <DEDUP_REMOVED lines=8> */
[----:B--2---:R2:W3:Y:S01]  /*1f6d0*/  LDC.64 R2, c[0x4][R0] ;  /* 0x0100000000027b82 */ /* 0x0044e20000000a00 */
[----:B0-----:R-:W-:-:S02]  /*1f6e0*/  IMAD.MOV.U32 R6, RZ, RZ, c[0x4][0x3c0] ;  /* 0x0100f000ff067624 */ /* 0x001fc400078e00ff */
[----:B------:R-:W-:Y:S02]  /*1f6f0*/  IMAD.MOV.U32 R7, RZ, RZ, c[0x4][0x3c4] ;  /* 0x0100f100ff077624 */ /* 0x000fe400078e00ff */
[----:B-1----:R-:W-:Y:S02]  /*1f700*/  IMAD.MOV.U32 R8, RZ, RZ, 0x2ef ;  /* 0x000002efff087424 */ /* 0x002fe400078e00ff */
[----:B------:R-:W-:Y:S02]  /*1f710*/  IMAD.MOV.U32 R10, RZ, RZ, c[0x4][0x2a0] ;  /* 0x0100a800ff0a7624 */ /* 0x000fe400078e00ff */
[----:B------:R-:W-:Y:S02]  /*1f720*/  IMAD.MOV.U32 R11, RZ, RZ, c[0x4][0x2a4] ;  /* 0x0100a900ff0b7624 */ /* 0x000fe400078e00ff */
[----:B------:R-:W-:Y:S02]  /*1f730*/  IMAD.MOV.U32 R12, RZ, RZ, 0x1 ;  /* 0x00000001ff0c7424 */ /* 0x000fe400078e00ff */
[----:B------:R-:W-:-:S02]  /*1f740*/  IMAD.MOV.U32 R13, RZ, RZ, RZ ;  /* 0x000000ffff0d7224 */ /* 0x000fc400078e00ff */
[----:B--2---:R-:W-:Y:S01]  /*1f750*/  LEPC R14 ;  /* 0x00000000000e734e */ /* 0x004fe20000000000 */
[----:B------:R-:W-:-:S02]  /*1f760*/  MOV R9, 0x1f7d0 ;  /* 0x0001f7d000097802 */ /* 0x000fc40000000f00 */
[----:B------:R-:W-:Y:S02]  /*1f770*/  MOV R20, 0x1f750 ;  /* 0x0001f75000147802 */ /* 0x000fe40000000f00 */
[----:B------:R-:W-:Y:S02]  /*1f780*/  MOV R21, 0x0 ;  /* 0x0000000000157802 */ /* 0x000fe40000000f00 */
[----:B------:R-:W-:Y:S02]  /*1f790*/  MOV R0, 0x0 ;  /* 0x0000000000007802 */ /* 0x000fe40000000f00 */
[----:B------:R-:W-:-:S04]  /*1f7a0*/  IADD3 R20, P0, P1, -R20, R9, R14 ;  /* 0x0000000914147210 */ /* 0x000fc8000791e10e */
[----:B------:R-:W-:-:S04]  /*1f7b0*/  IADD3.X R21, ~R0, R21, R15, P0, P1 ;  /* 0x0000001500157210 */ /* 0x000fc800007e250f */
[----:B---3--:R-:W-:Y:S05]  /*1f7c0*/  CALL.ABS.NOINC R2 ;  /* 0x0000000002007343 */ /* 0x008fea0003c00000 */
.L_x_1210:
        /* <DEDUP_REMOVED lines=8> */
[----:B--2---:R2:W4:Y:S01]  /*1f850*/  LDC.64 R2, c[0x4][R0] ;  /* 0x0100000000027b82 */ /* 0x0045220000000a00 */
        /* <DEDUP_REMOVED lines=14> */
[----:B---34-:R-:W-:Y:S05]  /*1f940*/  CALL.ABS.NOINC R2 ;  /* 0x0000000002007343 */ /* 0x018fea0003c00000 */
.L_x_1211:
[----:B--2---:R-:W-:Y:S02]  /*1f950*/  IADD3 R2, P0, R23, c[0x0][0x550], RZ ;  /* 0x0001540017027a10 */ /* 0x004fe40007f1e0ff */
        /* <DEDUP_REMOVED lines=23> */
.L_x_1212:
[----:B------:R-:W-:-:S05]  /*1fad0*/  IADD3 R22, P0, R22, c[0x0][0x550], RZ ;  /* 0x0001540016167a10 */ /* 0x000fca0007f1e0ff */
[----:B------:R-:W-:-:S05]  /*1fae0*/  IMAD.X R23, RZ, RZ, c[0x0][0x554], P0 ;  /* 0x00015500ff177624 */ /* 0x000fca00000e06ff */
[----:B------:R-:W-:Y:S01]  /*1faf0*/  STG.E.64 [R22.64], R16 ;  /* 0x0000001016007986 */ /* 0x000fe2000c101b24 */
[----:B------:R-:W-:Y:S05]  /*1fb00*/  EXIT ;  /* 0x000000000000794d */ /* 0x000fea0003800000 */
.L_x_1208:
[----:B------:R-:W-:Y:S04]  /*1fb10*/  STG.E.64 [R2.64+0x8], R28 ;  /* 0x0000081c02007986 */ /* 0x000fe8000c101b24 */
[----:B------:R-:W-:Y:S04]  /*1fb20*/  STG.E.64 [R2.64+0x18], R26 ;  /* 0x0000181a02007986 */ /* 0x000fe8000c101b24 */
[----:B------:R-:W-:Y:S04]  /*1fb30*/  STG.E.64 [R2.64+0x28], R18 ;  /* 0x0000281202007986 */ /* 0x000fe8000c101b24 */
[----:B------:R-:W-:Y:S04]  /*1fb40*/  STG.E.64 [R2.64+0x38], R16 ;  /* 0x0000381002007986 */ /* 0x000fe8000c101b24 */
[----:B------:R-:W-:Y:S04]  /*1fb50*/  STG.E [R2.64], R13 ;  /* 0x0000000d02007986 */ /* 0x000fe8000c101924 */
[----:B------:R-:W-:Y:S04]  /*1fb60*/  STG.E [R2.64+0x10], R11 ;  /* 0x0000100b02007986 */ /* 0x000fe8000c101924 */
[----:B------:R-:W-:Y:S04]  /*1fb70*/  STG.E [R2.64+0x20], R9 ;  /* 0x0000200902007986 */ /* 0x000fe8000c101924 */
[----:B------:R-:W-:Y:S01]  /*1fb80*/  STG.E [R2.64+0x30], R7 ;  /* 0x0000300702007986 */ /* 0x000fe2000c101924 */
[----:B------:R-:W-:Y:S05]  /*1fb90*/  EXIT ;  /* 0x000000000000794d */ /* 0x000fea0003800000 */
.L_x_1206:
[----:B------:R-:W-:Y:S05]  /*1fba0*/  @!P1 BRA `(.L_x_1213) ;  /* 0x0000018000009947 */ /* 0x000fea0003800000 */
[----:B------:R-:W-:Y:S01]  /*1fbb0*/  MOV R0, 0x0 ;  /* 0x0000000000007802 */ /* 0x000fe20000000f00 */
[----:B------:R-:W-:-:S02]  /*1fbc0*/  IMAD.MOV.U32 R4, RZ, RZ, c[0x4][0x3c8] ;  /* 0x0100f200ff047624 */ /* 0x000fc400078e00ff */
[----:B------:R-:W-:Y:S01]  /*1fbd0*/  IMAD.MOV.U32 R5, RZ, RZ, c[0x4][0x3cc] ;  /* 0x0100f300ff057624 */ /* 0x000fe200078e00ff */
[----:B------:R2:W3:Y:S01]  /*1fbe0*/  LDC.64 R2, c[0x4][R0] ;  /* 0x0100000000027b82 */ /* 0x0004e20000000a00 */
[----:B0-----:R-:W-:Y:S02]  /*1fbf0*/  IMAD.MOV.U32 R6, RZ, RZ, c[0x4][0x3c0] ;  /* 0x0100f000ff067624 */ /* 0x001fe400078e00ff */
[----:B------:R-:W-:Y:S02]  /*1fc00*/  IMAD.MOV.U32 R7, RZ, RZ, c[0x4][0x3c4] ;  /* 0x0100f100ff077624 */ /* 0x000fe400078e00ff */
[----:B-1----:R-:W-:Y:S02]  /*1fc10*/  IMAD.MOV.U32 R8, RZ, RZ, 0x2dd ;  /* 0x000002ddff087424 */ /* 0x002fe400078e00ff */
[----:B------:R-:W-:Y:S02]  /*1fc20*/  IMAD.MOV.U32 R10, RZ, RZ, c[0x4][0x290] ;  /* 0x0100a400ff0a7624 */ /* 0x000fe400078e00ff */
[----:B------:R-:W-:-:S02]  /*1fc30*/  IMAD.MOV.U32 R11, RZ, RZ, c[0x4][0x294] ;  /* 0x0100a500ff0b7624 */ /* 0x000fc400078e00ff */
[----:B------:R-:W-:Y:S02]  /*1fc40*/  IMAD.MOV.U32 R12, RZ, RZ, 0x1 ;  /* 0x00000001ff0c7424 */ /* 0x000fe400078e00ff */
[----:B------:R-:W-:Y:S02]  /*1fc50*/  IMAD.MOV.U32 R13, RZ, RZ, RZ ;  /* 0x000000ffff0d7224 */ /* 0x000fe400078e00ff */
[----:B--2---:R-:W-:Y:S01]  /*1fc60*/  LEPC R14 ;  /* 0x00000000000e734e */ /* 0x004fe20000000000 */
[----:B------:R-:W-:Y:S02]  /*1fc70*/  MOV R9, 0x1fce0 ;  /* 0x0001fce000097802 */ /* 0x000fe40000000f00 */
[----:B------:R-:W-:Y:S02]  /*1fc80*/  MOV R20, 0x1fc60 ;  /* 0x0001fc6000147802 */ /* 0x000fe40000000f00 */
[----:B------:R-:W-:Y:S02]  /*1fc90*/  MOV R21, 0x0 ;  /* 0x0000000000157802 */ /* 0x000fe40000000f00 */
[----:B------:R-:W-:Y:S02]  /*1fca0*/  MOV R0, 0x0 ;  /* 0x0000000000007802 */ /* 0x000fe40000000f00 */
[----:B------:R-:W-:-:S04]  /*1fcb0*/  IADD3 R20, P0, P1, -R20, R9, R14 ;  /* 0x0000000914147210 */ /* 0x000fc8000791e10e */
[----:B------:R-:W-:-:S04]  /*1fcc0*/  IADD3.X R21, ~R0, R21, R15, P0, P1 ;  /* 0x0000001500157210 */ /* 0x000fc800007e250f */
[----:B---3--:R-:W-:Y:S05]  /*1fcd0*/  CALL.ABS.NOINC R2 ;  /* 0x0000000002007343 */ /* 0x008fea0003c00000 */
[----:B------:R-:W-:Y:S01]  /*1fce0*/  CS2R R28, SRZ ;  /* 0x00000000001c7805 */ /* 0x000fe2000001ff00 */
[----:B------:R-:W-:Y:S01]  /*1fcf0*/  CS2R R26, SRZ ;  /* 0x00000000001a7805 */ /* 0x000fe2000001ff00 */
[----:B------:R-:W-:Y:S01]  /*1fd00*/  CS2R R18, SRZ ;  /* 0x0000000000127805 */ /* 0x000fe2000001ff00 */
[----:B------:R-:W-:Y:S02]  /*1fd10*/  IMAD.MOV.U32 R0, RZ, RZ, RZ ;  /* 0x000000ffff007224 */ /* 0x000fe400078e00ff */
[----:B------:R-:W-:Y:S02]  /*1fd20*/  IMAD.MOV.U32 R17, RZ, RZ, RZ ;  /* 0x000000ffff117224 */ /* 0x000fe400078e00ff */
.L_x_1213:
[----:B------:R-:W-:Y:S01]  /*1fd30*/  ULDC.U8 UR4, c[0x0][0x581] ;  /* 0x0001604000047ab9 */ /* 0x000fe20000000000 */
[----:B------:R-:W-:Y:S01]  /*1fd40*/  IMAD.MOV.U32 R16, RZ, RZ, R0 ;  /* 0x000000ffff107224 */ /* 0x000fe200078e0000 */
        /* <DEDUP_REMOVED lines=25> */
.L_x_1215:
        /* <DEDUP_REMOVED lines=24> */
.L_x_1216:
        /* <DEDUP_REMOVED lines=24> */
.L_x_1217:
        /* <DEDUP_REMOVED lines=24> */
.L_x_1218:
[----:B------:R-:W-:-:S05]  /*20360*/  IADD3 R22, P0, R22, c[0x0][0x550], RZ ;  /* 0x0001540016167a10 */ /* 0x000fca0007f1e0ff */
[----:B------:R-:W-:-:S05]  /*20370*/  IMAD.X R23, RZ, RZ, c[0x0][0x554], P0 ;  /* 0x00015500ff177624 */ /* 0x000fca00000e06ff */
[----:B------:R-:W-:Y:S01]  /*20380*/  STG.E.64 [R22.64], R16 ;  /* 0x0000001016007986 */ /* 0x000fe2000c101b24 */
[----:B------:R-:W-:Y:S05]  /*20390*/  EXIT ;  /* 0x000000000000794d */ /* 0x000fea0003800000 */
.L_x_1214:
[----:B------:R-:W-:Y:S01]  /*203a0*/  MOV R2, 0x0 ;  /* 0x0000000000027802 */ /* 0x000fe20000000f00 */
[----:B------:R-:W-:Y:S02]  /*203b0*/  IMAD.MOV.U32 R4, RZ, RZ, c[0x4][0x3c8] ;  /* 0x0100f200ff047624 */ /* 0x000fe400078e00ff */
[----:B------:R-:W-:Y:S01]  /*203c0*/  IMAD.MOV.U32 R5, RZ, RZ, c[0x4][0x3cc] ;  /* 0x0100f300ff057624 */ /* 0x000fe200078e00ff */
[----:B0-----:R0:W2:Y:S01]  /*203d0*/  LDC.64 R14, c[0x4][R2] ;  /* 0x01000000020e7b82 */ /* 0x0010a20000000a00 */
[----:B------:R-:W-:Y:S02]  /*203e0*/  IMAD.MOV.U32 R6, RZ, RZ, c[0x4][0x3c0] ;  /* 0x0100f000ff067624 */ /* 0x000fe400078e00ff */
[----:B------:R-:W-:Y:S02]  /*203f0*/  IMAD.MOV.U32 R7, RZ, RZ, c[0x4][0x3c4] ;  /* 0x0100f100ff077624 */ /* 0x000fe400078e00ff */
[----:B-1----:R-:W-:-:S02]  /*20400*/  IMAD.MOV.U32 R8, RZ, RZ, 0x2e9 ;  /* 0x000002e9ff087424 */ /* 0x002fc400078e00ff */
        /* <DEDUP_REMOVED lines=11> */
[----:B--2---:R-:W-:Y:S05]  /*204c0*/  CALL.ABS.NOINC R14 ;  /* 0x000000000e007343 */ /* 0x004fea0003c00000 */
[----:B------:R0:W1:Y:S01]  /*204d0*/  LDC.64 R14, c[0x4][R2] ;  /* 0x01000000020e7b82 */ /* 0x0000620000000a00 */
        /* <DEDUP_REMOVED lines=54> */
.L_x_1123:
        /* <DEDUP_REMOVED lines=9> */
[----:B------:R-:W-:Y:S01]  /*208d0*/  ULDC.U8 UR4, c[0x0][0x580] ;  /* 0x0001600000047ab9 */ /* 0x000fe20000000000 */
[----:B------:R-:W-:Y:S02]  /*208e0*/  ISETP.NE.U32.AND P0, PT, R2, RZ, PT ;  /* 0x000000ff0200720c */ /* 0x000fe40003f05070 */
[----:B------:R-:W-:Y:S02]  /*208f0*/  ISETP.NE.AND P1, PT, RZ, UR4, PT ;  /* 0x00000004ff007c0c */ /* 0x000fe4000bf25270 */
[----:B------:R-:W-:-:S11]  /*20900*/  ISETP.NE.AND.EX P0, PT, R4, RZ, PT, P0 ;  /* 0x000000ff0400720c */ /* 0x000fd60003f05300 */
[----:B------:R-:W-:Y:S05]  /*20910*/  @!P1 BRA `(.L_x_1219) ;  /* 0x0000008000009947 */ /* 0x000fea0003800000 */
[----:B------:R-:W-:Y:S02]  /*20920*/  IADD3 R10, P2, R10, c[0x0][0x578], RZ ;  /* 0x00015e000a0a7a10 */ /* 0x000fe40007f5e0ff */
[----:B------:R-:W-:Y:S02]  /*20930*/  IADD3 R26, P3, R26, c[0x0][0x578], RZ ;  /* 0x00015e001a1a7a10 */ /* 0x000fe40007f7e0ff */
[----:B------:R-:W-:Y:S02]  /*20940*/  IADD3 R18, P4, R18, c[0x0][0x578], RZ ;  /* 0x00015e0012127a10 */ /* 0x000fe40007f9e0ff */
[----:B------:R-:W-:Y:S02]  /*20950*/  IADD3 R32, P5, R32, c[0x0][0x578], RZ ;  /* 0x00015e0020207a10 */ /* 0x000fe40007fbe0ff */
[----:B------:R-:W-:Y:S02]  /*20960*/  IADD3.X R11, R11, c[0x0][0x57c], RZ, P2, !PT ;  /* 0x00015f000b0b7a10 */ /* 0x000fe400017fe4ff */
[----:B------:R-:W-:-:S02]  /*20970*/  IADD3.X R27, R27, c[0x0][0x57c], RZ, P3, !PT ;  /* 0x00015f001b1b7a10 */ /* 0x000fc40001ffe4ff */
[----:B------:R-:W-:Y:S02]  /*20980*/  IADD3.X R19, R19, c[0x0][0x57c], RZ, P4, !PT ;  /* 0x00015f0013137a10 */ /* 0x000fe400027fe4ff */
[----:B------:R-:W-:Y:S02]  /*20990*/  IADD3.X R33, R33, c[0x0][0x57c], RZ, P5, !PT ;  /* 0x00015f0021217a10 */ /* 0x000fe40002ffe4ff */
.L_x_1219:
        /* <DEDUP_REMOVED lines=8> */
[----:B------:R-:W5:Y:S04]  /*20a20*/  LDG.E.64 R12, [R2.64+0x18] ;  /* 0x00001824020c7981 */ /* 0x000f68000c1e1b00 */
        /* <DEDUP_REMOVED lines=30> */
[----:B------:R-:W-:Y:S02]  /*20c10*/  @!P3 SEL R6, RZ, 0xffffffff, !P1 ;  /* 0xffffffffff06b807 */ /* 0x000fe40004800000 */
        /* <DEDUP_REMOVED lines=33> */
.L_x_1221:
[----:B------:R-:W-:Y:S01]  /*20e30*/  ISETP.NE.AND P0, PT, R21, RZ, PT ;  /* 0x000000ff1500720c */ /* 0x000fe20003f05270 */
[----:B------:R-:W-:Y:S02]  /*20e40*/  IMAD.MOV.U32 R16, RZ, RZ, R32 ;  /* 0x000000ffff107224 */ /* 0x000fe400078e0020 */
[----:B------:R-:W-:Y:S02]  /*20e50*/  IMAD.MOV.U32 R17, RZ, RZ, R33 ;  /* 0x000000ffff117224 */ /* 0x000fe400078e0021 */
[----:B------:R-:W-:Y:S02]  /*20e60*/  IMAD.MOV.U32 R28, RZ, RZ, R10 ;  /* 0x000000ffff1c7224 */ /* 0x000fe400078e000a */
[----:B------:R-:W-:-:S06]  /*20e70*/  IMAD.MOV.U32 R29, RZ, RZ, R11 ;  /* 0x000000ffff1d7224 */ /* 0x000fcc00078e000b */
        /* <DEDUP_REMOVED lines=24> */
.L_x_1223:
        /* <DEDUP_REMOVED lines=24> */
.L_x_1224:
        /* <DEDUP_REMOVED lines=8> */
[----:B0-----:R0:W2:Y:S01]  /*21200*/  LDC.64 R2, c[0x4][R0] ;  /* 0x0100000000027b82 */ /* 0x0010a20000000a00 */
        /* <DEDUP_REMOVED lines=14> */
[----:B-12---:R-:W-:Y:S05]  /*212f0*/  CALL.ABS.NOINC R2 ;  /* 0x0000000002007343 */ /* 0x006fea0003c00000 */
.L_x_1225:
[----:B0-----:R-:W-:Y:S02]  /*21300*/  IADD3 R2, P0, R23, c[0x0][0x550], RZ ;  /* 0x0001540017027a10 */ /* 0x001fe40007f1e0ff */
        /* <DEDUP_REMOVED lines=23> */
.L_x_1226:
[----:B------:R-:W-:-:S05]  /*21480*/  IADD3 R22, P0, R22, c[0x0][0x550], RZ ;  /* 0x0001540016167a10 */ /* 0x000fca0007f1e0ff */
[----:B------:R-:W-:-:S05]  /*21490*/  IMAD.X R23, RZ, RZ, c[0x0][0x554], P0 ;  /* 0x00015500ff177624 */ /* 0x000fca00000e06ff */
[----:B------:R-:W-:Y:S01]  /*214a0*/  STG.E.64 [R22.64], R16 ;  /* 0x0000001016007986 */ /* 0x000fe2000c101b24 */
[----:B------:R-:W-:Y:S05]  /*214b0*/  EXIT ;  /* 0x000000000000794d */ /* 0x000fea0003800000 */
.L_x_1222:
        /* <DEDUP_REMOVED lines=9> */
.L_x_1220:
        /* <DEDUP_REMOVED lines=21> */
[----:B------:R-:W-:Y:S01]  /*216a0*/  CS2R R18, SRZ ;  /* 0x0000000000127805 */ /* 0x000fe2000001ff00 */
[----:B------:R-:W-:Y:S01]  /*216b0*/  CS2R R26, SRZ ;  /* 0x00000000001a7805 */ /* 0x000fe2000001ff00 */
[----:B------:R-:W-:Y:S02]  /*216c0*/  CS2R R10, SRZ ;  /* 0x00000000000a7805 */ /* 0x000fe4000001ff00 */
.L_x_1227:
[----:B------:R-:W-:Y:S01]  /*216d0*/  ULDC.U8 UR4, c[0x0][0x581] ;  /* 0x0001604000047ab9 */ /* 0x000fe20000000000 */
[----:B------:R-:W-:Y:S01]  /*216e0*/  IMAD.MOV.U32 R16, RZ, RZ, R32 ;  /* 0x000000ffff107224 */ /* 0x000fe200078e0020 */
[----:B------:R-:W-:Y:S01]  /*216f0*/  ISETP.NE.AND P0, PT, RZ, UR4, PT ;  /* 0x00000004ff007c0c */ /* 0x000fe2000bf05270 */
[----:B------:R-:W-:Y:S02]  /*21700*/  IMAD.MOV.U32 R17, RZ, RZ, R33 ;  /* 0x000000ffff117224 */ /* 0x000fe400078e0021 */
[----:B------:R-:W-:Y:S02]  /*21710*/  IMAD.MOV.U32 R28, RZ, RZ, R10 ;  /* 0x000000ffff1c7224 */ /* 0x000fe400078e000a */
[----:B------:R-:W-:-:S08]  /*21720*/  IMAD.MOV.U32 R29, RZ, RZ, R11 ;  /* 0x000000ffff1d7224 */ /* 0x000fd000078e000b */
        /* <DEDUP_REMOVED lines=24> */
.L_x_1229:
        /* <DEDUP_REMOVED lines=24> */
.L_x_1230:
        /* <DEDUP_REMOVED lines=24> */
.L_x_1231:
        /* <DEDUP_REMOVED lines=24> */
.L_x_1232:
[----:B------:R-:W-:-:S05]  /*21d30*/  IADD3 R22, P0, R22, c[0x0][0x550], RZ ;  /* 0x0001540016167a10 */ /* 0x000fca0007f1e0ff */
[----:B------:R-:W-:-:S05]  /*21d40*/  IMAD.X R23, RZ, RZ, c[0x0][0x554], P0 ;  /* 0x00015500ff177624 */ /* 0x000fca00000e06ff */
[----:B------:R-:W-:Y:S01]  /*21d50*/  STG.E.64 [R22.64], R16 ;  /* 0x0000001016007986 */ /* 0x000fe2000c101b24 */
[----:B------:R-:W-:Y:S05]  /*21d60*/  EXIT ;  /* 0x000000000000794d */ /* 0x000fea0003800000 */
.L_x_1228:
        /* <DEDUP_REMOVED lines=74> */
        .weak           $__internal_4_$__cuda_sm20_div_u64
        .type           $__internal_4_$__cuda_sm20_div_u64,@function
        .size           $__internal_4_$__cuda_sm20_div_u64,($__internal_5_$__cuda_sm20_rem_u64 - $__internal_4_$__cuda_sm20_div_u64)
$__internal_4_$__cuda_sm20_div_u64:
        /* <DEDUP_REMOVED lines=47> */
[----:B------:R-:W-:-:S04]  /*22500*/  IMAD R15, R17, R4, R15 ;  /* 0x00000004110f7224 */ /* 0x000fc800078e020f */
[----:B------:R-:W-:Y:S01]  /*22510*/  IMAD.X R20, R12, 0x1, ~R15, P1 ;  /* 0x000000010c147824 */ /* 0x000fe200008e0e0f */
[----:B------:R-:W-:Y:S01]  /*22520*/  IADD3 R15, P1, -R4, R29, RZ ;  /* 0x0000001d040f7210 */ /* 0x000fe20007f3e1ff */
[----:B------:R-:W-:-:S03]  /*22530*/  IMAD.X R12, RZ, RZ, R17, P3 ;  /* 0x000000ffff0c7224 */ /* 0x000fc600018e0611 */
        /* <DEDUP_REMOVED lines=12> */
[----:B------:R-:W-:Y:S01]  /*22600*/  ISETP.GE.U32.AND.EX P0, PT, R14, R13, PT, P0 ;  /* 0x0000000d0e00720c */ /* 0x000fe20003f06100 */
[----:B------:R-:W-:-:S03]  /*22610*/  IMAD.MOV.U32 R14, RZ, RZ, R6 ;  /* 0x000000ffff0e7224 */ /* 0x000fc600078e0006 */
[----:B------:R-:W-:Y:S02]  /*22620*/  SEL R12, R12, R21, P0 ;  /* 0x000000150c0c7207 */ /* 0x000fe40000000000 */
[----:B------:R-:W-:Y:S02]  /*22630*/  SEL R17, R17, R8, P0 ;  /* 0x0000000811117207 */ /* 0x000fe40000000000 */
[----:B------:R-:W-:Y:S02]  /*22640*/  SEL R12, R12, 0xffffffff, P1 ;  /* 0xffffffff0c0c7807 */ /* 0x000fe40000800000 */
[----:B------:R-:W-:Y:S01]  /*22650*/  SEL R17, R17, 0xffffffff, P1 ;  /* 0xffffffff11117807 */ /* 0x000fe20000800000 */
[----:B------:R-:W-:Y:S06]  /*22660*/  RET.REL.NODEC R14 `(_ZN2at6native13reduce_kernelILi128ELi4ENS0_8ReduceOpIfNS0_9ArgMaxOpsIfEEjlLi4ELi4EEEEEvT1_) ;  /* 0xfffdd9900e007950 */ /* 0x000fec0003c3ffff */
        .weak           $__internal_5_$__cuda_sm20_rem_u64
        .type           $__internal_5_$__cuda_sm20_rem_u64,@function
        .size           $__internal_5_$__cuda_sm20_rem_u64,(.L_x_6807 - $__internal_5_$__cuda_sm20_rem_u64)
$__internal_5_$__cuda_sm20_rem_u64:
        /* <DEDUP_REMOVED lines=64> */
[----:B------:R-:W-:Y:S06]  /*22a70*/  RET.REL.NODEC R2 `(_ZN2at6native13reduce_kernelILi128ELi4ENS0_8ReduceOpIfNS0_9ArgMaxOpsIfEEjlLi4ELi4EEEEEvT1_) ;  /* 0xfffdd58002007950 */ /* 0x000fec0003c3ffff */
.L_x_1233:
        /* <DEDUP_REMOVED lines=16> */
.L_x_6807:


//--------------------- .text._ZN2at6native13reduce_kernelILi512ELi1ENS0_8ReduceOpIdNS0_9ArgMaxOpsIdEEjlLi4ELi4EEEEEvT1_ --------------------------
	.section	.text._ZN2at6native13reduce_kernelILi512ELi1ENS0_8ReduceOpIdNS0_9ArgMaxOpsIdEEjlLi4ELi4EEEEEvT1_,"ax",@progbits
	.sectioninfo	@"SHI_REGISTERS=32"
	.align	128
        .global         _ZN2at6native13reduce_kernelILi512ELi1ENS0_8ReduceOpIdNS0_9ArgMaxOpsIdEEjlLi4ELi4EEEEEvT1_
        .type           _ZN2at6native13reduce_kernelILi512ELi1ENS0_8ReduceOpIdNS0_9ArgMaxOpsIdEEjlLi4ELi4EEEEEvT1_,@function
        .size           _ZN2at6native13reduce_kernelILi512ELi1ENS0_8ReduceOpIdNS0_9ArgMaxOpsIdEEjlLi4ELi4EEEEEvT1_,(.L_x_6809 - _ZN2at6native13reduce_kernelILi512ELi1ENS0_8ReduceOpIdNS0_9ArgMaxOpsIdEEjlLi4ELi4EEEEEvT1_)
        .other          _ZN2at6native13reduce_kernelILi512ELi1ENS0_8ReduceOpIdNS0_9ArgMaxOpsIdEEjlLi4ELi4EEEEEvT1_,@"STO_CUDA_ENTRY STV_DEFAULT"
_ZN2at6native13reduce_kernelILi512ELi1ENS0_8ReduceOpIdNS0_9ArgMaxOpsIdEEjlLi4ELi4EEEEEvT1_:
.text._ZN2at6native13reduce_kernelILi512ELi1ENS0_8ReduceOpIdNS0_9ArgMaxOpsIdEEjlLi4ELi4EEEEEvT1_:
[----:B------:R-:W-:Y:S02]  /*0000*/  IMAD.MOV.U32 R1, RZ, RZ, c[0x0][0x28] ;  /* 0x00000a00ff017624 */ /* 0x000fe400078e00ff */
[----:B------:R-:W0:Y:S01]  /*0010*/  S2R R12, SR_TID.X ;  /* 0x00000000000c7919 */ /* 0x000e220000002100 */
[----:B------:R-:W-:Y:S01]  /*0020*/  ISETP.NE.AND P0, PT, RZ, c[0x0][0x34c], PT ;  /* 0x0000d300ff007a0c */ /* 0x000fe20003f05270 */
[----:B------:R-:W-:Y:S01]  /*0030*/  IMAD.MOV.U32 R6, RZ, RZ, RZ ;  /* 0x000000ffff067224 */ /* 0x000fe200078e00ff */
[----:B------:R-:W-:Y:S01]  /*0040*/  IADD3 R1, R1, -0x18, RZ ;  /* 0xffffffe801017810 */ /* 0x000fe20007ffe0ff */
[----:B------:R-:W1:Y:S04]  /*0050*/  S2R R14, SR_TID.Y ;  /* 0x00000000000e7919 */ /* 0x000e680000002200 */
[----:B------:R-:W2:Y:S04]  /*0060*/  S2R R3, SR_CTAID.X ;  /* 0x0000000000037919 */ /* 0x000ea80000002500 */
[----:B------:R-:W3:Y:S01]  /*0070*/  S2R R13, SR_CTAID.Y ;  /* 0x00000000000d7919 */ /* 0x000ee20000002600 */
[----:B0-----:R-:W-:-:S02]  /*0080*/  IMAD R2, R12, c[0x0][0x19c], RZ ;  /* 0x000067000c027a24 */ /* 0x001fc400078e02ff */
[----:B------:R-:W-:Y:S02]  /*0090*/  IMAD R0, R12, c[0x0][0x190], RZ ;  /* 0x000064000c007a24 */ /* 0x000fe400078e02ff */
[C---:B-1----:R-:W-:Y:S02]  /*00a0*/  IMAD R2, R14.reuse, c[0x0][0x1a0], R2 ;  /* 0x000068000e027a24 */ /* 0x042fe400078e0202 */
[----:B------:R-:W-:Y:S02]  /*00b0*/  IMAD R0, R14, c[0x0][0x194], R0 ;  /* 0x000065000e007a24 */ /* 0x000fe400078e0200 */
[----:B--2---:R-:W-:Y:S02]  /*00c0*/  IMAD R3, R3, c[0x0][0x188], R2 ;  /* 0x0000620003037a24 */ /* 0x004fe400078e0202 */
        /* <DEDUP_REMOVED lines=200> */
.L_x_1234:
[----:B------:R-:W-:Y:S01]  /*0d50*/  ISETP.GE.U32.AND P0, PT, R0, c[0x0][0x17c], PT ;  /* 0x00005f0000007a0c */ /* 0x000fe20003f06070 */
[----:B------:R-:W-:Y:S01]  /*0d60*/  ULDC.64 UR36, c[0x0][0x118] ;  /* 0x0000460000247ab9 */ /* 0x000fe20000000a00 */
[----:B------:R-:W-:Y:S01]  /*0d70*/  BSSY B0, `(.L_x_1235) ;  /* 0x0000b80000007945 */ /* 0x000fe20003800000 */
[----:B------:R-:W-:Y:S01]  /*0d80*/  CS2R R24, SRZ ;  /* 0x0000000000187805 */ /* 0x000fe2000001ff00 */
[----:B------:R-:W-:Y:S01]  /*0d90*/  ISETP.GE.U32.OR P0, PT, R3, c[0x0][0x180], P0 ;  /* 0x0000600003007a0c */ /* 0x000fe20000706470 */
[----:B------:R-:W-:-:S12]  /*0da0*/  CS2R R4, SRZ ;  /* 0x0000000000047805 */ /* 0x000fd8000001ff00 */
[----:B------:R-:W-:Y:S05]  /*0db0*/  @P0 BRA `(.L_x_1236) ;  /* 0x0000b7b000000947 */ /* 0x000fea0003800000 */
[----:B------:R-:W-:Y:S01]  /*0dc0*/  ULDC.U8 UR4, c[0x0][0x1b0] ;  /* 0x00006c0000047ab9 */ /* 0x000fe20000000000 */
[----:B------:R-:W-:Y:S02]  /*0dd0*/  IADD3 R6, P1, R6, c[0x0][0x548], RZ ;  /* 0x0001520006067a10 */ /* 0x000fe40007f3e0ff */
[----:B------:R-:W-:Y:S02]  /*0de0*/  ISETP.NE.AND P0, PT, RZ, UR4, PT ;  /* 0x00000004ff007c0c */ /* 0x000fe4000bf05270 */
[----:B------:R-:W-:-:S11]  /*0df0*/  IADD3.X R7, RZ, c[0x0][0x54c], RZ, P1, !PT ;  /* 0x00015300ff077a10 */ /* 0x000fd60000ffe4ff */
[----:B------:R-:W-:Y:S05]  /*0e00*/  @!P0 BRA `(.L_x_1237) ;  /* 0x0000127000008947 */ /* 0x000fea0003800000 */
[----:B------:R-:W-:Y:S01]  /*0e10*/  IMAD.MOV.U32 R4, RZ, RZ, c[0x0][0x17c] ;  /* 0x00005f00ff047624 */ /* 0x000fe200078e00ff */
[----:B------:R-:W-:Y:S01]  /*0e20*/  SHF.R.U64 R2, R6, 0x3, R7 ;  /* 0x0000000306027819 */ /* 0x000fe20000001207 */
[----:B------:R-:W-:Y:S01]  /*0e30*/  BSSY B1, `(.L_x_1238) ;  /* 0x0000040000017945 */ /* 0x000fe20003800000 */
[----:B------:R-:W-:Y:S01]  /*0e40*/  IMAD.MOV.U32 R27, RZ, RZ, c[0x0][0x170] ;  /* 0x00005c00ff1b7624 */ /* 0x000fe200078e00ff */
[----:B------:R-:W-:Y:S01]  /*0e50*/  MOV R17, c[0x0][0x16c] ;  /* 0x00005b0000117a02 */ /* 0x000fe20000000f00 */
[----:B------:R0:W-:Y:S01]  /*0e60*/  STL [R1], R4 ;  /* 0x0000000401007387 */ /* 0x0001e20000100800 */
[----:B------:R-:W-:Y:S01]  /*0e70*/  LOP3.LUT R2, R2, 0x3, RZ, 0xc0, !PT ;  /* 0x0000000302027812 */ /* 0x000fe200078ec0ff */
[----:B------:R-:W-:Y:S02]  /*0e80*/  IMAD.MOV.U32 R10, RZ, RZ, R4 ;  /* 0x000000ffff0a7224 */ /* 0x000fe400078e0004 */
[----:B------:R0:W-:Y:S01]  /*0e90*/  STL [R1+0x4], RZ ;  /* 0x000004ff01007387 */ /* 0x0001e20000100800 */
[----:B------:R-:W-:Y:S01]  /*0ea0*/  ISETP.NE.AND P0, PT, R2, RZ, PT ;  /* 0x000000ff0200720c */ /* 0x000fe20003f05270 */
[----:B------:R-:W-:-:S02]  /*0eb0*/  IMAD.MOV.U32 R26, RZ, RZ, c[0x0][0x174] ;  /* 0x00005d00ff1a7624 */ /* 0x000fc400078e00ff */
[----:B------:R-:W-:-:S10]  /*0ec0*/  IMAD.MOV.U32 R16, RZ, RZ, c[0x0][0x168] ;  /* 0x00005a00ff107624 */ /* 0x000fd400078e00ff */
[----:B------:R-:W-:Y:S05]  /*0ed0*/  @!P0 BRA `(.L_x_1239) ;  /* 0x0000035000008947 */ /* 0x000fea0003800000 */
[C---:B0-----:R-:W-:Y:S01]  /*0ee0*/  ISETP.GE.U32.AND P0, PT, R12.reuse, R2, PT ;  /* 0x000000020c00720c */ /* 0x041fe20003f06070 */
        /* <DEDUP_REMOVED lines=13> */
.L_x_1243:
[----:B------:R-:W-:Y:S05]  /*0fc0*/  BSYNC B3 ;  /* 0x0000000000037941 */ /* 0x000fea0003800000 */
.L_x_1242:
[----:B------:R-:W-:-:S04]  /*0fd0*/  PRMT R3, R3, 0x9910, RZ ;  /* 0x0000991003037816 */ /* 0x000fc800000000ff */
[----:B------:R-:W-:-:S13]  /*0fe0*/  ISETP.NE.AND P0, PT, R3, RZ, PT ;  /* 0x000000ff0300720c */ /* 0x000fda0003f05270 */
[----:B------:R-:W-:Y:S05]  /*0ff0*/  @!P0 BRA `(.L_x_1241) ;  /* 0x0000019000008947 */ /* 0x000fea0003800000 */
[----:B------:R-:W-:-:S05]  /*1000*/  IADD3 R3, P0, R12, -R2, RZ ;  /* 0x800000020c037210 */ /* 0x000fca0007f1e0ff */
[----:B------:R-:W-:Y:S01]  /*1010*/  IMAD.X R5, RZ, RZ, -0x1, P0 ;  /* 0xffffffffff057424 */ /* 0x000fe200000e06ff */
[----:B------:R-:W-:-:S04]  /*1020*/  LEA R4, P0, R3, R6, 0x3 ;  /* 0x0000000603047211 */ /* 0x000fc800078018ff */
[----:B------:R-:W-:-:S06]  /*1030*/  LEA.HI.X R5, R3, R7, R5, 0x3, P0 ;  /* 0x0000000703057211 */ /* 0x000fcc00000f1c05 */
[----:B------:R-:W2:Y:S01]  /*1040*/  LDG.E.64 R4, [R4.64] ;  /* 0x0000002404047981 */ /* 0x000ea2000c1e1b00 */
[----:B------:R-:W-:Y:S01]  /*1050*/  IMAD.MOV.U32 R8, RZ, RZ, c[0x0][0x168] ;  /* 0x00005a00ff087624 */ /* 0x000fe200078e00ff */
[----:B------:R-:W-:Y:S01]  /*1060*/  PLOP3.LUT P0, PT, PT, PT, PT, 0x80, 0x0 ;  /* 0x000000000000781c */ /* 0x000fe20003f0f070 */
[----:B------:R-:W-:Y:S02]  /*1070*/  IMAD.MOV.U32 R9, RZ, RZ, c[0x0][0x16c] ;  /* 0x00005b00ff097624 */ /* 0x000fe400078e00ff */
[----:B------:R-:W-:-:S04]  /*1080*/  IMAD.IADD R27, R12, 0x1, -R2 ;  /* 0x000000010c1b7824 */ /* 0x000fc800078e0a02 */
[----:B------:R-:W0:Y:S01]  /*1090*/  DSETP.GTU.AND P1, PT, |R8|, +INF , PT ;  /* 0x7ff000000800742a */ /* 0x000e220003f2c200 */
[----:B------:R-:W-:-:S13]  /*10a0*/  ISETP.GT.U32.AND P2, PT, R27, c[0x0][0x170], PT ;  /* 0x00005c001b007a0c */ /* 0x000fda0003f44070 */
[----:B0-----:R-:W-:Y:S01]  /*10b0*/  @!P1 ISETP.GT.AND.EX P3, PT, RZ, c[0x0][0x174], PT, P2 ;  /* 0x00005d00ff009a0c */ /* 0x001fe20003f64320 */
[----:B--2---:R-:W0:-:S06]  /*10c0*/  @!P1 DSETP.NEU.AND P4, PT, R4, c[0x0][0x168], PT ;  /* 0x00005a000400962a */ /* 0x004e0c0003f8d000 */
[----:B0-----:R-:W-:Y:S01]  /*10d0*/  @!P1 PLOP3.LUT P0, PT, P4, PT, PT, 0x80, 0x0 ;  /* 0x000000000000981c */ /* 0x001fe2000270f070 */
[----:B------:R-:W0:-:S06]  /*10e0*/  @!P1 DSETP.GEU.AND P4, PT, R4, c[0x0][0x168], PT ;  /* 0x00005a000400962a */ /* 0x000e0c0003f8e000 */
[----:B0-----:R-:W-:-:S06]  /*10f0*/  @!P1 SEL R3, RZ, 0xffffffff, P4 ;  /* 0xffffffffff039807 */ /* 0x001fcc0002000000 */
[----:B------:R-:W-:Y:S01]  /*1100*/  @!P0 SEL R3, RZ, 0xffffffff, !P3 ;  /* 0xffffffffff038807 */ /* 0x000fe20005800000 */
[----:B------:R-:W0:-:S03]  /*1110*/  @P1 DSETP.GTU.AND P3, PT, |R4|, +INF , PT ;  /* 0x7ff000000400142a */ /* 0x000e060003f6c200 */
[----:B------:R-:W-:-:S04]  /*1120*/  @!P1 LOP3.LUT R3, R3, 0x1, RZ, 0xc0, !PT ;  /* 0x0000000103039812 */ /* 0x000fc800078ec0ff */
[----:B------:R-:W-:Y:S02]  /*1130*/  @!P1 ISETP.EQ.U32.AND P0, PT, R3, 0x1, PT ;  /* 0x000000010300980c */ /* 0x000fe40003f02070 */
[----:B0-----:R-:W-:-:S13]  /*1140*/  @P1 ISETP.GT.OR.EX P0, PT, RZ, c[0x0][0x174], !P3, P2 ;  /* 0x00005d00ff001a0c */ /* 0x001fda0005f04720 */
[----:B------:R-:W-:Y:S02]  /*1150*/  FSEL R16, R4, c[0x0][0x168], !P0 ;  /* 0x00005a0004107a08 */ /* 0x000fe40004000000 */
[----:B------:R-:W-:Y:S02]  /*1160*/  FSEL R17, R5, c[0x0][0x16c], !P0 ;  /* 0x00005b0005117a08 */ /* 0x000fe40004000000 */
[----:B------:R-:W-:Y:S02]  /*1170*/  SEL R27, R27, c[0x0][0x170], !P0 ;  /* 0x00005c001b1b7a07 */ /* 0x000fe40004000000 */
[----:B------:R-:W-:Y:S02]  /*1180*/  SEL R26, RZ, c[0x0][0x174], !P0 ;  /* 0x00005d00ff1a7a07 */ /* 0x000fe40004000000 */
.L_x_1241:
[----:B------:R-:W-:Y:S05]  /*1190*/  BSYNC B2 ;  /* 0x0000000000027941 */ /* 0x000fea0003800000 */
.L_x_1240:
[C---:B------:R-:W-:Y:S02]  /*11a0*/  IADD3 R3, R2.reuse, c[0x0][0x17c], RZ ;  /* 0x00005f0002037a10 */ /* 0x040fe40007ffe0ff */
[C---:B------:R-:W-:Y:S02]  /*11b0*/  IADD3 R5, P0, -R2.reuse, 0x4, RZ ;  /* 0x0000000402057810 */ /* 0x040fe40007f1e1ff */
[----:B------:R-:W-:-:S02]  /*11c0*/  IADD3 R2, -R2, 0x4, RZ ;  /* 0x0000000402027810 */ /* 0x000fc40007ffe1ff */
[----:B------:R-:W-:Y:S02]  /*11d0*/  IADD3 R10, R3, -0x4, RZ ;  /* 0xfffffffc030a7810 */ /* 0x000fe40007ffe0ff */
[----:B------:R-:W-:Y:S01]  /*11e0*/  LEA R6, P1, R5, R6, 0x3 ;  /* 0x0000000605067211 */ /* 0x000fe200078218ff */
[----:B------:R0:W-:Y:S01]  /*11f0*/  STL [R1+0x4], R2 ;  /* 0x0000040201007387 */ /* 0x0001e20000100800 */
[----:B------:R-:W-:-:S03]  /*1200*/  IADD3.X R4, RZ, -0x1, RZ, P0, !PT ;  /* 0xffffffffff047810 */ /* 0x000fc600007fe4ff */
[----:B------:R0:W-:Y:S01]  /*1210*/  STL [R1], R10 ;  /* 0x0000000a01007387 */ /* 0x0001e20000100800 */
[----:B------:R-:W-:-:S03]  /*1220*/  LEA.HI.X R7, R5, R7, R4, 0x3, P1 ;  /* 0x0000000705077211 */ /* 0x000fc600008f1c04 */
.L_x_1239:
[----:B0-----:R-:W-:Y:S05]  /*1230*/  BSYNC B1 ;  /* 0x0000000000017941 */ /* 0x001fea0003800000 */
.L_x_1238:
[----:B------:R-:W-:Y:S01]  /*1240*/  IMAD.SHL.U32 R28, R0, 0x4, RZ ;  /* 0x00000004001c7824 */ /* 0x000fe200078e00ff */
[----:B------:R-:W-:Y:S01]  /*1250*/  BSSY B1, `(.L_x_1244) ;  /* 0x0000076000017945 */ /* 0x000fe20003800000 */
[----:B------:R-:W-:Y:S01]  /*1260*/  IMAD.MOV.U32 R25, RZ, RZ, c[0x0][0x170] ;  /* 0x00005c00ff197624 */ /* 0x000fe200078e00ff */
[----:B------:R-:W-:Y:S01]  /*1270*/  MOV R3, c[0x0][0x170] ;  /* 0x00005c0000037a02 */ /* 0x000fe20000000f00 */
[----:B------:R-:W-:Y:S01]  /*1280*/  IMAD.MOV.U32 R24, RZ, RZ, c[0x0][0x174] ;  /* 0x00005d00ff187624 */ /* 0x000fe200078e00ff */
[----:B------:R-:W-:Y:S01]  /*1290*/  IADD3 R2, R28, 0x3, RZ ;  /* 0x000000031c027810 */ /* 0x000fe20007ffe0ff */
[----:B------:R-:W-:Y:S01]  /*12a0*/  IMAD.MOV.U32 R5, RZ, RZ, c[0x0][0x170] ;  /* 0x00005c00ff057624 */ /* 0x000fe200078e00ff */
[----:B------:R-:W-:Y:S01]  /*12b0*/  MOV R22, c[0x0][0x168] ;  /* 0x00005a0000167a02 */ /* 0x000fe20000000f00 */
[----:B------:R-:W-:Y:S01]  /*12c0*/  IMAD.MOV.U32 R4, RZ, RZ, c[0x0][0x174] ;  /* 0x00005d00ff047624 */ /* 0x000fe200078e00ff */
[----:B------:R-:W-:Y:S01]  /*12d0*/  ISETP.GE.U32.AND P0, PT, R2, R10, PT ;  /* 0x0000000a0200720c */ /* 0x000fe20003f06070 */
[----:B------:R-:W-:-:S02]  /*12e0*/  IMAD.MOV.U32 R2, RZ, RZ, c[0x0][0x174] ;  /* 0x00005d00ff027624 */ /* 0x000fc400078e00ff */
[----:B------:R-:W-:Y:S02]  /*12f0*/  IMAD.MOV.U32 R18, RZ, RZ, c[0x0][0x168] ;  /* 0x00005a00ff127624 */ /* 0x000fe400078e00ff */
[----:B------:R-:W-:Y:S02]  /*1300*/  IMAD.MOV.U32 R19, RZ, RZ, c[0x0][0x16c] ;  /* 0x00005b00ff137624 */ /* 0x000fe400078e00ff */
[----:B------:R-:W-:Y:S02]  /*1310*/  IMAD.MOV.U32 R20, RZ, RZ, c[0x0][0x168] ;  /* 0x00005a00ff147624 */ /* 0x000fe400078e00ff */
[----:B------:R-:W-:Y:S02]  /*1320*/  IMAD.MOV.U32 R21, RZ, RZ, c[0x0][0x16c] ;  /* 0x00005b00ff157624 */ /* 0x000fe400078e00ff */
[----:B------:R-:W-:Y:S02]  /*1330*/  IMAD.MOV.U32 R23, RZ, RZ, c[0x0][0x16c] ;  /* 0x00005b00ff177624 */ /* 0x000fe400078e00ff */
        /* <DEDUP_REMOVED lines=9> */
.L_x_1255:
[----:B------:R-:W-:Y:S01]  /*13d0*/  IMAD.WIDE.U32 R8, R0, 0x20, R6 ;  /* 0x0000002000087825 */ /* 0x000fe200078e0006 */
[----:B------:R-:W2:Y:S04]  /*13e0*/  LDL R29, [R1+0x4] ;  /* 0x00000400011d7983 */ /* 0x000ea80000100800 */
[----:B------:R0:W3:Y:S04]  /*13f0*/  LDG.E.128 R12, [R8.64] ;  /* 0x00000024080c7981 */ /* 0x0000e8000c1e1d00 */
[----:B0-----:R-:W5:Y:S01]  /*1400*/  LDG.E.128 R8, [R8.64+0x10] ;  /* 0x0000102408087981 */ /* 0x001f62000c1e1d00 */
[----:B------:R-:W3:Y:S01]  /*1410*/  DSETP.GTU.AND P2, PT, |R16|, +INF , PT ;  /* 0x7ff000001000742a */ /* 0x000ee20003f4c200 */
[----:B------:R-:W-:Y:S01]  /*1420*/  PLOP3.LUT P0, PT, PT, PT, PT, 0x80, 0x0 ;  /* 0x000000000000781c */ /* 0x000fe20003f0f070 */
[----:B------:R-:W-:Y:S01]  /*1430*/  BSSY B2, `(.L_x_1246) ;  /* 0x0000022000027945 */ /* 0x000fe20003800000 */
[----:B--2---:R-:W-:-:S11]  /*1440*/  IMAD.IADD R28, R28, 0x1, R29 ;  /* 0x000000011c1c7824 */ /* 0x004fd600078e021d */
[----:B---3--:R-:W0:Y:S01]  /*1450*/  @!P2 DSETP.NEU.AND P3, PT, R16, R12, PT ;  /* 0x0000000c1000a22a */ /* 0x008e220003f6d000 */
[----:B------:R-:W-:-:S04]  /*1460*/  @!P2 ISETP.GE.U32.AND P1, PT, R27, R28, PT ;  /* 0x0000001c1b00a20c */ /* 0x000fc80003f26070 */
[----:B------:R-:W-:Y:S02]  /*1470*/  @!P2 ISETP.GE.AND.EX P1, PT, R26, RZ, PT, P1 ;  /* 0x000000ff1a00a20c */ /* 0x000fe40003f26310 */
[----:B0-----:R-:W-:Y:S01]  /*1480*/  @!P2 PLOP3.LUT P0, PT, P3, PT, PT, 0x80, 0x0 ;  /* 0x000000000000a81c */ /* 0x001fe20001f0f070 */
[----:B------:R-:W0:-:S06]  /*1490*/  @!P2 DSETP.GT.AND P3, PT, R16, R12, PT ;  /* 0x0000000c1000a22a */ /* 0x000e0c0003f64000 */
[----:B0-----:R-:W-:Y:S02]  /*14a0*/  @!P2 SEL R29, RZ, 0xffffffff, !P3 ;  /* 0xffffffffff1da807 */ /* 0x001fe40005800000 */
[----:B------:R-:W-:-:S04]  /*14b0*/  @P2 ISETP.LT.U32.AND P3, PT, R27, R28, PT ;  /* 0x0000001c1b00220c */ /* 0x000fc80003f61070 */
[----:B------:R-:W-:Y:S01]  /*14c0*/  @!P0 SEL R29, RZ, 0xffffffff, P1 ;  /* 0xffffffffff1d8807 */ /* 0x000fe20000800000 */
[----:B------:R-:W0:-:S03]  /*14d0*/  @P2 DSETP.GTU.AND P1, PT, |R12|, +INF , PT ;  /* 0x7ff000000c00242a */ /* 0x000e060003f2c200 */
[----:B------:R-:W-:-:S04]  /*14e0*/  @!P2 LOP3.LUT R29, R29, 0x1, RZ, 0xc0, !PT ;  /* 0x000000011d1da812 */ /* 0x000fc800078ec0ff */
[----:B------:R-:W-:Y:S02]  /*14f0*/  @!P2 ISETP.EQ.U32.AND P0, PT, R29, 0x1, PT ;  /* 0x000000011d00a80c */ /* 0x000fe40003f02070 */
[----:B0-----:R-:W-:Y:S01]  /*1500*/  @P2 ISETP.LT.OR.EX P0, PT, R26, RZ, !P1, P3 ;  /* 0x000000ff1a00220c */ /* 0x001fe20004f01730 */
[----:B------:R-:W0:-:S12]  /*1510*/  DSETP.GTU.AND P1, PT, |R22|, +INF , PT ;  /* 0x7ff000001600742a */ /* 0x000e180003f2c200 */
[----:B------:R-:W-:Y:S02]  /*1520*/  FSEL R13, R17, R13, P0 ;  /* 0x0000000d110d7208 */ /* 0x000fe40000000000 */
[----:B------:R-:W-:Y:S02]  /*1530*/  FSEL R16, R16, R12, P0 ;  /* 0x0000000c10107208 */ /* 0x000fe40000000000 */
[----:B------:R-:W-:Y:S01]  /*1540*/  IADD3 R12, R28, 0x1, RZ ;  /* 0x000000011c0c7810 */ /* 0x000fe20007ffe0ff */
[----:B------:R-:W-:Y:S01]  /*1550*/  IMAD.MOV.U32 R17, RZ, RZ, R13 ;  /* 0x000000ffff117224 */ /* 0x000fe200078e000d */
[----:B------:R-:W-:Y:S02]  /*1560*/  SEL R27, R27, R28, P0 ;  /* 0x0000001c1b1b7207 */ /* 0x000fe40000000000 */
[----:B------:R-:W-:Y:S01]  /*1570*/  SEL R26, R26, RZ, P0 ;  /* 0x000000ff1a1a7207 */ /* 0x000fe20000000000 */
[----:B0-----:R-:W-:Y:S05]  /*1580*/  @P1 BRA `(.L_x_1247) ;  /* 0x0000009000001947 */ /* 0x001fea0003800000 */
[----:B------:R-:W-:Y:S01]  /*1590*/  DSETP.NEU.AND P2, PT, R22, R14, PT ;  /* 0x0000000e1600722a */ /* 0x000fe20003f4d000 */
[----:B------:R-:W-:-:S03]  /*15a0*/  ISETP.GE.U32.AND P0, PT, R3, R12, PT ;  /* 0x0000000c0300720c */ /* 0x000fc60003f06070 */
[----:B------:R-:W0:Y:S01]  /*15b0*/  DSETP.GT.AND P1, PT, R22, R14, PT ;  /* 0x0000000e1600722a */ /* 0x000e220003f24000 */
[----:B------:R-:W-:-:S05]  /*15c0*/  ISETP.GE.AND.EX P0, PT, R2, RZ, PT, P0 ;  /* 0x000000ff0200720c */ /* 0x000fca0003f06300 */
[----:B0-----:R-:W-:-:S04]  /*15d0*/  SEL R13, RZ, 0xffffffff, !P1 ;  /* 0xffffffffff0d7807 */ /* 0x001fc80004800000 */
[----:B------:R-:W-:-:S04]  /*15e0*/  @!P2 SEL R13, RZ, 0xffffffff, P0 ;  /* 0xffffffffff0da807 */ /* 0x000fc80000000000 */
[----:B------:R-:W-:-:S04]  /*15f0*/  LOP3.LUT R13, R13, 0x1, RZ, 0xc0, !PT ;  /* 0x000000010d0d7812 */ /* 0x000fc800078ec0ff */
[----:B------:R-:W-:Y:S01]  /*1600*/  ISETP.EQ.U32.AND P0, PT, R13, 0x1, PT ;  /* 0x000000010d00780c */ /* 0x000fe20003f02070 */
[----:B------:R-:W-:Y:S07]  /*1610*/  BRA `(.L_x_1248) ;  /* 0x0000003000007947 */ /* 0x000fee0003800000 */
.L_x_1247:
[----:B------:R-:W0:Y:S01]  /*1620*/  DSETP.GTU.AND P0, PT, |R14|, +INF , PT ;  /* 0x7ff000000e00742a */ /* 0x000e220003f0c200 */
[----:B------:R-:W-:-:S05]  /*1630*/  ISETP.LT.U32.AND P1, PT, R3, R12, PT ;  /* 0x0000000c0300720c */ /* 0x000fca0003f21070 */
[----:B0-----:R-:W-:-:S08]  /*1640*/  ISETP.LT.OR.EX P0, PT, R2, RZ, !P0, P1 ;  /* 0x000000ff0200720c */ /* 0x001fd00004701710 */
.L_x_1248:
[----:B------:R-:W-:Y:S05]  /*1650*/  BSYNC B2 ;  /* 0x0000000000027941 */ /* 0x000fea0003800000 */
.L_x_1246:
[----:B------:R-:W0:Y:S01]  /*1660*/  DSETP.GTU.AND P1, PT, |R20|, +INF , PT ;  /* 0x7ff000001400742a */ /* 0x000e220003f2c200 */
[----:B------:R-:W-:Y:S01]  /*1670*/  FSEL R22, R22, R14, P0 ;  /* 0x0000000e16167208 */ /* 0x000fe20000000000 */
[----:B------:R-:W-:Y:S01]  /*1680*/  BSSY B2, `(.L_x_1249) ;  /* 0x0000013000027945 */ /* 0x000fe20003800000 */
[----:B------:R-:W-:Y:S02]  /*1690*/  FSEL R14, R23, R15, P0 ;  /* 0x0000000f170e7208 */ /* 0x000fe40000000000 */
[----:B------:R-:W-:Y:S02]  /*16a0*/  SEL R3, R3, R12, P0 ;  /* 0x0000000c03037207 */ /* 0x000fe40000000000 */
[----:B------:R-:W-:Y:S02]  /*16b0*/  SEL R2, R2, RZ, P0 ;  /* 0x000000ff02027207 */ /* 0x000fe40000000000 */
[----:B------:R-:W-:Y:S02]  /*16c0*/  IADD3 R12, R28, 0x2, RZ ;  /* 0x000000021c0c7810 */ /* 0x000fe40007ffe0ff */
[----:B------:R-:W-:-:S03]  /*16d0*/  MOV R23, R14 ;  /* 0x0000000e00177202 */ /* 0x000fc60000000f00 */
[----:B0-----:R-:W-:Y:S05]  /*16e0*/  @P1 BRA `(.L_x_1250) ;  /* 0x0000009000001947 */ /* 0x001fea0003800000 */
[----:B-----5:R-:W-:Y:S01]  /*16f0*/  DSETP.NEU.AND P2, PT, R20, R8, PT ;  /* 0x000000081400722a */ /* 0x020fe20003f4d000 */
        /* <DEDUP_REMOVED lines=8> */
.L_x_1250:
[----:B-----5:R-:W0:Y:S01]  /*1780*/  DSETP.GTU.AND P0, PT, |R8|, +INF , PT ;  /* 0x7ff000000800742a */ /* 0x020e220003f0c200 */
[----:B------:R-:W-:-:S05]  /*1790*/  ISETP.LT.U32.AND P1, PT, R5, R12, PT ;  /* 0x0000000c0500720c */ /* 0x000fca0003f21070 */
[----:B0-----:R-:W-:-:S08]  /*17a0*/  ISETP.LT.OR.EX P0, PT, R4, RZ, !P0, P1 ;  /* 0x000000ff0400720c */ /* 0x001fd00004701710 */
.L_x_1251:
[----:B------:R-:W-:Y:S05]  /*17b0*/  BSYNC B2 ;  /* 0x0000000000027941 */ /* 0x000fea0003800000 */
.L_x_1249:
[----:B------:R-:W0:Y:S01]  /*17c0*/  DSETP.GTU.AND P1, PT, |R18|, +INF , PT ;  /* 0x7ff000001200742a */ /* 0x000e220003f2c200 */
[----:B------:R-:W-:Y:S01]  /*17d0*/  BSSY B2, `(.L_x_1252) ;  /* 0x0000013000027945 */ /* 0x000fe20003800000 */
[----:B------:R-:W-:Y:S02]  /*17e0*/  SEL R5, R5, R12, P0 ;  /* 0x0000000c05057207 */ /* 0x000fe40000000000 */
[----:B------:R-:W-:Y:S02]  /*17f0*/  FSEL R20, R20, R8, P0 ;  /* 0x0000000814147208 */ /* 0x000fe40000000000 */
[----:B------:R-:W-:Y:S02]  /*1800*/  FSEL R21, R21, R9, P0 ;  /* 0x0000000915157208 */ /* 0x000fe40000000000 */
[----:B------:R-:W-:Y:S02]  /*1810*/  SEL R4, R4, RZ, P0 ;  /* 0x000000ff04047207 */ /* 0x000fe40000000000 */
[----:B------:R-:W-:-:S04]  /*1820*/  IADD3 R28, R28, 0x3, RZ ;  /* 0x000000031c1c7810 */ /* 0x000fc80007ffe0ff */
        /* <DEDUP_REMOVED lines=10> */
.L_x_1253:
[----:B------:R-:W0:Y:S01]  /*18d0*/  DSETP.GTU.AND P0, PT, |R10|, +INF , PT ;  /* 0x7ff000000a00742a */ /* 0x000e220003f0c200 */
[----:B------:R-:W-:-:S05]  /*18e0*/  ISETP.LT.U32.AND P1, PT, R25, R28, PT ;  /* 0x0000001c1900720c */ /* 0x000fca0003f21070 */
[----:B0-----:R-:W-:-:S08]  /*18f0*/  ISETP.LT.OR.EX P0, PT, R24, RZ, !P0, P1 ;  /* 0x000000ff1800720c */ /* 0x001fd00004701710 */
.L_x_1254:
[----:B------:R-:W-:Y:S05]  /*1900*/  BSYNC B2 ;  /* 0x0000000000027941 */ /* 0x000fea0003800000 */
.L_x_1252:
[----:B------:R-:W2:Y:S01]  /*1910*/  LDL R9, [R1] ;  /* 0x0000000001097983 */ /* 0x000ea20000100800 */
[----:B------:R-:W-:Y:S02]  /*1920*/  IADD3 R0, R0, c[0x0][0x184], RZ ;  /* 0x0000610000007a10 */ /* 0x000fe40007ffe0ff */
[----:B------:R-:W-:Y:S02]  /*1930*/  SEL R25, R25, R28, P0 ;  /* 0x0000001c19197207 */ /* 0x000fe40000000000 */
[----:B------:R-:W-:Y:S01]  /*1940*/  FSEL R18, R18, R10, P0 ;  /* 0x0000000a12127208 */ /* 0x000fe20000000000 */
[----:B------:R-:W-:Y:S01]  /*1950*/  IMAD.SHL.U32 R28, R0, 0x4, RZ ;  /* 0x00000004001c7824 */ /* 0x000fe200078e00ff */
[----:B------:R-:W-:Y:S02]  /*1960*/  FSEL R19, R19, R11, P0 ;  /* 0x0000000b13137208 */ /* 0x000fe40000000000 */
[----:B------:R-:W-:Y:S02]  /*1970*/  SEL R24, R24, RZ, P0 ;  /* 0x000000ff18187207 */ /* 0x000fe40000000000 */
[----:B------:R-:W-:-:S04]  /*1980*/  IADD3 R8, R28, 0x3, RZ ;  /* 0x000000031c087810 */ /* 0x000fc80007ffe0ff */
[----:B--2---:R-:W-:-:S13]  /*1990*/  ISETP.GE.U32.AND P1, PT, R8, R9, PT ;  /* 0x000000090800720c */ /* 0x004fda0003f26070 */
[----:B------:R-:W-:Y:S05]  /*19a0*/  @!P1 BRA `(.L_x_1255) ;  /* 0xfffffa2000009947 */ /* 0x000fea000383ffff */
.L_x_1245:
[----:B------:R-:W-:Y:S05]  /*19b0*/  BSYNC B1 ;  /* 0x0000000000017941 */ /* 0x000fea0003800000 */
.L_x_1244:
[----:B------:R-:W0:Y:S01]  /*19c0*/  S2R R8, SR_TID.Y ;  /* 0x0000000000087919 */ /* 0x000e220000002200 */
[----:B------:R-:W-:Y:S01]  /*19d0*/  ISETP.NE.AND P0, PT, RZ, c[0x0][0x194], PT ;  /* 0x00006500ff007a0c */ /* 0x000fe20003f05270 */
[----:B------:R-:W-:Y:S01]  /*19e0*/  BSSY B1, `(.L_x_1256) ;  /* 0x000000a000017945 */ /* 0x000fe20003800000 */
[----:B------:R-:W-:Y:S02]  /*19f0*/  PRMT R0, RZ, 0x7610, R0 ;  /* 0x00007610ff007816 */ /* 0x000fe40000000000 */
[----:B0-----:R-:W-:-:S13]  /*1a00*/  ISETP.NE.AND P1, PT, R8, RZ, PT ;  /* 0x000000ff0800720c */ /* 0x001fda0003f25270 */
[----:B------:R-:W-:Y:S05]  /*1a10*/  @P0 BRA P1, `(.L_x_1257) ;  /* 0x0000006000000947 */ /* 0x000fea0000800000 */
[----:B------:R-:W0:Y:S01]  /*1a20*/  S2R R8, SR_CTAID.Y ;  /* 0x0000000000087919 */ /* 0x000e220000002600 */
[----:B------:R-:W-:Y:S01]  /*1a30*/  ISETP.NE.AND P0, PT, RZ, c[0x0][0x198], PT ;  /* 0x00006600ff007a0c */ /* 0x000fe20003f05270 */
[----:B------:R-:W-:-:S12]  /*1a40*/  IMAD.MOV.U32 R0, RZ, RZ, 0x1 ;  /* 0x00000001ff007424 */ /* 0x000fd800078e00ff */
[----:B0-----:R-:W-:-:S04]  /*1a50*/  @P0 ISETP.NE.AND P1, PT, R8, RZ, PT ;  /* 0x000000ff0800020c */ /* 0x001fc80003f25270 */
[----:B------:R-:W-:-:S04]  /*1a60*/  @P0 SEL R8, RZ, 0x1, P1 ;  /* 0x00000001ff080807 */ /* 0x000fc80000800000 */
[----:B------:R-:W-:Y:S02]  /*1a70*/  @P0 PRMT R0, R8, 0x7610, R0 ;  /* 0x0000761008000816 */ /* 0x000fe40000000000 */
.L_x_1257:
[----:B------:R-:W-:Y:S05]  /*1a80*/  BSYNC B1 ;  /* 0x0000000000017941 */ /* 0x000fea0003800000 */
.L_x_1256:
[----:B------:R-:W-:Y:S01]  /*1a90*/  PRMT R0, R0, 0x9910, RZ ;  /* 0x0000991000007816 */ /* 0x000fe200000000ff */
[----:B------:R-:W-:Y:S03]  /*1aa0*/  BSSY B1, `(.L_x_1258) ;  /* 0x0000020000017945 */ /* 0x000fe60003800000 */
[----:B------:R-:W-:-:S13]  /*1ab0*/  ISETP.NE.AND P0, PT, R0, RZ, PT ;  /* 0x000000ff0000720c */ /* 0x000fda0003f05270 */
[----:B------:R-:W-:Y:S05]  /*1ac0*/  @!P0 BRA `(.L_x_1259) ;  /* 0x000001d000008947 */ /* 0x000fea0003800000 */
[----:B------:R-:W2:Y:S04]  /*1ad0*/  LDL.LU R8, [R1] ;  /* 0x0000000001087983 */ /* 0x000ea80000300800 */
[----:B------:R-:W0:Y:S01]  /*1ae0*/  S2R R9, SR_TID.X ;  /* 0x0000000000097919 */ /* 0x000e220000002100 */
[----:B--2---:R-:W-:-:S05]  /*1af0*/  LOP3.LUT R0, R8, 0xfffffffc, RZ, 0xc0, !PT ;  /* 0xfffffffc08007812 */ /* 0x004fca00078ec0ff */
[----:B0-----:R-:W-:-:S05]  /*1b00*/  IMAD.IADD R9, R0, 0x1, R9 ;  /* 0x0000000100097824 */ /* 0x001fca00078e0209 */
[----:B------:R-:W-:-:S13]  /*1b10*/  ISETP.GE.U32.AND P0, PT, R9, R8, PT ;  /* 0x000000080900720c */ /* 0x000fda0003f06070 */
[----:B------:R-:W-:Y:S05]  /*1b20*/  @P0 BRA `(.L_x_1259) ;  /* 0x0000017000000947 */ /* 0x000fea0003800000 */
[C---:B------:R-:W-:Y:S01]  /*1b30*/  IMAD.WIDE R6, R9.reuse, 0x8, R6 ;  /* 0x0000000809067825 */ /* 0x040fe200078e0206 */
[----:B------:R-:W2:Y:S05]  /*1b40*/  LDL.LU R8, [R1+0x4] ;  /* 0x0000040001087983 */ /* 0x000eaa0000300800 */
[----:B------:R-:W3:Y:S01]  /*1b50*/  LDG.E.64 R6, [R6.64] ;  /* 0x0000002406067981 */ /* 0x000ee2000c1e1b00 */
[----:B------:R-:W3:Y:S01]  /*1b60*/  DSETP.GTU.AND P2, PT, |R16|, +INF , PT ;  /* 0x7ff000001000742a */ /* 0x000ee20003f4c200 */
[----:B------:R-:W-:Y:S01]  /*1b70*/  PLOP3.LUT P0, PT, PT, PT, PT, 0x80, 0x0 ;  /* 0x000000000000781c */ /* 0x000fe20003f0f070 */
[----:B--2---:R-:W-:-:S12]  /*1b80*/  IMAD.IADD R8, R9, 0x1, R8 ;  /* 0x0000000109087824 */ /* 0x004fd800078e0208 */
[----:B---3--:R-:W0:Y:S01]  /*1b90*/  @!P2 DSETP.NEU.AND P3, PT, R16, R6, PT ;  /* 0x000000061000a22a */ /* 0x008e220003f6d000 */
[----:B------:R-:W-:Y:S02]  /*1ba0*/  @!P2 ISETP.GE.U32.AND P1, PT, R27, R8, PT ;  /* 0x000000081b00a20c */ /* 0x000fe40003f26070 */
[----:B------:R-:W-:-:S03]  /*1bb0*/  SHF.R.S32.HI R9, RZ, 0x1f, R8 ;  /* 0x0000001fff097819 */ /* 0x000fc60000011408 */
[----:B0-----:R-:W-:Y:S01]  /*1bc0*/  @!P2 PLOP3.LUT P0, PT, P3, PT, PT, 0x80, 0x0 ;  /* 0x000000000000a81c */ /* 0x001fe20001f0f070 */
[----:B------:R-:W0:Y:S01]  /*1bd0*/  @!P2 DSETP.GT.AND P3, PT, R16, R6, PT ;  /* 0x000000061000a22a */ /* 0x000e220003f64000 */
[----:B------:R-:W-:-:S05]  /*1be0*/  @!P2 ISETP.GE.AND.EX P1, PT, R26, R9, PT, P1 ;  /* 0x000000091a00a20c */ /* 0x000fca0003f26310 */
[----:B0-----:R-:W-:Y:S02]  /*1bf0*/  @!P2 SEL R0, RZ, 0xffffffff, !P3 ;  /* 0xffffffffff00a807 */ /* 0x001fe40005800000 */
[----:B------:R-:W-:-:S06]  /*1c00*/  @P2 ISETP.LT.U32.AND P3, PT, R27, R8, PT ;  /* 0x000000081b00220c */ /* 0x000fcc0003f61070 */
[----:B------:R-:W-:Y:S01]  /*1c10*/  @!P0 SEL R0, RZ, 0xffffffff, P1 ;  /* 0xffffffffff008807 */ /* 0x000fe20000800000 */
[----:B------:R-:W0:-:S03]  /*1c20*/  @P2 DSETP.GTU.AND P1, PT, |R6|, +INF , PT ;  /* 0x7ff000000600242a */ /* 0x000e060003f2c200 */
[----:B------:R-:W-:-:S04]  /*1c30*/  @!P2 LOP3.LUT R0, R0, 0x1, RZ, 0xc0, !PT ;  /* 0x000000010000a812 */ /* 0x000fc800078ec0ff */
[----:B------:R-:W-:Y:S02]  /*1c40*/  @!P2 ISETP.EQ.U32.AND P0, PT, R0, 0x1, PT ;  /* 0x000000010000a80c */ /* 0x000fe40003f02070 */
[----:B0-----:R-:W-:-:S13]  /*1c50*/  @P2 ISETP.LT.OR.EX P0, PT, R26, R9, !P1, P3 ;  /* 0x000000091a00220c */ /* 0x001fda0004f01730 */
[----:B------:R-:W-:Y:S02]  /*1c60*/  FSEL R16, R16, R6, P0 ;  /* 0x0000000610107208 */ /* 0x000fe40000000000 */
[----:B------:R-:W-:Y:S02]  /*1c70*/  FSEL R17, R17, R7, P0 ;  /* 0x0000000711117208 */ /* 0x000fe40000000000 */
[----:B------:R-:W-:Y:S02]  /*1c80*/  SEL R27, R27, R8, P0 ;  /* 0x000000081b1b7207 */ /* 0x000fe40000000000 */
[----:B------:R-:W-:Y:S02]  /*1c90*/  SEL R26, R26, R9, P0 ;  /* 0x000000091a1a7207 */ /* 0x000fe40000000000 */
.L_x_1259:
[----:B------:R-:W-:Y:S05]  /*1ca0*/  BSYNC B1 ;  /* 0x0000000000017941 */ /* 0x000fea0003800000 */
.L_x_1258:
[----:B------:R-:W0:Y:S01]  /*1cb0*/  DSETP.GTU.AND P0, PT, |R16|, +INF , PT ;  /* 0x7ff000001000742a */ /* 0x000e220003f0c200 */
[----:B------:R-:W-:-:S13]  /*1cc0*/  BSSY B1, `(.L_x_1260) ;  /* 0x000000e000017945 */ /* 0x000fda0003800000 */
[----:B0-----:R-:W-:Y:S05]  /*1cd0*/  @P0 BRA `(.L_x_1261) ;  /* 0x0000009000000947 */ /* 0x001fea0003800000 */
[----:B------:R-:W-:Y:S01]  /*1ce0*/  DSETP.NEU.AND P2, PT, R16, R22, PT ;  /* 0x000000161000722a */ /* 0x000fe20003f4d000 */
[----:B------:R-:W-:-:S03]  /*1cf0*/  ISETP.GE.U32.AND P0, PT, R27, R3, PT ;  /* 0x000000031b00720c */ /* 0x000fc60003f06070 */
[----:B------:R-:W0:Y:S01]  /*1d00*/  DSETP.GT.AND P1, PT, R16, R22, PT ;  /* 0x000000161000722a */ /* 0x000e220003f24000 */
[----:B------:R-:W-:-:S05]  /*1d10*/  ISETP.GE.AND.EX P0, PT, R26, R2, PT, P0 ;  /* 0x000000021a00720c */ /* 0x000fca0003f06300 */
[----:B0-----:R-:W-:-:S04]  /*1d20*/  SEL R0, RZ, 0xffffffff, !P1 ;  /* 0xffffffffff007807 */ /* 0x001fc80004800000 */
[----:B------:R-:W-:-:S04]  /*1d30*/  @!P2 SEL R0, RZ, 0xffffffff, P0 ;  /* 0xffffffffff00a807 */ /* 0x000fc80000000000 */
[----:B------:R-:W-:-:S04]  /*1d40*/  LOP3.LUT R0, R0, 0x1, RZ, 0xc0, !PT ;  /* 0x0000000100007812 */ /* 0x000fc800078ec0ff */
[----:B------:R-:W-:Y:S01]  /*1d50*/  ISETP.EQ.U32.AND P0, PT, R0, 0x1, PT ;  /* 0x000000010000780c */ /* 0x000fe20003f02070 */
[----:B------:R-:W-:Y:S07]  /*1d60*/  BRA `(.L_x_1262) ;  /* 0x0000003000007947 */ /* 0x000fee0003800000 */
.L_x_1261:
[----:B------:R-:W0:Y:S01]  /*1d70*/  DSETP.GTU.AND P0, PT, |R22|, +INF , PT ;  /* 0x7ff000001600742a */ /* 0x000e220003f0c200 */
[----:B------:R-:W-:-:S05]  /*1d80*/  ISETP.LT.U32.AND P1, PT, R27, R3, PT ;  /* 0x000000031b00720c */ /* 0x000fca0003f21070 */
[----:B0-----:R-:W-:-:S08]  /*1d90*/  ISETP.LT.OR.EX P0, PT, R26, R2, !P0, P1 ;  /* 0x000000021a00720c */ /* 0x001fd00004701710 */
.L_x_1262:
[----:B------:R-:W-:Y:S05]  /*1da0*/  BSYNC B1 ;  /* 0x0000000000017941 */ /* 0x000fea0003800000 */
.L_x_1260:
[----:B------:R-:W-:Y:S01]  /*1db0*/  FSEL R6, R16, R22, P0 ;  /* 0x0000001610067208 */ /* 0x000fe20000000000 */
[----:B------:R-:W-:Y:S01]  /*1dc0*/  BSSY B1, `(.L_x_1263) ;  /* 0x0000012000017945 */ /* 0x000fe20003800000 */
[----:B------:R-:W-:Y:S02]  /*1dd0*/  FSEL R7, R17, R23, P0 ;  /* 0x0000001711077208 */ /* 0x000fe40000000000 */
[----:B------:R-:W-:Y:S02]  /*1de0*/  SEL R8, R27, R3, P0 ;  /* 0x000000031b087207 */ /* 0x000fe40000000000 */
[----:B------:R-:W-:Y:S02]  /*1df0*/  SEL R9, R26, R2, P0 ;  /* 0x000000021a097207 */ /* 0x000fe40000000000 */
[----:B------:R-:W0:-:S14]  /*1e00*/  DSETP.GTU.AND P1, PT, |R6|, +INF , PT ;  /* 0x7ff000000600742a */ /* 0x000e1c0003f2c200 */
        /* <DEDUP_REMOVED lines=10> */
.L_x_1264:
[----:B------:R-:W0:Y:S01]  /*1eb0*/  DSETP.GTU.AND P0, PT, |R20|, +INF , PT ;  /* 0x7ff000001400742a */ /* 0x000e220003f0c200 */
[----:B------:R-:W-:-:S05]  /*1ec0*/  ISETP.LT.U32.AND P1, PT, R8, R5, PT ;  /* 0x000000050800720c */ /* 0x000fca0003f21070 */
[----:B0-----:R-:W-:-:S08]  /*1ed0*/  ISETP.LT.OR.EX P0, PT, R9, R4, !P0, P1 ;  /* 0x000000040900720c */ /* 0x001fd00004701710 */
.L_x_1265:
[----:B------:R-:W-:Y:S05]  /*1ee0*/  BSYNC B1 ;  /* 0x0000000000017941 */ /* 0x000fea0003800000 */
.L_x_1263:
        /* <DEDUP_REMOVED lines=16> */
.L_x_1267:
[----:B------:R-:W0:Y:S01]  /*1ff0*/  DSETP.GTU.AND P0, PT, |R18|, +INF , PT ;  /* 0x7ff000001200742a */ /* 0x000e220003f0c200 */
[----:B------:R-:W-:-:S05]  /*2000*/  ISETP.LT.U32.AND P1, PT, R8, R25, PT ;  /* 0x000000190800720c */ /* 0x000fca0003f21070 */
[----:B0-----:R-:W-:-:S08]  /*2010*/  ISETP.LT.OR.EX P0, PT, R9, R24, !P0, P1 ;  /* 0x000000180900720c */ /* 0x001fd00004701710 */
.L_x_1268:
[----:B------:R-:W-:Y:S05]  /*2020*/  BSYNC B1 ;  /* 0x0000000000017941 */ /* 0x000fea0003800000 */
.L_x_1266:
[----:B------:R-:W-:Y:S02]  /*2030*/  FSEL R4, R2, R18, P0 ;  /* 0x0000001202047208 */ /* 0x000fe40000000000 */
[----:B------:R-:W-:Y:S02]  /*2040*/  FSEL R5, R3, R19, P0 ;  /* 0x0000001303057208 */ /* 0x000fe40000000000 */
[----:B------:R-:W-:Y:S02]  /*2050*/  SEL R25, R8, R25, P0 ;  /* 0x0000001908197207 */ /* 0x000fe40000000000 */
[----:B------:R-:W-:Y:S01]  /*2060*/  SEL R24, R9, R24, P0 ;  /* 0x0000001809187207 */ /* 0x000fe20000000000 */
[----:B------:R-:W-:Y:S05]  /*2070*/  BRA `(.L_x_1236) ;  /* 0x0000a4f000007947 */ /* 0x000fea0003800000 */
.L_x_1237:
[----:B------:R-:W-:Y:S01]  /*2080*/  IMAD.MOV.U32 R2, RZ, RZ, c[0x0][0x2e8] ;  /* 0x0000ba00ff027624 */ /* 0x000fe200078e00ff */
[----:B------:R-:W-:-:S04]  /*2090*/  MOV R3, 0x1 ;  /* 0x0000000100037802 */ /* 0x000fc80000000f00 */
[----:B------:R-:W-:Y:S02]  /*20a0*/  SHF.R.U32.HI R4, RZ, 0x3, R2 ;  /* 0x00000003ff047819 */ /* 0x000fe40000011602 */
[C---:B------:R-:W-:Y:S02]  /*20b0*/  ISETP.EQ.AND P2, PT, R3.reuse, c[0x0][0x1b8], PT ;  /* 0x00006e0003007a0c */ /* 0x040fe40003f42270 */
[----:B------:R-:W-:Y:S02]  /*20c0*/  ISETP.NE.AND P0, PT, R4, 0x1, PT ;  /* 0x000000010400780c */ /* 0x000fe40003f05270 */
[----:B------:R-:W-:-:S11]  /*20d0*/  ISETP.NE.AND P1, PT, R3, c[0x0][0x1b8], PT ;  /* 0x00006e0003007a0c */ /* 0x000fd60003f25270 */
[----:B------:R-:W-:Y:S05]  /*20e0*/  @!P0 BRA P2, `(.L_x_1269) ;  /* 0x000090f000008947 */ /* 0x000fea0001000000 */
[----:B------:R-:W-:Y:S01]  /*20f0*/  IMAD.MOV.U32 R3, RZ, RZ, c[0x0][0x184] ;  /* 0x00006100ff037624 */ /* 0x000fe200078e00ff */
[----:B------:R-:W-:Y:S01]  /*2100*/  MOV R9, c[0x0][0x16c] ;  /* 0x00005b0000097a02 */ /* 0x000fe20000000f00 */
[--C-:B------:R-:W-:Y:S02]  /*2110*/  IMAD.MOV.U32 R26, RZ, RZ, R0.reuse ;  /* 0x000000ffff1a7224 */ /* 0x100fe400078e0000 */
[----:B------:R-:W-:Y:S02]  /*2120*/  IMAD.MOV.U32 R25, RZ, RZ, c[0x0][0x170] ;  /* 0x00005c00ff197624 */ /* 0x000fe400078e00ff */
[----:B------:R-:W-:Y:S02]  /*2130*/  IMAD R0, R3, 0x3, R0 ;  /* 0x0000000303007824 */ /* 0x000fe400078e0200 */
[----:B------:R-:W-:Y:S02]  /*2140*/  IMAD.MOV.U32 R24, RZ, RZ, c[0x0][0x174] ;  /* 0x00005d00ff187624 */ /* 0x000fe400078e00ff */
[----:B------:R-:W-:Y:S01]  /*2150*/  IMAD.MOV.U32 R8, RZ, RZ, c[0x0][0x168] ;  /* 0x00005a00ff087624 */ /* 0x000fe200078e00ff */
[----:B------:R-:W-:Y:S05]  /*2160*/  @!P1 BRA `(.L_x_1270) ;  /* 0x00007cc000009947 */ /* 0x000fea0003800000 */
[----:B------:R-:W-:Y:S01]  /*2170*/  ISETP.GE.U32.AND P0, PT, R0, c[0x0][0x17c], PT ;  /* 0x00005f0000007a0c */ /* 0x000fe20003f06070 */
[----:B------:R-:W-:Y:S01]  /*2180*/  IMAD.MOV.U32 R2, RZ, RZ, c[0x0][0x174] ;  /* 0x00005d00ff027624 */ /* 0x000fe200078e00ff */
[----:B------:R-:W-:Y:S01]  /*2190*/  MOV R0, c[0x0][0x174] ;  /* 0x00005d0000007a02 */ /* 0x000fe20000000f00 */
[----:B------:R-:W-:Y:S01]  /*21a0*/  BSSY B1, `(.L_x_1271) ;  /* 0x00003de000017945 */ /* 0x000fe20003800000 */
[----:B------:R-:W-:Y:S01]  /*21b0*/  IMAD.MOV.U32 R22, RZ, RZ, c[0x0][0x170] ;  /* 0x00005c00ff167624 */ /* 0x000fe200078e00ff */
[----:B------:R-:W-:Y:S01]  /*21c0*/  MOV R5, c[0x0][0x16c] ;  /* 0x00005b0000057a02 */ /* 0x000fe20000000f00 */
[----:B------:R0:W-:Y:S01]  /*21d0*/  STL [R1], R2 ;  /* 0x0000000201007387 */ /* 0x0001e20000100800 */
[----:B------:R-:W-:-:S02]  /*21e0*/  IMAD.MOV.U32 R29, RZ, RZ, c[0x0][0x174] ;  /* 0x00005d00ff1d7624 */ /* 0x000fc400078e00ff */
[----:B------:R-:W-:Y:S01]  /*21f0*/  IMAD.MOV.U32 R23, RZ, RZ, c[0x0][0x170] ;  /* 0x00005c00ff177624 */ /* 0x000fe200078e00ff */
[----:B------:R0:W-:Y:S01]  /*2200*/  STL [R1+0x4], R0 ;  /* 0x0000040001007387 */ /* 0x0001e20000100800 */
[----:B------:R-:W-:Y:S02]  /*2210*/  IMAD.MOV.U32 R27, RZ, RZ, c[0x0][0x170] ;  /* 0x00005c00ff1b7624 */ /* 0x000fe400078e00ff */
[----:B------:R-:W-:Y:S02]  /*2220*/  IMAD.MOV.U32 R12, RZ, RZ, c[0x0][0x168] ;  /* 0x00005a00ff0c7624 */ /* 0x000fe400078e00ff */
[----:B------:R-:W-:Y:S02]  /*2230*/  IMAD.MOV.U32 R13, RZ, RZ, c[0x0][0x16c] ;  /* 0x00005b00ff0d7624 */ /* 0x000fe400078e00ff */
[----:B------:R-:W-:Y:S02]  /*2240*/  IMAD.MOV.U32 R10, RZ, RZ, c[0x0][0x168] ;  /* 0x00005a00ff0a7624 */ /* 0x000fe400078e00ff */
[----:B------:R-:W-:-:S02]  /*2250*/  IMAD.MOV.U32 R11, RZ, RZ, c[0x0][0x16c] ;  /* 0x00005b00ff0b7624 */ /* 0x000fc400078e00ff */
[----:B------:R-:W-:Y:S01]  /*2260*/  IMAD.MOV.U32 R4, RZ, RZ, c[0x0][0x168] ;  /* 0x00005a00ff047624 */ /* 0x000fe200078e00ff */
[----:B------:R-:W-:Y:S05]  /*2270*/  @P0 BRA `(.L_x_1272) ;  /* 0x00003d0000000947 */ /* 0x000fea0003800000 */
[----:B0-----:R-:W-:Y:S01]  /*2280*/  IMAD.MOV.U32 R2, RZ, RZ, c[0x0][0x174] ;  /* 0x00005d00ff027624 */ /* 0x001fe200078e00ff */
[----:B------:R-:W-:Y:S01]  /*2290*/  MOV R0, c[0x0][0x174] ;  /* 0x00005d0000007a02 */ /* 0x000fe20000000f00 */
[----:B------:R-:W-:Y:S01]  /*22a0*/  IMAD.MOV.U32 R22, RZ, RZ, c[0x0][0x170] ;  /* 0x00005c00ff167624 */ /* 0x000fe200078e00ff */
[----:B------:R-:W-:Y:S01]  /*22b0*/  ISETP.NE.AND P1, PT, RZ, c[0x0][0x1b8], PT ;  /* 0x00006e00ff007a0c */ /* 0x000fe20003f25270 */
[----:B------:R-:W-:Y:S01]  /*22c0*/  IMAD.MOV.U32 R29, RZ, RZ, c[0x0][0x174] ;  /* 0x00005d00ff1d7624 */ /* 0x000fe200078e00ff */
[----:B------:R0:W-:Y:S01]  /*22d0*/  STL [R1], R2 ;  /* 0x0000000201007387 */ /* 0x0001e20000100800 */
[----:B------:R-:W-:Y:S01]  /*22e0*/  IMAD.MOV.U32 R23, RZ, RZ, c[0x0][0x170] ;  /* 0x00005c00ff177624 */ /* 0x000fe200078e00ff */
[----:B------:R-:W-:Y:S01]  /*22f0*/  MOV R5, c[0x0][0x16c] ;  /* 0x00005b0000057a02 */ /* 0x000fe20000000f00 */
[----:B------:R-:W-:Y:S01]  /*2300*/  IMAD.MOV.U32 R27, RZ, RZ, c[0x0][0x170] ;  /* 0x00005c00ff1b7624 */ /* 0x000fe200078e00ff */
[----:B------:R0:W-:Y:S01]  /*2310*/  STL [R1+0x4], R0 ;  /* 0x0000040001007387 */ /* 0x0001e20000100800 */
[----:B------:R-:W-:-:S02]  /*2320*/  IMAD.MOV.U32 R12, RZ, RZ, c[0x0][0x168] ;  /* 0x00005a00ff0c7624 */ /* 0x000fc400078e00ff */
[----:B------:R-:W-:Y:S02]  /*2330*/  IMAD.MOV.U32 R13, RZ, RZ, c[0x0][0x16c] ;  /* 0x00005b00ff0d7624 */ /* 0x000fe400078e00ff */
[----:B------:R-:W-:Y:S02]  /*2340*/  IMAD.MOV.U32 R10, RZ, RZ, c[0x0][0x168] ;  /* 0x00005a00ff0a7624 */ /* 0x000fe400078e00ff */
[----:B------:R-:W-:Y:S02]  /*2350*/  IMAD.MOV.U32 R11, RZ, RZ, c[0x0][0x16c] ;  /* 0x00005b00ff0b7624 */ /* 0x000fe400078e00ff */
[----:B------:R-:W-:Y:S02]  /*2360*/  IMAD.MOV.U32 R4, RZ, RZ, c[0x0][0x168] ;  /* 0x00005a00ff047624 */ /* 0x000fe400078e00ff */
.L_x_1286:
[----:B0-----:R-:W-:Y:S02]  /*2370*/  IMAD.MOV.U32 R0, RZ, RZ, RZ ;  /* 0x000000ffff007224 */ /* 0x001fe400078e00ff */
[----:B------:R-:W-:Y:S01]  /*2380*/  IMAD.MOV.U32 R3, RZ, RZ, RZ ;  /* 0x000000ffff037224 */ /* 0x000fe200078e00ff */
[----:B------:R-:W-:Y:S05]  /*2390*/  @!P1 BRA `(.L_x_1273) ;  /* 0x00000d3000009947 */ /* 0x000fea0003800000 */
[----:B------:R-:W-:Y:S02]  /*23a0*/  IMAD.MOV.U32 R2, RZ, RZ, RZ ;  /* 0x000000ffff027224 */ /* 0x000fe400078e00ff */
[----:B------:R-:W-:-:S04]  /*23b0*/  IMAD.MOV.U32 R3, RZ, RZ, R26 ;  /* 0x000000ffff037224 */ /* 0x000fc800078e001a */
[----:B------:R-:W-:-:S04]  /*23c0*/  IMAD.HI.U32 R17, R26, c[0x0][0x1c0], R2 ;  /* 0x000070001a117a27 */ /* 0x000fc800078e0002 */
[----:B------:R-:W-:Y:S01]  /*23d0*/  IMAD.MOV.U32 R2, RZ, RZ, c[0x0][0x1b8] ;  /* 0x00006e00ff027624 */ /* 0x000fe200078e00ff */
[----:B------:R-:W-:-:S04]  /*23e0*/  SHF.R.U32.HI R17, RZ, c[0x0][0x1c4], R17 ;  /* 0x00007100ff117a19 */ /* 0x000fc80000011611 */
[----:B------:R-:W-:Y:S02]  /*23f0*/  ISETP.NE.AND P0, PT, R2, 0x1, PT ;  /* 0x000000010200780c */ /* 0x000fe40003f05270 */
[----:B------:R-:W-:-:S05]  /*2400*/  IADD3 R3, -R17, RZ, RZ ;  /* 0x000000ff11037210 */ /* 0x000fca0007ffe1ff */
[----:B------:R-:W-:-:S04]  /*2410*/  IMAD R3, R3, c[0x0][0x1bc], R26 ;  /* 0x00006f0003037a24 */ /* 0x000fc800078e021a */
[----:B------:R-:W-:Y:S02]  /*2420*/  IMAD R3, R3, c[0x0][0x2e8], RZ ;  /* 0x0000ba0003037a24 */ /* 0x000fe400078e02ff */
        /* <DEDUP_REMOVED lines=120> */
[----:B------:R-:W-:Y:S01]  /*2bb0*/  MOV R14, RZ ;  /* 0x000000ff000e7202 */ /* 0x000fe20000000f00 */
[----:B------:R-:W-:Y:S01]  /*2bc0*/  IMAD.MOV.U32 R15, RZ, RZ, R17 ;  /* 0x000000ffff0f7224 */ /* 0x000fe200078e0011 */
        /* <DEDUP_REMOVED lines=75> */
[----:B------:R-:W-:Y:S01]  /*3080*/  IMAD R16, R17, c[0x0][0x2d0], R16 ;  /* 0x0000b40011107a24 */ /* 0x000fe200078e0210 */
[----:B------:R-:W-:-:S03]  /*3090*/  @P0 IADD3 R14, -R2, RZ, RZ ;  /* 0x000000ff020e0210 */ /* 0x000fc60007ffe1ff */
[----:B------:R-:W-:Y:S02]  /*30a0*/  IMAD R3, R16, c[0x0][0x344], R3 ;  /* 0x0000d10010037a24 */ /* 0x000fe400078e0203 */
[----:B------:R-:W-:-:S04]  /*30b0*/  @P0 IMAD R14, R14, c[0x0][0x2dc], R15 ;  /* 0x0000b7000e0e0a24 */ /* 0x000fc800078e020f */
[----:B------:R-:W-:-:S05]  /*30c0*/  @P0 IMAD R3, R14, c[0x0][0x348], R3 ;  /* 0x0000d2000e030a24 */ /* 0x000fca00078e0203 */
.L_x_1273:
[----:B------:R-:W-:-:S04]  /*30d0*/  LOP3.LUT R3, R3, 0xfffffff8, RZ, 0xc0, !PT ;  /* 0xfffffff803037812 */ /* 0x000fc800078ec0ff */
[----:B------:R-:W-:-:S05]  /*30e0*/  IADD3 R18, P0, R6, R3, RZ ;  /* 0x0000000306127210 */ /* 0x000fca0007f1e0ff */
[----:B------:R-:W-:-:S06]  /*30f0*/  IMAD.X R19, RZ, RZ, R7, P0 ;  /* 0x000000ffff137224 */ /* 0x000fcc00000e0607 */
[----:B------:R-:W5:Y:S01]  /*3100*/  LDG.E.64 R18, [R18.64] ;  /* 0x0000002412127981 */ /* 0x000f62000c1e1b00 */
[----:B------:R-:W-:Y:S05]  /*3110*/  @!P1 BRA `(.L_x_1274) ;  /* 0x00000d3000009947 */ /* 0x000fea0003800000 */
[----:B------:R-:W-:Y:S01]  /*3120*/  IADD3 R3, R26, c[0x0][0x184], RZ ;  /* 0x000061001a037a10 */ /* 0x000fe20007ffe0ff */
[----:B------:R-:W-:-:S04]  /*3130*/  IMAD.MOV.U32 R2, RZ, RZ, RZ ;  /* 0x000000ffff027224 */ /* 0x000fc800078e00ff */
[----:B------:R-:W-:-:S05]  /*3140*/  IMAD.HI.U32 R15, R3, c[0x0][0x1c0], R2 ;  /* 0x00007000030f7a27 */ /* 0x000fca00078e0002 */
[----:B------:R-:W-:-:S05]  /*3150*/  SHF.R.U32.HI R15, RZ, c[0x0][0x1c4], R15 ;  /* 0x00007100ff0f7a19 */ /* 0x000fca000001160f */
[----:B------:R-:W-:-:S04]  /*3160*/  IMAD.MOV R2, RZ, RZ, -R15 ;  /* 0x000000ffff027224 */ /* 0x000fc800078e0a0f */
[----:B------:R-:W-:Y:S02]  /*3170*/  IMAD R0, R2, c[0x0][0x1bc], R3 ;  /* 0x00006f0002007a24 */ /* 0x000fe400078e0203 */
[----:B------:R-:W-:Y:S02]  /*3180*/  IMAD.MOV.U32 R2, RZ, RZ, c[0x0][0x1b8] ;  /* 0x00006e00ff027624 */ /* 0x000fe400078e00ff */
[----:B------:R-:W-:-:S03]  /*3190*/  IMAD R0, R0, c[0x0][0x2e8], RZ ;  /* 0x0000ba0000007a24 */ /* 0x000fc600078e02ff */
[----:B------:R-:W-:-:S13]  /*31a0*/  ISETP.NE.AND P0, PT, R2, 0x1, PT ;  /* 0x000000010200780c */ /* 0x000fda0003f05270 */
        /* <DEDUP_REMOVED lines=189> */
[----:B------:R-:W-:Y:S01]  /*3d80*/  HFMA2.MMA R2, -RZ, RZ, 0, 0 ;  /* 0x00000000ff027435 */ /* 0x000fe200000001ff */
[----:B------:R-:W-:-:S09]  /*3d90*/  IMAD.MOV.U32 R3, RZ, RZ, R14 ;  /* 0x000000ffff037224 */ /* 0x000fd200078e000e */
        /* <DEDUP_REMOVED lines=11> */
.L_x_1274:
[----:B------:R-:W-:-:S04]  /*3e50*/  LOP3.LUT R15, R0, 0xfffffff8, RZ, 0xc0, !PT ;  /* 0xfffffff8000f7812 */ /* 0x000fc800078ec0ff */
[----:B------:R-:W-:-:S04]  /*3e60*/  IADD3 R14, P0, R6, R15, RZ ;  /* 0x0000000f060e7210 */ /* 0x000fc80007f1e0ff */
[----:B------:R-:W-:-:S06]  /*3e70*/  IADD3.X R15, RZ, R7, RZ, P0, !PT ;  /* 0x00000007ff0f7210 */ /* 0x000fcc00007fe4ff */
[----:B------:R-:W5:Y:S01]  /*3e80*/  LDG.E.64 R14, [R14.64] ;  /* 0x000000240e0e7981 */ /* 0x000f62000c1e1b00 */
[----:B------:R-:W-:Y:S01]  /*3e90*/  IADD3 R0, R26, c[0x0][0x184], RZ ;  /* 0x000061001a007a10 */ /* 0x000fe20007ffe0ff */
[----:B------:R-:W-:Y:S01]  /*3ea0*/  CS2R R2, SRZ ;  /* 0x0000000000027805 */ /* 0x000fe2000001ff00 */
        /* <DEDUP_REMOVED lines=212> */
.L_x_1275:
        /* <DEDUP_REMOVED lines=8> */
[----:B------:R-:W-:Y:S01]  /*4c70*/  HFMA2.MMA R2, -RZ, RZ, 0, 0 ;  /* 0x00000000ff027435 */ /* 0x000fe200000001ff */
[----:B------:R-:W-:-:S09]  /*4c80*/  ISETP.NE.AND P0, PT, R28, 0x1, PT ;  /* 0x000000011c00780c */ /* 0x000fd20003f05270 */
[----:B------:R-:W-:-:S05]  /*4c90*/  IMAD.HI.U32 R21, R3, c[0x0][0x1c0], R2 ;  /* 0x0000700003157a27 */ /* 0x000fca00078e0002 */
        /* <DEDUP_REMOVED lines=175> */
[----:B------:R-:W-:-:S04]  /*5790*/  IMAD.MOV.U32 R20, RZ, RZ, RZ ;  /* 0x000000ffff147224 */ /* 0x000fc800078e00ff */
[----:B------:R-:W-:-:S04]  /*57a0*/  IMAD.HI.U32 R28, R21, c[0x0][0x2bc], R20 ;  /* 0x0000af00151c7a27 */ /* 0x000fc800078e0014 */
[----:B------:R-:W-:Y:S01]  /*57b0*/  IMAD.MOV.U32 R20, RZ, RZ, c[0x0][0x1b8] ;  /* 0x00006e00ff147624 */ /* 0x000fe200078e00ff */
[----:B------:R-:W-:-:S04]  /*57c0*/  SHF.R.U32.HI R28, RZ, c[0x0][0x2c0], R28 ;  /* 0x0000b000ff1c7a19 */ /* 0x000fc8000001161c */
[----:B------:R-:W-:Y:S02]  /*57d0*/  ISETP.NE.AND P0, PT, R20, 0x16, PT ;  /* 0x000000161400780c */ /* 0x000fe40003f05270 */
[----:B------:R-:W-:-:S05]  /*57e0*/  IADD3 R3, -R28, RZ, RZ ;  /* 0x000000ff1c037210 */ /* 0x000fca0007ffe1ff */
[----:B------:R-:W-:-:S04]  /*57f0*/  IMAD R3, R3, c[0x0][0x2b8], R21 ;  /* 0x0000ae0003037a24 */ /* 0x000fc800078e0215 */
[----:B------:R-:W-:Y:S02]  /*5800*/  IMAD R2, R3, c[0x0][0x33c], R2 ;  /* 0x0000cf0003027a24 */ /* 0x000fe400078e0202 */
[----:B------:R-:W-:Y:S05]  /*5810*/  @!P0 BRA `(.L_x_1276) ;  /* 0x0000018000008947 */ /* 0x000fea0003800000 */
[----:B------:R-:W-:Y:S02]  /*5820*/  IMAD.MOV.U32 R20, RZ, RZ, RZ ;  /* 0x000000ffff147224 */ /* 0x000fe400078e00ff */
[----:B------:R-:W-:-:S04]  /*5830*/  IMAD.MOV.U32 R21, RZ, RZ, R28 ;  /* 0x000000ffff157224 */ /* 0x000fc800078e001c */
[----:B------:R-:W-:-:S04]  /*5840*/  IMAD.HI.U32 R3, R28, c[0x0][0x2c8], R20 ;  /* 0x0000b2001c037a27 */ /* 0x000fc800078e0014 */
[----:B------:R-:W-:Y:S01]  /*5850*/  IMAD.MOV.U32 R21, RZ, RZ, c[0x0][0x1b8] ;  /* 0x00006e00ff157624 */ /* 0x000fe200078e00ff */
[----:B------:R-:W-:-:S04]  /*5860*/  SHF.R.U32.HI R3, RZ, c[0x0][0x2cc], R3 ;  /* 0x0000b300ff037a19 */ /* 0x000fc80000011603 */
[----:B------:R-:W-:Y:S01]  /*5870*/  ISETP.NE.AND P0, PT, R21, 0x17, PT ;  /* 0x000000171500780c */ /* 0x000fe20003f05270 */
[----:B------:R-:W-:-:S04]  /*5880*/  IMAD.MOV R20, RZ, RZ, -R3 ;  /* 0x000000ffff147224 */ /* 0x000fc800078e0a03 */
[----:B------:R-:W-:-:S04]  /*5890*/  IMAD R20, R20, c[0x0][0x2c4], R28 ;  /* 0x0000b10014147a24 */ /* 0x000fc800078e021c */
[----:B------:R-:W-:-:S04]  /*58a0*/  IMAD R2, R20, c[0x0][0x340], R2 ;  /* 0x0000d00014027a24 */ /* 0x000fc800078e0202 */
[----:B------:R-:W-:Y:S05]  /*58b0*/  @!P0 BRA `(.L_x_1276) ;  /* 0x000000e000008947 */ /* 0x000fea0003800000 */
[----:B------:R-:W-:Y:S01]  /*58c0*/  ISETP.NE.AND P0, PT, R21, 0x18, PT ;  /* 0x000000181500780c */ /* 0x000fe20003f05270 */
[----:B------:R-:W-:Y:S01]  /*58d0*/  IMAD.MOV.U32 R21, RZ, RZ, R3 ;  /* 0x000000ffff157224 */ /* 0x000fe200078e0003 */
[----:B------:R-:W-:-:S05]  /*58e0*/  MOV R20, RZ ;  /* 0x000000ff00147202 */ /* 0x000fca0000000f00 */
        /* <DEDUP_REMOVED lines=10> */
[----:B------:R-:W-:Y:S02]  /*5990*/  @P0 IMAD R2, R3, c[0x0][0x348], R2 ;  /* 0x0000d20003020a24 */ /* 0x000fe400078e0202 */
.L_x_1276:
[----:B------:R-:W2:Y:S01]  /*59a0*/  LDL.LU R20, [R1+0x4] ;  /* 0x0000040001147983 */ /* 0x000ea20000300800 */
[C---:B------:R-:W0:Y:S01]  /*59b0*/  DSETP.GTU.AND P3, PT, |R4|.reuse, +INF , PT ;  /* 0x7ff000000400742a */ /* 0x040e220003f6c200 */
[----:B------:R-:W-:Y:S02]  /*59c0*/  PLOP3.LUT P0, PT, PT, PT, PT, 0x80, 0x0 ;  /* 0x000000000000781c */ /* 0x000fe40003f0f070 */
[----:B------:R1:W5:Y:S11]  /*59d0*/  LDL R21, [R1] ;  /* 0x0000000001157983 */ /* 0x0003760000100800 */
[----:B0----5:R-:W0:Y:S01]  /*59e0*/  @!P3 DSETP.NEU.AND P4, PT, R4, R18, PT ;  /* 0x000000120400b22a */ /* 0x021e220003f8d000 */
[----:B------:R-:W-:-:S05]  /*59f0*/  @!P3 ISETP.GE.U32.AND P2, PT, R27, R26, PT ;  /* 0x0000001a1b00b20c */ /* 0x000fca0003f46070 */
[----:B0-----:R-:W-:Y:S01]  /*5a00*/  @!P3 PLOP3.LUT P0, PT, P4, PT, PT, 0x80, 0x0 ;  /* 0x000000000000b81c */ /* 0x001fe2000270f070 */
[----:B------:R-:W0:-:S06]  /*5a10*/  @!P3 DSETP.GT.AND P4, PT, R4, R18, PT ;  /* 0x000000120400b22a */ /* 0x000e0c0003f84000 */
[----:B0-----:R-:W-:Y:S02]  /*5a20*/  @!P3 SEL R3, RZ, 0xffffffff, !P4 ;  /* 0xffffffffff03b807 */ /* 0x001fe40006000000 */
[----:B------:R-:W-:Y:S02]  /*5a30*/  @P3 ISETP.LT.U32.AND P4, PT, R27, R26, PT ;  /* 0x0000001a1b00320c */ /* 0x000fe40003f81070 */
[----:B--2---:R-:W-:-:S13]  /*5a40*/  @!P3 ISETP.GE.AND.EX P2, PT, R20, RZ, PT, P2 ;  /* 0x000000ff1400b20c */ /* 0x004fda0003f46320 */
[----:B------:R-:W-:Y:S01]  /*5a50*/  @!P0 SEL R3, RZ, 0xffffffff, P2 ;  /* 0xffffffffff038807 */ /* 0x000fe20001000000 */
[----:B------:R-:W0:-:S03]  /*5a60*/  @P3 DSETP.GTU.AND P2, PT, |R18|, +INF , PT ;  /* 0x7ff000001200342a */ /* 0x000e060003f4c200 */
[----:B------:R-:W-:-:S04]  /*5a70*/  @!P3 LOP3.LUT R3, R3, 0x1, RZ, 0xc0, !PT ;  /* 0x000000010303b812 */ /* 0x000fc800078ec0ff */
[----:B------:R-:W-:Y:S02]  /*5a80*/  @!P3 ISETP.EQ.U32.AND P0, PT, R3, 0x1, PT ;  /* 0x000000010300b80c */ /* 0x000fe40003f02070 */
[----:B------:R-:W-:Y:S02]  /*5a90*/  LOP3.LUT R3, R2, 0xfffffff8, RZ, 0xc0, !PT ;  /* 0xfffffff802037812 */ /* 0x000fe400078ec0ff */
[----:B0-----:R-:W-:Y:S02]  /*5aa0*/  @P3 ISETP.LT.OR.EX P0, PT, R20, RZ, !P2, P4 ;  /* 0x000000ff1400320c */ /* 0x001fe40005701740 */
[----:B------:R-:W-:-:S04]  /*5ab0*/  IADD3 R2, P2, R6, R3, RZ ;  /* 0x0000000306027210 */ /* 0x000fc80007f5e0ff */
[----:B------:R-:W-:-:S06]  /*5ac0*/  IADD3.X R3, RZ, R7, RZ, P2, !PT ;  /* 0x00000007ff037210 */ /* 0x000fcc00017fe4ff */
[----:B------:R-:W5:Y:S01]  /*5ad0*/  LDG.E.64 R2, [R2.64] ;  /* 0x0000002402027981 */ /* 0x000f62000c1e1b00 */
[----:B------:R-:W-:Y:S01]  /*5ae0*/  SEL R20, R20, RZ, P0 ;  /* 0x000000ff14147207 */ /* 0x000fe20000000000 */
[----:B------:R-:W0:Y:S01]  /*5af0*/  DSETP.GTU.AND P2, PT, |R10|, +INF , PT ;  /* 0x7ff000000a00742a */ /* 0x000e220003f4c200 */
[----:B------:R-:W-:Y:S01]  /*5b00*/  BSSY B2, `(.L_x_1277) ;  /* 0x0000012000027945 */ /* 0x000fe20003800000 */
[----:B------:R-:W-:Y:S02]  /*5b10*/  SEL R27, R27, R26, P0 ;  /* 0x0000001a1b1b7207 */ /* 0x000fe40000000000 */
[----:B------:R1:W-:Y:S01]  /*5b20*/  STL [R1+0x4], R20 ;  /* 0x0000041401007387 */ /* 0x0003e20000100800 */
[----:B------:R-:W-:Y:S02]  /*5b30*/  FSEL R5, R5, R19, P0 ;  /* 0x0000001305057208 */ /* 0x000fe40000000000 */
[----:B------:R-:W-:-:S07]  /*5b40*/  FSEL R4, R4, R18, P0 ;  /* 0x0000001204047208 */ /* 0x000fce0000000000 */
[----:B0-----:R-:W-:Y:S05]  /*5b50*/  @P2 BRA `(.L_x_1278) ;  /* 0x0000009000002947 */ /* 0x001fea0003800000 */
[----:B-1----:R-:W-:Y:S01]  /*5b60*/  DSETP.NEU.AND P3, PT, R10, R14, PT ;  /* 0x0000000e0a00722a */ /* 0x002fe20003f6d000 */
        /* <DEDUP_REMOVED lines=8> */
.L_x_1278:
[----:B-1----:R-:W0:Y:S01]  /*5bf0*/  DSETP.GTU.AND P0, PT, |R14|, +INF , PT ;  /* 0x7ff000000e00742a */ /* 0x002e220003f0c200 */
[----:B------:R-:W-:-:S05]  /*5c00*/  ISETP.LT.U32.AND P2, PT, R23, R0, PT ;  /* 0x000000001700720c */ /* 0x000fca0003f41070 */
[----:B0-----:R-:W-:-:S08]  /*5c10*/  ISETP.LT.OR.EX P0, PT, R21, RZ, !P0, P2 ;  /* 0x000000ff1500720c */ /* 0x001fd00004701720 */
.L_x_1279:
[----:B------:R-:W-:Y:S05]  /*5c20*/  BSYNC B2 ;  /* 0x0000000000027941 */ /* 0x000fea0003800000 */
.L_x_1277:
[----:B------:R-:W-:Y:S01]  /*5c30*/  SEL R21, R21, RZ, P0 ;  /* 0x000000ff15157207 */ /* 0x000fe20000000000 */
[----:B------:R-:W0:Y:S01]  /*5c40*/  DSETP.GTU.AND P2, PT, |R12|, +INF , PT ;  /* 0x7ff000000c00742a */ /* 0x000e220003f4c200 */
[----:B------:R-:W-:Y:S01]  /*5c50*/  BSSY B2, `(.L_x_1280) ;  /* 0x0000013000027945 */ /* 0x000fe20003800000 */
[----:B------:R-:W-:Y:S02]  /*5c60*/  SEL R23, R23, R0, P0 ;  /* 0x0000000017177207 */ /* 0x000fe40000000000 */
[----:B------:R1:W-:Y:S01]  /*5c70*/  STL [R1], R21 ;  /* 0x0000001501007387 */ /* 0x0003e20000100800 */
[----:B------:R-:W-:Y:S02]  /*5c80*/  FSEL R11, R11, R15, P0 ;  /* 0x0000000f0b0b7208 */ /* 0x000fe40000000000 */
[----:B------:R-:W-:Y:S02]  /*5c90*/  FSEL R10, R10, R14, P0 ;  /* 0x0000000e0a0a7208 */ /* 0x000fe40000000000 */
[----:B------:R-:W-:-:S05]  /*5ca0*/  IADD3 R0, R0, c[0x0][0x184], RZ ;  /* 0x0000610000007a10 */ /* 0x000fca0007ffe0ff */
        /* <DEDUP_REMOVED lines=10> */
.L_x_1281:
[----:B-1----:R-:W0:Y:S01]  /*5d50*/  DSETP.GTU.AND P0, PT, |R16|, +INF , PT ;  /* 0x7ff000001000742a */ /* 0x002e220003f0c200 */
[----:B------:R-:W-:-:S05]  /*5d60*/  ISETP.LT.U32.AND P2, PT, R22, R0, PT ;  /* 0x000000001600720c */ /* 0x000fca0003f41070 */
[----:B0-----:R-:W-:-:S08]  /*5d70*/  ISETP.LT.OR.EX P0, PT, R29, RZ, !P0, P2 ;  /* 0x000000ff1d00720c */ /* 0x001fd00004701720 */
.L_x_1282:
[----:B------:R-:W-:Y:S05]  /*5d80*/  BSYNC B2 ;  /* 0x0000000000027941 */ /* 0x000fea0003800000 */
.L_x_1280:
[----:B------:R-:W0:Y:S01]  /*5d90*/  DSETP.GTU.AND P2, PT, |R8|, +INF , PT ;  /* 0x7ff000000800742a */ /* 0x000e220003f4c200 */
[----:B------:R-:W-:Y:S01]  /*5da0*/  BSSY B2, `(.L_x_1283) ;  /* 0x0000013000027945 */ /* 0x000fe20003800000 */
[----:B------:R-:W-:Y:S02]  /*5db0*/  SEL R22, R22, R0, P0 ;  /* 0x0000000016167207 */ /* 0x000fe40000000000 */
[----:B------:R-:W-:Y:S02]  /*5dc0*/  FSEL R13, R13, R17, P0 ;  /* 0x000000110d0d7208 */ /* 0x000fe40000000000 */
[----:B------:R-:W-:Y:S02]  /*5dd0*/  FSEL R12, R12, R16, P0 ;  /* 0x000000100c0c7208 */ /* 0x000fe40000000000 */
[----:B------:R-:W-:Y:S02]  /*5de0*/  IADD3 R0, R0, c[0x0][0x184], RZ ;  /* 0x0000610000007a10 */ /* 0x000fe40007ffe0ff */
[----:B------:R-:W-:-:S04]  /*5df0*/  SEL R29, R29, RZ, P0 ;  /* 0x000000ff1d1d7207 */ /* 0x000fc80000000000 */
        /* <DEDUP_REMOVED lines=10> */
.L_x_1284:
[----:B-----5:R-:W0:Y:S01]  /*5ea0*/  DSETP.GTU.AND P0, PT, |R2|, +INF , PT ;  /* 0x7ff000000200742a */ /* 0x020e220003f0c200 */
[----:B------:R-:W-:-:S05]  /*5eb0*/  ISETP.LT.U32.AND P2, PT, R25, R0, PT ;  /* 0x000000001900720c */ /* 0x000fca0003f41070 */
[----:B0-----:R-:W-:-:S08]  /*5ec0*/  ISETP.LT.OR.EX P0, PT, R24, RZ, !P0, P2 ;  /* 0x000000ff1800720c */ /* 0x001fd00004701720 */
.L_x_1285:
[----:B------:R-:W-:Y:S05]  /*5ed0*/  BSYNC B2 ;  /* 0x0000000000027941 */ /* 0x000fea0003800000 */
.L_x_1283:
[----:B------:R-:W-:Y:S02]  /*5ee0*/  SEL R25, R25, R0, P0 ;  /* 0x0000000019197207 */ /* 0x000fe40000000000 */
[----:B------:R-:W-:Y:S01]  /*5ef0*/  IADD3 R26, R0, c[0x0][0x184], RZ ;  /* 0x00006100001a7a10 */ /* 0x000fe20007ffe0ff */
[----:B------:R-:W-:Y:S01]  /*5f00*/  IMAD.MOV.U32 R0, RZ, RZ, c[0x0][0x184] ;  /* 0x00006100ff007624 */ /* 0x000fe200078e00ff */
[----:B------:R-:W-:Y:S02]  /*5f10*/  FSEL R9, R9, R3, P0 ;  /* 0x0000000309097208 */ /* 0x000fe40000000000 */
[----:B------:R-:W-:Y:S01]  /*5f20*/  FSEL R8, R8, R2, P0 ;  /* 0x0000000208087208 */ /* 0x000fe20000000000 */
[----:B------:R-:W-:Y:S01]  /*5f30*/  IMAD R0, R0, 0x3, R26 ;  /* 0x0000000300007824 */ /* 0x000fe200078e021a */
[----:B------:R-:W-:-:S04]  /*5f40*/  SEL R24, R24, RZ, P0 ;  /* 0x000000ff18187207 */ /* 0x000fc80000000000 */
[----:B------:R-:W-:-:S13]  /*5f50*/  ISETP.GE.U32.AND P2, PT, R0, c[0x0][0x17c], PT ;  /* 0x00005f0000007a0c */ /* 0x000fda0003f46070 */
[----:B------:R-:W-:Y:S01]  /*5f60*/  @P2 CALL.REL.NOINC `(.L_x_1272) ;  /* 0x0000001000002944 */ /* 0x000fe20003c00000 */
[----:B------:R-:W-:Y:S05]  /*5f70*/  BRA `(.L_x_1286) ;  /* 0xffffc3f000007947 */ /* 0x000fea000383ffff */
.L_x_1272:
[----:B0-----:R-:W-:Y:S05]  /*5f80*/  BSYNC B1 ;  /* 0x0000000000017941 */ /* 0x001fea0003800000 */
.L_x_1271:
[----:B------:R-:W-:Y:S01]  /*5f90*/  ISETP.GE.U32.AND P0, PT, R26, c[0x0][0x17c], PT ;  /* 0x00005f001a007a0c */ /* 0x000fe20003f06070 */
[----:B------:R-:W-:-:S12]  /*5fa0*/  BSSY B1, `(.L_x_1287) ;  /* 0x0000349000017945 */ /* 0x000fd80003800000 */
[----:B------:R-:W-:Y:S05]  /*5fb0*/  @P0 BRA `(.L_x_1288) ;  /* 0x0000347000000947 */ /* 0x000fea0003800000 */
[----:B------:R-:W-:Y:S01]  /*5fc0*/  ISETP.NE.AND P1, PT, RZ, c[0x0][0x1b8], PT ;  /* 0x00006e00ff007a0c */ /* 0x000fe20003f25270 */
[----:B------:R-:W-:-:S12]  /*5fd0*/  IMAD.MOV.U32 R0, RZ, RZ, RZ ;  /* 0x000000ffff007224 */ /* 0x000fd800078e00ff */
[----:B------:R-:W-:Y:S05]  /*5fe0*/  @!P1 BRA `(.L_x_1289) ;  /* 0x00000c7000009947 */ /* 0x000fea0003800000 */
[----:B------:R-:W-:Y:S01]  /*5ff0*/  IMAD.MOV.U32 R18, RZ, RZ, RZ ;  /* 0x000000ffff127224 */ /* 0x000fe200078e00ff */
[----:B------:R-:W-:Y:S01]  /*6000*/  MOV R28, c[0x0][0x1b8] ;  /* 0x00006e00001c7a02 */ /* 0x000fe20000000f00 */
[----:B------:R-:W-:-:S03]  /*6010*/  IMAD.MOV.U32 R19, RZ, RZ, R26 ;  /* 0x000000ffff137224 */ /* 0x000fc600078e001a */
        /* <DEDUP_REMOVED lines=196> */
.L_x_1289:
[----:B------:R-:W-:-:S04]  /*6c60*/  LOP3.LUT R19, R0, 0xfffffff8, RZ, 0xc0, !PT ;  /* 0xfffffff800137812 */ /* 0x000fc800078ec0ff */
[----:B------:R-:W-:-:S04]  /*6c70*/  IADD3 R18, P2, R6, R19, RZ ;  /* 0x0000001306127210 */ /* 0x000fc80007f5e0ff */
[----:B------:R-:W-:-:S06]  /*6c80*/  IADD3.X R19, RZ, R7, RZ, P2, !PT ;  /* 0x00000007ff137210 */ /* 0x000fcc00017fe4ff */
[----:B------:R-:W5:Y:S01]  /*6c90*/  LDG.E.64 R18, [R18.64] ;  /* 0x0000002412127981 */ /* 0x000f62000c1e1b00 */
[----:B------:R-:W-:-:S04]  /*6ca0*/  IADD3 R21, R26, c[0x0][0x184], RZ ;  /* 0x000061001a157a10 */ /* 0x000fc80007ffe0ff */
[----:B------:R-:W-:Y:S01]  /*6cb0*/  ISETP.GE.U32.AND P2, PT, R21, c[0x0][0x17c], PT ;  /* 0x00005f0015007a0c */ /* 0x000fe20003f46070 */
[----:B------:R0:W-:-:S12]  /*6cc0*/  STL [R1+0xc], R21 ;  /* 0x00000c1501007387 */ /* 0x0001d80000100800 */
[----:B------:R-:W-:Y:S05]  /*6cd0*/  @P2 BRA `(.L_x_1288) ;  /* 0x0000275000002947 */ /* 0x000fea0003800000 */
[----:B0-----:R-:W-:Y:S01]  /*6ce0*/  IMAD.MOV.U32 R0, RZ, RZ, RZ ;  /* 0x000000ffff007224 */ /* 0x001fe200078e00ff */
[----:B------:R-:W-:Y:S05]  /*6cf0*/  @!P1 BRA `(.L_x_1290) ;  /* 0x00000c8000009947 */ /* 0x000fea0003800000 */
[----:B------:R-:W2:Y:S01]  /*6d00*/  LDL.LU.64 R14, [R1+0x8] ;  /* 0x00000800010e7983 */ /* 0x000ea20000300a00 */
[----:B------:R-:W-:-:S05]  /*6d10*/  IMAD.MOV.U32 R28, RZ, RZ, c[0x0][0x1b8] ;  /* 0x00006e00ff1c7624 */ /* 0x000fca00078e00ff */
[----:B------:R-:W-:Y:S01]  /*6d20*/  ISETP.NE.AND P2, PT, R28, 0x1, PT ;  /* 0x000000011c00780c */ /* 0x000fe20003f45270 */
[----:B--2---:R-:W-:-:S04]  /*6d30*/  IMAD.MOV.U32 R14, RZ, RZ, RZ ;  /* 0x000000ffff0e7224 */ /* 0x004fc800078e00ff */
[----:B------:R-:W-:Y:S01]  /*6d40*/  IMAD.HI.U32 R20, R15, c[0x0][0x1c0], R14 ;  /* 0x000070000f147a27 */ /* 0x000fe200078e000e */
[----:B------:R0:W-:Y:S04]  /*6d50*/  STL.64 [R1+0x8], R14 ;  /* 0x0000080e01007387 */ /* 0x0001e80000100a00 */
[----:B------:R-:W-:-:S05]  /*6d60*/  SHF.R.U32.HI R21, RZ, c[0x0][0x1c4], R20 ;  /* 0x00007100ff157a19 */ /* 0x000fca0000011614 */
[----:B------:R-:W-:-:S04]  /*6d70*/  IMAD.MOV R0, RZ, RZ, -R21 ;  /* 0x000000ffff007224 */ /* 0x000fc800078e0a15 */
[----:B------:R-:W-:-:S04]  /*6d80*/  IMAD R0, R0, c[0x0][0x1bc], R15 ;  /* 0x00006f0000007a24 */ /* 0x000fc800078e020f */
[----:B------:R-:W-:Y:S01]  /*6d90*/  IMAD R0, R0, c[0x0][0x2e8], RZ ;  /* 0x0000ba0000007a24 */ /* 0x000fe200078e02ff */
[----:B------:R-:W-:Y:S05]  /*6da0*/  @!P2 BRA `(.L_x_1290) ;  /* 0x00000bd00000a947 */ /* 0x000fea0003800000 */
[----:B0-----:R-:W-:Y:S01]  /*6db0*/  HFMA2.MMA R20, -RZ, RZ, 0, 0 ;  /* 0x00000000ff147435 */ /* 0x001fe200000001ff */
        /* <DEDUP_REMOVED lines=188> */
.L_x_1290:
[----:B0-----:R0:W-:Y:S04]  /*7980*/  STL.64 [R1+0x10], R2 ;  /* 0x0000100201007387 */ /* 0x0011e80000100a00 */
[----:B0-----:R-:W2:Y:S01]  /*7990*/  LDL.64 R2, [R1+0x8] ;  /* 0x0000080001027983 */ /* 0x001ea20000100a00 */
[----:B------:R-:W-:-:S04]  /*79a0*/  LOP3.LUT R0, R0, 0xfffffff8, RZ, 0xc0, !PT ;  /* 0xfffffff800007812 */ /* 0x000fc800078ec0ff */
[----:B------:R-:W-:-:S05]  /*79b0*/  IADD3 R14, P2, R6, R0, RZ ;  /* 0x00000000060e7210 */ /* 0x000fca0007f5e0ff */
[----:B------:R-:W-:-:S06]  /*79c0*/  IMAD.X R15, RZ, RZ, R7, P2 ;  /* 0x000000ffff0f7224 */ /* 0x000fcc00010e0607 */
[----:B------:R-:W5:Y:S01]  /*79d0*/  LDG.E.64 R14, [R14.64] ;  /* 0x000000240e0e7981 */ /* 0x000f62000c1e1b00 */
[----:B--2---:R-:W-:-:S03]  /*79e0*/  IADD3 R21, R3, c[0x0][0x184], RZ ;  /* 0x0000610003157a10 */ /* 0x004fc60007ffe0ff */
[----:B------:R0:W5:Y:S01]  /*79f0*/  LDL.LU.64 R2, [R1+0x10] ;  /* 0x0000100001027983 */ /* 0x0001620000300a00 */
[----:B------:R-:W-:-:S03]  /*7a00*/  ISETP.GE.U32.AND P2, PT, R21, c[0x0][0x17c], PT ;  /* 0x00005f0015007a0c */ /* 0x000fc60003f46070 */
[----:B------:R0:W-:Y:S10]  /*7a10*/  STL [R1+0xc], R21 ;  /* 0x00000c1501007387 */ /* 0x0001f40000100800 */
[----:B------:R-:W-:Y:S05]  /*7a20*/  @P2 BRA `(.L_x_1288) ;  /* 0x00001a0000002947 */ /* 0x000fea0003800000 */
[----:B0-----:R-:W-:Y:S01]  /*7a30*/  IMAD.MOV.U32 R0, RZ, RZ, RZ ;  /* 0x000000ffff007224 */ /* 0x001fe200078e00ff */
[----:B------:R-:W-:Y:S05]  /*7a40*/  @!P1 BRA `(.L_x_1291) ;  /* 0x00000c8000009947 */ /* 0x000fea0003800000 */
[----:B------:R-:W2:Y:S01]  /*7a50*/  LDL.LU.64 R16, [R1+0x8] ;  /* 0x0000080001107983 */ /* 0x000ea20000300a00 */
[----:B------:R-:W-:-:S05]  /*7a60*/  IMAD.MOV.U32 R28, RZ, RZ, c[0x0][0x1b8] ;  /* 0x00006e00ff1c7624 */ /* 0x000fca00078e00ff */
[----:B------:R-:W-:Y:S02]  /*7a70*/  ISETP.NE.AND P2, PT, R28, 0x1, PT ;  /* 0x000000011c00780c */ /* 0x000fe40003f45270 */
[----:B--2---:R-:W-:-:S05]  /*7a80*/  MOV R16, RZ ;  /* 0x000000ff00107202 */ /* 0x004fca0000000f00 */
[----:B------:R0:W-:Y:S01]  /*7a90*/  STL.64 [R1+0x8], R16 ;  /* 0x0000081001007387 */ /* 0x0001e20000100a00 */
[----:B------:R-:W-:-:S05]  /*7aa0*/  IMAD.HI.U32 R20, R17, c[0x0][0x1c0], R16 ;  /* 0x0000700011147a27 */ /* 0x000fca00078e0010 */
[----:B------:R-:W-:-:S05]  /*7ab0*/  SHF.R.U32.HI R21, RZ, c[0x0][0x1c4], R20 ;  /* 0x00007100ff157a19 */ /* 0x000fca0000011614 */
[----:B------:R-:W-:-:S04]  /*7ac0*/  IMAD.MOV R0, RZ, RZ, -R21 ;  /* 0x000000ffff007224 */ /* 0x000fc800078e0a15 */
[----:B------:R-:W-:-:S04]  /*7ad0*/  IMAD R0, R0, c[0x0][0x1bc], R17 ;  /* 0x00006f0000007a24 */ /* 0x000fc800078e0211 */
[----:B------:R-:W-:Y:S01]  /*7ae0*/  IMAD R0, R0, c[0x0][0x2e8], RZ ;  /* 0x0000ba0000007a24 */ /* 0x000fe200078e02ff */
[----:B------:R-:W-:Y:S05]  /*7af0*/  @!P2 BRA `(.L_x_1291) ;  /* 0x00000bd00000a947 */ /* 0x000fea0003800000 */
[----:B0-----:R-:W-:Y:S01]  /*7b00*/  IMAD.MOV.U32 R20, RZ, RZ, RZ ;  /* 0x000000ffff147224 */ /* 0x001fe200078e00ff */
        /* <DEDUP_REMOVED lines=184> */
[----:B------:R-:W-:-:S04]  /*8690*/  @P2 SHF.R.U32.HI R16, RZ, c[0x0][0x2e4], R16 ;  /* 0x0000b900ff102a19 */ /* 0x000fc80000011610 */
[----:B------:R-:W-:-:S05]  /*86a0*/  @P2 IADD3 R16, -R16, RZ, RZ ;  /* 0x000000ff10102210 */ /* 0x000fca0007ffe1ff */
[----:B------:R-:W-:-:S04]  /*86b0*/  @P2 IMAD R16, R16, c[0x0][0x2dc], R17 ;  /* 0x0000b70010102a24 */ /* 0x000fc800078e0211 */
[----:B------:R-:W-:Y:S02]  /*86c0*/  @P2 IMAD R0, R16, c[0x0][0x348], R0 ;  /* 0x0000d20010002a24 */ /* 0x000fe400078e0200 */
.L_x_1291:
[----:B0----5:R0:W-:Y:S04]  /*86d0*/  STL.64 [R1+0x10], R2 ;  /* 0x0000100201007387 */ /* 0x0211e80000100a00 */
[----:B0-----:R-:W2:Y:S01]  /*86e0*/  LDL.LU.64 R2, [R1+0x8] ;  /* 0x0000080001027983 */ /* 0x001ea20000300a00 */
[----:B------:R-:W-:-:S04]  /*86f0*/  LOP3.LUT R0, R0, 0xfffffff8, RZ, 0xc0, !PT ;  /* 0xfffffff800007812 */ /* 0x000fc800078ec0ff */
[----:B------:R-:W-:-:S05]  /*8700*/  IADD3 R16, P2, R6, R0, RZ ;  /* 0x0000000006107210 */ /* 0x000fca0007f5e0ff */
[----:B------:R-:W-:-:S06]  /*8710*/  IMAD.X R17, RZ, RZ, R7, P2 ;  /* 0x000000ffff117224 */ /* 0x000fcc00010e0607 */
[----:B------:R-:W5:Y:S01]  /*8720*/  LDG.E.64 R16, [R16.64] ;  /* 0x0000002410107981 */ /* 0x000f62000c1e1b00 */
[----:B--2---:R-:W-:-:S03]  /*8730*/  IADD3 R21, R3, c[0x0][0x184], RZ ;  /* 0x0000610003157a10 */ /* 0x004fc60007ffe0ff */
[----:B------:R0:W5:Y:S01]  /*8740*/  LDL.LU.64 R2, [R1+0x10] ;  /* 0x0000100001027983 */ /* 0x0001620000300a00 */
[----:B------:R-:W-:-:S13]  /*8750*/  ISETP.GE.U32.AND P2, PT, R21, c[0x0][0x17c], PT ;  /* 0x00005f0015007a0c */ /* 0x000fda0003f46070 */
[----:B------:R-:W-:Y:S05]  /*8760*/  @P2 BRA `(.L_x_1288) ;  /* 0x00000cc000002947 */ /* 0x000fea0003800000 */
[----:B0-----:R-:W-:Y:S01]  /*8770*/  IMAD.MOV.U32 R0, RZ, RZ, RZ ;  /* 0x000000ffff007224 */ /* 0x001fe200078e00ff */
[----:B------:R-:W-:Y:S05]  /*8780*/  @!P1 BRA `(.L_x_1292) ;  /* 0x00000c6000009947 */ /* 0x000fea0003800000 */
[----:B------:R-:W-:Y:S01]  /*8790*/  IMAD.MOV.U32 R20, RZ, RZ, RZ ;  /* 0x000000ffff147224 */ /* 0x000fe200078e00ff */
[----:B------:R-:W-:-:S03]  /*87a0*/  MOV R28, c[0x0][0x1b8] ;  /* 0x00006e00001c7a02 */ /* 0x000fc60000000f00 */
[----:B-----5:R-:W-:Y:S01]  /*87b0*/  IMAD.HI.U32 R2, R21, c[0x0][0x1c0], R20 ;  /* 0x0000700015027a27 */ /* 0x020fe200078e0014 */
[----:B------:R-:W-:-:S04]  /*87c0*/  ISETP.NE.AND P1, PT, R28, 0x1, PT ;  /* 0x000000011c00780c */ /* 0x000fc80003f25270 */
        /* <DEDUP_REMOVED lines=184> */
[----:B------:R-:W-:Y:S01]  /*9350*/  SHF.R.U32.HI R21, RZ, c[0x0][0x2d8], R20 ;  /* 0x0000b600ff157a19 */ /* 0x000fe20000011614 */
[----:B------:R-:W-:-:S04]  /*9360*/  @P1 IMAD.MOV.U32 R20, RZ, RZ, RZ ;  /* 0x000000ffff141224 */ /* 0x000fc800078e00ff */
[----:B------:R-:W-:-:S04]  /*9370*/  IMAD.MOV R2, RZ, RZ, -R21 ;  /* 0x000000ffff027224 */ /* 0x000fc800078e0a15 */
[----:B------:R-:W-:-:S04]  /*9380*/  IMAD R2, R2, c[0x0][0x2d0], R3 ;  /* 0x0000b40002027a24 */ /* 0x000fc800078e0203 */
[----:B------:R-:W-:Y:S02]  /*9390*/  IMAD R0, R2, c[0x0][0x344], R0 ;  /* 0x0000d10002007a24 */ /* 0x000fe400078e0200 */
[----:B------:R-:W-:-:S05]  /*93a0*/  @P1 IMAD.HI.U32 R2, R21, c[0x0][0x2e0], R20 ;  /* 0x0000b80015021a27 */ /* 0x000fca00078e0014 */
[----:B------:R-:W-:-:S05]  /*93b0*/  @P1 SHF.R.U32.HI R2, RZ, c[0x0][0x2e4], R2 ;  /* 0x0000b900ff021a19 */ /* 0x000fca0000011602 */
[----:B------:R-:W-:-:S04]  /*93c0*/  @P1 IMAD.MOV R2, RZ, RZ, -R2 ;  /* 0x000000ffff021224 */ /* 0x000fc800078e0a02 */
[----:B------:R-:W-:-:S04]  /*93d0*/  @P1 IMAD R2, R2, c[0x0][0x2dc], R21 ;  /* 0x0000b70002021a24 */ /* 0x000fc800078e0215 */
[----:B------:R-:W-:-:S05]  /*93e0*/  @P1 IMAD R0, R2, c[0x0][0x348], R0 ;  /* 0x0000d20002001a24 */ /* 0x000fca00078e0200 */
.L_x_1292:
[----:B-----5:R-:W-:-:S04]  /*93f0*/  LOP3.LUT R3, R0, 0xfffffff8, RZ, 0xc0, !PT ;  /* 0xfffffff800037812 */ /* 0x020fc800078ec0ff */
[----:B------:R-:W-:-:S05]  /*9400*/  IADD3 R2, P1, R6, R3, RZ ;  /* 0x0000000306027210 */ /* 0x000fca0007f3e0ff */
[----:B------:R-:W-:-:S06]  /*9410*/  IMAD.X R3, RZ, RZ, R7, P1 ;  /* 0x000000ffff037224 */ /* 0x000fcc00008e0607 */
[----:B------:R-:W5:Y:S02]  /*9420*/  LDG.E.64 R2, [R2.64] ;  /* 0x0000002402027981 */ /* 0x000f64000c1e1b00 */
.L_x_1288:
[----:B0-----:R-:W-:Y:S05]  /*9430*/  BSYNC B1 ;  /* 0x0000000000017941 */ /* 0x001fea0003800000 */
.L_x_1287:
[----:B------:R-:W-:Y:S01]  /*9440*/  BSSY B1, `(.L_x_1293) ;  /* 0x000005f000017945 */ /* 0x000fe20003800000 */
[----:B------:R-:W-:Y:S05]  /*9450*/  @P0 BRA `(.L_x_1294) ;  /* 0x000005d000000947 */ /* 0x000fea0003800000 */
[----:B------:R0:W5:Y:S01]  /*9460*/  LDL R6, [R1+0x4] ;  /* 0x0000040001067983 */ /* 0x0001620000100800 */
[----:B------:R-:W1:Y:S01]  /*9470*/  DSETP.GTU.AND P0, PT, |R4|, +INF , PT ;  /* 0x7ff000000400742a */ /* 0x000e620003f0c200 */
[----:B------:R-:W-:-:S13]  /*9480*/  BSSY B2, `(.L_x_1295) ;  /* 0x000000e000027945 */ /* 0x000fda0003800000 */
[----:B-1----:R-:W-:Y:S05]  /*9490*/  @P0 BRA `(.L_x_1296) ;  /* 0x0000009000000947 */ /* 0x002fea0003800000 */
[----:B0----5:R-:W-:Y:S01]  /*94a0*/  DSETP.NEU.AND P2, PT, R4, R18, PT ;  /* 0x000000120400722a */ /* 0x021fe20003f4d000 */
        /* <DEDUP_REMOVED lines=8> */
.L_x_1296:
[----:B0----5:R-:W0:Y:S01]  /*9530*/  DSETP.GTU.AND P0, PT, |R18|, +INF , PT ;  /* 0x7ff000001200742a */ /* 0x021e220003f0c200 */
[----:B------:R-:W-:-:S05]  /*9540*/  ISETP.LT.U32.AND P1, PT, R27, R26, PT ;  /* 0x0000001a1b00720c */ /* 0x000fca0003f21070 */
[----:B0-----:R-:W-:-:S08]  /*9550*/  ISETP.LT.OR.EX P0, PT, R6, RZ, !P0, P1 ;  /* 0x000000ff0600720c */ /* 0x001fd00004701710 */
.L_x_1297:
[----:B------:R-:W-:Y:S05]  /*9560*/  BSYNC B2 ;  /* 0x0000000000027941 */ /* 0x000fea0003800000 */
.L_x_1295:
[----:B------:R-:W-:Y:S02]  /*9570*/  SEL R6, R6, RZ, P0 ;  /* 0x000000ff06067207 */ /* 0x000fe40000000000 */
[----:B------:R-:W-:Y:S02]  /*9580*/  SEL R27, R27, R26, P0 ;  /* 0x0000001a1b1b7207 */ /* 0x000fe40000000000 */
[----:B------:R-:W-:Y:S01]  /*9590*/  IADD3 R26, R26, c[0x0][0x184], RZ ;  /* 0x000061001a1a7a10 */ /* 0x000fe20007ffe0ff */
[----:B------:R0:W-:Y:S01]  /*95a0*/  STL [R1+0x4], R6 ;  /* 0x0000040601007387 */ /* 0x0001e20000100800 */
[----:B------:R-:W-:Y:S02]  /*95b0*/  FSEL R4, R4, R18, P0 ;  /* 0x0000001204047208 */ /* 0x000fe40000000000 */
[----:B------:R-:W-:Y:S02]  /*95c0*/  ISETP.GE.U32.AND P1, PT, R26, c[0x0][0x17c], PT ;  /* 0x00005f001a007a0c */ /* 0x000fe40003f26070 */
[----:B------:R-:W-:-:S11]  /*95d0*/  FSEL R5, R5, R19, P0 ;  /* 0x0000001305057208 */ /* 0x000fd60000000000 */
[----:B------:R-:W-:Y:S05]  /*95e0*/  @P1 BRA `(.L_x_1294) ;  /* 0x0000044000001947 */ /* 0x000fea0003800000 */
[----:B0-----:R0:W5:Y:S01]  /*95f0*/  LDL R6, [R1] ;  /* 0x0000000001067983 */ /* 0x0011620000100800 */
[----:B------:R-:W1:Y:S01]  /*9600*/  DSETP.GTU.AND P0, PT, |R10|, +INF , PT ;  /* 0x7ff000000a00742a */ /* 0x000e620003f0c200 */
[----:B------:R-:W-:-:S13]  /*9610*/  BSSY B2, `(.L_x_1298) ;  /* 0x000000e000027945 */ /* 0x000fda0003800000 */
[----:B-1----:R-:W-:Y:S05]  /*9620*/  @P0 BRA `(.L_x_1299) ;  /* 0x0000009000000947 */ /* 0x002fea0003800000 */
[----:B0-----:R-:W-:Y:S01]  /*9630*/  DSETP.NEU.AND P2, PT, R10, R14, PT ;  /* 0x0000000e0a00722a */ /* 0x001fe20003f4d000 */
[----:B------:R-:W-:-:S03]  /*9640*/  ISETP.GE.U32.AND P0, PT, R23, R26, PT ;  /* 0x0000001a1700720c */ /* 0x000fc60003f06070 */
[----:B------:R-:W0:Y:S01]  /*9650*/  DSETP.GT.AND P1, PT, R10, R14, PT ;  /* 0x0000000e0a00722a */ /* 0x000e220003f24000 */
[----:B-----5:R-:W-:-:S05]  /*9660*/  ISETP.GE.AND.EX P0, PT, R6, RZ, PT, P0 ;  /* 0x000000ff0600720c */ /* 0x020fca0003f06300 */
[----:B0-----:R-:W-:-:S04]  /*9670*/  SEL R0, RZ, 0xffffffff, !P1 ;  /* 0xffffffffff007807 */ /* 0x001fc80004800000 */
[----:B------:R-:W-:-:S04]  /*9680*/  @!P2 SEL R0, RZ, 0xffffffff, P0 ;  /* 0xffffffffff00a807 */ /* 0x000fc80000000000 */
[----:B------:R-:W-:-:S04]  /*9690*/  LOP3.LUT R0, R0, 0x1, RZ, 0xc0, !PT ;  /* 0x0000000100007812 */ /* 0x000fc800078ec0ff */
[----:B------:R-:W-:Y:S01]  /*96a0*/  ISETP.EQ.U32.AND P0, PT, R0, 0x1, PT ;  /* 0x000000010000780c */ /* 0x000fe20003f02070 */
[----:B------:R-:W-:Y:S07]  /*96b0*/  BRA `(.L_x_1300) ;  /* 0x0000003000007947 */ /* 0x000fee0003800000 */
.L_x_1299:
[----:B0-----:R-:W0:Y:S01]  /*96c0*/  DSETP.GTU.AND P0, PT, |R14|, +INF , PT ;  /* 0x7ff000000e00742a */ /* 0x001e220003f0c200 */
[----:B------:R-:W-:-:S05]  /*96d0*/  ISETP.LT.U32.AND P1, PT, R23, R26, PT ;  /* 0x0000001a1700720c */ /* 0x000fca0003f21070 */
[----:B0----5:R-:W-:-:S08]  /*96e0*/  ISETP.LT.OR.EX P0, PT, R6, RZ, !P0, P1 ;  /* 0x000000ff0600720c */ /* 0x021fd00004701710 */
.L_x_1300:
[----:B------:R-:W-:Y:S05]  /*96f0*/  BSYNC B2 ;  /* 0x0000000000027941 */ /* 0x000fea0003800000 */
.L_x_1298:
[----:B------:R-:W-:Y:S02]  /*9700*/  SEL R6, R6, RZ, P0 ;  /* 0x000000ff06067207 */ /* 0x000fe40000000000 */
[----:B------:R-:W-:Y:S02]  /*9710*/  IADD3 R7, R26, c[0x0][0x184], RZ ;  /* 0x000061001a077a10 */ /* 0x000fe40007ffe0ff */
[----:B------:R-:W-:Y:S01]  /*9720*/  FSEL R10, R10, R14, P0 ;  /* 0x0000000e0a0a7208 */ /* 0x000fe20000000000 */
[----:B------:R0:W-:Y:S01]  /*9730*/  STL [R1], R6 ;  /* 0x0000000601007387 */ /* 0x0001e20000100800 */
[----:B------:R-:W-:Y:S02]  /*9740*/  ISETP.GE.U32.AND P1, PT, R7, c[0x0][0x17c], PT ;  /* 0x00005f0007007a0c */ /* 0x000fe40003f26070 */
[----:B------:R-:W-:Y:S02]  /*9750*/  FSEL R11, R11, R15, P0 ;  /* 0x0000000f0b0b7208 */ /* 0x000fe40000000000 */
[----:B------:R-:W-:-:S09]  /*9760*/  SEL R23, R23, R26, P0 ;  /* 0x0000001a17177207 */ /* 0x000fd20000000000 */
[----:B------:R-:W-:Y:S05]  /*9770*/  @P1 BRA `(.L_x_1294) ;  /* 0x000002b000001947 */ /* 0x000fea0003800000 */
[----:B0-----:R-:W0:Y:S01]  /*9780*/  DSETP.GTU.AND P0, PT, |R12|, +INF , PT ;  /* 0x7ff000000c00742a */ /* 0x001e220003f0c200 */
[----:B------:R-:W-:-:S13]  /*9790*/  BSSY B2, `(.L_x_1301) ;  /* 0x000000e000027945 */ /* 0x000fda0003800000 */
        /* <DEDUP_REMOVED lines=10> */
.L_x_1302:
[----:B------:R-:W0:Y:S01]  /*9840*/  DSETP.GTU.AND P0, PT, |R16|, +INF , PT ;  /* 0x7ff000001000742a */ /* 0x000e220003f0c200 */
[----:B------:R-:W-:-:S05]  /*9850*/  ISETP.LT.U32.AND P1, PT, R22, R7, PT ;  /* 0x000000071600720c */ /* 0x000fca0003f21070 */
[----:B0-----:R-:W-:-:S08]  /*9860*/  ISETP.LT.OR.EX P0, PT, R29, RZ, !P0, P1 ;  /* 0x000000ff1d00720c */ /* 0x001fd00004701710 */
.L_x_1303:
[----:B------:R-:W-:Y:S05]  /*9870*/  BSYNC B2 ;  /* 0x0000000000027941 */ /* 0x000fea0003800000 */
.L_x_1301:
[----:B------:R-:W-:Y:S02]  /*9880*/  IADD3 R6, R7, c[0x0][0x184], RZ ;  /* 0x0000610007067a10 */ /* 0x000fe40007ffe0ff */
[----:B------:R-:W-:Y:S02]  /*9890*/  FSEL R12, R12, R16, P0 ;  /* 0x000000100c0c7208 */ /* 0x000fe40000000000 */
[----:B------:R-:W-:Y:S02]  /*98a0*/  ISETP.GE.U32.AND P1, PT, R6, c[0x0][0x17c], PT ;  /* 0x00005f0006007a0c */ /* 0x000fe40003f26070 */
[----:B------:R-:W-:Y:S02]  /*98b0*/  FSEL R13, R13, R17, P0 ;  /* 0x000000110d0d7208 */ /* 0x000fe40000000000 */
[----:B------:R-:W-:Y:S02]  /*98c0*/  SEL R22, R22, R7, P0 ;  /* 0x0000000716167207 */ /* 0x000fe40000000000 */
[----:B------:R-:W-:-:S07]  /*98d0*/  SEL R29, R29, RZ, P0 ;  /* 0x000000ff1d1d7207 */ /* 0x000fce0000000000 */
[----:B------:R-:W-:Y:S05]  /*98e0*/  @P1 BRA `(.L_x_1294) ;  /* 0x0000014000001947 */ /* 0x000fea0003800000 */
[----:B------:R-:W0:Y:S01]  /*98f0*/  DSETP.GTU.AND P0, PT, |R8|, +INF , PT ;  /* 0x7ff000000800742a */ /* 0x000e220003f0c200 */
        /* <DEDUP_REMOVED lines=11> */
.L_x_1305:
[----:B------:R-:W0:Y:S01]  /*99b0*/  DSETP.GTU.AND P0, PT, |R2|, +INF , PT ;  /* 0x7ff000000200742a */ /* 0x000e220003f0c200 */
[----:B------:R-:W-:-:S05]  /*99c0*/  ISETP.LT.U32.AND P1, PT, R25, R6, PT ;  /* 0x000000061900720c */ /* 0x000fca0003f21070 */
[----:B0-----:R-:W-:-:S08]  /*99d0*/  ISETP.LT.OR.EX P0, PT, R24, RZ, !P0, P1 ;  /* 0x000000ff1800720c */ /* 0x001fd00004701710 */
.L_x_1306:
[----:B------:R-:W-:Y:S05]  /*99e0*/  BSYNC B2 ;  /* 0x0000000000027941 */ /* 0x000fea0003800000 */
.L_x_1304:
[----:B------:R-:W-:Y:S02]  /*99f0*/  FSEL R8, R8, R2, P0 ;  /* 0x0000000208087208 */ /* 0x000fe40000000000 */
[----:B------:R-:W-:Y:S02]  /*9a00*/  FSEL R9, R9, R3, P0 ;  /* 0x0000000309097208 */ /* 0x000fe40000000000 */
[----:B------:R-:W-:Y:S02]  /*9a10*/  SEL R25, R25, R6, P0 ;  /* 0x0000000619197207 */ /* 0x000fe40000000000 */
[----:B------:R-:W-:Y:S02]  /*9a20*/  SEL R24, R24, RZ, P0 ;  /* 0x000000ff18187207 */ /* 0x000fe40000000000 */
.L_x_1294:
[----:B0-----:R-:W-:Y:S05]  /*9a30*/  BSYNC B1 ;  /* 0x0000000000017941 */ /* 0x001fea0003800000 */
.L_x_1293:
[----:B------:R0:W5:Y:S04]  /*9a40*/  LDL R7, [R1] ;  /* 0x0000000001077983 */ /* 0x0001680000100800 */
[----:B------:R0:W5:Y:S01]  /*9a50*/  LDL R6, [R1+0x4] ;  /* 0x0000040001067983 */ /* 0x0001620000100800 */
[----:B------:R-:W1:Y:S01]  /*9a60*/  DSETP.GTU.AND P0, PT, |R4|, +INF , PT ;  /* 0x7ff000000400742a */ /* 0x000e620003f0c200 */
[----:B------:R-:W-:-:S13]  /*9a70*/  BSSY B1, `(.L_x_1307) ;  /* 0x000000e000017945 */ /* 0x000fda0003800000 */
[----:B-1----:R-:W-:Y:S05]  /*9a80*/  @P0 BRA `(.L_x_1308) ;  /* 0x0000009000000947 */ /* 0x002fea0003800000 */
[----:B0-----:R-:W-:Y:S01]  /*9a90*/  DSETP.NEU.AND P2, PT, R4, R10, PT ;  /* 0x0000000a0400722a */ /* 0x001fe20003f4d000 */
[----:B------:R-:W-:-:S03]  /*9aa0*/  ISETP.GE.U32.AND P0, PT, R27, R23, PT ;  /* 0x000000171b00720c */ /* 0x000fc60003f06070 */
[----:B------:R-:W0:Y:S01]  /*9ab0*/  DSETP.GT.AND P1, PT, R4, R10, PT ;  /* 0x0000000a0400722a */ /* 0x000e220003f24000 */
[----:B-----5:R-:W-:-:S05]  /*9ac0*/  ISETP.GE.AND.EX P0, PT, R6, R7, PT, P0 ;  /* 0x000000070600720c */ /* 0x020fca0003f06300 */
[----:B0-----:R-:W-:-:S04]  /*9ad0*/  SEL R0, RZ, 0xffffffff, !P1 ;  /* 0xffffffffff007807 */ /* 0x001fc80004800000 */
[----:B------:R-:W-:-:S04]  /*9ae0*/  @!P2 SEL R0, RZ, 0xffffffff, P0 ;  /* 0xffffffffff00a807 */ /* 0x000fc80000000000 */
[----:B------:R-:W-:-:S04]  /*9af0*/  LOP3.LUT R0, R0, 0x1, RZ, 0xc0, !PT ;  /* 0x0000000100007812 */ /* 0x000fc800078ec0ff */
[----:B------:R-:W-:Y:S01]  /*9b00*/  ISETP.EQ.U32.AND P0, PT, R0, 0x1, PT ;  /* 0x000000010000780c */ /* 0x000fe20003f02070 */
[----:B------:R-:W-:Y:S07]  /*9b10*/  BRA `(.L_x_1309) ;  /* 0x0000003000007947 */ /* 0x000fee0003800000 */
.L_x_1308:
[----:B0-----:R-:W0:Y:S01]  /*9b20*/  DSETP.GTU.AND P0, PT, |R10|, +INF , PT ;  /* 0x7ff000000a00742a */ /* 0x001e220003f0c200 */
[----:B------:R-:W-:-:S05]  /*9b30*/  ISETP.LT.U32.AND P1, PT, R27, R23, PT ;  /* 0x000000171b00720c */ /* 0x000fca0003f21070 */
[----:B0----5:R-:W-:-:S08]  /*9b40*/  ISETP.LT.OR.EX P0, PT, R6, R7, !P0, P1 ;  /* 0x000000070600720c */ /* 0x021fd00004701710 */
.L_x_1309:
[----:B------:R-:W-:Y:S05]  /*9b50*/  BSYNC B1 ;  /* 0x0000000000017941 */ /* 0x000fea0003800000 */
.L_x_1307:
        /* <DEDUP_REMOVED lines=16> */
.L_x_1311:
[----:B------:R-:W0:Y:S01]  /*9c60*/  DSETP.GTU.AND P0, PT, |R12|, +INF , PT ;  /* 0x7ff000000c00742a */ /* 0x000e220003f0c200 */
[----:B------:R-:W-:-:S05]  /*9c70*/  ISETP.LT.U32.AND P1, PT, R23, R22, PT ;  /* 0x000000161700720c */ /* 0x000fca0003f21070 */
[----:B0-----:R-:W-:-:S08]  /*9c80*/  ISETP.LT.OR.EX P0, PT, R4, R29, !P0, P1 ;  /* 0x0000001d0400720c */ /* 0x001fd00004701710 */
.L_x_1312:
[----:B------:R-:W-:Y:S05]  /*9c90*/  BSYNC B1 ;  /* 0x0000000000017941 */ /* 0x000fea0003800000 */
.L_x_1310:
        /* <DEDUP_REMOVED lines=16> */
.L_x_1314:
[----:B------:R-:W0:Y:S01]  /*9da0*/  DSETP.GTU.AND P0, PT, |R8|, +INF , PT ;  /* 0x7ff000000800742a */ /* 0x000e220003f0c200 */
[----:B------:R-:W-:-:S05]  /*9db0*/  ISETP.LT.U32.AND P1, PT, R22, R25, PT ;  /* 0x000000191600720c */ /* 0x000fca0003f21070 */
[----:B0-----:R-:W-:-:S08]  /*9dc0*/  ISETP.LT.OR.EX P0, PT, R29, R24, !P0, P1 ;  /* 0x000000181d00720c */ /* 0x001fd00004701710 */
.L_x_1315:
[----:B------:R-:W-:Y:S05]  /*9dd0*/  BSYNC B1 ;  /* 0x0000000000017941 */ /* 0x000fea0003800000 */
.L_x_1313:
[----:B------:R-:W-:Y:S02]  /*9de0*/  FSEL R4, R2, R8, P0 ;  /* 0x0000000802047208 */ /* 0x000fe40000000000 */
[----:B------:R-:W-:Y:S02]  /*9df0*/  FSEL R5, R3, R9, P0 ;  /* 0x0000000903057208 */ /* 0x000fe40000000000 */
[----:B------:R-:W-:Y:S02]  /*9e00*/  SEL R25, R22, R25, P0 ;  /* 0x0000001916197207 */ /* 0x000fe40000000000 */
[----:B------:R-:W-:Y:S01]  /*9e10*/  SEL R24, R29, R24, P0 ;  /* 0x000000181d187207 */ /* 0x000fe20000000000 */
[----:B------:R-:W-:Y:S05]  /*9e20*/  BRA `(.L_x_1236) ;  /* 0x0000274000007947 */ /* 0x000fea0003800000 */
.L_x_1270:
[----:B------:R-:W-:Y:S01]  /*9e30*/  ISETP.GE.U32.AND P0, PT, R0, c[0x0][0x17c], PT ;  /* 0x00005f0000007a0c */ /* 0x000fe20003f06070 */
[----:B------:R-:W-:Y:S01]  /*9e40*/  BSSY B1, `(.L_x_1316) ;  /* 0x0000084000017945 */ /* 0x000fe20003800000 */
[----:B------:R-:W-:Y:S01]  /*9e50*/  MOV R14, c[0x0][0x174] ;  /* 0x00005d00000e7a02 */ /* 0x000fe20000000f00 */
[----:B------:R-:W-:Y:S01]  /*9e60*/  IMAD.MOV.U32 R4, RZ, RZ, c[0x0][0x174] ;  /* 0x00005d00ff047624 */ /* 0x000fe200078e00ff */
[----:B------:R-:W-:Y:S01]  /*9e70*/  MOV R5, c[0x0][0x170] ;  /* 0x00005c0000057a02 */ /* 0x000fe20000000f00 */
[----:B------:R-:W-:-:S02]  /*9e80*/  IMAD.MOV.U32 R3, RZ, RZ, c[0x0][0x170] ;  /* 0x00005c00ff037624 */ /* 0x000fc400078e00ff */
[----:B------:R0:W-:Y:S01]  /*9e90*/  STL [R1], R14 ;  /* 0x0000000e01007387 */ /* 0x0001e20000100800 */
[----:B------:R-:W-:Y:S02]  /*9ea0*/  IMAD.MOV.U32 R2, RZ, RZ, c[0x0][0x174] ;  /* 0x00005d00ff027624 */ /* 0x000fe400078e00ff */
[----:B------:R-:W-:Y:S02]  /*9eb0*/  IMAD.MOV.U32 R0, RZ, RZ, c[0x0][0x170] ;  /* 0x00005c00ff007624 */ /* 0x000fe400078e00ff */
[----:B------:R-:W-:Y:S02]  /*9ec0*/  IMAD.MOV.U32 R10, RZ, RZ, c[0x0][0x168] ;  /* 0x00005a00ff0a7624 */ /* 0x000fe400078e00ff */
[----:B------:R-:W-:Y:S02]  /*9ed0*/  IMAD.MOV.U32 R11, RZ, RZ, c[0x0][0x16c] ;  /* 0x00005b00ff0b7624 */ /* 0x000fe400078e00ff */
[----:B------:R-:W-:Y:S01]  /*9ee0*/  IMAD.MOV.U32 R12, RZ, RZ, c[0x0][0x168] ;  /* 0x00005a00ff0c7624 */ /* 0x000fe200078e00ff */
[----:B0-----:R-:W-:Y:S01]  /*9ef0*/  MOV R14, c[0x0][0x168] ;  /* 0x00005a00000e7a02 */ /* 0x001fe20000000f00 */
[----:B------:R-:W-:-:S02]  /*9f00*/  IMAD.MOV.U32 R13, RZ, RZ, c[0x0][0x16c] ;  /* 0x00005b00ff0d7624 */ /* 0x000fc400078e00ff */
[----:B------:R-:W-:Y:S01]  /*9f10*/  IMAD.MOV.U32 R15, RZ, RZ, c[0x0][0x16c] ;  /* 0x00005b00ff0f7624 */ /* 0x000fe200078e00ff */
[----:B------:R-:W-:Y:S05]  /*9f20*/  @P0 BRA `(.L_x_1317) ;  /* 0x0000075000000947 */ /* 0x000fea0003800000 */
[----:B------:R-:W-:Y:S01]  /*9f30*/  IMAD.MOV.U32 R14, RZ, RZ, c[0x0][0x174] ;  /* 0x00005d00ff0e7624 */ /* 0x000fe200078e00ff */
[----:B------:R-:W-:Y:S01]  /*9f40*/  MOV R2, c[0x0][0x174] ;  /* 0x00005d0000027a02 */ /* 0x000fe20000000f00 */
[----:B------:R-:W-:Y:S01]  /*9f50*/  IMAD.MOV.U32 R5, RZ, RZ, c[0x0][0x170] ;  /* 0x00005c00ff057624 */ /* 0x000fe200078e00ff */
[----:B------:R-:W-:Y:S01]  /*9f60*/  MOV R12, c[0x0][0x168] ;  /* 0x00005a00000c7a02 */ /* 0x000fe20000000f00 */
[----:B------:R-:W-:Y:S01]  /*9f70*/  IMAD.MOV.U32 R4, RZ, RZ, c[0x0][0x174] ;  /* 0x00005d00ff047624 */ /* 0x000fe200078e00ff */
[----:B------:R0:W-:Y:S01]  /*9f80*/  STL [R1], R14 ;  /* 0x0000000e01007387 */ /* 0x0001e20000100800 */
[----:B------:R-:W-:Y:S02]  /*9f90*/  IMAD.MOV.U32 R3, RZ, RZ, c[0x0][0x170] ;  /* 0x00005c00ff037624 */ /* 0x000fe400078e00ff */
[----:B------:R-:W-:Y:S02]  /*9fa0*/  IMAD.MOV.U32 R0, RZ, RZ, c[0x0][0x170] ;  /* 0x00005c00ff007624 */ /* 0x000fe400078e00ff */
[----:B------:R-:W-:-:S02]  /*9fb0*/  IMAD.MOV.U32 R10, RZ, RZ, c[0x0][0x168] ;  /* 0x00005a00ff0a7624 */ /* 0x000fc400078e00ff */
[----:B------:R-:W-:Y:S02]  /*9fc0*/  IMAD.MOV.U32 R11, RZ, RZ, c[0x0][0x16c] ;  /* 0x00005b00ff0b7624 */ /* 0x000fe400078e00ff */
[----:B------:R-:W-:Y:S02]  /*9fd0*/  IMAD.MOV.U32 R13, RZ, RZ, c[0x0][0x16c] ;  /* 0x00005b00ff0d7624 */ /* 0x000fe400078e00ff */
[----:B0-----:R-:W-:Y:S02]  /*9fe0*/  IMAD.MOV.U32 R14, RZ, RZ, c[0x0][0x168] ;  /* 0x00005a00ff0e7624 */ /* 0x001fe400078e00ff */
[----:B------:R-:W-:Y:S02]  /*9ff0*/  IMAD.MOV.U32 R15, RZ, RZ, c[0x0][0x16c] ;  /* 0x00005b00ff0f7624 */ /* 0x000fe400078e00ff */
.L_x_1327:
[----:B------:R-:W-:Y:S01]  /*a000*/  IMAD.MOV.U32 R21, RZ, RZ, c[0x0][0x2e8] ;  /* 0x0000ba00ff157624 */ /* 0x000fe200078e00ff */
[----:B------:R0:W-:Y:S04]  /*a010*/  STL [R1+0x10], R2 ;  /* 0x0000100201007387 */ /* 0x0001e80000100800 */
[----:B------:R-:W-:-:S05]  /*a020*/  SHF.R.U32.HI R21, RZ, 0x3, R21 ;  /* 0x00000003ff157819 */ /* 0x000fca0000011615 */
[----:B------:R-:W-:Y:S01]  /*a030*/  IMAD R17, R21, R26, RZ ;  /* 0x0000001a15117224 */ /* 0x000fe200078e02ff */
[----:B0-----:R-:W2:Y:S03]  /*a040*/  LDL.LU R2, [R1] ;  /* 0x0000000001027983 */ /* 0x001ea60000300800 */
[----:B------:R-:W-:-:S06]  /*a050*/  IMAD.WIDE.U32 R16, R17, 0x8, R6 ;  /* 0x0000000811107825 */ /* 0x000fcc00078e0006 */
[----:B------:R-:W3:Y:S01]  /*a060*/  LDG.E.64 R16, [R16.64] ;  /* 0x0000002410107981 */ /* 0x000ee2000c1e1b00 */
[----:B------:R-:W0:Y:S01]  /*a070*/  DSETP.GTU.AND P2, PT, |R14|, +INF , PT ;  /* 0x7ff000000e00742a */ /* 0x000e220003f4c200 */
[----:B------:R-:W-:Y:S02]  /*a080*/  PLOP3.LUT P0, PT, PT, PT, PT, 0x80, 0x0 ;  /* 0x000000000000781c */ /* 0x000fe40003f0f070 */
[----:B------:R-:W-:-:S04]  /*a090*/  IADD3 R27, R26, c[0x0][0x184], RZ ;  /* 0x000061001a1b7a10 */ /* 0x000fc80007ffe0ff */
[----:B------:R-:W-:Y:S01]  /*a0a0*/  IADD3 R28, R27, c[0x0][0x184], RZ ;  /* 0x000061001b1c7a10 */ /* 0x000fe20007ffe0ff */
[----:B------:R-:W-:-:S03]  /*a0b0*/  IMAD R18, R21, R27, RZ ;  /* 0x0000001b15127224 */ /* 0x000fc600078e02ff */
[----:B------:R-:W-:Y:S01]  /*a0c0*/  IADD3 R29, R28, c[0x0][0x184], RZ ;  /* 0x000061001c1d7a10 */ /* 0x000fe20007ffe0ff */
[C---:B------:R-:W-:Y:S02]  /*a0d0*/  IMAD R20, R21.reuse, R28, RZ ;  /* 0x0000001c15147224 */ /* 0x040fe400078e02ff */
[----:B0-----:R-:W-:Y:S02]  /*a0e0*/  @!P2 ISETP.GE.U32.AND P1, PT, R0, R26, PT ;  /* 0x0000001a0000a20c */ /* 0x001fe40003f26070 */
[----:B------:R-:W-:Y:S02]  /*a0f0*/  IMAD R22, R21, R29, RZ ;  /* 0x0000001d15167224 */ /* 0x000fe400078e02ff */
[----:B------:R-:W-:-:S04]  /*a100*/  IMAD.WIDE.U32 R20, R20, 0x8, R6 ;  /* 0x0000000814147825 */ /* 0x000fc800078e0006 */
[----:B------:R-:W-:Y:S02]  /*a110*/  IMAD.WIDE.U32 R22, R22, 0x8, R6 ;  /* 0x0000000816167825 */ /* 0x000fe400078e0006 */
[----:B------:R-:W5:Y:S04]  /*a120*/  LDG.E.64 R20, [R20.64] ;  /* 0x0000002414147981 */ /* 0x000f68000c1e1b00 */
[----:B------:R-:W5:Y:S01]  /*a130*/  LDG.E.64 R22, [R22.64] ;  /* 0x0000002416167981 */ /* 0x000f62000c1e1b00 */
[----:B--2---:R-:W-:Y:S01]  /*a140*/  @!P2 ISETP.GE.AND.EX P1, PT, R2, RZ, PT, P1 ;  /* 0x000000ff0200a20c */ /* 0x004fe20003f26310 */
[----:B---3--:R-:W0:-:S06]  /*a150*/  @!P2 DSETP.NEU.AND P3, PT, R14, R16, PT ;  /* 0x000000100e00a22a */ /* 0x008e0c0003f6d000 */
[----:B0-----:R-:W-:Y:S01]  /*a160*/  @!P2 PLOP3.LUT P0, PT, P3, PT, PT, 0x80, 0x0 ;  /* 0x000000000000a81c */ /* 0x001fe20001f0f070 */
[----:B------:R-:W0:-:S06]  /*a170*/  @!P2 DSETP.GT.AND P3, PT, R14, R16, PT ;  /* 0x000000100e00a22a */ /* 0x000e0c0003f64000 */
[----:B0-----:R-:W-:-:S06]  /*a180*/  @!P2 SEL R19, RZ, 0xffffffff, !P3 ;  /* 0xffffffffff13a807 */ /* 0x001fcc0005800000 */
[----:B------:R-:W-:Y:S01]  /*a190*/  @!P0 SEL R19, RZ, 0xffffffff, P1 ;  /* 0xffffffffff138807 */ /* 0x000fe20000800000 */
[----:B------:R-:W0:Y:S01]  /*a1a0*/  @P2 DSETP.GTU.AND P1, PT, |R16|, +INF , PT ;  /* 0x7ff000001000242a */ /* 0x000e220003f2c200 */
[----:B------:R-:W-:Y:S02]  /*a1b0*/  @P2 ISETP.LT.U32.AND P3, PT, R0, R26, PT ;  /* 0x0000001a0000220c */ /* 0x000fe40003f61070 */
[----:B------:R-:W-:-:S04]  /*a1c0*/  @!P2 LOP3.LUT R19, R19, 0x1, RZ, 0xc0, !PT ;  /* 0x000000011313a812 */ /* 0x000fc800078ec0ff */
[----:B------:R-:W-:Y:S01]  /*a1d0*/  @!P2 ISETP.EQ.U32.AND P0, PT, R19, 0x1, PT ;  /* 0x000000011300a80c */ /* 0x000fe20003f02070 */
[----:B------:R-:W-:Y:S01]  /*a1e0*/  IMAD.WIDE.U32 R18, R18, 0x8, R6 ;  /* 0x0000000812127825 */ /* 0x000fe200078e0006 */
[----:B0-----:R-:W-:-:S05]  /*a1f0*/  @P2 ISETP.LT.OR.EX P0, PT, R2, RZ, !P1, P3 ;  /* 0x000000ff0200220c */ /* 0x001fca0004f01730 */
[----:B------:R-:W5:Y:S08]  /*a200*/  LDG.E.64 R18, [R18.64] ;  /* 0x0000002412127981 */ /* 0x000f70000c1e1b00 */
[----:B------:R-:W-:-:S05]  /*a210*/  SEL R2, R2, RZ, P0 ;  /* 0x000000ff02027207 */ /* 0x000fca0000000000 */
[----:B------:R0:W-:Y:S04]  /*a220*/  STL [R1], R2 ;  /* 0x0000000201007387 */ /* 0x0001e80000100800 */
[----:B0-----:R0:W5:Y:S01]  /*a230*/  LDL.LU R2, [R1+0x10] ;  /* 0x0000100001027983 */ /* 0x0011620000300800 */
[----:B------:R-:W1:Y:S01]  /*a240*/  DSETP.GTU.AND P1, PT, |R12|, +INF , PT ;  /* 0x7ff000000c00742a */ /* 0x000e620003f2c200 */
[----:B------:R-:W-:Y:S01]  /*a250*/  BSSY B2, `(.L_x_1318) ;  /* 0x0000011000027945 */ /* 0x000fe20003800000 */
[----:B------:R-:W-:Y:S02]  /*a260*/  FSEL R15, R15, R17, P0 ;  /* 0x000000110f0f7208 */ /* 0x000fe40000000000 */
[----:B------:R-:W-:Y:S02]  /*a270*/  FSEL R14, R14, R16, P0 ;  /* 0x000000100e0e7208 */ /* 0x000fe40000000000 */
[----:B------:R-:W-:-:S08]  /*a280*/  SEL R0, R0, R26, P0 ;  /* 0x0000001a00007207 */ /* 0x000fd00000000000 */
        /* <DEDUP_REMOVED lines=10> */
.L_x_1319:
[----:B0----5:R-:W0:Y:S01]  /*a330*/  DSETP.GTU.AND P0, PT, |R18|, +INF , PT ;  /* 0x7ff000001200742a */ /* 0x021e220003f0c200 */
[----:B------:R-:W-:-:S05]  /*a340*/  ISETP.LT.U32.AND P1, PT, R3, R27, PT ;  /* 0x0000001b0300720c */ /* 0x000fca0003f21070 */
[----:B0-----:R-:W-:-:S08]  /*a350*/  ISETP.LT.OR.EX P0, PT, R2, RZ, !P0, P1 ;  /* 0x000000ff0200720c */ /* 0x001fd00004701710 */
.L_x_1320:
[----:B------:R-:W-:Y:S05]  /*a360*/  BSYNC B2 ;  /* 0x0000000000027941 */ /* 0x000fea0003800000 */
.L_x_1318:
[----:B------:R-:W0:Y:S01]  /*a370*/  DSETP.GTU.AND P1, PT, |R10|, +INF , PT ;  /* 0x7ff000000a00742a */ /* 0x000e220003f2c200 */
[----:B------:R-:W-:Y:S01]  /*a380*/  BSSY B2, `(.L_x_1321) ;  /* 0x0000012000027945 */ /* 0x000fe20003800000 */
[----:B------:R-:W-:Y:S02]  /*a390*/  SEL R3, R3, R27, P0 ;  /* 0x0000001b03037207 */ /* 0x000fe40000000000 */
[----:B------:R-:W-:Y:S02]  /*a3a0*/  FSEL R13, R13, R19, P0 ;  /* 0x000000130d0d7208 */ /* 0x000fe40000000000 */
[----:B------:R-:W-:Y:S02]  /*a3b0*/  FSEL R12, R12, R18, P0 ;  /* 0x000000120c0c7208 */ /* 0x000fe40000000000 */
[----:B------:R-:W-:-:S06]  /*a3c0*/  SEL R2, R2, RZ, P0 ;  /* 0x000000ff02027207 */ /* 0x000fcc0000000000 */
        /* <DEDUP_REMOVED lines=10> */
.L_x_1322:
[----:B------:R-:W0:Y:S01]  /*a470*/  DSETP.GTU.AND P0, PT, |R20|, +INF , PT ;  /* 0x7ff000001400742a */ /* 0x000e220003f0c200 */
[----:B------:R-:W-:-:S05]  /*a480*/  ISETP.LT.U32.AND P1, PT, R5, R28, PT ;  /* 0x0000001c0500720c */ /* 0x000fca0003f21070 */
[----:B0-----:R-:W-:-:S08]  /*a490*/  ISETP.LT.OR.EX P0, PT, R4, RZ, !P0, P1 ;  /* 0x000000ff0400720c */ /* 0x001fd00004701710 */
.L_x_1323:
[----:B------:R-:W-:Y:S05]  /*a4a0*/  BSYNC B2 ;  /* 0x0000000000027941 */ /* 0x000fea0003800000 */
.L_x_1321:
        /* <DEDUP_REMOVED lines=16> */
.L_x_1325:
[----:B------:R-:W0:Y:S01]  /*a5b0*/  DSETP.GTU.AND P0, PT, |R22|, +INF , PT ;  /* 0x7ff000001600742a */ /* 0x000e220003f0c200 */
[----:B------:R-:W-:-:S05]  /*a5c0*/  ISETP.LT.U32.AND P1, PT, R25, R29, PT ;  /* 0x0000001d1900720c */ /* 0x000fca0003f21070 */
[----:B0-----:R-:W-:-:S08]  /*a5d0*/  ISETP.LT.OR.EX P0, PT, R24, RZ, !P0, P1 ;  /* 0x000000ff1800720c */ /* 0x001fd00004701710 */
.L_x_1326:
[----:B------:R-:W-:Y:S05]  /*a5e0*/  BSYNC B2 ;  /* 0x0000000000027941 */ /* 0x000fea0003800000 */
.L_x_1324:
[----:B------:R-:W-:Y:S02]  /*a5f0*/  IADD3 R26, R29, c[0x0][0x184], RZ ;  /* 0x000061001d1a7a10 */ /* 0x000fe40007ffe0ff */
[----:B------:R-:W-:Y:S02]  /*a600*/  MOV R27, c[0x0][0x184] ;  /* 0x00006100001b7a02 */ /* 0x000fe40000000f00 */
[----:B------:R-:W-:Y:S02]  /*a610*/  SEL R25, R25, R29, P0 ;  /* 0x0000001d19197207 */ /* 0x000fe40000000000 */
[----:B------:R-:W-:Y:S01]  /*a620*/  FSEL R9, R9, R23, P0 ;  /* 0x0000001709097208 */ /* 0x000fe20000000000 */
[----:B------:R-:W-:Y:S01]  /*a630*/  IMAD R27, R27, 0x3, R26 ;  /* 0x000000031b1b7824 */ /* 0x000fe200078e021a */
[----:B------:R-:W-:Y:S02]  /*a640*/  FSEL R8, R8, R22, P0 ;  /* 0x0000001608087208 */ /* 0x000fe40000000000 */
[----:B------:R-:W-:-:S02]  /*a650*/  SEL R24, R24, RZ, P0 ;  /* 0x000000ff18187207 */ /* 0x000fc40000000000 */
[----:B------:R-:W-:-:S13]  /*a660*/  ISETP.GE.U32.AND P1, PT, R27, c[0x0][0x17c], PT ;  /* 0x00005f001b007a0c */ /* 0x000fda0003f26070 */
[----:B------:R-:W-:Y:S05]  /*a670*/  @!P1 BRA `(.L_x_1327) ;  /* 0xfffff98000009947 */ /* 0x000fea000383ffff */
.L_x_1317:
[----:B------:R-:W-:Y:S05]  /*a680*/  BSYNC B1 ;  /* 0x0000000000017941 */ /* 0x000fea0003800000 */
.L_x_1316:
[----:B------:R0:W5:Y:S01]  /*a690*/  LDL R28, [R1] ;  /* 0x00000000011c7983 */ /* 0x0001620000100800 */
[----:B------:R-:W-:Y:S01]  /*a6a0*/  ISETP.GE.U32.AND P1, PT, R26, c[0x0][0x17c], PT ;  /* 0x00005f001a007a0c */ /* 0x000fe20003f26070 */
[----:B------:R-:W-:-:S12]  /*a6b0*/  BSSY B1, `(.L_x_1328) ;  /* 0x0000018000017945 */ /* 0x000fd80003800000 */
[----:B------:R-:W-:Y:S05]  /*a6c0*/  @P1 BRA `(.L_x_1329) ;  /* 0x0000016000001947 */ /* 0x000fea0003800000 */
[----:B0-----:R-:W-:-:S05]  /*a6d0*/  IMAD.MOV.U32 R29, RZ, RZ, c[0x0][0x2e8] ;  /* 0x0000ba00ff1d7624 */ /* 0x001fca00078e00ff */
[----:B------:R-:W-:-:S05]  /*a6e0*/  SHF.R.U32.HI R29, RZ, 0x3, R29 ;  /* 0x00000003ff1d7819 */ /* 0x000fca000001161d */
[----:B------:R-:W-:-:S04]  /*a6f0*/  IMAD R16, R29, R26, RZ ;  /* 0x0000001a1d107224 */ /* 0x000fc800078e02ff */
[----:B------:R-:W-:-:S06]  /*a700*/  IMAD.WIDE.U32 R16, R16, 0x8, R6 ;  /* 0x0000000810107825 */ /* 0x000fcc00078e0006 */
[----:B------:R-:W5:Y:S01]  /*a710*/  LDG.E.64 R16, [R16.64] ;  /* 0x0000002410107981 */ /* 0x000f62000c1e1b00 */
[----:B------:R-:W-:-:S04]  /*a720*/  IADD3 R27, R26, c[0x0][0x184], RZ ;  /* 0x000061001a1b7a10 */ /* 0x000fc80007ffe0ff */
[----:B------:R-:W-:-:S13]  /*a730*/  ISETP.GE.U32.AND P0, PT, R27, c[0x0][0x17c], PT ;  /* 0x00005f001b007a0c */ /* 0x000fda0003f06070 */
[----:B------:R-:W-:Y:S05]  /*a740*/  @P0 BRA `(.L_x_1329) ;  /* 0x000000e000000947 */ /* 0x000fea0003800000 */
[----:B------:R-:W-:-:S04]  /*a750*/  IMAD R18, R29, R27, RZ ;  /* 0x0000001b1d127224 */ /* 0x000fc800078e02ff */
        /* <DEDUP_REMOVED lines=8> */
[----:B------:R-:W-:Y:S02]  /*a7e0*/  @!P0 IMAD R27, R29, R20, RZ ;  /* 0x000000141d1b8224 */ /* 0x000fe400078e02ff */
[----:B------:R-:W-:-:S04]  /*a7f0*/  IMAD.WIDE.U32 R20, R21, 0x8, R6 ;  /* 0x0000000815147825 */ /* 0x000fc800078e0006 */
[----:B------:R-:W-:Y:S02]  /*a800*/  @!P0 IMAD.WIDE.U32 R6, R27, 0x8, R6 ;  /* 0x000000081b068825 */ /* 0x000fe400078e0006 */
[----:B------:R-:W5:Y:S04]  /*a810*/  LDG.E.64 R20, [R20.64] ;  /* 0x0000002414147981 */ /* 0x000f68000c1e1b00 */
[----:B------:R0:W5:Y:S02]  /*a820*/  @!P0 LDG.E.64 R22, [R6.64] ;  /* 0x0000002406168981 */ /* 0x000164000c1e1b00 */
.L_x_1329:
[----:B0-----:R-:W-:Y:S05]  /*a830*/  BSYNC B1 ;  /* 0x0000000000017941 */ /* 0x001fea0003800000 */
.L_x_1328:
[----:B------:R-:W-:Y:S01]  /*a840*/  BSSY B1, `(.L_x_1330) ;  /* 0x000005c000017945 */ /* 0x000fe20003800000 */
[----:B------:R-:W-:Y:S05]  /*a850*/  @P1 BRA `(.L_x_1331) ;  /* 0x000005a000001947 */ /* 0x000fea0003800000 */
[----:B------:R-:W0:Y:S01]  /*a860*/  DSETP.GTU.AND P0, PT, |R14|, +INF , PT ;  /* 0x7ff000000e00742a */ /* 0x000e220003f0c200 */
[----:B------:R-:W-:-:S13]  /*a870*/  BSSY B2, `(.L_x_1332) ;  /* 0x000000e000027945 */ /* 0x000fda0003800000 */
        /* <DEDUP_REMOVED lines=10> */
.L_x_1333:
[----:B-----5:R-:W0:Y:S01]  /*a920*/  DSETP.GTU.AND P0, PT, |R16|, +INF , PT ;  /* 0x7ff000001000742a */ /* 0x020e220003f0c200 */
[----:B------:R-:W-:-:S05]  /*a930*/  ISETP.LT.U32.AND P1, PT, R0, R26, PT ;  /* 0x0000001a0000720c */ /* 0x000fca0003f21070 */
[----:B0-----:R-:W-:-:S08]  /*a940*/  ISETP.LT.OR.EX P0, PT, R28, RZ, !P0, P1 ;  /* 0x000000ff1c00720c */ /* 0x001fd00004701710 */
.L_x_1334:
[----:B------:R-:W-:Y:S05]  /*a950*/  BSYNC B2 ;  /* 0x0000000000027941 */ /* 0x000fea0003800000 */
.L_x_1332:
[----:B------:R-:W-:Y:S02]  /*a960*/  SEL R28, R28, RZ, P0 ;  /* 0x000000ff1c1c7207 */ /* 0x000fe40000000000 */
[----:B------:R-:W-:Y:S02]  /*a970*/  SEL R0, R0, R26, P0 ;  /* 0x0000001a00007207 */ /* 0x000fe40000000000 */
[----:B------:R-:W-:Y:S01]  /*a980*/  IADD3 R26, R26, c[0x0][0x184], RZ ;  /* 0x000061001a1a7a10 */ /* 0x000fe20007ffe0ff */
[----:B------:R0:W-:Y:S01]  /*a990*/  STL [R1], R28 ;  /* 0x0000001c01007387 */ /* 0x0001e20000100800 */
[----:B------:R-:W-:Y:S02]  /*a9a0*/  FSEL R14, R14, R16, P0 ;  /* 0x000000100e0e7208 */ /* 0x000fe40000000000 */
[----:B------:R-:W-:Y:S02]  /*a9b0*/  ISETP.GE.U32.AND P1, PT, R26, c[0x0][0x17c], PT ;  /* 0x00005f001a007a0c */ /* 0x000fe40003f26070 */
[----:B------:R-:W-:-:S11]  /*a9c0*/  FSEL R15, R15, R17, P0 ;  /* 0x000000110f0f7208 */ /* 0x000fd60000000000 */
        /* <DEDUP_REMOVED lines=13> */
.L_x_1336:
[----:B------:R-:W0:Y:S01]  /*aaa0*/  DSETP.GTU.AND P0, PT, |R18|, +INF , PT ;  /* 0x7ff000001200742a */ /* 0x000e220003f0c200 */
[----:B------:R-:W-:-:S05]  /*aab0*/  ISETP.LT.U32.AND P1, PT, R3, R26, PT ;  /* 0x0000001a0300720c */ /* 0x000fca0003f21070 */
[----:B0-----:R-:W-:-:S08]  /*aac0*/  ISETP.LT.OR.EX P0, PT, R2, RZ, !P0, P1 ;  /* 0x000000ff0200720c */ /* 0x001fd00004701710 */
.L_x_1337:
[----:B------:R-:W-:Y:S05]  /*aad0*/  BSYNC B2 ;  /* 0x0000000000027941 */ /* 0x000fea0003800000 */
.L_x_1335:
        /* <DEDUP_REMOVED lines=19> */
.L_x_1339:
[----:B------:R-:W0:Y:S01]  /*ac10*/  DSETP.GTU.AND P0, PT, |R20|, +INF , PT ;  /* 0x7ff000001400742a */ /* 0x000e220003f0c200 */
[----:B------:R-:W-:-:S05]  /*ac20*/  ISETP.LT.U32.AND P1, PT, R5, R6, PT ;  /* 0x000000060500720c */ /* 0x000fca0003f21070 */
[----:B0-----:R-:W-:-:S08]  /*ac30*/  ISETP.LT.OR.EX P0, PT, R4, RZ, !P0, P1 ;  /* 0x000000ff0400720c */ /* 0x001fd00004701710 */
.L_x_1340:
[----:B------:R-:W-:Y:S05]  /*ac40*/  BSYNC B2 ;  /* 0x0000000000027941 */ /* 0x000fea0003800000 */
.L_x_1338:
        /* <DEDUP_REMOVED lines=19> */
.L_x_1342:
[----:B------:R-:W0:Y:S01]  /*ad80*/  DSETP.GTU.AND P0, PT, |R22|, +INF , PT ;  /* 0x7ff000001600742a */ /* 0x000e220003f0c200 */
[----:B------:R-:W-:-:S05]  /*ad90*/  ISETP.LT.U32.AND P1, PT, R25, R16, PT ;  /* 0x000000101900720c */ /* 0x000fca0003f21070 */
[----:B0-----:R-:W-:-:S08]  /*ada0*/  ISETP.LT.OR.EX P0, PT, R24, RZ, !P0, P1 ;  /* 0x000000ff1800720c */ /* 0x001fd00004701710 */
.L_x_1343:
[----:B------:R-:W-:Y:S05]  /*adb0*/  BSYNC B2 ;  /* 0x0000000000027941 */ /* 0x000fea0003800000 */
.L_x_1341:
[----:B------:R-:W-:Y:S02]  /*adc0*/  FSEL R8, R8, R22, P0 ;  /* 0x0000001608087208 */ /* 0x000fe40000000000 */
[----:B------:R-:W-:Y:S02]  /*add0*/  FSEL R9, R9, R23, P0 ;  /* 0x0000001709097208 */ /* 0x000fe40000000000 */
[----:B------:R-:W-:Y:S02]  /*ade0*/  SEL R25, R25, R16, P0 ;  /* 0x0000001019197207 */ /* 0x000fe40000000000 */
[----:B------:R-:W-:Y:S02]  /*adf0*/  SEL R24, R24, RZ, P0 ;  /* 0x000000ff18187207 */ /* 0x000fe40000000000 */
.L_x_1331:
[----:B0-----:R-:W-:Y:S05]  /*ae00*/  BSYNC B1 ;  /* 0x0000000000017941 */ /* 0x001fea0003800000 */
.L_x_1330:
[----:B------:R-:W0:Y:S01]  /*ae10*/  DSETP.GTU.AND P0, PT, |R14|, +INF , PT ;  /* 0x7ff000000e00742a */ /* 0x000e220003f0c200 */
[----:B------:R-:W-:-:S13]  /*ae20*/  BSSY B1, `(.L_x_1344) ;  /* 0x000000e000017945 */ /* 0x000fda0003800000 */
[----:B0-----:R-:W-:Y:S05]  /*ae30*/  @P0 BRA `(.L_x_1345) ;  /* 0x0000009000000947 */ /* 0x001fea0003800000 */
[----:B------:R-:W-:Y:S01]  /*ae40*/  DSETP.NEU.AND P2, PT, R14, R12, PT ;  /* 0x0000000c0e00722a */ /* 0x000fe20003f4d000 */
        /* <DEDUP_REMOVED lines=8> */
.L_x_1345:
[----:B------:R-:W0:Y:S01]  /*aed0*/  DSETP.GTU.AND P0, PT, |R12|, +INF , PT ;  /* 0x7ff000000c00742a */ /* 0x000e220003f0c200 */
[----:B------:R-:W-:-:S05]  /*aee0*/  ISETP.LT.U32.AND P1, PT, R0, R3, PT ;  /* 0x000000030000720c */ /* 0x000fca0003f21070 */
[----:B0----5:R-:W-:-:S08]  /*aef0*/  ISETP.LT.OR.EX P0, PT, R28, R2, !P0, P1 ;  /* 0x000000021c00720c */ /* 0x021fd00004701710 */
.L_x_1346:
[----:B------:R-:W-:Y:S05]  /*af00*/  BSYNC B1 ;  /* 0x0000000000017941 */ /* 0x000fea0003800000 */
.L_x_1344:
        /* <DEDUP_REMOVED lines=16> */
.L_x_1348:
[----:B------:R-:W0:Y:S01]  /*b010*/  DSETP.GTU.AND P0, PT, |R10|, +INF , PT ;  /* 0x7ff000000a00742a */ /* 0x000e220003f0c200 */
[----:B------:R-:W-:-:S05]  /*b020*/  ISETP.LT.U32.AND P1, PT, R12, R5, PT ;  /* 0x000000050c00720c */ /* 0x000fca0003f21070 */
[----:B0-----:R-:W-:-:S08]  /*b030*/  ISETP.LT.OR.EX P0, PT, R13, R4, !P0, P1 ;  /* 0x000000040d00720c */ /* 0x001fd00004701710 */
.L_x_1349:
[----:B------:R-:W-:Y:S05]  /*b040*/  BSYNC B1 ;  /* 0x0000000000017941 */ /* 0x000fea0003800000 */
.L_x_1347:
        /* <DEDUP_REMOVED lines=16> */
.L_x_1351:
[----:B------:R-:W0:Y:S01]  /*b150*/  DSETP.GTU.AND P0, PT, |R8|, +INF , PT ;  /* 0x7ff000000800742a */ /* 0x000e220003f0c200 */
[----:B------:R-:W-:-:S05]  /*b160*/  ISETP.LT.U32.AND P1, PT, R12, R25, PT ;  /* 0x000000190c00720c */ /* 0x000fca0003f21070 */
[----:B0-----:R-:W-:-:S08]  /*b170*/  ISETP.LT.OR.EX P0, PT, R13, R24, !P0, P1 ;  /* 0x000000180d00720c */ /* 0x001fd00004701710 */
.L_x_1352:
[----:B------:R-:W-:Y:S05]  /*b180*/  BSYNC B1 ;  /* 0x0000000000017941 */ /* 0x000fea0003800000 */
.L_x_1350:
[----:B------:R-:W-:Y:S02]  /*b190*/  FSEL R4, R2, R8, P0 ;  /* 0x0000000802047208 */ /* 0x000fe40000000000 */
[----:B------:R-:W-:Y:S02]  /*b1a0*/  FSEL R5, R3, R9, P0 ;  /* 0x0000000903057208 */ /* 0x000fe40000000000 */
[----:B------:R-:W-:Y:S02]  /*b1b0*/  SEL R25, R12, R25, P0 ;  /* 0x000000190c197207 */ /* 0x000fe40000000000 */
[----:B------:R-:W-:Y:S01]  /*b1c0*/  SEL R24, R13, R24, P0 ;  /* 0x000000180d187207 */ /* 0x000fe20000000000 */
[----:B------:R-:W-:Y:S05]  /*b1d0*/  BRA `(.L_x_1236) ;  /* 0x0000139000007947 */ /* 0x000fea0003800000 */
.L_x_1269:
[----:B------:R-:W-:Y:S01]  /*b1e0*/  IMAD.MOV.U32 R3, RZ, RZ, c[0x0][0x184] ;  /* 0x00006100ff037624 */ /* 0x000fe200078e00ff */
[----:B------:R-:W-:Y:S01]  /*b1f0*/  MOV R5, c[0x0][0x174] ;  /* 0x00005d0000057a02 */ /* 0x000fe20000000f00 */
[----:B------:R-:W-:Y:S01]  /*b200*/  BSSY B1, `(.L_x_1353) ;  /* 0x0000088000017945 */ /* 0x000fe20003800000 */
[--C-:B------:R-:W-:Y:S01]  /*b210*/  IMAD.MOV.U32 R2, RZ, RZ, R0.reuse ;  /* 0x000000ffff027224 */ /* 0x100fe200078e0000 */
[----:B------:R-:W-:Y:S01]  /*b220*/  MOV R25, c[0x0][0x170] ;  /* 0x00005c0000197a02 */ /* 0x000fe20000000f00 */
[----:B------:R-:W-:Y:S01]  /*b230*/  IMAD R3, R3, 0x3, R0 ;  /* 0x0000000303037824 */ /* 0x000fe200078e0200 */
[----:B------:R0:W-:Y:S01]  /*b240*/  STL [R1], R5 ;  /* 0x0000000501007387 */ /* 0x0001e20000100800 */
[----:B------:R-:W-:Y:S01]  /*b250*/  IMAD.MOV.U32 R0, RZ, RZ, c[0x0][0x170] ;  /* 0x00005c00ff007624 */ /* 0x000fe200078e00ff */
[----:B------:R-:W-:Y:S01]  /*b260*/  MOV R11, c[0x0][0x16c] ;  /* 0x00005b00000b7a02 */ /* 0x000fe20000000f00 */
[----:B------:R-:W-:Y:S01]  /*b270*/  IMAD.MOV.U32 R4, RZ, RZ, c[0x0][0x174] ;  /* 0x00005d00ff047624 */ /* 0x000fe200078e00ff */
[----:B------:R-:W-:Y:S01]  /*b280*/  ISETP.GE.U32.AND P0, PT, R3, c[0x0][0x17c], PT ;  /* 0x00005f0003007a0c */ /* 0x000fe20003f06070 */
[----:B------:R-:W-:-:S02]  /*b290*/  IMAD.MOV.U32 R3, RZ, RZ, c[0x0][0x170] ;  /* 0x00005c00ff037624 */ /* 0x000fc400078e00ff */
[----:B------:R-:W-:Y:S02]  /*b2a0*/  IMAD.MOV.U32 R24, RZ, RZ, c[0x0][0x174] ;  /* 0x00005d00ff187624 */ /* 0x000fe400078e00ff */
[----:B------:R-:W-:Y:S02]  /*b2b0*/  IMAD.MOV.U32 R26, RZ, RZ, c[0x0][0x174] ;  /* 0x00005d00ff1a7624 */ /* 0x000fe400078e00ff */
[----:B0-----:R-:W-:Y:S02]  /*b2c0*/  IMAD.MOV.U32 R5, RZ, RZ, c[0x0][0x170] ;  /* 0x00005c00ff057624 */ /* 0x001fe400078e00ff */
        /* <DEDUP_REMOVED lines=8> */
[----:B------:R-:W-:Y:S01]  /*b350*/  MOV R3, c[0x0][0x170] ;  /* 0x00005c0000037a02 */ /* 0x000fe20000000f00 */
[----:B------:R-:W-:Y:S01]  /*b360*/  IMAD.MOV.U32 R4, RZ, RZ, c[0x0][0x174] ;  /* 0x00005d00ff047624 */ /* 0x000fe200078e00ff */
[----:B------:R-:W-:Y:S01]  /*b370*/  MOV R26, c[0x0][0x174] ;  /* 0x00005d00001a7a02 */ /* 0x000fe20000000f00 */
        /* <DEDUP_REMOVED lines=9> */
.L_x_1364:
[----:B------:R-:W-:Y:S01]  /*b410*/  IMAD.WIDE.U32 R16, R2, 0x8, R6 ;  /* 0x0000000802107825 */ /* 0x000fe200078e0006 */
[----:B------:R0:W-:Y:S05]  /*b420*/  STL [R1+0x10], R0 ;  /* 0x0000100001007387 */ /* 0x0001ea0000100800 */
[----:B------:R-:W2:Y:S01]  /*b430*/  LDG.E.64 R16, [R16.64] ;  /* 0x0000002410107981 */ /* 0x000ea2000c1e1b00 */
[----:B------:R-:W1:Y:S01]  /*b440*/  DSETP.GTU.AND P2, PT, |R14|, +INF , PT ;  /* 0x7ff000000e00742a */ /* 0x000e620003f4c200 */
[----:B------:R-:W-:-:S02]  /*b450*/  PLOP3.LUT P0, PT, PT, PT, PT, 0x80, 0x0 ;  /* 0x000000000000781c */ /* 0x000fc40003f0f070 */
[----:B------:R-:W-:-:S04]  /*b460*/  IADD3 R27, R2, c[0x0][0x184], RZ ;  /* 0x00006100021b7a10 */ /* 0x000fc80007ffe0ff */
[C---:B------:R-:W-:Y:S01]  /*b470*/  IADD3 R28, R27.reuse, c[0x0][0x184], RZ ;  /* 0x000061001b1c7a10 */ /* 0x040fe20007ffe0ff */
[----:B------:R-:W-:-:S03]  /*b480*/  IMAD.WIDE.U32 R18, R27, 0x8, R6 ;  /* 0x000000081b127825 */ /* 0x000fc600078e0006 */
[----:B------:R-:W-:-:S03]  /*b490*/  IADD3 R29, R28, c[0x0][0x184], RZ ;  /* 0x000061001c1d7a10 */ /* 0x000fc60007ffe0ff */
[----:B-1----:R-:W-:Y:S01]  /*b4a0*/  @!P2 ISETP.GE.U32.AND P1, PT, R25, R2, PT ;  /* 0x000000021900a20c */ /* 0x002fe20003f26070 */
[----:B------:R-:W5:Y:S03]  /*b4b0*/  LDG.E.64 R18, [R18.64] ;  /* 0x0000002412127981 */ /* 0x000f66000c1e1b00 */
[----:B------:R-:W-:Y:S01]  /*b4c0*/  @!P2 ISETP.GE.AND.EX P1, PT, R26, RZ, PT, P1 ;  /* 0x000000ff1a00a20c */ /* 0x000fe20003f26310 */
[----:B------:R-:W-:-:S06]  /*b4d0*/  IMAD.WIDE.U32 R22, R29, 0x8, R6 ;  /* 0x000000081d167825 */ /* 0x000fcc00078e0006 */
[----:B------:R-:W5:Y:S01]  /*b4e0*/  LDG.E.64 R22, [R22.64] ;  /* 0x0000002416167981 */ /* 0x000f62000c1e1b00 */
[----:B--2---:R-:W1:-:S06]  /*b4f0*/  @!P2 DSETP.NEU.AND P3, PT, R14, R16, PT ;  /* 0x000000100e00a22a */ /* 0x004e4c0003f6d000 */
[----:B-1----:R-:W-:Y:S01]  /*b500*/  @!P2 PLOP3.LUT P0, PT, P3, PT, PT, 0x80, 0x0 ;  /* 0x000000000000a81c */ /* 0x002fe20001f0f070 */
[----:B------:R-:W1:-:S06]  /*b510*/  @!P2 DSETP.GT.AND P3, PT, R14, R16, PT ;  /* 0x000000100e00a22a */ /* 0x000e4c0003f64000 */
[----:B-1----:R-:W-:-:S06]  /*b520*/  @!P2 SEL R20, RZ, 0xffffffff, !P3 ;  /* 0xffffffffff14a807 */ /* 0x002fcc0005800000 */
[----:B------:R-:W-:Y:S01]  /*b530*/  @!P0 SEL R20, RZ, 0xffffffff, P1 ;  /* 0xffffffffff148807 */ /* 0x000fe20000800000 */
[----:B------:R-:W1:Y:S01]  /*b540*/  @P2 DSETP.GTU.AND P1, PT, |R16|, +INF , PT ;  /* 0x7ff000001000242a */ /* 0x000e620003f2c200 */
[----:B------:R-:W-:Y:S02]  /*b550*/  @P2 ISETP.LT.U32.AND P3, PT, R25, R2, PT ;  /* 0x000000021900220c */ /* 0x000fe40003f61070 */
[----:B------:R-:W-:-:S04]  /*b560*/  @!P2 LOP3.LUT R20, R20, 0x1, RZ, 0xc0, !PT ;  /* 0x000000011414a812 */ /* 0x000fc800078ec0ff */
[----:B------:R-:W-:Y:S02]  /*b570*/  @!P2 ISETP.EQ.U32.AND P0, PT, R20, 0x1, PT ;  /* 0x000000011400a80c */ /* 0x000fe40003f02070 */
[----:B-1----:R-:W-:-:S13]  /*b580*/  @P2 ISETP.LT.OR.EX P0, PT, R26, RZ, !P1, P3 ;  /* 0x000000ff1a00220c */ /* 0x002fda0004f01730 */
[----:B0-----:R-:W-:Y:S02]  /*b590*/  FSEL R0, R14, R16, P0 ;  /* 0x000000100e007208 */ /* 0x001fe40000000000 */
[----:B------:R-:W-:-:S03]  /*b5a0*/  FSEL R14, R15, R17, P0 ;  /* 0x000000110f0e7208 */ /* 0x000fc60000000000 */
[----:B------:R0:W-:Y:S01]  /*b5b0*/  STL [R1+0x4], R0 ;  /* 0x0000040001007387 */ /* 0x0001e20000100800 */
[----:B------:R-:W-:-:S06]  /*b5c0*/  IMAD.WIDE.U32 R20, R28, 0x8, R6 ;  /* 0x000000081c147825 */ /* 0x000fcc00078e0006 */
[----:B------:R-:W5:Y:S04]  /*b5d0*/  LDG.E.64 R20, [R20.64] ;  /* 0x0000002414147981 */ /* 0x000f68000c1e1b00 */
[----:B0-----:R0:W5:Y:S04]  /*b5e0*/  LDL.LU R0, [R1+0x10] ;  /* 0x0000100001007983 */ /* 0x0011680000300800 */
[----:B------:R-:W2:Y:S01]  /*b5f0*/  LDL.LU R15, [R1+0x4] ;  /* 0x00000400010f7983 */ /* 0x000ea20000300800 */
[----:B------:R-:W1:Y:S01]  /*b600*/  DSETP.GTU.AND P1, PT, |R12|, +INF , PT ;  /* 0x7ff000000c00742a */ /* 0x000e620003f2c200 */
[----:B------:R-:W-:Y:S01]  /*b610*/  BSSY B2, `(.L_x_1355) ;  /* 0x0000013000027945 */ /* 0x000fe20003800000 */
[----:B------:R-:W-:-:S02]  /*b620*/  SEL R25, R25, R2, P0 ;  /* 0x0000000219197207 */ /* 0x000fc40000000000 */
[----:B------:R-:W-:Y:S02]  /*b630*/  SEL R26, R26, RZ, P0 ;  /* 0x000000ff1a1a7207 */ /* 0x000fe40000000000 */
[----:B--2---:R-:W-:-:S04]  /*b640*/  LOP3.LUT R15, R15, R14, RZ, 0x3c, !PT ;  /* 0x0000000e0f0f7212 */ /* 0x004fc800078e3cff */
[----:B------:R-:W-:-:S04]  /*b650*/  LOP3.LUT R14, R15, R14, RZ, 0x3c, !PT ;  /* 0x0000000e0f0e7212 */ /* 0x000fc800078e3cff */
[----:B------:R-:W-:Y:S01]  /*b660*/  LOP3.LUT R15, R15, R14, RZ, 0x3c, !PT ;  /* 0x0000000e0f0f7212 */ /* 0x000fe200078e3cff */
        /* <DEDUP_REMOVED lines=10> */
.L_x_1356:
[----:B0----5:R-:W0:Y:S01]  /*b710*/  DSETP.GTU.AND P0, PT, |R18|, +INF , PT ;  /* 0x7ff000001200742a */ /* 0x021e220003f0c200 */
[----:B------:R-:W-:-:S05]  /*b720*/  ISETP.LT.U32.AND P1, PT, R5, R27, PT ;  /* 0x0000001b0500720c */ /* 0x000fca0003f21070 */
[----:B0-----:R-:W-:-:S08]  /*b730*/  ISETP.LT.OR.EX P0, PT, R24, RZ, !P0, P1 ;  /* 0x000000ff1800720c */ /* 0x001fd00004701710 */
.L_x_1357:
[----:B------:R-:W-:Y:S05]  /*b740*/  BSYNC B2 ;  /* 0x0000000000027941 */ /* 0x000fea0003800000 */
.L_x_1355:
        /* <DEDUP_REMOVED lines=16> */
.L_x_1359:
[----:B------:R-:W0:Y:S01]  /*b850*/  DSETP.GTU.AND P0, PT, |R20|, +INF , PT ;  /* 0x7ff000001400742a */ /* 0x000e220003f0c200 */
[----:B------:R-:W-:-:S05]  /*b860*/  ISETP.LT.U32.AND P1, PT, R3, R28, PT ;  /* 0x0000001c0300720c */ /* 0x000fca0003f21070 */
[----:B0-----:R-:W-:-:S08]  /*b870*/  ISETP.LT.OR.EX P0, PT, R4, RZ, !P0, P1 ;  /* 0x000000ff0400720c */ /* 0x001fd00004701710 */
.L_x_1360:
[----:B------:R-:W-:Y:S05]  /*b880*/  BSYNC B2 ;  /* 0x0000000000027941 */ /* 0x000fea0003800000 */
.L_x_1358:
[----:B------:R-:W-:Y:S02]  /*b890*/  SEL R3, R3, R28, P0 ;  /* 0x0000001c03037207 */ /* 0x000fe40000000000 */
[----:B------:R0:W5:Y:S01]  /*b8a0*/  LDL R28, [R1] ;  /* 0x00000000011c7983 */ /* 0x0001620000100800 */
[----:B------:R-:W1:Y:S01]  /*b8b0*/  DSETP.GTU.AND P1, PT, |R8|, +INF , PT ;  /* 0x7ff000000800742a */ /* 0x000e620003f2c200 */
[----:B------:R-:W-:Y:S01]  /*b8c0*/  BSSY B2, `(.L_x_1361) ;  /* 0x0000011000027945 */ /* 0x000fe20003800000 */
[----:B------:R-:W-:Y:S02]  /*b8d0*/  FSEL R10, R10, R20, P0 ;  /* 0x000000140a0a7208 */ /* 0x000fe40000000000 */
[----:B------:R-:W-:Y:S02]  /*b8e0*/  FSEL R11, R11, R21, P0 ;  /* 0x000000150b0b7208 */ /* 0x000fe40000000000 */
[----:B------:R-:W-:-:S08]  /*b8f0*/  SEL R4, R4, RZ, P0 ;  /* 0x000000ff04047207 */ /* 0x000fd00000000000 */
        /* <DEDUP_REMOVED lines=10> */
.L_x_1362:
[----:B0-----:R-:W0:Y:S01]  /*b9a0*/  DSETP.GTU.AND P0, PT, |R22|, +INF , PT ;  /* 0x7ff000001600742a */ /* 0x001e220003f0c200 */
[----:B------:R-:W-:-:S05]  /*b9b0*/  ISETP.LT.U32.AND P1, PT, R0, R29, PT ;  /* 0x0000001d0000720c */ /* 0x000fca0003f21070 */
[----:B0----5:R-:W-:-:S08]  /*b9c0*/  ISETP.LT.OR.EX P0, PT, R28, RZ, !P0, P1 ;  /* 0x000000ff1c00720c */ /* 0x021fd00004701710 */
.L_x_1363:
[----:B------:R-:W-:Y:S05]  /*b9d0*/  BSYNC B2 ;  /* 0x0000000000027941 */ /* 0x000fea0003800000 */
.L_x_1361:
[----:B------:R-:W-:Y:S01]  /*b9e0*/  IADD3 R2, R29, c[0x0][0x184], RZ ;  /* 0x000061001d027a10 */ /* 0x000fe20007ffe0ff */
[----:B------:R-:W-:Y:S01]  /*b9f0*/  IMAD.MOV.U32 R27, RZ, RZ, c[0x0][0x184] ;  /* 0x00006100ff1b7624 */ /* 0x000fe200078e00ff */
[----:B------:R-:W-:Y:S02]  /*ba00*/  SEL R28, R28, RZ, P0 ;  /* 0x000000ff1c1c7207 */ /* 0x000fe40000000000 */
[----:B------:R-:W-:Y:S01]  /*ba10*/  FSEL R8, R8, R22, P0 ;  /* 0x0000001608087208 */ /* 0x000fe20000000000 */
[----:B------:R-:W-:Y:S01]  /*ba20*/  IMAD R27, R27, 0x3, R2 ;  /* 0x000000031b1b7824 */ /* 0x000fe200078e0202 */
[----:B------:R-:W-:Y:S01]  /*ba30*/  FSEL R9, R9, R23, P0 ;  /* 0x0000001709097208 */ /* 0x000fe20000000000 */
[----:B------:R0:W-:Y:S01]  /*ba40*/  STL [R1], R28 ;  /* 0x0000001c01007387 */ /* 0x0001e20000100800 */
[----:B------:R-:W-:Y:S02]  /*ba50*/  SEL R0, R0, R29, P0 ;  /* 0x0000001d00007207 */ /* 0x000fe40000000000 */
[----:B------:R-:W-:-:S13]  /*ba60*/  ISETP.GE.U32.AND P1, PT, R27, c[0x0][0x17c], PT ;  /* 0x00005f001b007a0c */ /* 0x000fda0003f26070 */
[----:B0-----:R-:W-:Y:S05]  /*ba70*/  @!P1 BRA `(.L_x_1364) ;  /* 0xfffff99000009947 */ /* 0x001fea000383ffff */
.L_x_1354:
[----:B------:R-:W-:Y:S05]  /*ba80*/  BSYNC B1 ;  /* 0x0000000000017941 */ /* 0x000fea0003800000 */
.L_x_1353:
[----:B------:R0:W5:Y:S01]  /*ba90*/  LDL R29, [R1] ;  /* 0x00000000011d7983 */ /* 0x0001620000100800 */
[----:B------:R-:W-:Y:S01]  /*baa0*/  ISETP.GE.U32.AND P1, PT, R2, c[0x0][0x17c], PT ;  /* 0x00005f0002007a0c */ /* 0x000fe20003f26070 */
[----:B------:R-:W-:-:S12]  /*bab0*/  BSSY B1, `(.L_x_1365) ;  /* 0x0000012000017945 */ /* 0x000fd80003800000 */
[----:B------:R-:W-:Y:S05]  /*bac0*/  @P1 BRA `(.L_x_1366) ;  /* 0x0000010000001947 */ /* 0x000fea0003800000 */
[----:B0-----:R-:W-:-:S06]  /*bad0*/  IMAD.WIDE.U32 R16, R2, 0x8, R6 ;  /* 0x0000000802107825 */ /* 0x001fcc00078e0006 */
[----:B------:R-:W5:Y:S01]  /*bae0*/  LDG.E.64 R16, [R16.64] ;  /* 0x0000002410107981 */ /* 0x000f62000c1e1b00 */
[----:B------:R-:W-:-:S04]  /*baf0*/  IADD3 R27, R2, c[0x0][0x184], RZ ;  /* 0x00006100021b7a10 */ /* 0x000fc80007ffe0ff */
[----:B------:R-:W-:-:S13]  /*bb00*/  ISETP.GE.U32.AND P0, PT, R27, c[0x0][0x17c], PT ;  /* 0x00005f001b007a0c */ /* 0x000fda0003f06070 */
[----:B------:R-:W-:Y:S05]  /*bb10*/  @P0 BRA `(.L_x_1366) ;  /* 0x000000b000000947 */ /* 0x000fea0003800000 */
[----:B------:R-:W-:-:S06]  /*bb20*/  IMAD.WIDE.U32 R18, R27, 0x8, R6 ;  /* 0x000000081b127825 */ /* 0x000fcc00078e0006 */
[----:B------:R-:W5:Y:S01]  /*bb30*/  LDG.E.64 R18, [R18.64] ;  /* 0x0000002412127981 */ /* 0x000f62000c1e1b00 */
[----:B------:R-:W-:-:S04]  /*bb40*/  IADD3 R27, R27, c[0x0][0x184], RZ ;  /* 0x000061001b1b7a10 */ /* 0x000fc80007ffe0ff */
[----:B------:R-:W-:-:S13]  /*bb50*/  ISETP.GE.U32.AND P0, PT, R27, c[0x0][0x17c], PT ;  /* 0x00005f001b007a0c */ /* 0x000fda0003f06070 */
[----:B------:R-:W-:Y:S05]  /*bb60*/  @P0 BRA `(.L_x_1366) ;  /* 0x0000006000000947 */ /* 0x000fea0003800000 */
[C---:B------:R-:W-:Y:S01]  /*bb70*/  IADD3 R28, R27.reuse, c[0x0][0x184], RZ ;  /* 0x000061001b1c7a10 */ /* 0x040fe20007ffe0ff */
[----:B------:R-:W-:-:S03]  /*bb80*/  IMAD.WIDE.U32 R20, R27, 0x8, R6 ;  /* 0x000000081b147825 */ /* 0x000fc600078e0006 */
[----:B------:R-:W-:-:S03]  /*bb90*/  ISETP.GE.U32.AND P0, PT, R28, c[0x0][0x17c], PT ;  /* 0x00005f001c007a0c */ /* 0x000fc60003f06070 */
[----:B------:R-:W5:Y:S10]  /*bba0*/  LDG.E.64 R20, [R20.64] ;  /* 0x0000002414147981 */ /* 0x000f74000c1e1b00 */
[----:B------:R-:W-:-:S05]  /*bbb0*/  @!P0 IMAD.WIDE.U32 R6, R28, 0x8, R6 ;  /* 0x000000081c068825 */ /* 0x000fca00078e0006 */
[----:B------:R0:W5:Y:S02]  /*bbc0*/  @!P0 LDG.E.64 R22, [R6.64] ;  /* 0x0000002406168981 */ /* 0x000164000c1e1b00 */
.L_x_1366:
[----:B0-----:R-:W-:Y:S05]  /*bbd0*/  BSYNC B1 ;  /* 0x0000000000017941 */ /* 0x001fea0003800000 */
.L_x_1365:
        /* <DEDUP_REMOVED lines=14> */
.L_x_1370:
[----:B-----5:R-:W0:Y:S01]  /*bcc0*/  DSETP.GTU.AND P0, PT, |R16|, +INF , PT ;  /* 0x7ff000001000742a */ /* 0x020e220003f0c200 */
[----:B------:R-:W-:-:S05]  /*bcd0*/  ISETP.LT.U32.AND P1, PT, R25, R2, PT ;  /* 0x000000021900720c */ /* 0x000fca0003f21070 */
[----:B0-----:R-:W-:-:S08]  /*bce0*/  ISETP.LT.OR.EX P0, PT, R26, RZ, !P0, P1 ;  /* 0x000000ff1a00720c */ /* 0x001fd00004701710 */
.L_x_1371:
[----:B------:R-:W-:Y:S05]  /*bcf0*/  BSYNC B2 ;  /* 0x0000000000027941 */ /* 0x000fea0003800000 */
.L_x_1369:
[----:B------:R-:W-:Y:S02]  /*bd00*/  SEL R25, R25, R2, P0 ;  /* 0x0000000219197207 */ /* 0x000fe40000000000 */
[----:B------:R-:W-:Y:S02]  /*bd10*/  IADD3 R2, R2, c[0x0][0x184], RZ ;  /* 0x0000610002027a10 */ /* 0x000fe40007ffe0ff */
[----:B------:R-:W-:Y:S02]  /*bd20*/  FSEL R14, R14, R16, P0 ;  /* 0x000000100e0e7208 */ /* 0x000fe40000000000 */
[----:B------:R-:W-:Y:S02]  /*bd30*/  ISETP.GE.U32.AND P1, PT, R2, c[0x0][0x17c], PT ;  /* 0x00005f0002007a0c */ /* 0x000fe40003f26070 */
[----:B------:R-:W-:Y:S02]  /*bd40*/  FSEL R15, R15, R17, P0 ;  /* 0x000000110f0f7208 */ /* 0x000fe40000000000 */
[----:B------:R-:W-:-:S09]  /*bd50*/  SEL R26, R26, RZ, P0 ;  /* 0x000000ff1a1a7207 */ /* 0x000fd20000000000 */
        /* <DEDUP_REMOVED lines=13> */
.L_x_1373:
[----:B------:R-:W0:Y:S01]  /*be30*/  DSETP.GTU.AND P0, PT, |R18|, +INF , PT ;  /* 0x7ff000001200742a */ /* 0x000e220003f0c200 */
[----:B------:R-:W-:-:S05]  /*be40*/  ISETP.LT.U32.AND P1, PT, R5, R2, PT ;  /* 0x000000020500720c */ /* 0x000fca0003f21070 */
[----:B0-----:R-:W-:-:S08]  /*be50*/  ISETP.LT.OR.EX P0, PT, R24, RZ, !P0, P1 ;  /* 0x000000ff1800720c */ /* 0x001fd00004701710 */
.L_x_1374:
[----:B------:R-:W-:Y:S05]  /*be60*/  BSYNC B2 ;  /* 0x0000000000027941 */ /* 0x000fea0003800000 */
.L_x_1372:
        /* <DEDUP_REMOVED lines=19> */
.L_x_1376:
[----:B------:R-:W0:Y:S01]  /*bfa0*/  DSETP.GTU.AND P0, PT, |R20|, +INF , PT ;  /* 0x7ff000001400742a */ /* 0x000e220003f0c200 */
[----:B------:R-:W-:-:S05]  /*bfb0*/  ISETP.LT.U32.AND P1, PT, R3, R6, PT ;  /* 0x000000060300720c */ /* 0x000fca0003f21070 */
[----:B0-----:R-:W-:-:S08]  /*bfc0*/  ISETP.LT.OR.EX P0, PT, R4, RZ, !P0, P1 ;  /* 0x000000ff0400720c */ /* 0x001fd00004701710 */
.L_x_1377:
[----:B------:R-:W-:Y:S05]  /*bfd0*/  BSYNC B2 ;  /* 0x0000000000027941 */ /* 0x000fea0003800000 */
.L_x_1375:
        /* <DEDUP_REMOVED lines=19> */
.L_x_1379:
[----:B------:R-:W0:Y:S01]  /*c110*/  DSETP.GTU.AND P0, PT, |R22|, +INF , PT ;  /* 0x7ff000001600742a */ /* 0x000e220003f0c200 */
[----:B------:R-:W-:-:S05]  /*c120*/  ISETP.LT.U32.AND P1, PT, R0, R7, PT ;  /* 0x000000070000720c */ /* 0x000fca0003f21070 */
[----:B0-----:R-:W-:-:S08]  /*c130*/  ISETP.LT.OR.EX P0, PT, R29, RZ, !P0, P1 ;  /* 0x000000ff1d00720c */ /* 0x001fd00004701710 */
.L_x_1380:
[----:B------:R-:W-:Y:S05]  /*c140*/  BSYNC B2 ;  /* 0x0000000000027941 */ /* 0x000fea0003800000 */
.L_x_1378:
[----:B------:R-:W-:Y:S02]  /*c150*/  SEL R29, R29, RZ, P0 ;  /* 0x000000ff1d1d7207 */ /* 0x000fe40000000000 */
[----:B------:R-:W-:Y:S02]  /*c160*/  FSEL R8, R8, R22, P0 ;  /* 0x0000001608087208 */ /* 0x000fe40000000000 */
[----:B------:R-:W-:Y:S01]  /*c170*/  FSEL R9, R9, R23, P0 ;  /* 0x0000001709097208 */ /* 0x000fe20000000000 */
[----:B------:R0:W-:Y:S01]  /*c180*/  STL [R1], R29 ;  /* 0x0000001d01007387 */ /* 0x0001e20000100800 */
[----:B------:R-:W-:-:S03]  /*c190*/  SEL R0, R0, R7, P0 ;  /* 0x0000000700007207 */ /* 0x000fc60000000000 */
.L_x_1368:
[----:B------:R-:W-:Y:S05]  /*c1a0*/  BSYNC B1 ;  /* 0x0000000000017941 */ /* 0x000fea0003800000 */
.L_x_1367:
[----:B------:R-:W1:Y:S01]  /*c1b0*/  DSETP.GTU.AND P0, PT, |R14|, +INF , PT ;  /* 0x7ff000000e00742a */ /* 0x000e620003f0c200 */
[----:B------:R-:W-:-:S13]  /*c1c0*/  BSSY B1, `(.L_x_1381) ;  /* 0x000000e000017945 */ /* 0x000fda0003800000 */
[----:B-1----:R-:W-:Y:S05]  /*c1d0*/  @P0 BRA `(.L_x_1382) ;  /* 0x0000009000000947 */ /* 0x002fea0003800000 */
[----:B------:R-:W-:Y:S01]  /*c1e0*/  DSETP.NEU.AND P2, PT, R14, R12, PT ;  /* 0x0000000c0e00722a */ /* 0x000fe20003f4d000 */
[----:B------:R-:W-:-:S03]  /*c1f0*/  ISETP.GE.U32.AND P0, PT, R25, R5, PT ;  /* 0x000000051900720c */ /* 0x000fc60003f06070 */
[----:B------:R-:W1:Y:S01]  /*c200*/  DSETP.GT.AND P1, PT, R14, R12, PT ;  /* 0x0000000c0e00722a */ /* 0x000e620003f24000 */
[----:B------:R-:W-:-:S05]  /*c210*/  ISETP.GE.AND.EX P0, PT, R26, R24, PT, P0 ;  /* 0x000000181a00720c */ /* 0x000fca0003f06300 */
[----:B-1----:R-:W-:-:S04]  /*c220*/  SEL R2, RZ, 0xffffffff, !P1 ;  /* 0xffffffffff027807 */ /* 0x002fc80004800000 */
[----:B------:R-:W-:-:S04]  /*c230*/  @!P2 SEL R2, RZ, 0xffffffff, P0 ;  /* 0xffffffffff02a807 */ /* 0x000fc80000000000 */
[----:B------:R-:W-:-:S04]  /*c240*/  LOP3.LUT R2, R2, 0x1, RZ, 0xc0, !PT ;  /* 0x0000000102027812 */ /* 0x000fc800078ec0ff */
[----:B------:R-:W-:Y:S01]  /*c250*/  ISETP.EQ.U32.AND P0, PT, R2, 0x1, PT ;  /* 0x000000010200780c */ /* 0x000fe20003f02070 */
[----:B------:R-:W-:Y:S07]  /*c260*/  BRA `(.L_x_1383) ;  /* 0x0000003000007947 */ /* 0x000fee0003800000 */
.L_x_1382:
[----:B------:R-:W1:Y:S01]  /*c270*/  DSETP.GTU.AND P0, PT, |R12|, +INF , PT ;  /* 0x7ff000000c00742a */ /* 0x000e620003f0c200 */
[----:B------:R-:W-:-:S05]  /*c280*/  ISETP.LT.U32.AND P1, PT, R25, R5, PT ;  /* 0x000000051900720c */ /* 0x000fca0003f21070 */
[----:B-1----:R-:W-:-:S08]  /*c290*/  ISETP.LT.OR.EX P0, PT, R26, R24, !P0, P1 ;  /* 0x000000181a00720c */ /* 0x002fd00004701710 */
.L_x_1383:
[----:B------:R-:W-:Y:S05]  /*c2a0*/  BSYNC B1 ;  /* 0x0000000000017941 */ /* 0x000fea0003800000 */
.L_x_1381:
[----:B------:R-:W-:Y:S01]  /*c2b0*/  FSEL R6, R14, R12, P0 ;  /* 0x0000000c0e067208 */ /* 0x000fe20000000000 */
[----:B------:R-:W-:Y:S01]  /*c2c0*/  BSSY B1, `(.L_x_1384) ;  /* 0x0000012000017945 */ /* 0x000fe20003800000 */
[----:B------:R-:W-:Y:S02]  /*c2d0*/  FSEL R7, R15, R13, P0 ;  /* 0x0000000d0f077208 */ /* 0x000fe40000000000 */
[----:B------:R-:W-:Y:S02]  /*c2e0*/  SEL R12, R25, R5, P0 ;  /* 0x00000005190c7207 */ /* 0x000fe40000000000 */
[----:B------:R-:W-:Y:S02]  /*c2f0*/  SEL R5, R26, R24, P0 ;  /* 0x000000181a057207 */ /* 0x000fe40000000000 */
[----:B------:R-:W1:-:S14]  /*c300*/  DSETP.GTU.AND P1, PT, |R6|, +INF , PT ;  /* 0x7ff000000600742a */ /* 0x000e5c0003f2c200 */
        /* <DEDUP_REMOVED lines=10> */
.L_x_1385:
[----:B------:R-:W1:Y:S01]  /*c3b0*/  DSETP.GTU.AND P0, PT, |R10|, +INF , PT ;  /* 0x7ff000000a00742a */ /* 0x000e620003f0c200 */
[----:B------:R-:W-:-:S05]  /*c3c0*/  ISETP.LT.U32.AND P1, PT, R12, R3, PT ;  /* 0x000000030c00720c */ /* 0x000fca0003f21070 */
[----:B-1----:R-:W-:-:S08]  /*c3d0*/  ISETP.LT.OR.EX P0, PT, R5, R4, !P0, P1 ;  /* 0x000000040500720c */ /* 0x002fd00004701710 */
.L_x_1386:
[----:B------:R-:W-:Y:S05]  /*c3e0*/  BSYNC B1 ;  /* 0x0000000000017941 */ /* 0x000fea0003800000 */
.L_x_1384:
        /* <DEDUP_REMOVED lines=10> */
[----:B-----5:R-:W-:-:S05]  /*c490*/  ISETP.GE.AND.EX P0, PT, R24, R29, PT, P0 ;  /* 0x0000001d1800720c */ /* 0x020fca0003f06300 */
[----:B-1----:R-:W-:-:S04]  /*c4a0*/  SEL R2, RZ, 0xffffffff, !P1 ;  /* 0xffffffffff027807 */ /* 0x002fc80004800000 */
[----:B------:R-:W-:-:S04]  /*c4b0*/  @!P2 SEL R2, RZ, 0xffffffff, P0 ;  /* 0xffffffffff02a807 */ /* 0x000fc80000000000 */
[----:B------:R-:W-:-:S04]  /*c4c0*/  LOP3.LUT R2, R2, 0x1, RZ, 0xc0, !PT ;  /* 0x0000000102027812 */ /* 0x000fc800078ec0ff */
[----:B------:R-:W-:Y:S01]  /*c4d0*/  ISETP.EQ.U32.AND P0, PT, R2, 0x1, PT ;  /* 0x000000010200780c */ /* 0x000fe20003f02070 */
[----:B------:R-:W-:Y:S07]  /*c4e0*/  BRA `(.L_x_1389) ;  /* 0x0000003000007947 */ /* 0x000fee0003800000 */
.L_x_1388:
[----:B------:R-:W1:Y:S01]  /*c4f0*/  DSETP.GTU.AND P0, PT, |R8|, +INF , PT ;  /* 0x7ff000000800742a */ /* 0x000e620003f0c200 */
[----:B------:R-:W-:-:S05]  /*c500*/  ISETP.LT.U32.AND P1, PT, R3, R0, PT ;  /* 0x000000000300720c */ /* 0x000fca0003f21070 */
[----:B-1---5:R-:W-:-:S08]  /*c510*/  ISETP.LT.OR.EX P0, PT, R24, R29, !P0, P1 ;  /* 0x0000001d1800720c */ /* 0x022fd00004701710 */
.L_x_1389:
[----:B------:R-:W-:Y:S05]  /*c520*/  BSYNC B1 ;  /* 0x0000000000017941 */ /* 0x000fea0003800000 */
.L_x_1387:
[----:B------:R-:W-:Y:S02]  /*c530*/  FSEL R4, R6, R8, P0 ;  /* 0x0000000806047208 */ /* 0x000fe40000000000 */
[----:B------:R-:W-:Y:S02]  /*c540*/  FSEL R5, R7, R9, P0 ;  /* 0x0000000907057208 */ /* 0x000fe40000000000 */
[----:B------:R-:W-:Y:S02]  /*c550*/  SEL R25, R3, R0, P0 ;  /* 0x0000000003197207 */ /* 0x000fe40000000000 */
[----:B------:R-:W-:Y:S02]  /*c560*/  SEL R24, R24, R29, P0 ;  /* 0x0000001d18187207 */ /* 0x000fe40000000000 */
.L_x_1236:
[----:B------:R-:W-:Y:S05]  /*c570*/  BSYNC B0 ;  /* 0x0000000000007941 */ /* 0x000fea0003800000 */
.L_x_1235:
[----:B------:R-:W-:-:S13]  /*c580*/  ISETP.NE.AND P0, PT, RZ, c[0x0][0x194], PT ;  /* 0x00006500ff007a0c */ /* 0x000fda0003f05270 */
[----:B------:R-:W-:Y:S05]  /*c590*/  @!P0 BRA `(.L_x_1390) ;  /* 0x0000030000008947 */ /* 0x000fea0003800000 */
[----:B------:R-:W1:Y:S01]  /*c5a0*/  S2R R2, SR_TID.X ;  /* 0x0000000000027919 */ /* 0x000e620000002100 */
[----:B------:R-:W-:Y:S01]  /*c5b0*/  IMAD.MOV.U32 R6, RZ, RZ, R25 ;  /* 0x000000ffff067224 */ /* 0x000fe200078e0019 */
[----:B------:R-:W-:Y:S01]  /*c5c0*/  ULDC UR4, c[0x0][0x4] ;  /* 0x0000010000047ab9 */ /* 0x000fe20000000800 */
[----:B------:R-:W-:Y:S01]  /*c5d0*/  IMAD.MOV.U32 R7, RZ, RZ, R24 ;  /* 0x000000ffff077224 */ /* 0x000fe200078e0018 */
[----:B------:R-:W1:Y:S01]  /*c5e0*/  S2R R0, SR_TID.Y ;  /* 0x0000000000007919 */ /* 0x000e620000002200 */
[----:B------:R-:W-:-:S06]  /*c5f0*/  USHF.R.U32.HI UR4, URZ, 0x1, UR4 ;  /* 0x000000013f047899 */ /* 0x000fcc0008011604 */
[----:B------:R-:W-:Y:S01]  /*c600*/  ISETP.NE.AND P0, PT, RZ, UR4, PT ;  /* 0x00000004ff007c0c */ /* 0x000fe2000bf05270 */
[----:B-1----:R-:W-:-:S05]  /*c610*/  IMAD R3, R0, c[0x0][0x0], R2 ;  /* 0x0000000000037a24 */ /* 0x002fca00078e0202 */
[----:B------:R1:W-:Y:S07]  /*c620*/  STS.128 [R3.X16+0x10], R4 ;  /* 0x0000100403007388 */ /* 0x0003ee000000cc00 */
[----:B------:R-:W-:Y:S05]  /*c630*/  @!P0 BRA `(.L_x_1390) ;  /* 0x0000026000008947 */ /* 0x000fea0003800000 */
[----:B------:R-:W-:Y:S02]  /*c640*/  MOV R0, UR4 ;  /* 0x0000000400007c02 */ /* 0x000fe40008000f00 */
.L_x_1396:
[----:B------:R-:W2:Y:S01]  /*c650*/  S2R R2, SR_TID.Y ;  /* 0x0000000000027919 */ /* 0x000ea20000002200 */
[----:B------:R-:W-:Y:S03]  /*c660*/  BSSY B0, `(.L_x_1391) ;  /* 0x0000020000007945 */ /* 0x000fe60003800000 */
[----:B------:R-:W-:Y:S01]  /*c670*/  BAR.SYNC.DEFER_BLOCKING 0x0 ;  /* 0x0000000000007b1d */ /* 0x000fe20000010000 */
[----:B--2---:R-:W-:-:S05]  /*c680*/  IMAD.IADD R8, R2, 0x1, R0 ;  /* 0x0000000102087824 */ /* 0x004fca00078e0200 */
[----:B------:R-:W-:-:S04]  /*c690*/  ISETP.GE.U32.AND P0, PT, R8, c[0x0][0x4], PT ;  /* 0x0000010008007a0c */ /* 0x000fc80003f06070 */
[----:B------:R-:W-:-:S13]  /*c6a0*/  ISETP.GE.U32.OR P0, PT, R2, R0, P0 ;  /* 0x000000000200720c */ /* 0x000fda0000706470 */
[----:B-1----:R-:W-:Y:S05]  /*c6b0*/  @P0 BRA `(.L_x_1392) ;  /* 0x000001a000000947 */ /* 0x002fea0003800000 */
[----:B------:R-:W2:Y:S01]  /*c6c0*/  S2R R2, SR_TID.X ;  /* 0x0000000000027919 */ /* 0x000ea20000002100 */
[----:B------:R-:W3:Y:S01]  /*c6d0*/  DSETP.GTU.AND P0, PT, |R4|, +INF , PT ;  /* 0x7ff000000400742a */ /* 0x000ee20003f0c200 */
[----:B------:R-:W-:Y:S01]  /*c6e0*/  BSSY B1, `(.L_x_1393) ;  /* 0x0000010000017945 */ /* 0x000fe20003800000 */
[----:B--2---:R-:W-:-:S06]  /*c6f0*/  IMAD R8, R8, c[0x0][0x0], R2 ;  /* 0x0000000008087a24 */ /* 0x004fcc00078e0202 */
[----:B------:R-:W2:Y:S06]  /*c700*/  LDS.128 R8, [R8.X16+0x10] ;  /* 0x0000100008087984 */ /* 0x000eac000000cc00 */
[----:B---3--:R-:W-:Y:S05]  /*c710*/  @P0 BRA `(.L_x_1394) ;  /* 0x0000009000000947 */ /* 0x008fea0003800000 */
[----:B--2---:R-:W-:Y:S01]  /*c720*/  DSETP.NEU.AND P2, PT, R4, R8, PT ;  /* 0x000000080400722a */ /* 0x004fe20003f4d000 */
[----:B------:R-:W-:-:S03]  /*c730*/  ISETP.GE.U32.AND P0, PT, R25, R10, PT ;  /* 0x0000000a1900720c */ /* 0x000fc60003f06070 */
[----:B------:R-:W2:Y:S01]  /*c740*/  DSETP.GT.AND P1, PT, R4, R8, PT ;  /* 0x000000080400722a */ /* 0x000ea20003f24000 */
[----:B------:R-:W-:-:S05]  /*c750*/  ISETP.GE.AND.EX P0, PT, R24, R11, PT, P0 ;  /* 0x0000000b1800720c */ /* 0x000fca0003f06300 */
[----:B--2---:R-:W-:-:S04]  /*c760*/  SEL R2, RZ, 0xffffffff, !P1 ;  /* 0xffffffffff027807 */ /* 0x004fc80004800000 */
[----:B------:R-:W-:-:S04]  /*c770*/  @!P2 SEL R2, RZ, 0xffffffff, P0 ;  /* 0xffffffffff02a807 */ /* 0x000fc80000000000 */
[----:B------:R-:W-:-:S04]  /*c780*/  LOP3.LUT R2, R2, 0x1, RZ, 0xc0, !PT ;  /* 0x0000000102027812 */ /* 0x000fc800078ec0ff */
[----:B------:R-:W-:Y:S01]  /*c790*/  ISETP.EQ.U32.AND P0, PT, R2, 0x1, PT ;  /* 0x000000010200780c */ /* 0x000fe20003f02070 */
[----:B------:R-:W-:Y:S07]  /*c7a0*/  BRA `(.L_x_1395) ;  /* 0x0000003000007947 */ /* 0x000fee0003800000 */
.L_x_1394:
[----:B--2---:R-:W2:Y:S01]  /*c7b0*/  DSETP.GTU.AND P0, PT, |R8|, +INF , PT ;  /* 0x7ff000000800742a */ /* 0x004ea20003f0c200 */
[----:B------:R-:W-:-:S05]  /*c7c0*/  ISETP.LT.U32.AND P1, PT, R25, R10, PT ;  /* 0x0000000a1900720c */ /* 0x000fca0003f21070 */
[----:B--2---:R-:W-:-:S08]  /*c7d0*/  ISETP.LT.OR.EX P0, PT, R24, R11, !P0, P1 ;  /* 0x0000000b1800720c */ /* 0x004fd00004701710 */
.L_x_1395:
[----:B------:R-:W-:Y:S05]  /*c7e0*/  BSYNC B1 ;  /* 0x0000000000017941 */ /* 0x000fea0003800000 */
.L_x_1393:
[----:B------:R-:W-:Y:S02]  /*c7f0*/  SEL R25, R25, R10, P0 ;  /* 0x0000000a19197207 */ /* 0x000fe40000000000 */
[----:B------:R-:W-:Y:S02]  /*c800*/  SEL R24, R24, R11, P0 ;  /* 0x0000000b18187207 */ /* 0x000fe40000000000 */
[----:B-1----:R-:W-:Y:S01]  /*c810*/  FSEL R4, R4, R8, P0 ;  /* 0x0000000804047208 */ /* 0x002fe20000000000 */
[----:B------:R-:W-:Y:S01]  /*c820*/  IMAD.MOV.U32 R6, RZ, RZ, R25 ;  /* 0x000000ffff067224 */ /* 0x000fe200078e0019 */
[----:B------:R-:W-:Y:S01]  /*c830*/  FSEL R5, R5, R9, P0 ;  /* 0x0000000905057208 */ /* 0x000fe20000000000 */
[----:B------:R-:W-:-:S05]  /*c840*/  IMAD.MOV.U32 R7, RZ, RZ, R24 ;  /* 0x000000ffff077224 */ /* 0x000fca00078e0018 */
[----:B------:R1:W-:Y:S02]  /*c850*/  STS.128 [R3.X16+0x10], R4 ;  /* 0x0000100403007388 */ /* 0x0003e4000000cc00 */
.L_x_1392:
[----:B------:R-:W-:Y:S05]  /*c860*/  BSYNC B0 ;  /* 0x0000000000007941 */ /* 0x000fea0003800000 */
.L_x_1391:
[----:B------:R-:W-:Y:S02]  /*c870*/  ISETP.GT.AND P0, PT, R0, 0x1, PT ;  /* 0x000000010000780c */ /* 0x000fe40003f04270 */
[----:B------:R-:W-:-:S11]  /*c880*/  SHF.R.S32.HI R0, RZ, 0x1, R0 ;  /* 0x00000001ff007819 */ /* 0x000fd60000011400 */
[----:B------:R-:W-:Y:S05]  /*c890*/  @P0 BRA `(.L_x_1396) ;  /* 0xfffffdb000000947 */ /* 0x000fea000383ffff */
.L_x_1390:
[----:B------:R-:W-:-:S13]  /*c8a0*/  ISETP.NE.AND P0, PT, RZ, c[0x0][0x190], PT ;  /* 0x00006400ff007a0c */ /* 0x000fda0003f05270 */
[----:B------:R-:W-:Y:S05]  /*c8b0*/  @!P0 BRA `(.L_x_1397) ;  /* 0x0000054000008947 */ /* 0x000fea0003800000 */
[----:B------:R-:W-:Y:S01]  /*c8c0*/  IMAD.MOV.U32 R2, RZ, RZ, c[0x0][0x0] ;  /* 0x00000000ff027624 */ /* 0x000fe200078e00ff */
[----:B------:R-:W-:-:S04]  /*c8d0*/  MOV R0, c[0x0][0x0] ;  /* 0x0000000000007a02 */ /* 0x000fc80000000f00 */
[----:B------:R-:W-:-:S13]  /*c8e0*/  ISETP.GT.AND P0, PT, R2, 0x20, PT ;  /* 0x000000200200780c */ /* 0x000fda0003f04270 */
[----:B------:R-:W-:Y:S05]  /*c8f0*/  @!P0 BRA `(.L_x_1398) ;  /* 0x0000031000008947 */ /* 0x000fea0003800000 */
[----:B-1----:R-:W1:Y:S01]  /*c900*/  S2R R7, SR_TID.X ;  /* 0x0000000000077919 */ /* 0x002e620000002100 */
[----:B------:R-:W-:-:S03]  /*c910*/  LEA.HI R0, R2, c[0x0][0x0], RZ, 0x1 ;  /* 0x0000000002007a11 */ /* 0x000fc600078f08ff */
[----:B------:R-:W1:Y:S01]  /*c920*/  S2R R6, SR_TID.Y ;  /* 0x0000000000067919 */ /* 0x000e620000002200 */
[----:B------:R-:W-:Y:S01]  /*c930*/  SHF.R.S32.HI R2, RZ, 0x1, R0 ;  /* 0x00000001ff027819 */ /* 0x000fe20000011400 */
[----:B------:R-:W-:-:S03]  /*c940*/  IMAD.MOV.U32 R0, RZ, RZ, 0x20 ;  /* 0x00000020ff007424 */ /* 0x000fc600078e00ff */
[----:B------:R-:W-:Y:S01]  /*c950*/  ISETP.GE.AND P0, PT, R2, 0x20, PT ;  /* 0x000000200200780c */ /* 0x000fe20003f06270 */
[----:B-1----:R-:W-:Y:S02]  /*c960*/  IMAD R3, R6, c[0x0][0x0], R7 ;  /* 0x0000000006037a24 */ /* 0x002fe400078e0207 */
[----:B------:R-:W-:Y:S02]  /*c970*/  IMAD.MOV.U32 R6, RZ, RZ, R25 ;  /* 0x000000ffff067224 */ /* 0x000fe400078e0019 */
[----:B------:R-:W-:-:S05]  /*c980*/  IMAD.MOV.U32 R7, RZ, RZ, R24 ;  /* 0x000000ffff077224 */ /* 0x000fca00078e0018 */
[----:B------:R1:W-:Y:S03]  /*c990*/  STS.128 [R3.X16+0x10], R4 ;  /* 0x0000100403007388 */ /* 0x0003e6000000cc00 */
[----:B------:R-:W-:Y:S05]  /*c9a0*/  @!P0 BRA `(.L_x_1398) ;  /* 0x0000026000008947 */ /* 0x000fea0003800000 */
[----:B------:R-:W-:Y:S02]  /*c9b0*/  LEA R13, R3, 0x10, 0x4 ;  /* 0x00000010030d7811 */ /* 0x000fe400078e20ff */
.L_x_1404:
[----:B-1----:R-:W1:Y:S01]  /*c9c0*/  S2R R6, SR_TID.X ;  /* 0x0000000000067919 */ /* 0x002e620000002100 */
[----:B------:R-:W-:Y:S03]  /*c9d0*/  BSSY B0, `(.L_x_1399) ;  /* 0x000001f000007945 */ /* 0x000fe60003800000 */
[----:B------:R-:W-:Y:S01]  /*c9e0*/  BAR.SYNC.DEFER_BLOCKING 0x0 ;  /* 0x0000000000007b1d */ /* 0x000fe20000010000 */
[----:B-1----:R-:W-:-:S05]  /*c9f0*/  IMAD.IADD R0, R6, 0x1, R2 ;  /* 0x0000000106007824 */ /* 0x002fca00078e0202 */
[----:B------:R-:W-:-:S04]  /*ca00*/  ISETP.GE.U32.AND P0, PT, R0, c[0x0][0x0], PT ;  /* 0x0000000000007a0c */ /* 0x000fc80003f06070 */
[----:B------:R-:W-:-:S13]  /*ca10*/  ISETP.GE.U32.OR P0, PT, R6, R2, P0 ;  /* 0x000000020600720c */ /* 0x000fda0000706470 */
[----:B------:R-:W-:Y:S05]  /*ca20*/  @P0 BRA `(.L_x_1400) ;  /* 0x0000019000000947 */ /* 0x000fea0003800000 */
[----:B------:R-:W-:Y:S01]  /*ca30*/  LEA R8, R2, R13, 0x4 ;  /* 0x0000000d02087211 */ /* 0x000fe200078e20ff */
[----:B------:R-:W1:Y:S01]  /*ca40*/  DSETP.GTU.AND P0, PT, |R4|, +INF , PT ;  /* 0x7ff000000400742a */ /* 0x000e620003f0c200 */
[----:B------:R-:W-:Y:S04]  /*ca50*/  BSSY B1, `(.L_x_1401) ;  /* 0x000000f000017945 */ /* 0x000fe80003800000 */
[----:B------:R-:W2:Y:S09]  /*ca60*/  LDS.128 R8, [R8] ;  /* 0x0000000008087984 */ /* 0x000eb20000000c00 */
[----:B-1----:R-:W-:Y:S05]  /*ca70*/  @P0 BRA `(.L_x_1402) ;  /* 0x0000009000000947 */ /* 0x002fea0003800000 */
[----:B--2---:R-:W-:Y:S01]  /*ca80*/  DSETP.NEU.AND P2, PT, R4, R8, PT ;  /* 0x000000080400722a */ /* 0x004fe20003f4d000 */
        /* <DEDUP_REMOVED lines=8> */
.L_x_1402:
[----:B--2---:R-:W1:Y:S01]  /*cb10*/  DSETP.GTU.AND P0, PT, |R8|, +INF , PT ;  /* 0x7ff000000800742a */ /* 0x004e620003f0c200 */
[----:B------:R-:W-:-:S05]  /*cb20*/  ISETP.LT.U32.AND P1, PT, R25, R10, PT ;  /* 0x0000000a1900720c */ /* 0x000fca0003f21070 */
[----:B-1----:R-:W-:-:S08]  /*cb30*/  ISETP.LT.OR.EX P0, PT, R24, R11, !P0, P1 ;  /* 0x0000000b1800720c */ /* 0x002fd00004701710 */
.L_x_1403:
[----:B------:R-:W-:Y:S05]  /*cb40*/  BSYNC B1 ;  /* 0x0000000000017941 */ /* 0x000fea0003800000 */
.L_x_1401:
[----:B------:R-:W-:Y:S02]  /*cb50*/  SEL R25, R25, R10, P0 ;  /* 0x0000000a19197207 */ /* 0x000fe40000000000 */
[----:B------:R-:W-:Y:S02]  /*cb60*/  SEL R24, R24, R11, P0 ;  /* 0x0000000b18187207 */ /* 0x000fe40000000000 */
[----:B------:R-:W-:Y:S01]  /*cb70*/  FSEL R4, R4, R8, P0 ;  /* 0x0000000804047208 */ /* 0x000fe20000000000 */
[----:B------:R-:W-:Y:S01]  /*cb80*/  IMAD.MOV.U32 R6, RZ, RZ, R25 ;  /* 0x000000ffff067224 */ /* 0x000fe200078e0019 */
[----:B------:R-:W-:Y:S01]  /*cb90*/  FSEL R5, R5, R9, P0 ;  /* 0x0000000905057208 */ /* 0x000fe20000000000 */
[----:B------:R-:W-:-:S05]  /*cba0*/  IMAD.MOV.U32 R7, RZ, RZ, R24 ;  /* 0x000000ffff077224 */ /* 0x000fca00078e0018 */
[----:B------:R1:W-:Y:S02]  /*cbb0*/  STS.128 [R3.X16+0x10], R4 ;  /* 0x0000100403007388 */ /* 0x0003e4000000cc00 */
.L_x_1400:
[----:B------:R-:W-:Y:S05]  /*cbc0*/  BSYNC B0 ;  /* 0x0000000000007941 */ /* 0x000fea0003800000 */
.L_x_1399:
[----:B------:R-:W-:-:S04]  /*cbd0*/  SHF.R.S32.HI R2, RZ, 0x1, R2 ;  /* 0x00000001ff027819 */ /* 0x000fc80000011402 */
[----:B------:R-:W-:-:S13]  /*cbe0*/  ISETP.GE.AND P0, PT, R2, 0x20, PT ;  /* 0x000000200200780c */ /* 0x000fda0003f06270 */
[----:B------:R-:W-:Y:S05]  /*cbf0*/  @P0 BRA `(.L_x_1404) ;  /* 0xfffffdc000000947 */ /* 0x000fea000383ffff */
[----:B------:R-:W-:-:S04]  /*cc00*/  IMAD.MOV.U32 R0, RZ, RZ, 0x20 ;  /* 0x00000020ff007424 */ /* 0x000fc800078e00ff */
.L_x_1398:
[----:B------:R-:W-:Y:S01]  /*cc10*/  BAR.SYNC.DEFER_BLOCKING 0x0 ;  /* 0x0000000000007b1d */ /* 0x000fe20000010000 */
[----:B------:R-:W-:-:S13]  /*cc20*/  ISETP.GE.AND P0, PT, R0, 0x2, PT ;  /* 0x000000020000780c */ /* 0x000fda0003f06270 */
[----:B------:R-:W-:Y:S05]  /*cc30*/  @!P0 BRA `(.L_x_1397) ;  /* 0x000001c000008947 */ /* 0x000fea0003800000 */
[----:B-1----:R-:W-:-:S04]  /*cc40*/  IMAD.MOV.U32 R7, RZ, RZ, 0x1 ;  /* 0x00000001ff077424 */ /* 0x002fc800078e00ff */
.L_x_1408:
[----:B------:R-:W1:Y:S01]  /*cc50*/  DSETP.GTU.AND P0, PT, |R4|, +INF , PT ;  /* 0x7ff000000400742a */ /* 0x000e620003f0c200 */
[----:B------:R2:W3:Y:S01]  /*cc60*/  SHFL.DOWN PT, R3, R5, R7, 0x1f ;  /* 0x08001f0705037589 */ /* 0x0004e200000e0000 */
[----:B------:R-:W-:Y:S03]  /*cc70*/  BSSY B0, `(.L_x_1405) ;  /* 0x0000011000007945 */ /* 0x000fe60003800000 */
[----:B------:R2:W4:Y:S04]  /*cc80*/  SHFL.DOWN PT, R2, R4, R7, 0x1f ;  /* 0x08001f0704027589 */ /* 0x00052800000e0000 */
[----:B------:R2:W0:Y:S04]  /*cc90*/  SHFL.DOWN PT, R9, R24, R7, 0x1f ;  /* 0x08001f0718097589 */ /* 0x00042800000e0000 */
[----:B------:R2:W0:Y:S01]  /*cca0*/  SHFL.DOWN PT, R8, R25, R7, 0x1f ;  /* 0x08001f0719087589 */ /* 0x00042200000e0000 */
[----:B-1----:R-:W-:Y:S05]  /*ccb0*/  @P0 BRA `(.L_x_1406) ;  /* 0x0000009000000947 */ /* 0x002fea0003800000 */
[----:B---34-:R-:W-:Y:S01]  /*ccc0*/  DSETP.NEU.AND P2, PT, R4, R2, PT ;  /* 0x000000020400722a */ /* 0x018fe20003f4d000 */
[----:B0-----:R-:W-:-:S03]  /*ccd0*/  ISETP.GE.U32.AND P0, PT, R25, R8, PT ;  /* 0x000000081900720c */ /* 0x001fc60003f06070 */
[----:B------:R-:W0:Y:S01]  /*cce0*/  DSETP.GT.AND P1, PT, R4, R2, PT ;  /* 0x000000020400722a */ /* 0x000e220003f24000 */
[----:B------:R-:W-:-:S05]  /*ccf0*/  ISETP.GE.AND.EX P0, PT, R24, R9, PT, P0 ;  /* 0x000000091800720c */ /* 0x000fca0003f06300 */
[----:B0-----:R-:W-:-:S04]  /*cd00*/  SEL R6, RZ, 0xffffffff, !P1 ;  /* 0xffffffffff067807 */ /* 0x001fc80004800000 */
[----:B------:R-:W-:-:S04]  /*cd10*/  @!P2 SEL R6, RZ, 0xffffffff, P0 ;  /* 0xffffffffff06a807 */ /* 0x000fc80000000000 */
[----:B------:R-:W-:-:S04]  /*cd20*/  LOP3.LUT R6, R6, 0x1, RZ, 0xc0, !PT ;  /* 0x0000000106067812 */ /* 0x000fc800078ec0ff */
[----:B------:R-:W-:Y:S01]  /*cd30*/  ISETP.EQ.U32.AND P0, PT, R6, 0x1, PT ;  /* 0x000000010600780c */ /* 0x000fe20003f02070 */
[----:B------:R-:W-:Y:S07]  /*cd40*/  BRA `(.L_x_1407) ;  /* 0x0000003000007947 */ /* 0x000fee0003800000 */
.L_x_1406:
[----:B---34-:R-:W1:Y:S01]  /*cd50*/  DSETP.GTU.AND P0, PT, |R2|, +INF , PT ;  /* 0x7ff000000200742a */ /* 0x018e620003f0c200 */
[----:B0-----:R-:W-:-:S05]  /*cd60*/  ISETP.LT.U32.AND P1, PT, R25, R8, PT ;  /* 0x000000081900720c */ /* 0x001fca0003f21070 */
[----:B-1----:R-:W-:-:S08]  /*cd70*/  ISETP.LT.OR.EX P0, PT, R24, R9, !P0, P1 ;  /* 0x000000091800720c */ /* 0x002fd00004701710 */
.L_x_1407:
[----:B------:R-:W-:Y:S05]  /*cd80*/  BSYNC B0 ;  /* 0x0000000000007941 */ /* 0x000fea0003800000 */
.L_x_1405:
[----:B--2---:R-:W-:Y:S02]  /*cd90*/  SHF.L.U32 R7, R7, 0x1, RZ ;  /* 0x0000000107077819 */ /* 0x004fe400000006ff */
[----:B------:R-:W-:Y:S02]  /*cda0*/  FSEL R4, R4, R2, P0 ;  /* 0x0000000204047208 */ /* 0x000fe40000000000 */
[----:B------:R-:W-:Y:S02]  /*cdb0*/  ISETP.GE.AND P1, PT, R7, R0, PT ;  /* 0x000000000700720c */ /* 0x000fe40003f26270 */
[----:B------:R-:W-:Y:S02]  /*cdc0*/  FSEL R5, R5, R3, P0 ;  /* 0x0000000305057208 */ /* 0x000fe40000000000 */
[----:B------:R-:W-:Y:S02]  /*cdd0*/  SEL R25, R25, R8, P0 ;  /* 0x0000000819197207 */ /* 0x000fe40000000000 */
[----:B------:R-:W-:-:S07]  /*cde0*/  SEL R24, R24, R9, P0 ;  /* 0x0000000918187207 */ /* 0x000fce0000000000 */
[----:B------:R-:W-:Y:S05]  /*cdf0*/  @!P1 BRA `(.L_x_1408) ;  /* 0xfffffe5000009947 */ /* 0x000fea000383ffff */
.L_x_1397:
[----:B------:R-:W-:Y:S01]  /*ce00*/  ISETP.NE.AND P0, PT, RZ, c[0x0][0x34c], PT ;  /* 0x0000d300ff007a0c */ /* 0x000fe20003f05270 */
[----:B------:R-:W-:-:S12]  /*ce10*/  IMAD.MOV.U32 R2, RZ, RZ, RZ ;  /* 0x000000ffff027224 */ /* 0x000fd800078e00ff */
[----:B------:R-:W-:Y:S05]  /*ce20*/  @!P0 BRA `(.L_x_1409) ;  /* 0x00000cd000008947 */ /* 0x000fea0003800000 */
[----:B-1----:R-:W1:Y:S04]  /*ce30*/  S2R R3, SR_TID.X ;  /* 0x0000000000037919 */ /* 0x002e680000002100 */
[----:B------:R-:W2:Y:S04]  /*ce40*/  S2R R0, SR_TID.Y ;  /* 0x0000000000007919 */ /* 0x000ea80000002200 */
[----:B------:R-:W3:Y:S01]  /*ce50*/  S2R R2, SR_CTAID.X ;  /* 0x0000000000027919 */ /* 0x000ee20000002500 */
[----:B-1----:R-:W-:-:S04]  /*ce60*/  IMAD R3, R3, c[0x0][0x19c], RZ ;  /* 0x0000670003037a24 */ /* 0x002fc800078e02ff */
[----:B--2---:R-:W-:Y:S02]  /*ce70*/  IMAD R3, R0, c[0x0][0x1a0], R3 ;  /* 0x0000680000037a24 */ /* 0x004fe400078e0203 */
[----:B------:R-:W-:Y:S02]  /*ce80*/  IMAD.MOV.U32 R0, RZ, RZ, 0x1 ;  /* 0x00000001ff007424 */ /* 0x000fe400078e00ff */
[----:B---3--:R-:W-:Y:S02]  /*ce90*/  IMAD R3, R2, c[0x0][0x188], R3 ;  /* 0x0000620002037a24 */ /* 0x008fe400078e0203 */
[----:B------:R-:W-:Y:S01]  /*cea0*/  IMAD.MOV.U32 R2, RZ, RZ, RZ ;  /* 0x000000ffff027224 */ /* 0x000fe200078e00ff */
[----:B------:R-:W-:-:S03]  /*ceb0*/  ISETP.NE.AND P0, PT, R0, c[0x0][0x34c], PT ;  /* 0x0000d30000007a0c */ /* 0x000fc60003f05270 */
[----:B------:R-:W-:-:S05]  /*cec0*/  IMAD.HI.U32 R6, R3, c[0x0][0x354], R2 ;  /* 0x0000d50003067a27 */ /* 0x000fca00078e0002 */
[----:B------:R-:W-:-:S05]  /*ced0*/  SHF.R.U32.HI R7, RZ, c[0x0][0x358], R6 ;  /* 0x0000d600ff077a19 */ /* 0x000fca0000011606 */
[----:B------:R-:W-:-:S04]  /*cee0*/  IMAD.MOV R2, RZ, RZ, -R7 ;  /* 0x000000ffff027224 */ /* 0x000fc800078e0a07 */
[----:B------:R-:W-:-:S04]  /*cef0*/  IMAD R2, R2, c[0x0][0x350], R3 ;  /* 0x0000d40002027a24 */ /* 0x000fc800078e0203 */
[----:B------:R-:W-:Y:S01]  /*cf00*/  IMAD R2, R2, c[0x0][0x47c], RZ ;  /* 0x00011f0002027a24 */ /* 0x000fe200078e02ff */
[----:B------:R-:W-:Y:S05]  /*cf10*/  @!P0 BRA `(.L_x_1409) ;  /* 0x00000be000008947 */ /* 0x000fea0003800000 */
[----:B------:R-:W-:Y:S01]  /*cf20*/  MOV R6, RZ ;  /* 0x000000ff00067202 */ /* 0x000fe20000000f00 */
[----:B------:R-:W-:-:S04]  /*cf30*/  IMAD.MOV.U32 R0, RZ, RZ, c[0x0][0x34c] ;  /* 0x0000d300ff007624 */ /* 0x000fc800078e00ff */
[----:B------:R-:W-:Y:S01]  /*cf40*/  IMAD.HI.U32 R8, R7, c[0x0][0x360], R6 ;  /* 0x0000d80007087a27 */ /* 0x000fe200078e0006 */
[----:B------:R-:W-:-:S04]  /*cf50*/  ISETP.NE.AND P0, PT, R0, 0x2, PT ;  /* 0x000000020000780c */ /* 0x000fc80003f05270 */
        /* <DEDUP_REMOVED lines=185> */
[----:B------:R-:W-:Y:S02]  /*daf0*/  @P0 IMAD R2, R7, c[0x0][0x53c], R2 ;  /* 0x00014f0007020a24 */ /* 0x000fe400078e0202 */
.L_x_1409:
[----:B------:R-:W-:Y:S01]  /*db00*/  ISETP.NE.U32.AND P0, PT, RZ, c[0x0][0x560], PT ;  /* 0x00015800ff007a0c */ /* 0x000fe20003f05070 */
[----:B------:R-:W-:Y:S01]  /*db10*/  IMAD.MOV.U32 R0, RZ, RZ, RZ ;  /* 0x000000ffff007224 */ /* 0x000fe200078e00ff */
[----:B-1----:R-:W-:Y:S01]  /*db20*/  MOV R7, RZ ;  /* 0x000000ff00077202 */ /* 0x002fe20000000f00 */
[----:B------:R-:W-:Y:S01]  /*db30*/  IMAD.MOV.U32 R16, RZ, RZ, RZ ;  /* 0x000000ffff107224 */ /* 0x000fe200078e00ff */
[----:B------:R-:W-:-:S13]  /*db40*/  ISETP.NE.AND.EX P0, PT, RZ, c[0x0][0x564], PT, P0 ;  /* 0x00015900ff007a0c */ /* 0x000fda0003f05300 */
[----:B------:R-:W-:Y:S05]  /*db50*/  @!P0 BRA `(.L_x_1410) ;  /* 0x0000083000008947 */ /* 0x000fea0003800000 */
[----:B------:R-:W-:Y:S01]  /*db60*/  IMAD.MOV.U32 R10, RZ, RZ, 0x8 ;  /* 0x00000008ff0a7424 */ /* 0x000fe200078e00ff */
[----:B------:R-:W-:Y:S01]  /*db70*/  MOV R7, 0x0 ;  /* 0x0000000000077802 */ /* 0x000fe20000000f00 */
[----:B------:R-:W-:Y:S02]  /*db80*/  IMAD.MOV.U32 R14, RZ, RZ, RZ ;  /* 0x000000ffff0e7224 */ /* 0x000fe400078e00ff */
[----:B------:R-:W-:-:S03]  /*db90*/  IMAD.MOV.U32 R6, RZ, RZ, 0x10 ;  /* 0x00000010ff067424 */ /* 0x000fc600078e00ff */
.L_x_1413:
[----:B------:R-:W-:Y:S01]  /*dba0*/  LOP3.LUT R0, R14, R7, RZ, 0xfc, !PT ;  /* 0x000000070e007212 */ /* 0x000fe200078efcff */
[----:B------:R-:W-:-:S03]  /*dbb0*/  IMAD.MOV.U32 R3, RZ, RZ, R7 ;  /* 0x000000ffff037224 */ /* 0x000fc600078e0007 */
[----:B------:R-:W-:Y:S01]  /*dbc0*/  ISETP.NE.U32.AND P0, PT, R0, RZ, PT ;  /* 0x000000ff0000720c */ /* 0x000fe20003f05070 */
[----:B------:R-:W-:-:S12]  /*dbd0*/  IMAD.MOV.U32 R0, RZ, RZ, R6 ;  /* 0x000000ffff007224 */ /* 0x000fd800078e0006 */
[----:B------:R-:W-:Y:S05]  /*dbe0*/  @!P0 BRA `(.L_x_1411) ;  /* 0x0000007000008947 */ /* 0x000fea0003800000 */
[----:B------:R-:W-:Y:S01]  /*dbf0*/  IMAD.MOV.U32 R13, RZ, RZ, R6 ;  /* 0x000000ffff0d7224 */ /* 0x000fe200078e0006 */
[----:B------:R-:W-:Y:S01]  /*dc00*/  MOV R11, 0xdc30 ;  /* 0x0000dc30000b7802 */ /* 0x000fe20000000f00 */
[----:B------:R-:W-:Y:S02]  /*dc10*/  IMAD.MOV.U32 R12, RZ, RZ, R7 ;  /* 0x000000ffff0c7224 */ /* 0x000fe400078e0007 */
[----:B0-----:R-:W-:Y:S05]  /*dc20*/  CALL.REL.NOINC `($__internal_7_$__cuda_sm20_rem_u64) ;  /* 0x00003b7000007944 */ /* 0x001fea0003c00000 */
[----:B------:R-:W-:Y:S01]  /*dc30*/  MOV R6, R8 ;  /* 0x0000000800067202 */ /* 0x000fe20000000f00 */
[----:B------:R-:W-:Y:S01]  /*dc40*/  IMAD.MOV.U32 R7, RZ, RZ, R9 ;  /* 0x000000ffff077224 */ /* 0x000fe200078e0009 */
[----:B------:R-:W-:Y:S05]  /*dc50*/  BRA `(.L_x_1412) ;  /* 0x0000013000007947 */ /* 0x000fea0003800000 */
.L_x_1411:
[----:B------:R-:W1:Y:S01]  /*dc60*/  I2F.U32.RP R7, R6 ;  /* 0x0000000600077306 */ /* 0x000e620000209000 */
[----:B------:R-:W-:-:S07]  /*dc70*/  ISETP.NE.U32.AND P1, PT, R6, RZ, PT ;  /* 0x000000ff0600720c */ /* 0x000fce0003f25070 */
[----:B-1----:R-:W1:Y:S02]  /*dc80*/  MUFU.RCP R7, R7 ;  /* 0x0000000700077308 */ /* 0x002e640000001000 */
[----:B-1----:R-:W-:Y:S01]  /*dc90*/  IADD3 R8, R7, 0xffffffe, RZ ;  /* 0x0ffffffe07087810 */ /* 0x002fe20007ffe0ff */
[----:B------:R-:W-:-:S05]  /*dca0*/  IMAD.MOV.U32 R7, RZ, RZ, RZ ;  /* 0x000000ffff077224 */ /* 0x000fca00078e00ff */
[----:B------:R1:W2:Y:S02]  /*dcb0*/  F2I.FTZ.U32.TRUNC.NTZ R9, R8 ;  /* 0x0000000800097305 */ /* 0x0002a4000021f000 */
[----:B-1----:R-:W-:Y:S02]  /*dcc0*/  IMAD.MOV.U32 R8, RZ, RZ, RZ ;  /* 0x000000ffff087224 */ /* 0x002fe400078e00ff */
[----:B--2---:R-:W-:-:S04]  /*dcd0*/  IMAD.MOV R11, RZ, RZ, -R9 ;  /* 0x000000ffff0b7224 */ /* 0x004fc800078e0a09 */
[----:B------:R-:W-:-:S04]  /*dce0*/  IMAD R11, R11, R6, RZ ;  /* 0x000000060b0b7224 */ /* 0x000fc800078e02ff */
[----:B------:R-:W-:-:S06]  /*dcf0*/  IMAD.HI.U32 R9, R9, R11, R8 ;  /* 0x0000000b09097227 */ /* 0x000fcc00078e0008 */
[----:B------:R-:W-:-:S04]  /*dd00*/  IMAD.HI.U32 R9, R9, R10, RZ ;  /* 0x0000000a09097227 */ /* 0x000fc800078e00ff */
[----:B------:R-:W-:-:S04]  /*dd10*/  IMAD.MOV R9, RZ, RZ, -R9 ;  /* 0x000000ffff097224 */ /* 0x000fc800078e0a09 */
[----:B------:R-:W-:-:S05]  /*dd20*/  IMAD R9, R6, R9, R10 ;  /* 0x0000000906097224 */ /* 0x000fca00078e020a */
[----:B------:R-:W-:-:S13]  /*dd30*/  ISETP.GE.U32.AND P0, PT, R9, R6, PT ;  /* 0x000000060900720c */ /* 0x000fda0003f06070 */
[----:B------:R-:W-:-:S04]  /*dd40*/  @P0 IADD3 R9, R9, -R6, RZ ;  /* 0x8000000609090210 */ /* 0x000fc80007ffe0ff */
[----:B------:R-:W-:-:S13]  /*dd50*/  ISETP.GE.U32.AND P0, PT, R9, R6, PT ;  /* 0x000000060900720c */ /* 0x000fda0003f06070 */
[----:B------:R-:W-:Y:S01]  /*dd60*/  @P0 IMAD.IADD R9, R9, 0x1, -R6 ;  /* 0x0000000109090824 */ /* 0x000fe200078e0a06 */
[----:B------:R-:W-:-:S05]  /*dd70*/  @!P1 LOP3.LUT R9, RZ, R6, RZ, 0x33, !PT ;  /* 0x00000006ff099212 */ /* 0x000fca00078e33ff */
[----:B------:R-:W-:-:S05]  /*dd80*/  IMAD.MOV.U32 R6, RZ, RZ, R9 ;  /* 0x000000ffff067224 */ /* 0x000fca00078e0009 */
.L_x_1412:
        /* <DEDUP_REMOVED lines=10> */
[----:B0-----:R-:W-:Y:S05]  /*de30*/  CALL.REL.NOINC `($__internal_6_$__cuda_sm20_div_u64) ;  /* 0x0000351000007944 */ /* 0x001fea0003c00000 */
[----:B------:R-:W-:Y:S02]  /*de40*/  IMAD.MOV.U32 R10, RZ, RZ, R8 ;  /* 0x000000ffff0a7224 */ /* 0x000fe400078e0008 */
[----:B------:R-:W-:Y:S01]  /*de50*/  IMAD.MOV.U32 R11, RZ, RZ, R9 ;  /* 0x000000ffff0b7224 */ /* 0x000fe200078e0009 */
[----:B------:R-:W-:Y:S05]  /*de60*/  BRA `(.L_x_1415) ;  /* 0x0000013000007947 */ /* 0x000fea0003800000 */
.L_x_1414:
[----:B------:R-:W1:Y:S01]  /*de70*/  I2F.U32.RP R8, R0 ;  /* 0x0000000000087306 */ /* 0x000e620000209000 */
[----:B------:R-:W-:Y:S01]  /*de80*/  ISETP.NE.U32.AND P3, PT, R0, RZ, PT ;  /* 0x000000ff0000720c */ /* 0x000fe20003f65070 */
[----:B------:R-:W-:-:S06]  /*de90*/  IMAD.MOV.U32 R11, RZ, RZ, RZ ;  /* 0x000000ffff0b7224 */ /* 0x000fcc00078e00ff */
[----:B-1----:R-:W1:Y:S02]  /*dea0*/  MUFU.RCP R8, R8 ;  /* 0x0000000800087308 */ /* 0x002e640000001000 */
[----:B-1----:R-:W-:-:S06]  /*deb0*/  IADD3 R6, R8, 0xffffffe, RZ ;  /* 0x0ffffffe08067810 */ /* 0x002fcc0007ffe0ff */
[----:B------:R1:W2:Y:S02]  /*dec0*/  F2I.FTZ.U32.TRUNC.NTZ R7, R6 ;  /* 0x0000000600077305 */ /* 0x0002a4000021f000 */
[----:B-1----:R-:W-:Y:S01]  /*ded0*/  IMAD.MOV.U32 R6, RZ, RZ, RZ ;  /* 0x000000ffff067224 */ /* 0x002fe200078e00ff */
[----:B--2---:R-:W-:-:S05]  /*dee0*/  IADD3 R9, RZ, -R7, RZ ;  /* 0x80000007ff097210 */ /* 0x004fca0007ffe0ff */
        /* <DEDUP_REMOVED lines=11> */
.L_x_1415:
[----:B------:R-:W-:Y:S05]  /*dfa0*/  @!P2 BRA `(.L_x_1416) ;  /* 0x000000500000a947 */ /* 0x000fea0003800000 */
[----:B------:R-:W-:Y:S01]  /*dfb0*/  HFMA2.MMA R7, -RZ, RZ, 0, 4.76837158203125e-07 ;  /* 0x00000008ff077435 */ /* 0x000fe200000001ff */
[----:B------:R-:W-:Y:S01]  /*dfc0*/  IMAD.MOV.U32 R8, RZ, RZ, RZ ;  /* 0x000000ffff087224 */ /* 0x000fe200078e00ff */
[----:B------:R-:W-:-:S04]  /*dfd0*/  MOV R6, 0xdff0 ;  /* 0x0000dff000067802 */ /* 0x000fc80000000f00 */
[----:B0-----:R-:W-:Y:S05]  /*dfe0*/  CALL.REL.NOINC `($__internal_6_$__cuda_sm20_div_u64) ;  /* 0x0000336000007944 */ /* 0x001fea0003c00000 */
[----:B------:R-:W-:Y:S05]  /*dff0*/  BRA `(.L_x_1417) ;  /* 0x0000013000007947 */ /* 0x000fea0003800000 */
.L_x_1416:
        /* <DEDUP_REMOVED lines=10> */
[----:B------:R-:W-:-:S04]  /*e0a0*/  IMAD.HI.U32 R8, R3, 0x8, RZ ;  /* 0x0000000803087827 */ /* 0x000fc800078e00ff */
[----:B------:R-:W-:-:S04]  /*e0b0*/  IMAD.MOV R3, RZ, RZ, -R8 ;  /* 0x000000ffff037224 */ /* 0x000fc800078e0a08 */
[----:B------:R-:W-:-:S05]  /*e0c0*/  IMAD R3, R0, R3, 0x8 ;  /* 0x0000000800037424 */ /* 0x000fca00078e0203 */
[----:B------:R-:W-:-:S13]  /*e0d0*/  ISETP.GE.U32.AND P0, PT, R3, R0, PT ;  /* 0x000000000300720c */ /* 0x000fda0003f06070 */
[-C--:B------:R-:W-:Y:S02]  /*e0e0*/  @P0 IADD3 R3, R3, -R0.reuse, RZ ;  /* 0x8000000003030210 */ /* 0x080fe40007ffe0ff */
[----:B------:R-:W-:Y:S02]  /*e0f0*/  @P0 IADD3 R8, R8, 0x1, RZ ;  /* 0x0000000108080810 */ /* 0x000fe40007ffe0ff */
[----:B------:R-:W-:-:S13]  /*e100*/  ISETP.GE.U32.AND P1, PT, R3, R0, PT ;  /* 0x000000000300720c */ /* 0x000fda0003f26070 */
[----:B------:R-:W-:Y:S02]  /*e110*/  @P1 IADD3 R8, R8, 0x1, RZ ;  /* 0x0000000108081810 */ /* 0x000fe40007ffe0ff */
[----:B------:R-:W-:Y:S02]  /*e120*/  @!P2 LOP3.LUT R8, RZ, R0, RZ, 0x33, !PT ;  /* 0x00000000ff08a212 */ /* 0x000fe400078e33ff */
.L_x_1417:
[-C--:B------:R-:W-:Y:S01]  /*e130*/  IMAD R3, R11, R2.reuse, RZ ;  /* 0x000000020b037224 */ /* 0x080fe200078e02ff */
[----:B------:R-:W-:Y:S01]  /*e140*/  BSSY B0, `(.L_x_1418) ;  /* 0x0000021000007945 */ /* 0x000fe20003800000 */
[----:B------:R-:W-:-:S04]  /*e150*/  IMAD.WIDE.U32 R10, R10, R2, RZ ;  /* 0x000000020a0a7225 */ /* 0x000fc800078e00ff */
[----:B------:R-:W-:-:S05]  /*e160*/  IMAD.IADD R6, R11, 0x1, R3 ;  /* 0x000000010b067824 */ /* 0x000fca00078e0203 */
[----:B------:R-:W-:-:S13]  /*e170*/  LOP3.LUT P0, RZ, R6, 0x1f, RZ, 0xc0, !PT ;  /* 0x0000001f06ff7812 */ /* 0x000fda000780c0ff */
[----:B------:R-:W-:Y:S05]  /*e180*/  @!P0 BRA `(.L_x_1419) ;  /* 0x0000009000008947 */ /* 0x000fea0003800000 */
[----:B------:R-:W-:Y:S01]  /*e190*/  IMAD.MOV.U32 R0, RZ, RZ, R8 ;  /* 0x000000ffff007224 */ /* 0x000fe200078e0008 */
[----:B------:R-:W-:Y:S01]  /*e1a0*/  MOV R3, R9 ;  /* 0x0000000900037202 */ /* 0x000fe20000000f00 */
[----:B------:R-:W-:Y:S01]  /*e1b0*/  IMAD.MOV.U32 R8, RZ, RZ, R6 ;  /* 0x000000ffff087224 */ /* 0x000fe200078e0006 */
[----:B------:R-:W-:Y:S01]  /*e1c0*/  MOV R6, 0xe1f0 ;  /* 0x0000e1f000067802 */ /* 0x000fe20000000f00 */
[----:B------:R-:W-:Y:S02]  /*e1d0*/  IMAD.MOV.U32 R7, RZ, RZ, R10 ;  /* 0x000000ffff077224 */ /* 0x000fe400078e000a */
[----:B0-----:R-:W-:Y:S05]  /*e1e0*/  CALL.REL.NOINC `($__internal_6_$__cuda_sm20_div_u64) ;  /* 0x0000316000007944 */ /* 0x001fea0003c00000 */
[----:B------:R-:W-:Y:S02]  /*e1f0*/  IMAD.MOV.U32 R6, RZ, RZ, R8 ;  /* 0x000000ffff067224 */ /* 0x000fe400078e0008 */
[----:B------:R-:W-:Y:S01]  /*e200*/  IMAD.MOV.U32 R7, RZ, RZ, R9 ;  /* 0x000000ffff077224 */ /* 0x000fe200078e0009 */
[----:B------:R-:W-:Y:S05]  /*e210*/  BRA `(.L_x_1420) ;  /* 0x0000013000007947 */ /* 0x000fea0003800000 */
.L_x_1419:
[----:B------:R-:W1:Y:S01]  /*e220*/  I2F.U32.RP R0, R8 ;  /* 0x0000000800007306 */ /* 0x000e620000209000 */
[----:B------:R-:W-:-:S07]  /*e230*/  ISETP.NE.U32.AND P2, PT, R8, RZ, PT ;  /* 0x000000ff0800720c */ /* 0x000fce0003f45070 */
[----:B-1----:R-:W1:Y:S02]  /*e240*/  MUFU.RCP R0, R0 ;  /* 0x0000000000007308 */ /* 0x002e640000001000 */
[----:B-1----:R-:W-:-:S06]  /*e250*/  IADD3 R6, R0, 0xffffffe, RZ ;  /* 0x0ffffffe00067810 */ /* 0x002fcc0007ffe0ff */
[----:B------:R1:W2:Y:S02]  /*e260*/  F2I.FTZ.U32.TRUNC.NTZ R7, R6 ;  /* 0x0000000600077305 */ /* 0x0002a4000021f000 */
[----:B-1----:R-:W-:Y:S01]  /*e270*/  HFMA2.MMA R6, -RZ, RZ, 0, 0 ;  /* 0x00000000ff067435 */ /* 0x002fe200000001ff */
[----:B--2---:R-:W-:-:S04]  /*e280*/  IMAD.MOV R3, RZ, RZ, -R7 ;  /* 0x000000ffff037224 */ /* 0x004fc800078e0a07 */
[----:B------:R-:W-:-:S05]  /*e290*/  IMAD R3, R3, R8, RZ ;  /* 0x0000000803037224 */ /* 0x000fca00078e02ff */
[----:B------:R-:W-:-:S06]  /*e2a0*/  IMAD.HI.U32 R7, R7, R3, R6 ;  /* 0x0000000307077227 */ /* 0x000fcc00078e0006 */
[----:B------:R-:W-:-:S04]  /*e2b0*/  IMAD.HI.U32 R6, R7, R10, RZ ;  /* 0x0000000a07067227 */ /* 0x000fc800078e00ff */
[----:B------:R-:W-:Y:S02]  /*e2c0*/  IMAD.MOV R11, RZ, RZ, -R6 ;  /* 0x000000ffff0b7224 */ /* 0x000fe400078e0a06 */
[----:B------:R-:W-:Y:S02]  /*e2d0*/  IMAD.MOV.U32 R7, RZ, RZ, RZ ;  /* 0x000000ffff077224 */ /* 0x000fe400078e00ff */
[----:B------:R-:W-:-:S05]  /*e2e0*/  IMAD R11, R8, R11, R10 ;  /* 0x0000000b080b7224 */ /* 0x000fca00078e020a */
[----:B------:R-:W-:-:S13]  /*e2f0*/  ISETP.GE.U32.AND P0, PT, R11, R8, PT ;  /* 0x000000080b00720c */ /* 0x000fda0003f06070 */
[----:B------:R-:W-:Y:S01]  /*e300*/  @P0 IMAD.IADD R11, R11, 0x1, -R8 ;  /* 0x000000010b0b0824 */ /* 0x000fe200078e0a08 */
[----:B------:R-:W-:-:S04]  /*e310*/  @P0 IADD3 R6, R6, 0x1, RZ ;  /* 0x0000000106060810 */ /* 0x000fc80007ffe0ff */
[----:B------:R-:W-:-:S13]  /*e320*/  ISETP.GE.U32.AND P1, PT, R11, R8, PT ;  /* 0x000000080b00720c */ /* 0x000fda0003f26070 */
[----:B------:R-:W-:Y:S02]  /*e330*/  @P1 IADD3 R6, R6, 0x1, RZ ;  /* 0x0000000106061810 */ /* 0x000fe40007ffe0ff */
[----:B------:R-:W-:Y:S02]  /*e340*/  @!P2 LOP3.LUT R6, RZ, R8, RZ, 0x33, !PT ;  /* 0x00000008ff06a212 */ /* 0x000fe400078e33ff */
.L_x_1420:
[----:B------:R-:W-:Y:S05]  /*e350*/  BSYNC B0 ;  /* 0x0000000000007941 */ /* 0x000fea0003800000 */
.L_x_1418:
[----:B------:R-:W-:-:S04]  /*e360*/  IADD3 R0, P0, R6, c[0x0][0x560], RZ ;  /* 0x0001580006007a10 */ /* 0x000fc80007f1e0ff */
[----:B------:R-:W-:-:S05]  /*e370*/  IADD3.X R7, R7, c[0x0][0x564], RZ, P0, !PT ;  /* 0x0001590007077a10 */ /* 0x000fca00007fe4ff */
[----:B------:R-:W-:Y:S02]  /*e380*/  IMAD.MOV.U32 R16, RZ, RZ, R7 ;  /* 0x000000ffff107224 */ /* 0x000fe400078e0007 */
.L_x_1410:
[----:B------:R-:W-:Y:S02]  /*e390*/  ISETP.NE.AND P0, PT, RZ, c[0x0][0x198], PT ;  /* 0x00006600ff007a0c */ /* 0x000fe40003f05270 */
[----:B------:R-:W-:-:S11]  /*e3a0*/  MOV R6, R0 ;  /* 0x0000000000067202 */ /* 0x000fd60000000f00 */
[----:B------:R-:W-:Y:S05]  /*e3b0*/  @!P0 BRA `(.L_x_1421) ;  /* 0x0000266000008947 */ /* 0x000fea0003800000 */
[----:B------:R-:W1:Y:S01]  /*e3c0*/  S2R R18, SR_TID.X ;  /* 0x0000000000127919 */ /* 0x000e620000002100 */
[----:B------:R-:W-:-:S03]  /*e3d0*/  ISETP.NE.AND P0, PT, RZ, c[0x0][0x34c], PT ;  /* 0x0000d300ff007a0c */ /* 0x000fc60003f05270 */
[----:B------:R-:W2:Y:S04]  /*e3e0*/  S2R R17, SR_TID.Y ;  /* 0x0000000000117919 */ /* 0x000ea80000002200 */
[----:B------:R-:W3:Y:S01]  /*e3f0*/  S2R R10, SR_CTAID.X ;  /* 0x00000000000a7919 */ /* 0x000ee20000002500 */
[----:B-1----:R-:W-:-:S04]  /*e400*/  IMAD R2, R18, c[0x0][0x19c], RZ ;  /* 0x0000670012027a24 */ /* 0x002fc800078e02ff */
[----:B--2---:R-:W-:Y:S02]  /*e410*/  IMAD R9, R17, c[0x0][0x1a0], R2 ;  /* 0x0000680011097a24 */ /* 0x004fe400078e0202 */
[----:B------:R-:W-:Y:S02]  /*e420*/  IMAD.MOV.U32 R2, RZ, RZ, RZ ;  /* 0x000000ffff027224 */ /* 0x000fe400078e00ff */
[----:B---3--:R-:W-:Y:S01]  /*e430*/  IMAD R9, R10, c[0x0][0x188], R9 ;  /* 0x000062000a097a24 */ /* 0x008fe200078e0209 */
        /* <DEDUP_REMOVED lines=190> */
[----:B------:R-:W-:Y:S02]  /*f020*/  @P0 MOV R12, RZ ;  /* 0x000000ff000c0202 */ /* 0x000fe40000000f00 */
[----:B------:R-:W-:-:S03]  /*f030*/  IMAD.MOV R3, RZ, RZ, -R13 ;  /* 0x000000ffff037224 */ /* 0x000fc600078e0a0d */
[----:B------:R-:W-:-:S04]  /*f040*/  @P0 IMAD.HI.U32 R11, R13, c[0x0][0x474], R12 ;  /* 0x00011d000d0b0a27 */ /* 0x000fc800078e000c */
[----:B------:R-:W-:Y:S01]  /*f050*/  IMAD R3, R3, c[0x0][0x464], R15 ;  /* 0x0001190003037a24 */ /* 0x000fe200078e020f */
[----:B------:R-:W-:-:S03]  /*f060*/  @P0 SHF.R.U32.HI R11, RZ, c[0x0][0x478], R11 ;  /* 0x00011e00ff0b0a19 */ /* 0x000fc6000001160b */
[----:B------:R-:W-:Y:S02]  /*f070*/  IMAD R2, R3, c[0x0][0x534], R2 ;  /* 0x00014d0003027a24 */ /* 0x000fe400078e0202 */
[----:B------:R-:W-:-:S04]  /*f080*/  @P0 IMAD.MOV R11, RZ, RZ, -R11 ;  /* 0x000000ffff0b0224 */ /* 0x000fc800078e0a0b */
[----:B------:R-:W-:-:S04]  /*f090*/  @P0 IMAD R11, R11, c[0x0][0x470], R13 ;  /* 0x00011c000b0b0a24 */ /* 0x000fc800078e020d */
[----:B------:R-:W-:Y:S02]  /*f0a0*/  @P0 IMAD R2, R11, c[0x0][0x53c], R2 ;  /* 0x00014f000b020a24 */ /* 0x000fe400078e0202 */
.L_x_1422:
        /* <DEDUP_REMOVED lines=11> */
.L_x_1424:
[----:B------:R-:W-:Y:S05]  /*f160*/  BSYNC B0 ;  /* 0x0000000000007941 */ /* 0x000fea0003800000 */
.L_x_1423:
[----:B------:R-:W-:Y:S01]  /*f170*/  PRMT R3, R3, 0x9910, RZ ;  /* 0x0000991003037816 */ /* 0x000fe200000000ff */
[----:B------:R-:W-:Y:S01]  /*f180*/  BSSY B0, `(.L_x_1425) ;  /* 0x000000f000007945 */ /* 0x000fe20003800000 */
[----:B------:R-:W-:Y:S02]  /*f190*/  LOP3.LUT P0, RZ, R18, R17, RZ, 0xfc, !PT ;  /* 0x0000001112ff7212 */ /* 0x000fe4000780fcff */
[----:B------:R-:W-:-:S13]  /*f1a0*/  ISETP.NE.AND P1, PT, R3, RZ, PT ;  /* 0x000000ff0300720c */ /* 0x000fda0003f25270 */
[----:B------:R-:W-:Y:S05]  /*f1b0*/  @!P1 BRA `(.L_x_1426) ;  /* 0x000000b000009947 */ /* 0x000fea0003800000 */
[----:B------:R-:W1:Y:S01]  /*f1c0*/  S2R R3, SR_CTAID.Y ;  /* 0x0000000000037919 */ /* 0x000e620000002600 */
[----:B------:R-:W-:Y:S01]  /*f1d0*/  ISETP.NE.AND P2, PT, RZ, c[0x0][0x190], PT ;  /* 0x00006400ff007a0c */ /* 0x000fe20003f45270 */
[----:B------:R-:W-:Y:S01]  /*f1e0*/  IMAD.MOV.U32 R9, RZ, RZ, 0x10 ;  /* 0x00000010ff097424 */ /* 0x000fe200078e00ff */
[----:B------:R-:W-:-:S04]  /*f1f0*/  LOP3.LUT R25, R25, R24, RZ, 0x3c, !PT ;  /* 0x0000001819197212 */ /* 0x000fc800078e3cff */
[----:B------:R-:W-:-:S04]  /*f200*/  LOP3.LUT R24, R25, R24, RZ, 0x3c, !PT ;  /* 0x0000001819187212 */ /* 0x000fc800078e3cff */
[----:B------:R-:W-:Y:S01]  /*f210*/  LOP3.LUT R25, R25, R24, RZ, 0x3c, !PT ;  /* 0x0000001819197212 */ /* 0x000fe200078e3cff */
[----:B-1----:R-:W-:-:S04]  /*f220*/  IMAD R8, R10, c[0x0][0x10], R3 ;  /* 0x000004000a087a24 */ /* 0x002fc800078e0203 */
[----:B------:R-:W-:-:S04]  /*f230*/  @!P2 IMAD R8, R8, c[0x0][0x0], R18 ;  /* 0x000000000808aa24 */ /* 0x000fc800078e0212 */
[----:B------:R-:W-:-:S05]  /*f240*/  IMAD.WIDE.U32 R8, R8, R9, c[0x0][0x568] ;  /* 0x00015a0008087625 */ /* 0x000fca00078e0009 */
[----:B------:R1:W-:Y:S04]  /*f250*/  STG.E.64 [R8.64], R4 ;  /* 0x0000000408007986 */ /* 0x0003e8000c101b24 */
[----:B------:R1:W-:Y:S02]  /*f260*/  STG.E.64 [R8.64+0x8], R24 ;  /* 0x0000081808007986 */ /* 0x0003e4000c101b24 */
.L_x_1426:
[----:B------:R-:W-:Y:S05]  /*f270*/  BSYNC B0 ;  /* 0x0000000000007941 */ /* 0x000fea0003800000 */
.L_x_1425:
        /* <DEDUP_REMOVED lines=11> */
[----:B------:R-:W2:Y:S01]  /*f330*/  S2R R3, SR_LANEID ;  /* 0x0000000000037919 */ /* 0x000ea20000000000 */
[----:B------:R-:W-:Y:S01]  /*f340*/  VOTEU.ANY UR4, UPT, PT ;  /* 0x0000000000047886 */ /* 0x000fe200038e0100 */
[----:B-1----:R-:W-:Y:S01]  /*f350*/  HFMA2.MMA R5, -RZ, RZ, 0, 2.384185791015625e-07 ;  /* 0x00000004ff057435 */ /* 0x002fe200000001ff */
[----:B------:R-:W2:Y:S08]  /*f360*/  FLO.U32 R8, UR4 ;  /* 0x0000000400087d00 */ /* 0x000eb000080e0000 */
[----:B------:R-:W1:Y:S01]  /*f370*/  POPC R9, UR4 ;  /* 0x0000000400097d09 */ /* 0x000e620008000000 */
[----:B------:R-:W-:Y:S01]  /*f380*/  IMAD.WIDE.U32 R4, R10, R5, c[0x0][0x570] ;  /* 0x00015c000a047625 */ /* 0x000fe200078e0005 */
[----:B--2---:R-:W-:-:S13]  /*f390*/  ISETP.EQ.U32.AND P0, PT, R8, R3, PT ;  /* 0x000000030800720c */ /* 0x004fda0003f02070 */
[----:B-1----:R-:W2:Y:S01]  /*f3a0*/  @P0 ATOMG.E.ADD.STRONG.GPU PT, R5, [R4.64], R9 ;  /* 0x00000009040509a8 */ /* 0x002ea200081ee1e4 */
[----:B------:R-:W-:-:S03]  /*f3b0*/  ULDC UR5, c[0x0][0x10] ;  /* 0x0000040000057ab9 */ /* 0x000fc60000000800 */
[----:B------:R-:W1:Y:S02]  /*f3c0*/  S2R R11, SR_LTMASK ;  /* 0x00000000000b7919 */ /* 0x000e640000003900 */
[----:B-1----:R-:W-:Y:S01]  /*f3d0*/  LOP3.LUT R11, R11, UR4, RZ, 0xc0, !PT ;  /* 0x000000040b0b7c12 */ /* 0x002fe2000f8ec0ff */
[----:B------:R-:W-:Y:S02]  /*f3e0*/  UMOV UR4, 0x1 ;  /* 0x0000000100047882 */ /* 0x000fe40000000000 */
[----:B------:R-:W-:Y:S01]  /*f3f0*/  UIADD3 UR4, -UR4, UR5, URZ ;  /* 0x0000000504047290 */ /* 0x000fe2000fffe13f */
[----:B------:R-:W1:Y:S01]  /*f400*/  POPC R12, R11 ;  /* 0x0000000b000c7309 */ /* 0x000e620000000000 */
[----:B--2---:R-:W1:Y:S02]  /*f410*/  SHFL.IDX PT, R3, R5, R8, 0x1f ;  /* 0x00001f0805037589 */ /* 0x004e6400000e0000 */
[----:B-1----:R-:W-:-:S05]  /*f420*/  IMAD.IADD R3, R3, 0x1, R12 ;  /* 0x0000000103037824 */ /* 0x002fca00078e020c */
[----:B------:R-:W-:-:S04]  /*f430*/  ISETP.NE.AND P0, PT, R3, UR4, PT ;  /* 0x0000000403007c0c */ /* 0x000fc8000bf05270 */
[----:B------:R-:W-:-:S05]  /*f440*/  SEL R3, RZ, 0x1, P0 ;  /* 0x00000001ff037807 */ /* 0x000fca0000000000 */
[----:B------:R1:W-:Y:S04]  /*f450*/  STS.U8 [RZ], R3 ;  /* 0x00000003ff007388 */ /* 0x0003e80000000000 */
.L_x_1428:
[----:B------:R-:W-:Y:S05]  /*f460*/  BSYNC B0 ;  /* 0x0000000000007941 */ /* 0x000fea0003800000 */
.L_x_1427:
[----:B------:R-:W-:Y:S06]  /*f470*/  BAR.SYNC.DEFER_BLOCKING 0x0 ;  /* 0x0000000000007b1d */ /* 0x000fec0000010000 */
[----:B-1----:R-:W1:Y:S02]  /*f480*/  LDS.U8 R3, [RZ] ;  /* 0x00000000ff037984 */ /* 0x002e640000000000 */
[----:B-1----:R-:W-:-:S13]  /*f490*/  ISETP.NE.AND P0, PT, R3, RZ, PT ;  /* 0x000000ff0300720c */ /* 0x002fda0003f05270 */
[----:B------:R-:W-:Y:S05]  /*f4a0*/  @!P0 EXIT ;  /* 0x000000000000894d */ /* 0x000fea0003800000 */
[----:B------:R-:W-:Y:S01]  /*f4b0*/  ISETP.NE.AND P0, PT, RZ, c[0x0][0x190], PT ;  /* 0x00006400ff007a0c */ /* 0x000fe20003f05270 */
[----:B------:R-:W-:Y:S01]  /*f4c0*/  IMAD.MOV.U32 R3, RZ, RZ, c[0x0][0x170] ;  /* 0x00005c00ff037624 */ /* 0x000fe200078e00ff */
[----:B------:R-:W-:Y:S01]  /*f4d0*/  MOV R9, c[0x0][0x16c] ;  /* 0x00005b0000097a02 */ /* 0x000fe20000000f00 */
        /* <DEDUP_REMOVED lines=15> */
.L_x_1433:
[----:B------:R-:W-:Y:S02]  /*f5d0*/  IMAD.MOV.U32 R19, RZ, RZ, 0x10 ;  /* 0x00000010ff137424 */ /* 0x000fe400078e00ff */
[----:B------:R-:W-:-:S04]  /*f5e0*/  IMAD R18, R10, c[0x0][0x10], R5 ;  /* 0x000004000a127a24 */ /* 0x000fc800078e0205 */
[----:B------:R-:W-:-:S05]  /*f5f0*/  IMAD.WIDE.U32 R18, R18, R19, c[0x0][0x568] ;  /* 0x00015a0012127625 */ /* 0x000fca00078e0013 */
[----:B------:R1:W2:Y:S04]  /*f600*/  LDG.E.64 R12, [R18.64] ;  /* 0x00000024120c7981 */ /* 0x0002a8000c1e1b00 */
[----:B------:R1:W3:Y:S01]  /*f610*/  LDG.E.64 R14, [R18.64+0x8] ;  /* 0x00000824120e7981 */ /* 0x0002e2000c1e1b00 */
[----:B------:R-:W2:Y:S01]  /*f620*/  DSETP.GTU.AND P3, PT, |R8|, +INF , PT ;  /* 0x7ff000000800742a */ /* 0x000ea20003f6c200 */
[----:B------:R-:W-:Y:S01]  /*f630*/  PLOP3.LUT P0, PT, PT, PT, PT, 0x80, 0x0 ;  /* 0x000000000000781c */ /* 0x000fe20003f0f070 */
[----:B-1----:R-:W-:-:S04]  /*f640*/  IMAD.MOV.U32 R18, RZ, RZ, c[0x0][0x0] ;  /* 0x00000000ff127624 */ /* 0x002fc800078e00ff */
[----:B------:R-:W-:-:S08]  /*f650*/  IMAD R5, R18, c[0x0][0x4], R5 ;  /* 0x0000010012057a24 */ /* 0x000fd000078e0205 */
[----:B--2---:R-:W1:Y:S01]  /*f660*/  @!P3 DSETP.NEU.AND P4, PT, R8, R12, PT ;  /* 0x0000000c0800b22a */ /* 0x004e620003f8d000 */
[----:B---3--:R-:W-:-:S05]  /*f670*/  @!P3 ISETP.GE.U32.AND P2, PT, R3, R14, PT ;  /* 0x0000000e0300b20c */ /* 0x008fca0003f46070 */
[----:B-1----:R-:W-:Y:S01]  /*f680*/  @!P3 PLOP3.LUT P0, PT, P4, PT, PT, 0x80, 0x0 ;  /* 0x000000000000b81c */ /* 0x002fe2000270f070 */
[----:B------:R-:W1:Y:S01]  /*f690*/  @!P3 DSETP.GT.AND P4, PT, R8, R12, PT ;  /* 0x0000000c0800b22a */ /* 0x000e620003f84000 */
[----:B------:R-:W-:-:S05]  /*f6a0*/  @!P3 ISETP.GE.AND.EX P2, PT, R4, R15, PT, P2 ;  /* 0x0000000f0400b20c */ /* 0x000fca0003f46320 */
[----:B-1----:R-:W-:Y:S02]  /*f6b0*/  @!P3 SEL R11, RZ, 0xffffffff, !P4 ;  /* 0xffffffffff0bb807 */ /* 0x002fe40006000000 */
[----:B------:R-:W-:-:S06]  /*f6c0*/  @P3 ISETP.LT.U32.AND P4, PT, R3, R14, PT ;  /* 0x0000000e0300320c */ /* 0x000fcc0003f81070 */
[----:B------:R-:W-:Y:S01]  /*f6d0*/  @!P0 SEL R11, RZ, 0xffffffff, P2 ;  /* 0xffffffffff0b8807 */ /* 0x000fe20001000000 */
[----:B------:R-:W1:-:S03]  /*f6e0*/  @P3 DSETP.GTU.AND P2, PT, |R12|, +INF , PT ;  /* 0x7ff000000c00342a */ /* 0x000e460003f4c200 */
[----:B------:R-:W-:-:S04]  /*f6f0*/  @!P3 LOP3.LUT R11, R11, 0x1, RZ, 0xc0, !PT ;  /* 0x000000010b0bb812 */ /* 0x000fc800078ec0ff */
[----:B------:R-:W-:Y:S02]  /*f700*/  @!P3 ISETP.EQ.U32.AND P0, PT, R11, 0x1, PT ;  /* 0x000000010b00b80c */ /* 0x000fe40003f02070 */
[----:B-1----:R-:W-:Y:S02]  /*f710*/  @P3 ISETP.LT.OR.EX P0, PT, R4, R15, !P2, P4 ;  /* 0x0000000f0400320c */ /* 0x002fe40005701740 */
[----:B------:R-:W-:-:S11]  /*f720*/  ISETP.GE.U32.AND P2, PT, R5, c[0x0][0x18c], PT ;  /* 0x0000630005007a0c */ /* 0x000fd60003f46070 */
[----:B------:R-:W-:Y:S02]  /*f730*/  FSEL R8, R8, R12, P0 ;  /* 0x0000000c08087208 */ /* 0x000fe40000000000 */
[----:B------:R-:W-:Y:S02]  /*f740*/  FSEL R9, R9, R13, P0 ;  /* 0x0000000d09097208 */ /* 0x000fe40000000000 */
[----:B------:R-:W-:Y:S02]  /*f750*/  SEL R3, R3, R14, P0 ;  /* 0x0000000e03037207 */ /* 0x000fe40000000000 */
[----:B------:R-:W-:Y:S01]  /*f760*/  SEL R4, R4, R15, P0 ;  /* 0x0000000f04047207 */ /* 0x000fe20000000000 */
[----:B------:R-:W-:Y:S05]  /*f770*/  @!P2 BRA `(.L_x_1433) ;  /* 0xfffffe500000a947 */ /* 0x000fea000383ffff */
.L_x_1432:
[----:B------:R-:W-:Y:S05]  /*f780*/  BSYNC B1 ;  /* 0x0000000000017941 */ /* 0x000fea0003800000 */
.L_x_1431:
[----:B------:R-:W-:Y:S05]  /*f790*/  BRA `(.L_x_1434) ;  /* 0x000001f000007947 */ /* 0x000fea0003800000 */
.L_x_1430:
[----:B------:R-:W1:Y:S02]  /*f7a0*/  S2R R5, SR_TID.Y ;  /* 0x0000000000057919 */ /* 0x000e640000002200 */
[----:B-1----:R-:W-:-:S13]  /*f7b0*/  ISETP.GE.U32.AND P0, PT, R5, c[0x0][0x18c], PT ;  /* 0x0000630005007a0c */ /* 0x002fda0003f06070 */
[----:B------:R-:W-:Y:S05]  /*f7c0*/  @P0 BRA `(.L_x_1434) ;  /* 0x000001c000000947 */ /* 0x000fea0003800000 */
.L_x_1435:
[----:B------:R-:W1:Y:S01]  /*f7d0*/  S2R R12, SR_TID.X ;  /* 0x00000000000c7919 */ /* 0x000e620000002100 */
[----:B------:R-:W-:Y:S02]  /*f7e0*/  IMAD R11, R10, c[0x0][0x10], R5 ;  /* 0x000004000a0b7a24 */ /* 0x000fe400078e0205 */
[----:B------:R-:W-:Y:S02]  /*f7f0*/  IMAD.MOV.U32 R18, RZ, RZ, 0x10 ;  /* 0x00000010ff127424 */ /* 0x000fe400078e00ff */
[----:B-1----:R-:W-:-:S04]  /*f800*/  IMAD R11, R11, c[0x0][0x0], R12 ;  /* 0x000000000b0b7a24 */ /* 0x002fc800078e020c */
[----:B------:R-:W-:-:S05]  /*f810*/  IMAD.WIDE.U32 R18, R11, R18, c[0x0][0x568] ;  /* 0x00015a000b127625 */ /* 0x000fca00078e0012 */
[----:B------:R-:W2:Y:S04]  /*f820*/  LDG.E.64 R12, [R18.64] ;  /* 0x00000024120c7981 */ /* 0x000ea8000c1e1b00 */
[----:B------:R-:W3:Y:S01]  /*f830*/  LDG.E.64 R14, [R18.64+0x8] ;  /* 0x00000824120e7981 */ /* 0x000ee2000c1e1b00 */
[----:B------:R-:W2:Y:S01]  /*f840*/  DSETP.GTU.AND P3, PT, |R8|, +INF , PT ;  /* 0x7ff000000800742a */ /* 0x000ea20003f6c200 */
[----:B------:R-:W-:Y:S02]  /*f850*/  PLOP3.LUT P0, PT, PT, PT, PT, 0x80, 0x0 ;  /* 0x000000000000781c */ /* 0x000fe40003f0f070 */
[----:B------:R-:W-:-:S11]  /*f860*/  IADD3 R5, R5, c[0x0][0x4], RZ ;  /* 0x0000010005057a10 */ /* 0x000fd60007ffe0ff */
        /* <DEDUP_REMOVED lines=18> */
.L_x_1434:
[----:B------:R-:W-:Y:S05]  /*f990*/  BSYNC B0 ;  /* 0x0000000000007941 */ /* 0x000fea0003800000 */
.L_x_1429:
[----:B------:R-:W1:Y:S01]  /*f9a0*/  S2R R12, SR_TID.X ;  /* 0x00000000000c7919 */ /* 0x000e620000002100 */
[----:B------:R-:W-:Y:S01]  /*f9b0*/  IMAD.MOV.U32 R10, RZ, RZ, R3 ;  /* 0x000000ffff0a7224 */ /* 0x000fe200078e0003 */
[----:B------:R-:W-:Y:S02]  /*f9c0*/  ULDC UR4, c[0x0][0x4] ;  /* 0x0000010000047ab9 */ /* 0x000fe40000000800 */
[----:B------:R-:W1:Y:S01]  /*f9d0*/  S2R R11, SR_TID.Y ;  /* 0x00000000000b7919 */ /* 0x000e620000002200 */
[----:B------:R-:W-:-:S06]  /*f9e0*/  USHF.R.U32.HI UR4, URZ, 0x1, UR4 ;  /* 0x000000013f047899 */ /* 0x000fcc0008011604 */
[----:B------:R-:W-:Y:S01]  /*f9f0*/  ISETP.NE.AND P0, PT, RZ, UR4, PT ;  /* 0x00000004ff007c0c */ /* 0x000fe2000bf05270 */
[----:B-1----:R-:W-:Y:S01]  /*fa00*/  IMAD R5, R11, c[0x0][0x0], R12 ;  /* 0x000000000b057a24 */ /* 0x002fe200078e020c */
[----:B------:R-:W-:-:S04]  /*fa10*/  MOV R11, R4 ;  /* 0x00000004000b7202 */ /* 0x000fc80000000f00 */
[----:B------:R-:W-:Y:S01]  /*fa20*/  LEA R17, R5, 0x10, 0x4 ;  /* 0x0000001005117811 */ /* 0x000fe200078e20ff */
[----:B------:R1:W-:Y:S06]  /*fa30*/  STS.128 [R5.X16+0x10], R8 ;  /* 0x0000100805007388 */ /* 0x0003ec000000cc00 */
[----:B------:R-:W-:Y:S05]  /*fa40*/  @!P0 BRA `(.L_x_1436) ;  /* 0x0000026000008947 */ /* 0x000fea0003800000 */
[----:B------:R-:W-:Y:S02]  /*fa50*/  IMAD.U32 R18, RZ, RZ, UR4 ;  /* 0x00000004ff127e24 */ /* 0x000fe4000f8e00ff */
.L_x_1442:
[----:B-1----:R-:W1:Y:S01]  /*fa60*/  S2R R10, SR_TID.Y ;  /* 0x00000000000a7919 */ /* 0x002e620000002200 */
[----:B------:R-:W-:Y:S03]  /*fa70*/  BSSY B0, `(.L_x_1437) ;  /* 0x0000020000007945 */ /* 0x000fe60003800000 */
[----:B------:R-:W-:Y:S01]  /*fa80*/  BAR.SYNC.DEFER_BLOCKING 0x0 ;  /* 0x0000000000007b1d */ /* 0x000fe20000010000 */
[----:B-1----:R-:W-:-:S05]  /*fa90*/  IMAD.IADD R12, R10, 0x1, R18 ;  /* 0x000000010a0c7824 */ /* 0x002fca00078e0212 */
[----:B------:R-:W-:-:S04]  /*faa0*/  ISETP.GE.U32.AND P0, PT, R12, c[0x0][0x4], PT ;  /* 0x000001000c007a0c */ /* 0x000fc80003f06070 */
[----:B------:R-:W-:-:S13]  /*fab0*/  ISETP.GE.U32.OR P0, PT, R10, R18, P0 ;  /* 0x000000120a00720c */ /* 0x000fda0000706470 */
[----:B------:R-:W-:Y:S05]  /*fac0*/  @P0 BRA `(.L_x_1438) ;  /* 0x000001a000000947 */ /* 0x000fea0003800000 */
[----:B------:R-:W1:Y:S01]  /*fad0*/  S2R R10, SR_TID.X ;  /* 0x00000000000a7919 */ /* 0x000e620000002100 */
[----:B------:R-:W2:Y:S01]  /*fae0*/  DSETP.GTU.AND P0, PT, |R8|, +INF , PT ;  /* 0x7ff000000800742a */ /* 0x000ea20003f0c200 */
[----:B------:R-:W-:Y:S01]  /*faf0*/  BSSY B1, `(.L_x_1439) ;  /* 0x0000010000017945 */ /* 0x000fe20003800000 */
[----:B-1----:R-:W-:-:S06]  /*fb00*/  IMAD R12, R12, c[0x0][0x0], R10 ;  /* 0x000000000c0c7a24 */ /* 0x002fcc00078e020a */
[----:B------:R-:W1:Y:S06]  /*fb10*/  LDS.128 R12, [R12.X16+0x10] ;  /* 0x000010000c0c7984 */ /* 0x000e6c000000cc00 */
[----:B--2---:R-:W-:Y:S05]  /*fb20*/  @P0 BRA `(.L_x_1440) ;  /* 0x0000009000000947 */ /* 0x004fea0003800000 */
[----:B-1----:R-:W-:Y:S01]  /*fb30*/  DSETP.NEU.AND P3, PT, R8, R12, PT ;  /* 0x0000000c0800722a */ /* 0x002fe20003f6d000 */
        /* <DEDUP_REMOVED lines=8> */
.L_x_1440:
[----:B-1----:R-:W1:Y:S01]  /*fbc0*/  DSETP.GTU.AND P0, PT, |R12|, +INF , PT ;  /* 0x7ff000000c00742a */ /* 0x002e620003f0c200 */
[----:B------:R-:W-:-:S05]  /*fbd0*/  ISETP.LT.U32.AND P2, PT, R3, R14, PT ;  /* 0x0000000e0300720c */ /* 0x000fca0003f41070 */
[----:B-1----:R-:W-:-:S08]  /*fbe0*/  ISETP.LT.OR.EX P0, PT, R4, R15, !P0, P2 ;  /* 0x0000000f0400720c */ /* 0x002fd00004701720 */
.L_x_1441:
[----:B------:R-:W-:Y:S05]  /*fbf0*/  BSYNC B1 ;  /* 0x0000000000017941 */ /* 0x000fea0003800000 */
.L_x_1439:
[----:B------:R-:W-:Y:S02]  /*fc00*/  SEL R3, R3, R14, P0 ;  /* 0x0000000e03037207 */ /* 0x000fe40000000000 */
[----:B------:R-:W-:Y:S02]  /*fc10*/  SEL R4, R4, R15, P0 ;  /* 0x0000000f04047207 */ /* 0x000fe40000000000 */
[----:B------:R-:W-:Y:S01]  /*fc20*/  FSEL R8, R8, R12, P0 ;  /* 0x0000000c08087208 */ /* 0x000fe20000000000 */
[----:B------:R-:W-:Y:S01]  /*fc30*/  IMAD.MOV.U32 R10, RZ, RZ, R3 ;  /* 0x000000ffff0a7224 */ /* 0x000fe200078e0003 */
[----:B------:R-:W-:Y:S01]  /*fc40*/  FSEL R9, R9, R13, P0 ;  /* 0x0000000d09097208 */ /* 0x000fe20000000000 */
[----:B------:R-:W-:-:S05]  /*fc50*/  IMAD.MOV.U32 R11, RZ, RZ, R4 ;  /* 0x000000ffff0b7224 */ /* 0x000fca00078e0004 */
[----:B------:R1:W-:Y:S02]  /*fc60*/  STS.128 [R5.X16+0x10], R8 ;  /* 0x0000100805007388 */ /* 0x0003e4000000cc00 */
.L_x_1438:
[----:B------:R-:W-:Y:S05]  /*fc70*/  BSYNC B0 ;  /* 0x0000000000007941 */ /* 0x000fea0003800000 */
.L_x_1437:
[----:B------:R-:W-:Y:S02]  /*fc80*/  ISETP.GT.AND P0, PT, R18, 0x1, PT ;  /* 0x000000011200780c */ /* 0x000fe40003f04270 */
[----:B------:R-:W-:-:S11]  /*fc90*/  SHF.R.S32.HI R18, RZ, 0x1, R18 ;  /* 0x00000001ff127819 */ /* 0x000fd60000011412 */
[----:B------:R-:W-:Y:S05]  /*fca0*/  @P0 BRA `(.L_x_1442) ;  /* 0xfffffdb000000947 */ /* 0x000fea000383ffff */
.L_x_1436:
[----:B------:R-:W-:-:S13]  /*fcb0*/  ISETP.NE.AND P0, PT, RZ, c[0x0][0x190], PT ;  /* 0x00006400ff007a0c */ /* 0x000fda0003f05270 */
[----:B------:R-:W-:Y:S05]  /*fcc0*/  @!P0 BRA `(.L_x_1443) ;  /* 0x0000050000008947 */ /* 0x000fea0003800000 */
[----:B------:R-:W-:Y:S01]  /*fcd0*/  MOV R13, c[0x0][0x0] ;  /* 0x00000000000d7a02 */ /* 0x000fe20000000f00 */
[----:B------:R-:W-:-:S03]  /*fce0*/  IMAD.MOV.U32 R12, RZ, RZ, c[0x0][0x0] ;  /* 0x00000000ff0c7624 */ /* 0x000fc600078e00ff */
[----:B------:R-:W-:-:S13]  /*fcf0*/  ISETP.GT.AND P0, PT, R13, 0x20, PT ;  /* 0x000000200d00780c */ /* 0x000fda0003f04270 */
[----:B------:R-:W-:Y:S05]  /*fd00*/  @!P0 BRA `(.L_x_1444) ;  /* 0x000002d000008947 */ /* 0x000fea0003800000 */
[----:B-1----:R-:W-:Y:S01]  /*fd10*/  IMAD.MOV.U32 R10, RZ, RZ, R3 ;  /* 0x000000ffff0a7224 */ /* 0x002fe200078e0003 */
[----:B------:R-:W-:Y:S01]  /*fd20*/  LEA.HI R13, R13, c[0x0][0x0], RZ, 0x1 ;  /* 0x000000000d0d7a11 */ /* 0x000fe200078f08ff */
[----:B------:R-:W-:Y:S02]  /*fd30*/  IMAD.MOV.U32 R11, RZ, RZ, R4 ;  /* 0x000000ffff0b7224 */ /* 0x000fe400078e0004 */
[----:B------:R-:W-:Y:S01]  /*fd40*/  IMAD.MOV.U32 R12, RZ, RZ, 0x20 ;  /* 0x00000020ff0c7424 */ /* 0x000fe200078e00ff */
[----:B------:R-:W-:Y:S02]  /*fd50*/  SHF.R.S32.HI R18, RZ, 0x1, R13 ;  /* 0x00000001ff127819 */ /* 0x000fe4000001140d */
[----:B------:R1:W-:Y:S02]  /*fd60*/  STS.128 [R5.X16+0x10], R8 ;  /* 0x0000100805007388 */ /* 0x0003e4000000cc00 */
[----:B------:R-:W-:-:S13]  /*fd70*/  ISETP.GE.AND P0, PT, R18, 0x20, PT ;  /* 0x000000201200780c */ /* 0x000fda0003f06270 */
[----:B------:R-:W-:Y:S05]  /*fd80*/  @!P0 BRA `(.L_x_1444) ;  /* 0x0000025000008947 */ /* 0x000fea0003800000 */
.L_x_1450:
[----:B-1----:R-:W1:Y:S01]  /*fd90*/  S2R R11, SR_TID.X ;  /* 0x00000000000b7919 */ /* 0x002e620000002100 */
[----:B------:R-:W-:Y:S03]  /*fda0*/  BSSY B0, `(.L_x_1445) ;  /* 0x000001f000007945 */ /* 0x000fe60003800000 */
[----:B------:R-:W-:Y:S01]  /*fdb0*/  BAR.SYNC.DEFER_BLOCKING 0x0 ;  /* 0x0000000000007b1d */ /* 0x000fe20000010000 */
[----:B-1----:R-:W-:-:S04]  /*fdc0*/  IADD3 R10, R11, R18, RZ ;  /* 0x000000120b0a7210 */ /* 0x002fc80007ffe0ff */
[----:B------:R-:W-:-:S04]  /*fdd0*/  ISETP.GE.U32.AND P0, PT, R10, c[0x0][0x0], PT ;  /* 0x000000000a007a0c */ /* 0x000fc80003f06070 */
[----:B------:R-:W-:-:S13]  /*fde0*/  ISETP.GE.U32.OR P0, PT, R11, R18, P0 ;  /* 0x000000120b00720c */ /* 0x000fda0000706470 */
[----:B------:R-:W-:Y:S05]  /*fdf0*/  @P0 BRA `(.L_x_1446) ;  /* 0x0000019000000947 */ /* 0x000fea0003800000 */
[----:B------:R-:W-:Y:S01]  /*fe00*/  IMAD R12, R18, 0x10, R17 ;  /* 0x00000010120c7824 */ /* 0x000fe200078e0211 */
        /* <DEDUP_REMOVED lines=13> */
.L_x_1448:
[----:B--2---:R-:W1:Y:S01]  /*fee0*/  DSETP.GTU.AND P0, PT, |R12|, +INF , PT ;  /* 0x7ff000000c00742a */ /* 0x004e620003f0c200 */
[----:B------:R-:W-:-:S05]  /*fef0*/  ISETP.LT.U32.AND P2, PT, R3, R14, PT ;  /* 0x0000000e0300720c */ /* 0x000fca0003f41070 */
[----:B-1----:R-:W-:-:S08]  /*ff00*/  ISETP.LT.OR.EX P0, PT, R4, R15, !P0, P2 ;  /* 0x0000000f0400720c */ /* 0x002fd00004701720 */
.L_x_1449:
[----:B------:R-:W-:Y:S05]  /*ff10*/  BSYNC B1 ;  /* 0x0000000000017941 */ /* 0x000fea0003800000 */
.L_x_1447:
[----:B------:R-:W-:Y:S02]  /*ff20*/  SEL R3, R3, R14, P0 ;  /* 0x0000000e03037207 */ /* 0x000fe40000000000 */
[----:B------:R-:W-:Y:S02]  /*ff30*/  SEL R4, R4, R15, P0 ;  /* 0x0000000f04047207 */ /* 0x000fe40000000000 */
[----:B------:R-:W-:Y:S01]  /*ff40*/  FSEL R8, R8, R12, P0 ;  /* 0x0000000c08087208 */ /* 0x000fe20000000000 */
[----:B------:R-:W-:Y:S01]  /*ff50*/  IMAD.MOV.U32 R10, RZ, RZ, R3 ;  /* 0x000000ffff0a7224 */ /* 0x000fe200078e0003 */
[----:B------:R-:W-:Y:S01]  /*ff60*/  FSEL R9, R9, R13, P0 ;  /* 0x0000000d09097208 */ /* 0x000fe20000000000 */
[----:B------:R-:W-:-:S05]  /*ff70*/  IMAD.MOV.U32 R11, RZ, RZ, R4 ;  /* 0x000000ffff0b7224 */ /* 0x000fca00078e0004 */
[----:B------:R1:W-:Y:S02]  /*ff80*/  STS.128 [R5.X16+0x10], R8 ;  /* 0x0000100805007388 */ /* 0x0003e4000000cc00 */
.L_x_1446:
[----:B------:R-:W-:Y:S05]  /*ff90*/  BSYNC B0 ;  /* 0x0000000000007941 */ /* 0x000fea0003800000 */
.L_x_1445:
[----:B------:R-:W-:-:S04]  /*ffa0*/  SHF.R.S32.HI R18, RZ, 0x1, R18 ;  /* 0x00000001ff127819 */ /* 0x000fc80000011412 */
[----:B------:R-:W-:-:S13]  /*ffb0*/  ISETP.GE.AND P0, PT, R18, 0x20, PT ;  /* 0x000000201200780c */ /* 0x000fda0003f06270 */
[----:B------:R-:W-:Y:S05]  /*ffc0*/  @P0 BRA `(.L_x_1450) ;  /* 0xfffffdc000000947 */ /* 0x000fea000383ffff */
[----:B------:R-:W-:-:S04]  /*ffd0*/  IMAD.MOV.U32 R12, RZ, RZ, 0x20 ;  /* 0x00000020ff0c7424 */ /* 0x000fc800078e00ff */
.L_x_1444:
[----:B------:R-:W-:Y:S01]  /*ffe0*/  BAR.SYNC.DEFER_BLOCKING 0x0 ;  /* 0x0000000000007b1d */ /* 0x000fe20000010000 */
[----:B------:R-:W-:-:S13]  /*fff0*/  ISETP.GE.AND P0, PT, R12, 0x2, PT ;  /* 0x000000020c00780c */ /* 0x000fda0003f06270 */
[----:B------:R-:W-:Y:S05]  /*10000*/  @!P0 BRA `(.L_x_1443) ;  /* 0x000001c000008947 */ /* 0x000fea0003800000 */
[----:B-1----:R-:W-:-:S04]  /*10010*/  MOV R5, 0x1 ;  /* 0x0000000100057802 */ /* 0x002fc80000000f00 */
.L_x_1454:
        /* <DEDUP_REMOVED lines=16> */
.L_x_1452:
[----:B---34-:R-:W1:Y:S01]  /*10120*/  DSETP.GTU.AND P0, PT, |R10|, +INF , PT ;  /* 0x7ff000000a00742a */ /* 0x018e620003f0c200 */
[----:B0-----:R-:W-:-:S05]  /*10130*/  ISETP.LT.U32.AND P2, PT, R3, R14, PT ;  /* 0x0000000e0300720c */ /* 0x001fca0003f41070 */
[----:B-1----:R-:W-:-:S08]  /*10140*/  ISETP.LT.OR.EX P0, PT, R4, R15, !P0, P2 ;  /* 0x0000000f0400720c */ /* 0x002fd00004701720 */
.L_x_1453:
[----:B------:R-:W-:Y:S05]  /*10150*/  BSYNC B0 ;  /* 0x0000000000007941 */ /* 0x000fea0003800000 */
.L_x_1451:
[----:B--2---:R-:W-:Y:S01]  /*10160*/  IMAD.SHL.U32 R5, R5, 0x2, RZ ;  /* 0x0000000205057824 */ /* 0x004fe200078e00ff */
[----:B------:R-:W-:Y:S02]  /*10170*/  FSEL R8, R8, R10, P0 ;  /* 0x0000000a08087208 */ /* 0x000fe40000000000 */
[----:B------:R-:W-:Y:S02]  /*10180*/  FSEL R9, R9, R11, P0 ;  /* 0x0000000b09097208 */ /* 0x000fe40000000000 */
[----:B------:R-:W-:Y:S02]  /*10190*/  ISETP.GE.AND P2, PT, R5, R12, PT ;  /* 0x0000000c0500720c */ /* 0x000fe40003f46270 */
[----:B------:R-:W-:Y:S02]  /*101a0*/  SEL R3, R3, R14, P0 ;  /* 0x0000000e03037207 */ /* 0x000fe40000000000 */
[----:B------:R-:W-:-:S09]  /*101b0*/  SEL R4, R4, R15, P0 ;  /* 0x0000000f04047207 */ /* 0x000fd20000000000 */
[----:B------:R-:W-:Y:S05]  /*101c0*/  @!P2 BRA `(.L_x_1454) ;  /* 0xfffffe500000a947 */ /* 0x000fea000383ffff */
.L_x_1443:
[----:B------:R-:W-:Y:S05]  /*101d0*/  @!P1 EXIT ;  /* 0x000000000000994d */ /* 0x000fea0003800000 */
[----:B------:R-:W-:Y:S01]  /*101e0*/  ISETP.NE.U32.AND P0, PT, R0, RZ, PT ;  /* 0x000000ff0000720c */ /* 0x000fe20003f05070 */
[----:B------:R-:W-:Y:S02]  /*101f0*/  ULDC.U8 UR4, c[0x0][0x580] ;  /* 0x0001600000047ab9 */ /* 0x000fe40000000000 */
[----:B------:R-:W-:Y:S02]  /*10200*/  ISETP.NE.AND P1, PT, RZ, UR4, PT ;  /* 0x00000004ff007c0c */ /* 0x000fe4000bf25270 */
[----:B------:R-:W-:Y:S02]  /*10210*/  ISETP.NE.AND.EX P0, PT, R16, RZ, PT, P0 ;  /* 0x000000ff1000720c */ /* 0x000fe40003f05300 */
[----:B------:R-:W-:Y:S02]  /*10220*/  SEL R0, RZ, c[0x0][0x578], !P1 ;  /* 0x00015e00ff007a07 */ /* 0x000fe40004800000 */
[----:B------:R-:W-:Y:S02]  /*10230*/  SEL R17, RZ, c[0x0][0x57c], !P1 ;  /* 0x00015f00ff117a07 */ /* 0x000fe40004800000 */
[----:B------:R-:W-:-:S05]  /*10240*/  IADD3 R16, P2, R3, R0, RZ ;  /* 0x0000000003107210 */ /* 0x000fca0007f5e0ff */
[----:B------:R-:W-:Y:S02]  /*10250*/  IMAD.X R17, R4, 0x1, R17, P2 ;  /* 0x0000000104117824 */ /* 0x000fe400010e0611 */
[----:B------:R-:W-:Y:S05]  /*10260*/  @!P0 BRA `(.L_x_1455) ;  /* 0x0000035000008947 */ /* 0x000fea0003800000 */
[----:B------:R-:W-:Y:S02]  /*10270*/  ULDC.U8 UR4, c[0x0][0x581] ;  /* 0x0001604000047ab9 */ /* 0x000fe40000000000 */
[----:B------:R-:W-:Y:S01]  /*10280*/  ISETP.NE.AND P2, PT, RZ, UR4, PT ;  /* 0x00000004ff007c0c */ /* 0x000fe2000bf45270 */
[----:B------:R-:W-:-:S12]  /*10290*/  @!P1 BRA `(.L_x_1456) ;  /* 0x0000014000009947 */ /* 0x000fd80003800000 */
[----:B-1----:R-:W2:Y:S04]  /*102a0*/  LDG.E.64 R4, [R6.64] ;  /* 0x0000002406047981 */ /* 0x002ea8000c1e1b00 */
[----:B------:R-:W3:Y:S01]  /*102b0*/  LDG.E.64 R10, [R6.64+0x8] ;  /* 0x00000824060a7981 */ /* 0x000ee2000c1e1b00 */
[----:B------:R-:W-:Y:S01]  /*102c0*/  PLOP3.LUT P0, PT, PT, PT, PT, 0x80, 0x0 ;  /* 0x000000000000781c */ /* 0x000fe20003f0f070 */
[----:B--2---:R-:W1:-:S14]  /*102d0*/  DSETP.GTU.AND P3, PT, |R4|, +INF , PT ;  /* 0x7ff000000400742a */ /* 0x004e5c0003f6c200 */
[----:B-1----:R-:W1:Y:S01]  /*102e0*/  @!P3 DSETP.NEU.AND P4, PT, R4, R8, PT ;  /* 0x000000080400b22a */ /* 0x002e620003f8d000 */
[----:B---3--:R-:W-:-:S04]  /*102f0*/  @!P3 ISETP.GE.U32.AND P1, PT, R10, R16, PT ;  /* 0x000000100a00b20c */ /* 0x008fc80003f26070 */
[----:B------:R-:W-:Y:S02]  /*10300*/  @!P3 ISETP.GE.AND.EX P1, PT, R11, R17, PT, P1 ;  /* 0x000000110b00b20c */ /* 0x000fe40003f26310 */
[----:B-1----:R-:W-:Y:S01]  /*10310*/  @!P3 PLOP3.LUT P0, PT, P4, PT, PT, 0x80, 0x0 ;  /* 0x000000000000b81c */ /* 0x002fe2000270f070 */
[----:B------:R-:W1:-:S06]  /*10320*/  @!P3 DSETP.GT.AND P4, PT, R4, R8, PT ;  /* 0x000000080400b22a */ /* 0x000e4c0003f84000 */
[----:B-1----:R-:W-:Y:S01]  /*10330*/  @!P3 SEL R0, RZ, 0xffffffff, !P4 ;  /* 0xffffffffff00b807 */ /* 0x002fe20006000000 */
[----:B------:R-:W1:-:S05]  /*10340*/  @P3 DSETP.GTU.AND P4, PT, |R8|, +INF , PT ;  /* 0x7ff000000800342a */ /* 0x000e4a0003f8c200 */
[----:B------:R-:W-:Y:S02]  /*10350*/  @!P0 SEL R0, RZ, 0xffffffff, P1 ;  /* 0xffffffffff008807 */ /* 0x000fe40000800000 */
[----:B------:R-:W-:Y:S02]  /*10360*/  @P3 ISETP.LT.U32.AND P1, PT, R10, R16, PT ;  /* 0x000000100a00320c */ /* 0x000fe40003f21070 */
[----:B------:R-:W-:-:S04]  /*10370*/  @!P3 LOP3.LUT R0, R0, 0x1, RZ, 0xc0, !PT ;  /* 0x000000010000b812 */ /* 0x000fc800078ec0ff */
[----:B------:R-:W-:Y:S02]  /*10380*/  @!P3 ISETP.EQ.U32.AND P0, PT, R0, 0x1, PT ;  /* 0x000000010000b80c */ /* 0x000fe40003f02070 */
[----:B-1----:R-:W-:-:S13]  /*10390*/  @P3 ISETP.LT.OR.EX P0, PT, R11, R17, !P4, P1 ;  /* 0x000000110b00320c */ /* 0x002fda0006701710 */
[----:B------:R-:W-:Y:S02]  /*103a0*/  FSEL R8, R4, R8, P0 ;  /* 0x0000000804087208 */ /* 0x000fe40000000000 */
[----:B------:R-:W-:Y:S02]  /*103b0*/  FSEL R9, R5, R9, P0 ;  /* 0x0000000905097208 */ /* 0x000fe40000000000 */
[----:B------:R-:W-:Y:S02]  /*103c0*/  SEL R16, R10, R16, P0 ;  /* 0x000000100a107207 */ /* 0x000fe40000000000 */
[----:B------:R-:W-:Y:S02]  /*103d0*/  SEL R17, R11, R17, P0 ;  /* 0x000000110b117207 */ /* 0x000fe40000000000 */
.L_x_1456:
[----:B------:R-:W-:Y:S05]  /*103e0*/  @!P2 BRA `(.L_x_1457) ;  /* 0x000001a00000a947 */ /* 0x000fea0003800000 */
[----:B------:R-:W-:-:S05]  /*103f0*/  IMAD.MOV.U32 R0, RZ, RZ, 0x1 ;  /* 0x00000001ff007424 */ /* 0x000fca00078e00ff */
[----:B------:R-:W-:-:S13]  /*10400*/  ISETP.NE.AND P0, PT, R0, c[0x0][0x584], PT ;  /* 0x0001610000007a0c */ /* 0x000fda0003f05270 */
[----:B------:R-:W-:Y:S05]  /*10410*/  @!P0 BRA `(.L_x_1458) ;  /* 0x0000013000008947 */ /* 0x000fea0003800000 */
[----:B------:R-:W-:Y:S01]  /*10420*/  MOV R14, 0x0 ;  /* 0x00000000000e7802 */ /* 0x000fe20000000f00 */
[----:B------:R-:W-:Y:S01]  /*10430*/  IMAD.MOV.U32 R4, RZ, RZ, c[0x4][0x3d8] ;  /* 0x0100f600ff047624 */ /* 0x000fe200078e00ff */
[----:B-1----:R-:W-:Y:S01]  /*10440*/  MOV R5, c[0x4][0x3dc] ;  /* 0x0100f70000057a02 */ /* 0x002fe20000000f00 */
[----:B------:R-:W-:Y:S01]  /*10450*/  IMAD.MOV.U32 R6, RZ, RZ, c[0x4][0x3c0] ;  /* 0x0100f000ff067624 */ /* 0x000fe200078e00ff */
[----:B------:R-:W-:Y:S01]  /*10460*/  MOV R11, c[0x4][0x254] ;  /* 0x01009500000b7a02 */ /* 0x000fe20000000f00 */
[----:B------:R-:W-:Y:S01]  /*10470*/  IMAD.MOV.U32 R7, RZ, RZ, c[0x4][0x3c4] ;  /* 0x0100f100ff077624 */ /* 0x000fe200078e00ff */
[----:B------:R-:W1:Y:S01]  /*10480*/  LDC.64 R14, c[0x4][R14] ;  /* 0x010000000e0e7b82 */ /* 0x000e620000000a00 */
[----:B------:R-:W-:Y:S02]  /*10490*/  IMAD.MOV.U32 R8, RZ, RZ, 0x2ef ;  /* 0x000002efff087424 */ /* 0x000fe400078e00ff */
[----:B------:R-:W-:Y:S02]  /*104a0*/  IMAD.MOV.U32 R10, RZ, RZ, c[0x4][0x250] ;  /* 0x01009400ff0a7624 */ /* 0x000fe400078e00ff */
[----:B------:R-:W-:-:S02]  /*104b0*/  IMAD.MOV.U32 R12, RZ, RZ, 0x1 ;  /* 0x00000001ff0c7424 */ /* 0x000fc400078e00ff */
        /* <DEDUP_REMOVED lines=8> */
[----:B01----:R-:W-:Y:S05]  /*10540*/  CALL.ABS.NOINC R14 ;  /* 0x000000000e007343 */ /* 0x003fea0003c00000 */
.L_x_1458:
[----:B------:R-:W-:-:S05]  /*10550*/  IADD3 R2, P0, R2, c[0x0][0x550], RZ ;  /* 0x0001540002027a10 */ /* 0x000fca0007f1e0ff */
[----:B------:R-:W-:-:S05]  /*10560*/  IMAD.X R3, RZ, RZ, c[0x0][0x554], P0 ;  /* 0x00015500ff037624 */ /* 0x000fca00000e06ff */
[----:B------:R-:W-:Y:S01]  /*10570*/  STG.E.64 [R2.64], R16 ;  /* 0x0000001002007986 */ /* 0x000fe2000c101b24 */
[----:B------:R-:W-:Y:S05]  /*10580*/  EXIT ;  /* 0x000000000000794d */ /* 0x000fea0003800000 */
.L_x_1457:
[----:B------:R-:W-:Y:S04]  /*10590*/  STG.E.64 [R6.64], R8 ;  /* 0x0000000806007986 */ /* 0x000fe8000c101b24 */
[----:B------:R-:W-:Y:S01]  /*105a0*/  STG.E.64 [R6.64+0x8], R16 ;  /* 0x0000081006007986 */ /* 0x000fe2000c101b24 */
[----:B------:R-:W-:Y:S05]  /*105b0*/  EXIT ;  /* 0x000000000000794d */ /* 0x000fea0003800000 */
.L_x_1455:
        /* <DEDUP_REMOVED lines=19> */
[----:B01----:R-:W-:Y:S05]  /*106f0*/  CALL.ABS.NOINC R14 ;  /* 0x000000000e007343 */ /* 0x003fea0003c00000 */
[----:B------:R-:W-:Y:S02]  /*10700*/  CS2R R16, SRZ ;  /* 0x0000000000107805 */ /* 0x000fe4000001ff00 */
.L_x_1459:
        /* <DEDUP_REMOVED lines=25> */
.L_x_1461:
[----:B------:R-:W-:-:S05]  /*108a0*/  IADD3 R2, P0, R2, c[0x0][0x550], RZ ;  /* 0x0001540002027a10 */ /* 0x000fca0007f1e0ff */
[----:B------:R-:W-:-:S05]  /*108b0*/  IMAD.X R3, RZ, RZ, c[0x0][0x554], P0 ;  /* 0x00015500ff037624 */ /* 0x000fca00000e06ff */
[----:B------:R-:W-:Y:S01]  /*108c0*/  STG.E.64 [R2.64], R16 ;  /* 0x0000001002007986 */ /* 0x000fe2000c101b24 */
[----:B------:R-:W-:Y:S05]  /*108d0*/  EXIT ;  /* 0x000000000000794d */ /* 0x000fea0003800000 */
.L_x_1460:
        /* <DEDUP_REMOVED lines=19> */
[----:B------:R-:W-:Y:S05]  /*10a10*/  EXIT ;  /* 0x000000000000794d */ /* 0x000fea0003800000 */
.L_x_1421:
[----:B------:R-:W1:Y:S04]  /*10a20*/  S2R R3, SR_TID.X ;  /* 0x0000000000037919 */ /* 0x000e680000002100 */
[----:B------:R-:W2:Y:S01]  /*10a30*/  S2R R8, SR_TID.Y ;  /* 0x0000000000087919 */ /* 0x000ea20000002200 */
[----:B-1----:R-:W-:-:S03]  /*10a40*/  IMAD R9, R3, c[0x0][0x19c], RZ ;  /* 0x0000670003097a24 */ /* 0x002fc600078e02ff */
[----:B------:R-:W1:Y:S01]  /*10a50*/  S2R R3, SR_CTAID.X ;  /* 0x0000000000037919 */ /* 0x000e620000002500 */
[----:B--2---:R-:W-:-:S04]  /*10a60*/  IMAD R10, R8, c[0x0][0x1a0], R9 ;  /* 0x00006800080a7a24 */ /* 0x004fc800078e0209 */
[----:B-1----:R-:W-:-:S05]  /*10a70*/  IMAD R3, R3, c[0x0][0x188], R10 ;  /* 0x0000620003037a24 */ /* 0x002fca00078e020a */
[----:B------:R-:W-:-:S13]  /*10a80*/  ISETP.GE.AND P0, PT, R3, c[0x0][0x180], PT ;  /* 0x0000600003007a0c */ /* 0x000fda0003f06270 */
[----:B------:R-:W-:Y:S05]  /*10a90*/  @P0 EXIT ;  /* 0x000000000000094d */ /* 0x000fea0003800000 */
[----:B------:R-:W1:Y:S01]  /*10aa0*/  S2R R9, SR_TID.X ;  /* 0x0000000000097919 */ /* 0x000e620000002100 */
[----:B------:R-:W-:Y:S02]  /*10ab0*/  ISETP.NE.AND P0, PT, RZ, c[0x0][0x190], PT ;  /* 0x00006400ff007a0c */ /* 0x000fe40003f05270 */
[----:B-1----:R-:W-:-:S13]  /*10ac0*/  ISETP.NE.AND P1, PT, R9, RZ, PT ;  /* 0x000000ff0900720c */ /* 0x002fda0003f25270 */
        /* <DEDUP_REMOVED lines=16> */
[----:B------:R-:W2:Y:S04]  /*10bd0*/  LDG.E.64 R8, [R6.64] ;  /* 0x0000002406087981 */ /* 0x000ea8000c1e1b00 */
        /* <DEDUP_REMOVED lines=19> */
.L_x_1463:
[----:B------:R-:W-:Y:S05]  /*10d10*/  @!P2 BRA `(.L_x_1464) ;  /* 0x000001a00000a947 */ /* 0x000fea0003800000 */
[----:B------:R-:W-:-:S05]  /*10d20*/  IMAD.MOV.U32 R0, RZ, RZ, 0x1 ;  /* 0x00000001ff007424 */ /* 0x000fca00078e00ff */
[----:B------:R-:W-:-:S13]  /*10d30*/  ISETP.NE.AND P0, PT, R0, c[0x0][0x584], PT ;  /* 0x0001610000007a0c */ /* 0x000fda0003f05270 */
[----:B------:R-:W-:Y:S05]  /*10d40*/  @!P0 BRA `(.L_x_1465) ;  /* 0x0000013000008947 */ /* 0x000fea0003800000 */
[----:B------:R-:W-:Y:S01]  /*10d50*/  MOV R14, 0x0 ;  /* 0x00000000000e7802 */ /* 0x000fe20000000f00 */
[----:B------:R-:W-:Y:S01]  /*10d60*/  IMAD.MOV.U32 R5, RZ, RZ, c[0x4][0x3dc] ;  /* 0x0100f700ff057624 */ /* 0x000fe200078e00ff */
[----:B------:R-:W-:Y:S01]  /*10d70*/  MOV R4, c[0x4][0x3d8] ;  /* 0x0100f60000047a02 */ /* 0x000fe20000000f00 */
        /* <DEDUP_REMOVED lines=16> */
.L_x_1465:
[----:B------:R-:W-:-:S05]  /*10e80*/  IADD3 R2, P0, R2, c[0x0][0x550], RZ ;  /* 0x0001540002027a10 */ /* 0x000fca0007f1e0ff */
[----:B------:R-:W-:-:S05]  /*10e90*/  IMAD.X R3, RZ, RZ, c[0x0][0x554], P0 ;  /* 0x00015500ff037624 */ /* 0x000fca00000e06ff */
[----:B------:R-:W-:Y:S01]  /*10ea0*/  STG.E.64 [R2.64], R16 ;  /* 0x0000001002007986 */ /* 0x000fe2000c101b24 */
[----:B------:R-:W-:Y:S05]  /*10eb0*/  EXIT ;  /* 0x000000000000794d */ /* 0x000fea0003800000 */
.L_x_1464:
[----:B------:R-:W-:Y:S04]  /*10ec0*/  STG.E.64 [R6.64], R4 ;  /* 0x0000000406007986 */ /* 0x000fe8000c101b24 */
[----:B------:R-:W-:Y:S01]  /*10ed0*/  STG.E.64 [R6.64+0x8], R16 ;  /* 0x0000081006007986 */ /* 0x000fe2000c101b24 */
[----:B------:R-:W-:Y:S05]  /*10ee0*/  EXIT ;  /* 0x000000000000794d */ /* 0x000fea0003800000 */
.L_x_1462:
        /* <DEDUP_REMOVED lines=21> */
.L_x_1466:
        /* <DEDUP_REMOVED lines=25> */
.L_x_1468:
[----:B------:R-:W-:-:S05]  /*111d0*/  IADD3 R2, P0, R2, c[0x0][0x550], RZ ;  /* 0x0001540002027a10 */ /* 0x000fca0007f1e0ff */
[----:B------:R-:W-:-:S05]  /*111e0*/  IMAD.X R3, RZ, RZ, c[0x0][0x554], P0 ;  /* 0x00015500ff037624 */ /* 0x000fca00000e06ff */
[----:B------:R-:W-:Y:S01]  /*111f0*/  STG.E.64 [R2.64], R16 ;  /* 0x0000001002007986 */ /* 0x000fe2000c101b24 */
[----:B------:R-:W-:Y:S05]  /*11200*/  EXIT ;  /* 0x000000000000794d */ /* 0x000fea0003800000 */
.L_x_1467:
        /* <DEDUP_REMOVED lines=20> */
        .weak           $__internal_6_$__cuda_sm20_div_u64
        .type           $__internal_6_$__cuda_sm20_div_u64,@function
        .size           $__internal_6_$__cuda_sm20_div_u64,($__internal_7_$__cuda_sm20_rem_u64 - $__internal_6_$__cuda_sm20_div_u64)
$__internal_6_$__cuda_sm20_div_u64:
[----:B------:R-:W-:Y:S01]  /*11350*/  IMAD.MOV.U32 R12, RZ, RZ, R0 ;  /* 0x000000ffff0c7224 */ /* 0x000fe200078e0000 */
[----:B------:R-:W-:-:S04]  /*11360*/  MOV R13, R3 ;  /* 0x00000003000d7202 */ /* 0x000fc80000000f00 */
        /* <DEDUP_REMOVED lines=29> */
[----:B------:R-:W-:-:S04]  /*11540*/  IADD3 R15, P3, R16, R15, RZ ;  /* 0x0000000f100f7210 */ /* 0x000fc80007f7e0ff */
[----:B------:R-:W-:Y:S01]  /*11550*/  IADD3.X R9, R12, R9, RZ, P0, !PT ;  /* 0x000000090c097210 */ /* 0x000fe200007fe4ff */
        /* <DEDUP_REMOVED lines=15> */
[----:B------:R-:W-:Y:S02]  /*11650*/  IADD3 R8, P3, R15, 0x1, RZ ;  /* 0x000000010f087810 */ /* 0x000fe40007f7e0ff */
[----:B------:R-:W-:Y:S02]  /*11660*/  IADD3 R7, P1, -R0, R17, RZ ;  /* 0x0000001100077210 */ /* 0x000fe40007f3e1ff */
[----:B------:R-:W-:Y:S01]  /*11670*/  ISETP.GE.U32.AND.EX P0, PT, R16, R3, PT, P0 ;  /* 0x000000031000720c */ /* 0x000fe20003f06100 */
[----:B------:R-:W-:Y:S01]  /*11680*/  IMAD.X R12, RZ, RZ, R9, P3 ;  /* 0x000000ffff0c7224 */ /* 0x000fe200018e0609 */
[----:B------:R-:W-:Y:S02]  /*11690*/  IADD3.X R14, ~R3, R16, RZ, P1, !PT ;  /* 0x00000010030e7210 */ /* 0x000fe40000ffe5ff */
[----:B------:R-:W-:Y:S02]  /*116a0*/  SEL R15, R8, R15, P0 ;  /* 0x0000000f080f7207 */ /* 0x000fe40000000000 */
[----:B------:R-:W-:-:S02]  /*116b0*/  SEL R7, R7, R17, P0 ;  /* 0x0000001107077207 */ /* 0x000fc40000000000 */
[----:B------:R-:W-:Y:S02]  /*116c0*/  SEL R12, R12, R9, P0 ;  /* 0x000000090c0c7207 */ /* 0x000fe40000000000 */
[----:B------:R-:W-:Y:S02]  /*116d0*/  IADD3 R8, P3, R15, 0x1, RZ ;  /* 0x000000010f087810 */ /* 0x000fe40007f7e0ff */
[----:B------:R-:W-:Y:S02]  /*116e0*/  SEL R14, R14, R16, P0 ;  /* 0x000000100e0e7207 */ /* 0x000fe40000000000 */
[----:B------:R-:W-:Y:S01]  /*116f0*/  ISETP.GE.U32.AND P0, PT, R7, R0, PT ;  /* 0x000000000700720c */ /* 0x000fe20003f06070 */
[----:B------:R-:W-:Y:S01]  /*11700*/  IMAD.X R9, RZ, RZ, R12, P3 ;  /* 0x000000ffff097224 */ /* 0x000fe200018e060c */
[----:B------:R-:W-:Y:S01]  /*11710*/  ISETP.NE.U32.AND P1, PT, R0, RZ, PT ;  /* 0x000000ff0000720c */ /* 0x000fe20003f25070 */
[----:B------:R-:W-:Y:S01]  /*11720*/  IMAD.MOV.U32 R7, RZ, RZ, 0x0 ;  /* 0x00000000ff077424 */ /* 0x000fe200078e00ff */
[----:B------:R-:W-:-:S02]  /*11730*/  ISETP.GE.U32.AND.EX P0, PT, R14, R3, PT, P0 ;  /* 0x000000030e00720c */ /* 0x000fc40003f06100 */
[----:B------:R-:W-:Y:S02]  /*11740*/  ISETP.NE.AND.EX P1, PT, R3, RZ, PT, P1 ;  /* 0x000000ff0300720c */ /* 0x000fe40003f25310 */
[----:B------:R-:W-:Y:S02]  /*11750*/  SEL R8, R8, R15, P0 ;  /* 0x0000000f08087207 */ /* 0x000fe40000000000 */
[----:B------:R-:W-:Y:S02]  /*11760*/  SEL R9, R9, R12, P0 ;  /* 0x0000000c09097207 */ /* 0x000fe40000000000 */
[----:B------:R-:W-:Y:S02]  /*11770*/  SEL R8, R8, 0xffffffff, P1 ;  /* 0xffffffff08087807 */ /* 0x000fe40000800000 */
[----:B------:R-:W-:Y:S01]  /*11780*/  SEL R9, R9, 0xffffffff, P1 ;  /* 0xffffffff09097807 */ /* 0x000fe20000800000 */
[----:B------:R-:W-:Y:S06]  /*11790*/  RET.REL.NODEC R6 `(_ZN2at6native13reduce_kernelILi512ELi1ENS0_8ReduceOpIdNS0_9ArgMaxOpsIdEEjlLi4ELi4EEEEEvT1_) ;  /* 0xfffee86006007950 */ /* 0x000fec0003c3ffff */
        .weak           $__internal_7_$__cuda_sm20_rem_u64
        .type           $__internal_7_$__cuda_sm20_rem_u64,@function
        .size           $__internal_7_$__cuda_sm20_rem_u64,(.L_x_6809 - $__internal_7_$__cuda_sm20_rem_u64)
$__internal_7_$__cuda_sm20_rem_u64:
        /* <DEDUP_REMOVED lines=31> */
[----:B------:R-:W-:Y:S01]  /*11990*/  IMAD.MOV.U32 R7, RZ, RZ, RZ ;  /* 0x000000ffff077224 */ /* 0x000fe200078e00ff */
        /* <DEDUP_REMOVED lines=17> */
[----:B------:R-:W-:Y:S02]  /*11ab0*/  ISETP.GE.U32.AND.EX P0, PT, R9, R12, PT, P0 ;  /* 0x0000000c0900720c */ /* 0x000fe40003f06100 */
[-C--:B------:R-:W-:Y:S02]  /*11ac0*/  IADD3.X R7, ~R12, R9.reuse, RZ, P1, !PT ;  /* 0x000000090c077210 */ /* 0x080fe40000ffe5ff */
[----:B------:R-:W-:Y:S02]  /*11ad0*/  SEL R6, R6, R10, P0 ;  /* 0x0000000a06067207 */ /* 0x000fe40000000000 */
[----:B------:R-:W-:Y:S02]  /*11ae0*/  SEL R7, R7, R9, P0 ;  /* 0x0000000907077207 */ /* 0x000fe40000000000 */
[----:B------:R-:W-:Y:S02]  /*11af0*/  IADD3 R8, P2, -R13, R6, RZ ;  /* 0x000000060d087210 */ /* 0x000fe40007f5e1ff */
[----:B------:R-:W-:-:S02]  /*11b00*/  ISETP.GE.U32.AND P0, PT, R6, R13, PT ;  /* 0x0000000d0600720c */ /* 0x000fc40003f06070 */
[----:B------:R-:W-:Y:S01]  /*11b10*/  ISETP.NE.U32.AND P1, PT, R13, RZ, PT ;  /* 0x000000ff0d00720c */ /* 0x000fe20003f25070 */
[C---:B------:R-:W-:Y:S01]  /*11b20*/  IMAD.X R9, R7.reuse, 0x1, ~R12, P2 ;  /* 0x0000000107097824 */ /* 0x040fe200010e0e0c */
[----:B------:R-:W-:Y:S02]  /*11b30*/  ISETP.GE.U32.AND.EX P0, PT, R7, R12, PT, P0 ;  /* 0x0000000c0700720c */ /* 0x000fe40003f06100 */
[----:B------:R-:W-:Y:S02]  /*11b40*/  ISETP.NE.AND.EX P1, PT, R12, RZ, PT, P1 ;  /* 0x000000ff0c00720c */ /* 0x000fe40003f25310 */
[----:B------:R-:W-:Y:S01]  /*11b50*/  SEL R8, R8, R6, P0 ;  /* 0x0000000608087207 */ /* 0x000fe20000000000 */
[----:B------:R-:W-:Y:S01]  /*11b60*/  IMAD.MOV.U32 R6, RZ, RZ, R11 ;  /* 0x000000ffff067224 */ /* 0x000fe200078e000b */
[----:B------:R-:W-:Y:S01]  /*11b70*/  SEL R9, R9, R7, P0 ;  /* 0x0000000709097207 */ /* 0x000fe20000000000 */
[----:B------:R-:W-:Y:S01]  /*11b80*/  IMAD.MOV.U32 R7, RZ, RZ, 0x0 ;  /* 0x00000000ff077424 */ /* 0x000fe200078e00ff */
[----:B------:R-:W-:-:S02]  /*11b90*/  SEL R8, R8, 0xffffffff, P1 ;  /* 0xffffffff08087807 */ /* 0x000fc40000800000 */
[----:B------:R-:W-:Y:S01]  /*11ba0*/  SEL R9, R9, 0xffffffff, P1 ;  /* 0xffffffff09097807 */ /* 0x000fe20000800000 */
[----:B------:R-:W-:Y:S06]  /*11bb0*/  RET.REL.NODEC R6 `(_ZN2at6native13reduce_kernelILi512ELi1ENS0_8ReduceOpIdNS0_9ArgMaxOpsIdEEjlLi4ELi4EEEEEvT1_) ;  /* 0xfffee44006007950 */ /* 0x000fec0003c3ffff */
.L_x_1469:
        /* <DEDUP_REMOVED lines=12> */
.L_x_6809:


//--------------------- .text._ZN2at6native13reduce_kernelILi256ELi2ENS0_8ReduceOpIdNS0_9ArgMaxOpsIdEEjlLi4ELi4EEEEEvT1_ --------------------------
	.section	.text._ZN2at6native13reduce_kernelILi256ELi2ENS0_8ReduceOpIdNS0_9ArgMaxOpsIdEEjlLi4ELi4EEEEEvT1_,"ax",@progbits
	.sectioninfo	@"SHI_REGISTERS=62"
	.align	128
        .global         _ZN2at6native13reduce_kernelILi256ELi2ENS0_8ReduceOpIdNS0_9ArgMaxOpsIdEEjlLi4ELi4EEEEEvT1_
        .type           _ZN2at6native13reduce_kernelILi256ELi2ENS0_8ReduceOpIdNS0_9ArgMaxOpsIdEEjlLi4ELi4EEEEEvT1_,@function
        .size           _ZN2at6native13reduce_kernelILi256ELi2ENS0_8ReduceOpIdNS0_9ArgMaxOpsIdEEjlLi4ELi4EEEEEvT1_,(.L_x_6811 - _ZN2at6native13reduce_kernelILi256ELi2ENS0_8ReduceOpIdNS0_9ArgMaxOpsIdEEjlLi4ELi4EEEEEvT1_)
        .other          _ZN2at6native13reduce_kernelILi256ELi2ENS0_8ReduceOpIdNS0_9ArgMaxOpsIdEEjlLi4ELi4EEEEEvT1_,@"STO_CUDA_ENTRY STV_DEFAULT"
_ZN2at6native13reduce_kernelILi256ELi2ENS0_8ReduceOpIdNS0_9ArgMaxOpsIdEEjlLi4ELi4EEEEEvT1_:
.text._ZN2at6native13reduce_kernelILi256ELi2ENS0_8ReduceOpIdNS0_9ArgMaxOpsIdEEjlLi4ELi4EEEEEvT1_:
        /* <DEDUP_REMOVED lines=8> */
[----:B-1----:R-:W-:-:S04]  /*0080*/  IMAD R0, R17, c[0x0][0x1a0], R2 ;  /* 0x0000680011007a24 */ /* 0x002fc800078e0202 */
[----:B--2---:R-:W-:Y:S02]  /*0090*/  IMAD R4, R3, c[0x0][0x188], R0 ;  /* 0x0000620003047a24 */ /* 0x004fe400078e0200 */
[----:B------:R-:W-:Y:S02]  /*00a0*/  IMAD R0, R17, c[0x0][0x194], R6 ;  /* 0x0000650011007a24 */ /* 0x000fe400078e0206 */
        /* <DEDUP_REMOVED lines=201> */
[----:B------:R-:W-:Y:S02]  /*0d40*/  @P0 IMAD R3, R8, c[0x0][0x540], R3 ;  /* 0x0001500008030a24 */ /* 0x000fe400078e0203 */
.L_x_1470:
[----:B------:R-:W-:Y:S01]  /*0d50*/  ISETP.GE.U32.AND P0, PT, R0, c[0x0][0x17c], PT ;  /* 0x00005f0000007a0c */ /* 0x000fe20003f06070 */
[----:B------:R-:W-:Y:S01]  /*0d60*/  ULDC.64 UR36, c[0x0][0x118] ;  /* 0x0000460000247ab9 */ /* 0x000fe20000000a00 */
[----:B------:R-:W-:Y:S01]  /*0d70*/  BSSY B6, `(.L_x_1471) ;  /* 0x0000e5f000067945 */ /* 0x000fe20003800000 */
[----:B------:R-:W-:Y:S01]  /*0d80*/  CS2R R6, SRZ ;  /* 0x0000000000067805 */ /* 0x000fe2000001ff00 */
[----:B------:R-:W-:Y:S01]  /*0d90*/  ISETP.GE.U32.OR P0, PT, R5, c[0x0][0x180], P0 ;  /* 0x0000600005007a0c */ /* 0x000fe20000706470 */
[----:B------:R-:W-:Y:S01]  /*0da0*/  CS2R R10, SRZ ;  /* 0x00000000000a7805 */ /* 0x000fe2000001ff00 */
[----:B------:R-:W-:Y:S01]  /*0db0*/  CS2R R4, SRZ ;  /* 0x0000000000047805 */ /* 0x000fe2000001ff00 */
[----:B------:R-:W-:-:S10]  /*0dc0*/  CS2R R8, SRZ ;  /* 0x0000000000087805 */ /* 0x000fd4000001ff00 */
        /* <DEDUP_REMOVED lines=28> */
[----:B------:R-:W-:Y:S01]  /*0f90*/  MOV R32, c[0x0][0x17c] ;  /* 0x00005f0000207a02 */ /* 0x000fe20000000f00 */
[----:B------:R-:W-:Y:S01]  /*0fa0*/  IMAD.MOV.U32 R28, RZ, RZ, c[0x0][0x170] ;  /* 0x00005c00ff1c7624 */ /* 0x000fe200078e00ff */
        /* <DEDUP_REMOVED lines=20> */
.L_x_1479:
[----:B------:R-:W-:Y:S05]  /*10f0*/  BSYNC B2 ;  /* 0x0000000000027941 */ /* 0x000fea0003800000 */
.L_x_1478:
        /* <DEDUP_REMOVED lines=28> */
.L_x_1477:
[----:B------:R-:W-:Y:S05]  /*12c0*/  BSYNC B1 ;  /* 0x0000000000017941 */ /* 0x000fea0003800000 */
.L_x_1476:
[C---:B------:R-:W-:Y:S02]  /*12d0*/  IADD3 R3, P0, -R9.reuse, 0x4, RZ ;  /* 0x0000000409037810 */ /* 0x040fe40007f1e1ff */
[----:B------:R-:W-:Y:S02]  /*12e0*/  IADD3 R32, R9, c[0x0][0x17c], RZ ;  /* 0x00005f0009207a10 */ /* 0x000fe40007ffe0ff */
[----:B------:R-:W-:Y:S01]  /*12f0*/  LEA R18, P1, R3, R18, 0x3 ;  /* 0x0000001203127211 */ /* 0x000fe200078218ff */
[----:B------:R-:W-:Y:S01]  /*1300*/  IMAD.X R0, RZ, RZ, -0x1, P0 ;  /* 0xffffffffff007424 */ /* 0x000fe200000e06ff */
[----:B------:R-:W-:-:S02]  /*1310*/  IADD3 R24, -R9, 0x4, RZ ;  /* 0x0000000409187810 */ /* 0x000fc40007ffe1ff */
[----:B------:R-:W-:Y:S02]  /*1320*/  IADD3 R32, R32, -0x4, RZ ;  /* 0xfffffffc20207810 */ /* 0x000fe40007ffe0ff */
[----:B------:R-:W-:Y:S02]  /*1330*/  LEA.HI.X R19, R3, R19, R0, 0x3, P1 ;  /* 0x0000001303137211 */ /* 0x000fe400008f1c00 */
.L_x_1475:
[----:B------:R-:W-:Y:S05]  /*1340*/  BSYNC B0 ;  /* 0x0000000000007941 */ /* 0x000fea0003800000 */
.L_x_1474:
[----:B------:R-:W-:Y:S01]  /*1350*/  IMAD R0, R16, c[0x0][0x190], RZ ;  /* 0x0000640010007a24 */ /* 0x000fe200078e02ff */
[----:B------:R-:W-:Y:S01]  /*1360*/  BSSY B0, `(.L_x_1480) ;  /* 0x0000076000007945 */ /* 0x000fe20003800000 */
[----:B------:R-:W-:Y:S01]  /*1370*/  IMAD.MOV.U32 R3, RZ, RZ, c[0x0][0x170] ;  /* 0x00005c00ff037624 */ /* 0x000fe200078e00ff */
[----:B------:R-:W-:Y:S01]  /*1380*/  MOV R26, c[0x0][0x168] ;  /* 0x00005a00001a7a02 */ /* 0x000fe20000000f00 */
        /* <DEDUP_REMOVED lines=12> */
[----:B------:R-:W-:Y:S02]  /*1450*/  IMAD.MOV.U32 R20, RZ, RZ, c[0x0][0x168] ;  /* 0x00005a00ff147624 */ /* 0x000fe400078e00ff */
[----:B------:R-:W-:Y:S02]  /*1460*/  IMAD.MOV.U32 R21, RZ, RZ, c[0x0][0x16c] ;  /* 0x00005b00ff157624 */ /* 0x000fe400078e00ff */
[----:B------:R-:W-:-:S06]  /*1470*/  IMAD.MOV.U32 R27, RZ, RZ, c[0x0][0x16c] ;  /* 0x00005b00ff1b7624 */ /* 0x000fcc00078e00ff */
        /* <DEDUP_REMOVED lines=10> */
.L_x_1491:
[----:B------:R-:W-:-:S05]  /*1520*/  IMAD.WIDE.U32 R34, R33, 0x20, R18 ;  /* 0x0000002021227825 */ /* 0x000fca00078e0012 */
[----:B------:R0:W2:Y:S01]  /*1530*/  LDG.E.128 R8, [R34.64] ;  /* 0x0000002422087981 */ /* 0x0000a2000c1e1d00 */
[----:B------:R-:W1:Y:S01]  /*1540*/  DSETP.GTU.AND P2, PT, |R12|, +INF , PT ;  /* 0x7ff000000c00742a */ /* 0x000e620003f4c200 */
[----:B------:R-:W-:Y:S01]  /*1550*/  IMAD.IADD R37, R37, 0x1, R24 ;  /* 0x0000000125257824 */ /* 0x000fe200078e0218 */
[----:B------:R-:W-:Y:S01]  /*1560*/  PLOP3.LUT P0, PT, PT, PT, PT, 0x80, 0x0 ;  /* 0x000000000000781c */ /* 0x000fe20003f0f070 */
[----:B------:R-:W-:Y:S01]  /*1570*/  BSSY B1, `(.L_x_1482) ;  /* 0x0000021000017945 */ /* 0x000fe20003800000 */
[----:B------:R0:W5:Y:S10]  /*1580*/  LDG.E.128 R4, [R34.64+0x10] ;  /* 0x0000102422047981 */ /* 0x000174000c1e1d00 */
[----:B-1----:R-:W-:-:S02]  /*1590*/  @!P2 ISETP.GE.U32.AND P1, PT, R28, R37, PT ;  /* 0x000000251c00a20c */ /* 0x002fc40003f26070 */
[----:B0-----:R-:W-:Y:S02]  /*15a0*/  IADD3 R34, R37, 0x1, RZ ;  /* 0x0000000125227810 */ /* 0x001fe40007ffe0ff */
[----:B------:R-:W-:Y:S01]  /*15b0*/  @!P2 ISETP.GE.AND.EX P1, PT, R29, RZ, PT, P1 ;  /* 0x000000ff1d00a20c */ /* 0x000fe20003f26310 */
[----:B--2---:R-:W0:-:S06]  /*15c0*/  @!P2 DSETP.NEU.AND P3, PT, R12, R8, PT ;  /* 0x000000080c00a22a */ /* 0x004e0c0003f6d000 */
        /* <DEDUP_REMOVED lines=24> */
.L_x_1483:
[----:B------:R-:W0:Y:S01]  /*1750*/  DSETP.GTU.AND P0, PT, |R10|, +INF , PT ;  /* 0x7ff000000a00742a */ /* 0x000e220003f0c200 */
[----:B------:R-:W-:-:S05]  /*1760*/  ISETP.LT.U32.AND P1, PT, R31, R34, PT ;  /* 0x000000221f00720c */ /* 0x000fca0003f21070 */
[----:B0-----:R-:W-:-:S08]  /*1770*/  ISETP.LT.OR.EX P0, PT, R30, RZ, !P0, P1 ;  /* 0x000000ff1e00720c */ /* 0x001fd00004701710 */
.L_x_1484:
[----:B------:R-:W-:Y:S05]  /*1780*/  BSYNC B1 ;  /* 0x0000000000017941 */ /* 0x000fea0003800000 */
.L_x_1482:
[----:B------:R-:W0:Y:S01]  /*1790*/  DSETP.GTU.AND P1, PT, |R20|, +INF , PT ;  /* 0x7ff000001400742a */ /* 0x000e220003f2c200 */
[----:B------:R-:W-:Y:S01]  /*17a0*/  BSSY B1, `(.L_x_1485) ;  /* 0x0000013000017945 */ /* 0x000fe20003800000 */
[----:B------:R-:W-:Y:S02]  /*17b0*/  FSEL R26, R26, R10, P0 ;  /* 0x0000000a1a1a7208 */ /* 0x000fe40000000000 */
[----:B------:R-:W-:Y:S02]  /*17c0*/  FSEL R27, R27, R11, P0 ;  /* 0x0000000b1b1b7208 */ /* 0x000fe40000000000 */
[----:B------:R-:W-:Y:S02]  /*17d0*/  SEL R31, R31, R34, P0 ;  /* 0x000000221f1f7207 */ /* 0x000fe40000000000 */
[----:B------:R-:W-:Y:S02]  /*17e0*/  SEL R30, R30, RZ, P0 ;  /* 0x000000ff1e1e7207 */ /* 0x000fe40000000000 */
[----:B------:R-:W-:-:S04]  /*17f0*/  IADD3 R9, R37, 0x2, RZ ;  /* 0x0000000225097810 */ /* 0x000fc80007ffe0ff */
        /* <DEDUP_REMOVED lines=10> */
.L_x_1486:
[----:B-----5:R-:W0:Y:S01]  /*18a0*/  DSETP.GTU.AND P0, PT, |R4|, +INF , PT ;  /* 0x7ff000000400742a */ /* 0x020e220003f0c200 */
[----:B------:R-:W-:-:S05]  /*18b0*/  ISETP.LT.U32.AND P1, PT, R22, R9, PT ;  /* 0x000000091600720c */ /* 0x000fca0003f21070 */
[----:B0-----:R-:W-:-:S08]  /*18c0*/  ISETP.LT.OR.EX P0, PT, R25, RZ, !P0, P1 ;  /* 0x000000ff1900720c */ /* 0x001fd00004701710 */
.L_x_1487:
[----:B------:R-:W-:Y:S05]  /*18d0*/  BSYNC B1 ;  /* 0x0000000000017941 */ /* 0x000fea0003800000 */
.L_x_1485:
        /* <DEDUP_REMOVED lines=17> */
.L_x_1489:
[----:B------:R-:W0:Y:S01]  /*19f0*/  DSETP.GTU.AND P0, PT, |R6|, +INF , PT ;  /* 0x7ff000000600742a */ /* 0x000e220003f0c200 */
[----:B------:R-:W-:-:S05]  /*1a00*/  ISETP.LT.U32.AND P1, PT, R3, R8, PT ;  /* 0x000000080300720c */ /* 0x000fca0003f21070 */
[----:B0-----:R-:W-:-:S08]  /*1a10*/  ISETP.LT.OR.EX P0, PT, R0, RZ, !P0, P1 ;  /* 0x000000ff0000720c */ /* 0x001fd00004701710 */
.L_x_1490:
[----:B------:R-:W-:Y:S05]  /*1a20*/  BSYNC B1 ;  /* 0x0000000000017941 */ /* 0x000fea0003800000 */
.L_x_1488:
[----:B------:R-:W-:Y:S02]  /*1a30*/  IADD3 R33, R33, c[0x0][0x184], RZ ;  /* 0x0000610021217a10 */ /* 0x000fe40007ffe0ff */
[----:B------:R-:W-:Y:S02]  /*1a40*/  FSEL R14, R14, R6, P0 ;  /* 0x000000060e0e7208 */ /* 0x000fe40000000000 */
[----:B------:R-:W-:Y:S01]  /*1a50*/  FSEL R15, R15, R7, P0 ;  /* 0x000000070f0f7208 */ /* 0x000fe20000000000 */
[----:B------:R-:W-:Y:S01]  /*1a60*/  IMAD.SHL.U32 R37, R33, 0x4, RZ ;  /* 0x0000000421257824 */ /* 0x000fe200078e00ff */
[----:B------:R-:W-:Y:S02]  /*1a70*/  SEL R3, R3, R8, P0 ;  /* 0x0000000803037207 */ /* 0x000fe40000000000 */
[----:B------:R-:W-:Y:S02]  /*1a80*/  SEL R0, R0, RZ, P0 ;  /* 0x000000ff00007207 */ /* 0x000fe40000000000 */
[----:B------:R-:W-:-:S04]  /*1a90*/  IADD3 R5, R37, 0x3, RZ ;  /* 0x0000000325057810 */ /* 0x000fc80007ffe0ff */
[----:B------:R-:W-:-:S13]  /*1aa0*/  ISETP.GE.U32.AND P1, PT, R5, R32, PT ;  /* 0x000000200500720c */ /* 0x000fda0003f26070 */
[----:B------:R-:W-:Y:S05]  /*1ab0*/  @!P1 BRA `(.L_x_1491) ;  /* 0xfffffa6000009947 */ /* 0x000fea000383ffff */
.L_x_1481:
[----:B------:R-:W-:Y:S05]  /*1ac0*/  BSYNC B0 ;  /* 0x0000000000007941 */ /* 0x000fea0003800000 */
.L_x_1480:
        /* <DEDUP_REMOVED lines=10> */
.L_x_1493:
[----:B------:R-:W-:Y:S05]  /*1b70*/  BSYNC B0 ;  /* 0x0000000000007941 */ /* 0x000fea0003800000 */
.L_x_1492:
        /* <DEDUP_REMOVED lines=9> */
[----:B------:R-:W2:Y:S01]  /*1c10*/  LDG.E.64 R18, [R18.64] ;  /* 0x0000002412127981 */ /* 0x000ea2000c1e1b00 */
[----:B------:R-:W0:Y:S01]  /*1c20*/  DSETP.GTU.AND P2, PT, |R12|, +INF , PT ;  /* 0x7ff000000c00742a */ /* 0x000e220003f4c200 */
[----:B------:R-:W-:Y:S01]  /*1c30*/  IMAD.IADD R5, R5, 0x1, R24 ;  /* 0x0000000105057824 */ /* 0x000fe200078e0218 */
[----:B------:R-:W-:-:S04]  /*1c40*/  PLOP3.LUT P0, PT, PT, PT, PT, 0x80, 0x0 ;  /* 0x000000000000781c */ /* 0x000fc80003f0f070 */
[----:B------:R-:W-:-:S08]  /*1c50*/  SHF.R.S32.HI R6, RZ, 0x1f, R5 ;  /* 0x0000001fff067819 */ /* 0x000fd00000011405 */
[----:B0-----:R-:W-:-:S04]  /*1c60*/  @!P2 ISETP.GE.U32.AND P1, PT, R28, R5, PT ;  /* 0x000000051c00a20c */ /* 0x001fc80003f26070 */
[----:B------:R-:W-:Y:S01]  /*1c70*/  @!P2 ISETP.GE.AND.EX P1, PT, R29, R6, PT, P1 ;  /* 0x000000061d00a20c */ /* 0x000fe20003f26310 */
        /* <DEDUP_REMOVED lines=14> */
.L_x_1495:
[----:B------:R-:W-:Y:S05]  /*1d60*/  BSYNC B0 ;  /* 0x0000000000007941 */ /* 0x000fea0003800000 */
.L_x_1494:
        /* <DEDUP_REMOVED lines=12> */
.L_x_1497:
[----:B------:R-:W0:Y:S01]  /*1e30*/  DSETP.GTU.AND P0, PT, |R26|, +INF , PT ;  /* 0x7ff000001a00742a */ /* 0x000e220003f0c200 */
[----:B------:R-:W-:-:S05]  /*1e40*/  ISETP.LT.U32.AND P1, PT, R28, R31, PT ;  /* 0x0000001f1c00720c */ /* 0x000fca0003f21070 */
[----:B0-----:R-:W-:-:S08]  /*1e50*/  ISETP.LT.OR.EX P0, PT, R29, R30, !P0, P1 ;  /* 0x0000001e1d00720c */ /* 0x001fd00004701710 */
.L_x_1498:
[----:B------:R-:W-:Y:S05]  /*1e60*/  BSYNC B0 ;  /* 0x0000000000007941 */ /* 0x000fea0003800000 */
.L_x_1496:
        /* <DEDUP_REMOVED lines=16> */
.L_x_1500:
[----:B------:R-:W0:Y:S01]  /*1f70*/  DSETP.GTU.AND P0, PT, |R20|, +INF , PT ;  /* 0x7ff000001400742a */ /* 0x000e220003f0c200 */
[----:B------:R-:W-:-:S05]  /*1f80*/  ISETP.LT.U32.AND P1, PT, R31, R22, PT ;  /* 0x000000161f00720c */ /* 0x000fca0003f21070 */
[----:B0-----:R-:W-:-:S08]  /*1f90*/  ISETP.LT.OR.EX P0, PT, R30, R25, !P0, P1 ;  /* 0x000000191e00720c */ /* 0x001fd00004701710 */
.L_x_1501:
[----:B------:R-:W-:Y:S05]  /*1fa0*/  BSYNC B0 ;  /* 0x0000000000007941 */ /* 0x000fea0003800000 */
.L_x_1499:
        /* <DEDUP_REMOVED lines=16> */
.L_x_1503:
[----:B------:R-:W0:Y:S01]  /*20b0*/  DSETP.GTU.AND P0, PT, |R14|, +INF , PT ;  /* 0x7ff000000e00742a */ /* 0x000e220003f0c200 */
[----:B------:R-:W-:-:S05]  /*20c0*/  ISETP.LT.U32.AND P1, PT, R10, R3, PT ;  /* 0x000000030a00720c */ /* 0x000fca0003f21070 */
[----:B0-----:R-:W-:-:S08]  /*20d0*/  ISETP.LT.OR.EX P0, PT, R11, R0, !P0, P1 ;  /* 0x000000000b00720c */ /* 0x001fd00004701710 */
.L_x_1504:
[----:B------:R-:W-:Y:S05]  /*20e0*/  BSYNC B0 ;  /* 0x0000000000007941 */ /* 0x000fea0003800000 */
.L_x_1502:
[----:B------:R-:W-:Y:S01]  /*20f0*/  FSEL R8, R4, R14, P0 ;  /* 0x0000000e04087208 */ /* 0x000fe20000000000 */
[----:B------:R-:W-:Y:S01]  /*2100*/  CS2R R6, SRZ ;  /* 0x0000000000067805 */ /* 0x000fe2000001ff00 */
[----:B------:R-:W-:Y:S02]  /*2110*/  FSEL R9, R5, R15, P0 ;  /* 0x0000000f05097208 */ /* 0x000fe40000000000 */
[----:B------:R-:W-:Y:S01]  /*2120*/  SEL R10, R10, R3, P0 ;  /* 0x000000030a0a7207 */ /* 0x000fe20000000000 */
[----:B------:R-:W-:Y:S01]  /*2130*/  CS2R R4, SRZ ;  /* 0x0000000000047805 */ /* 0x000fe2000001ff00 */
[----:B------:R-:W-:Y:S01]  /*2140*/  SEL R11, R11, R0, P0 ;  /* 0x000000000b0b7207 */ /* 0x000fe20000000000 */
[----:B------:R-:W-:Y:S05]  /*2150*/  BRA `(.L_x_1472) ;  /* 0x0000d20000007947 */ /* 0x000fea0003800000 */
.L_x_1473:
[----:B------:R-:W-:Y:S02]  /*2160*/  IMAD.MOV.U32 R3, RZ, RZ, c[0x0][0x2e8] ;  /* 0x0000ba00ff037624 */ /* 0x000fe400078e00ff */
[----:B------:R-:W-:-:S03]  /*2170*/  IMAD.MOV.U32 R4, RZ, RZ, 0x1 ;  /* 0x00000001ff047424 */ /* 0x000fc600078e00ff */
        /* <DEDUP_REMOVED lines=42> */
[----:B------:R-:W-:Y:S01]  /*2420*/  IMAD.MOV.U32 R35, RZ, RZ, c[0x0][0x16c] ;  /* 0x00005b00ff237624 */ /* 0x000fe200078e00ff */
[----:B------:R-:W-:Y:S05]  /*2430*/  @P0 BRA `(.L_x_1508) ;  /* 0x0000429000000947 */ /* 0x000fea0003800000 */
[----:B------:R-:W-:Y:S01]  /*2440*/  ISETP.NE.AND P1, PT, RZ, c[0x0][0x1b8], PT ;  /* 0x00006e00ff007a0c */ /* 0x000fe20003f25270 */
[----:B------:R-:W-:Y:S01]  /*2450*/  IMAD.MOV.U32 R53, RZ, RZ, c[0x0][0x170] ;  /* 0x00005c00ff357624 */ /* 0x000fe200078e00ff */
[----:B------:R-:W-:Y:S01]  /*2460*/  MOV R46, c[0x0][0x168] ;  /* 0x00005a00002e7a02 */ /* 0x000fe20000000f00 */
        /* <DEDUP_REMOVED lines=26> */
.L_x_1534:
[----:B------:R-:W-:Y:S02]  /*2610*/  IMAD.MOV.U32 R15, RZ, RZ, RZ ;  /* 0x000000ffff0f7224 */ /* 0x000fe400078e00ff */
[----:B------:R-:W-:Y:S01]  /*2620*/  IMAD.MOV.U32 R11, RZ, RZ, RZ ;  /* 0x000000ffff0b7224 */ /* 0x000fe200078e00ff */
[----:B------:R-:W-:Y:S05]  /*2630*/  @!P1 BRA `(.L_x_1509) ;  /* 0x00000d3000009947 */ /* 0x000fea0003800000 */
[----:B------:R-:W-:Y:S02]  /*2640*/  IMAD.MOV.U32 R8, RZ, RZ, RZ ;  /* 0x000000ffff087224 */ /* 0x000fe400078e00ff */
[----:B------:R-:W-:-:S02]  /*2650*/  IMAD.MOV.U32 R9, RZ, RZ, R56 ;  /* 0x000000ffff097224 */ /* 0x000fc400078e0038 */
        /* <DEDUP_REMOVED lines=209> */
.L_x_1509:
        /* <DEDUP_REMOVED lines=216> */
.L_x_1510:
        /* <DEDUP_REMOVED lines=219> */
.L_x_1511:
        /* <DEDUP_REMOVED lines=217> */
.L_x_1512:
[----:B------:R-:W-:-:S04]  /*5c30*/  LOP3.LUT R25, R27, 0xfffffff0, RZ, 0xc0, !PT ;  /* 0xfffffff01b197812 */ /* 0x000fc800078ec0ff */
[----:B------:R-:W-:-:S05]  /*5c40*/  IADD3 R24, P0, R18, R25, RZ ;  /* 0x0000001912187210 */ /* 0x000fca0007f1e0ff */
[----:B------:R-:W-:-:S06]  /*5c50*/  IMAD.X R25, RZ, RZ, R19, P0 ;  /* 0x000000ffff197224 */ /* 0x000fcc00000e0613 */
[----:B------:R-:W5:Y:S01]  /*5c60*/  LDG.E.128 R24, [R24.64] ;  /* 0x0000002418187981 */ /* 0x000f62000c1e1d00 */
[----:B------:R-:W0:Y:S01]  /*5c70*/  DSETP.GTU.AND P3, PT, |R34|, +INF , PT ;  /* 0x7ff000002200742a */ /* 0x000e220003f6c200 */
[----:B------:R-:W-:Y:S01]  /*5c80*/  PLOP3.LUT P0, PT, PT, PT, PT, 0x80, 0x0 ;  /* 0x000000000000781c */ /* 0x000fe20003f0f070 */
[----:B------:R-:W-:-:S12]  /*5c90*/  BSSY B1, `(.L_x_1513) ;  /* 0x000001f000017945 */ /* 0x000fd80003800000 */
[----:B0----5:R-:W0:Y:S01]  /*5ca0*/  @!P3 DSETP.NEU.AND P4, PT, R34, R8, PT ;  /* 0x000000082200b22a */ /* 0x021e220003f8d000 */
        /* <DEDUP_REMOVED lines=20> */
[----:B------:R-:W-:-:S04]  /*5df0*/  ISETP.GE.AND.EX P0, PT, R4, RZ, PT, P0 ;  /* 0x000000ff0400720c */ /* 0x000fc80003f06300 */
[----:B------:R-:W-:-:S05]  /*5e00*/  SEL R32, RZ, 0xffffffff, P0 ;  /* 0xffffffffff207807 */ /* 0x000fca0000000000 */
[----:B0-----:R-:W-:-:S04]  /*5e10*/  @P3 SEL R32, RZ, 0xffffffff, !P2 ;  /* 0xffffffffff203807 */ /* 0x001fc80005000000 */
[----:B------:R-:W-:-:S04]  /*5e20*/  LOP3.LUT R32, R32, 0x1, RZ, 0xc0, !PT ;  /* 0x0000000120207812 */ /* 0x000fc800078ec0ff */
[----:B------:R-:W-:Y:S01]  /*5e30*/  ISETP.EQ.U32.AND P0, PT, R32, 0x1, PT ;  /* 0x000000012000780c */ /* 0x000fe20003f02070 */
[----:B------:R-:W-:Y:S07]  /*5e40*/  BRA `(.L_x_1515) ;  /* 0x0000003000007947 */ /* 0x000fee0003800000 */
.L_x_1514:
[----:B------:R-:W0:Y:S01]  /*5e50*/  DSETP.GTU.AND P0, PT, |R10|, +INF , PT ;  /* 0x7ff000000a00742a */ /* 0x000e220003f0c200 */
[----:B------:R-:W-:-:S05]  /*5e60*/  ISETP.LT.U32.AND P2, PT, R5, R56, PT ;  /* 0x000000380500720c */ /* 0x000fca0003f41070 */
[----:B0-----:R-:W-:-:S08]  /*5e70*/  ISETP.LT.OR.EX P0, PT, R4, RZ, !P0, P2 ;  /* 0x000000ff0400720c */ /* 0x001fd00004701720 */
.L_x_1515:
[----:B------:R-:W-:Y:S05]  /*5e80*/  BSYNC B1 ;  /* 0x0000000000017941 */ /* 0x000fea0003800000 */
.L_x_1513:
[----:B------:R-:W0:Y:S01]  /*5e90*/  DSETP.GTU.AND P2, PT, |R38|, +INF , PT ;  /* 0x7ff000002600742a */ /* 0x000e220003f4c200 */
[----:B------:R-:W-:Y:S01]  /*5ea0*/  BSSY B1, `(.L_x_1516) ;  /* 0x0000012000017945 */ /* 0x000fe20003800000 */
[----:B------:R-:W-:Y:S02]  /*5eb0*/  FSEL R37, R37, R11, P0 ;  /* 0x0000000b25257208 */ /* 0x000fe40000000000 */
[----:B------:R-:W-:Y:S02]  /*5ec0*/  FSEL R36, R36, R10, P0 ;  /* 0x0000000a24247208 */ /* 0x000fe40000000000 */
[----:B------:R-:W-:Y:S02]  /*5ed0*/  SEL R5, R5, R56, P0 ;  /* 0x0000003805057207 */ /* 0x000fe40000000000 */
        /* <DEDUP_REMOVED lines=11> */
.L_x_1517:
[----:B------:R-:W0:Y:S01]  /*5f90*/  DSETP.GTU.AND P0, PT, |R12|, +INF , PT ;  /* 0x7ff000000c00742a */ /* 0x000e220003f0c200 */
[----:B------:R-:W-:-:S05]  /*5fa0*/  ISETP.LT.U32.AND P2, PT, R6, R33, PT ;  /* 0x000000210600720c */ /* 0x000fca0003f41070 */
[----:B0-----:R-:W-:-:S08]  /*5fb0*/  ISETP.LT.OR.EX P0, PT, R7, RZ, !P0, P2 ;  /* 0x000000ff0700720c */ /* 0x001fd00004701720 */
.L_x_1518:
[----:B------:R-:W-:Y:S05]  /*5fc0*/  BSYNC B1 ;  /* 0x0000000000017941 */ /* 0x000fea0003800000 */
.L_x_1516:
        /* <DEDUP_REMOVED lines=16> */
.L_x_1520:
[----:B------:R-:W0:Y:S01]  /*60d0*/  DSETP.GTU.AND P0, PT, |R14|, +INF , PT ;  /* 0x7ff000000e00742a */ /* 0x000e220003f0c200 */
[----:B------:R-:W-:-:S05]  /*60e0*/  ISETP.LT.U32.AND P2, PT, R28, R33, PT ;  /* 0x000000211c00720c */ /* 0x000fca0003f41070 */
[----:B0-----:R-:W-:-:S08]  /*60f0*/  ISETP.LT.OR.EX P0, PT, R29, RZ, !P0, P2 ;  /* 0x000000ff1d00720c */ /* 0x001fd00004701720 */
.L_x_1521:
[----:B------:R-:W-:Y:S05]  /*6100*/  BSYNC B1 ;  /* 0x0000000000017941 */ /* 0x000fea0003800000 */
.L_x_1519:
[----:B------:R-:W0:Y:S01]  /*6110*/  DSETP.GTU.AND P2, PT, |R42|, +INF , PT ;  /* 0x7ff000002a00742a */ /* 0x000e220003f4c200 */
[----:B------:R-:W-:Y:S01]  /*6120*/  BSSY B1, `(.L_x_1522) ;  /* 0x0000013000017945 */ /* 0x000fe20003800000 */
[----:B------:R-:W-:Y:S02]  /*6130*/  FSEL R41, R41, R15, P0 ;  /* 0x0000000f29297208 */ /* 0x000fe40000000000 */
[----:B------:R-:W-:Y:S02]  /*6140*/  FSEL R40, R40, R14, P0 ;  /* 0x0000000e28287208 */ /* 0x000fe40000000000 */
[----:B------:R-:W-:Y:S02]  /*6150*/  SEL R28, R28, R33, P0 ;  /* 0x000000211c1c7207 */ /* 0x000fe40000000000 */
[----:B------:R-:W-:Y:S02]  /*6160*/  IADD3 R32, R33, c[0x0][0x184], RZ ;  /* 0x0000610021207a10 */ /* 0x000fe40007ffe0ff */
[----:B------:R-:W-:-:S04]  /*6170*/  SEL R29, R29, RZ, P0 ;  /* 0x000000ff1d1d7207 */ /* 0x000fc80000000000 */
        /* <DEDUP_REMOVED lines=10> */
.L_x_1523:
[----:B------:R-:W0:Y:S01]  /*6220*/  DSETP.GTU.AND P0, PT, |R20|, +INF , PT ;  /* 0x7ff000001400742a */ /* 0x000e220003f0c200 */
[----:B------:R-:W-:-:S05]  /*6230*/  ISETP.LT.U32.AND P2, PT, R31, R32, PT ;  /* 0x000000201f00720c */ /* 0x000fca0003f41070 */
[----:B0-----:R-:W-:-:S08]  /*6240*/  ISETP.LT.OR.EX P0, PT, R30, RZ, !P0, P2 ;  /* 0x000000ff1e00720c */ /* 0x001fd00004701720 */
.L_x_1524:
[----:B------:R-:W-:Y:S05]  /*6250*/  BSYNC B1 ;  /* 0x0000000000017941 */ /* 0x000fea0003800000 */
.L_x_1522:
        /* <DEDUP_REMOVED lines=16> */
.L_x_1526:
[----:B------:R-:W0:Y:S01]  /*6360*/  DSETP.GTU.AND P0, PT, |R22|, +INF , PT ;  /* 0x7ff000001600742a */ /* 0x000e220003f0c200 */
[----:B------:R-:W-:-:S05]  /*6370*/  ISETP.LT.U32.AND P2, PT, R51, R32, PT ;  /* 0x000000203300720c */ /* 0x000fca0003f41070 */
[----:B0-----:R-:W-:-:S08]  /*6380*/  ISETP.LT.OR.EX P0, PT, R50, RZ, !P0, P2 ;  /* 0x000000ff3200720c */ /* 0x001fd00004701720 */
.L_x_1527:
[----:B------:R-:W-:Y:S05]  /*6390*/  BSYNC B1 ;  /* 0x0000000000017941 */ /* 0x000fea0003800000 */
.L_x_1525:
        /* <DEDUP_REMOVED lines=17> */
.L_x_1529:
[----:B------:R-:W0:Y:S01]  /*64b0*/  DSETP.GTU.AND P0, PT, |R24|, +INF , PT ;  /* 0x7ff000001800742a */ /* 0x000e220003f0c200 */
[----:B------:R-:W-:-:S05]  /*64c0*/  ISETP.LT.U32.AND P2, PT, R53, R32, PT ;  /* 0x000000203500720c */ /* 0x000fca0003f41070 */
[----:B0-----:R-:W-:-:S08]  /*64d0*/  ISETP.LT.OR.EX P0, PT, R52, RZ, !P0, P2 ;  /* 0x000000ff3400720c */ /* 0x001fd00004701720 */
.L_x_1530:
[----:B------:R-:W-:Y:S05]  /*64e0*/  BSYNC B1 ;  /* 0x0000000000017941 */ /* 0x000fea0003800000 */
.L_x_1528:
        /* <DEDUP_REMOVED lines=16> */
.L_x_1532:
[----:B------:R-:W0:Y:S01]  /*65f0*/  DSETP.GTU.AND P0, PT, |R26|, +INF , PT ;  /* 0x7ff000001a00742a */ /* 0x000e220003f0c200 */
[----:B------:R-:W-:-:S05]  /*6600*/  ISETP.LT.U32.AND P2, PT, R55, R32, PT ;  /* 0x000000203700720c */ /* 0x000fca0003f41070 */
[----:B0-----:R-:W-:-:S08]  /*6610*/  ISETP.LT.OR.EX P0, PT, R54, RZ, !P0, P2 ;  /* 0x000000ff3600720c */ /* 0x001fd00004701720 */
.L_x_1533:
[----:B------:R-:W-:Y:S05]  /*6620*/  BSYNC B1 ;  /* 0x0000000000017941 */ /* 0x000fea0003800000 */
.L_x_1531:
[----:B------:R-:W-:Y:S01]  /*6630*/  IADD3 R56, R32, c[0x0][0x184], RZ ;  /* 0x0000610020387a10 */ /* 0x000fe20007ffe0ff */
[----:B------:R-:W-:Y:S01]  /*6640*/  IMAD.MOV.U32 R33, RZ, RZ, c[0x0][0x184] ;  /* 0x00006100ff217624 */ /* 0x000fe200078e00ff */
[----:B------:R-:W-:Y:S02]  /*6650*/  FSEL R49, R49, R27, P0 ;  /* 0x0000001b31317208 */ /* 0x000fe40000000000 */
[----:B------:R-:W-:Y:S01]  /*6660*/  FSEL R48, R48, R26, P0 ;  /* 0x0000001a30307208 */ /* 0x000fe20000000000 */
[----:B------:R-:W-:Y:S01]  /*6670*/  IMAD R33, R33, 0x3, R56 ;  /* 0x0000000321217824 */ /* 0x000fe200078e0238 */
[----:B------:R-:W-:Y:S02]  /*6680*/  SEL R55, R55, R32, P0 ;  /* 0x0000002037377207 */ /* 0x000fe40000000000 */
[----:B------:R-:W-:Y:S02]  /*6690*/  SEL R54, R54, RZ, P0 ;  /* 0x000000ff36367207 */ /* 0x000fe40000000000 */
[----:B------:R-:W-:-:S13]  /*66a0*/  ISETP.GE.U32.AND P2, PT, R33, c[0x0][0x17c], PT ;  /* 0x00005f0021007a0c */ /* 0x000fda0003f46070 */
[----:B------:R-:W-:Y:S01]  /*66b0*/  @P2 CALL.REL.NOINC `(.L_x_1508) ;  /* 0x0000001000002944 */ /* 0x000fe20003c00000 */
[----:B------:R-:W-:Y:S05]  /*66c0*/  BRA `(.L_x_1534) ;  /* 0xffffbf4000007947 */ /* 0x000fea000383ffff */
.L_x_1508:
[----:B------:R-:W-:Y:S05]  /*66d0*/  BSYNC B0 ;  /* 0x0000000000007941 */ /* 0x000fea0003800000 */
.L_x_1507:
        /* <DEDUP_REMOVED lines=198> */
[----:B------:R-:W-:-:S05]  /*7340*/  @P2 IMAD.HI.U32 R8, R11, c[0x0][0x2e0], R10 ;  /* 0x0000b8000b082a27 */ /* 0x000fca00078e000a */
[----:B------:R-:W-:Y:S01]  /*7350*/  @P2 SHF.R.U32.HI R10, RZ, c[0x0][0x2e4], R8 ;  /* 0x0000b900ff0a2a19 */ /* 0x000fe20000011608 */
[----:B------:R-:W-:-:S04]  /*7360*/  IMAD R8, R57, c[0x0][0x2d0], R9 ;  /* 0x0000b40039087a24 */ /* 0x000fc800078e0209 */
[----:B------:R-:W-:Y:S02]  /*7370*/  @P2 IMAD.MOV R10, RZ, RZ, -R10 ;  /* 0x000000ffff0a2224 */ /* 0x000fe400078e0a0a */
[----:B------:R-:W-:Y:S02]  /*7380*/  IMAD R33, R8, c[0x0][0x344], R33 ;  /* 0x0000d10008217a24 */ /* 0x000fe400078e0221 */
[----:B------:R-:W-:-:S04]  /*7390*/  @P2 IMAD R10, R10, c[0x0][0x2dc], R11 ;  /* 0x0000b7000a0a2a24 */ /* 0x000fc800078e020b */
[----:B------:R-:W-:-:S05]  /*73a0*/  @P2 IMAD R33, R10, c[0x0][0x348], R33 ;  /* 0x0000d2000a212a24 */ /* 0x000fca00078e0221 */
.L_x_1537:
        /* <DEDUP_REMOVED lines=207> */
.L_x_1538:
        /* <DEDUP_REMOVED lines=207> */
.L_x_1539:
        /* <DEDUP_REMOVED lines=207> */
.L_x_1540:
[----:B------:R-:W-:-:S04]  /*9a80*/  LOP3.LUT R25, R57, 0xfffffff0, RZ, 0xc0, !PT ;  /* 0xfffffff039197812 */ /* 0x000fc800078ec0ff */
[----:B------:R-:W-:-:S05]  /*9a90*/  IADD3 R24, P1, R18, R25, RZ ;  /* 0x0000001912187210 */ /* 0x000fca0007f3e0ff */
[----:B------:R-:W-:-:S06]  /*9aa0*/  IMAD.X R25, RZ, RZ, R19, P1 ;  /* 0x000000ffff197224 */ /* 0x000fcc00008e0613 */
[----:B------:R-:W5:Y:S02]  /*9ab0*/  LDG.E.128 R24, [R24.64] ;  /* 0x0000002418187981 */ /* 0x000f64000c1e1d00 */
.L_x_1536:
[----:B------:R-:W-:Y:S05]  /*9ac0*/  BSYNC B0 ;  /* 0x0000000000007941 */ /* 0x000fea0003800000 */
.L_x_1535:
        /* <DEDUP_REMOVED lines=14> */
.L_x_1544:
[----:B-----5:R-:W0:Y:S01]  /*9bb0*/  DSETP.GTU.AND P0, PT, |R8|, +INF , PT ;  /* 0x7ff000000800742a */ /* 0x020e220003f0c200 */
[----:B------:R-:W-:-:S05]  /*9bc0*/  ISETP.LT.U32.AND P1, PT, R3, R56, PT ;  /* 0x000000380300720c */ /* 0x000fca0003f21070 */
[----:B0-----:R-:W-:-:S08]  /*9bd0*/  ISETP.LT.OR.EX P0, PT, R0, RZ, !P0, P1 ;  /* 0x000000ff0000720c */ /* 0x001fd00004701710 */
.L_x_1545:
[----:B------:R-:W-:Y:S05]  /*9be0*/  BSYNC B1 ;  /* 0x0000000000017941 */ /* 0x000fea0003800000 */
.L_x_1543:
        /* <DEDUP_REMOVED lines=16> */
.L_x_1547:
[----:B------:R-:W0:Y:S01]  /*9cf0*/  DSETP.GTU.AND P0, PT, |R10|, +INF , PT ;  /* 0x7ff000000a00742a */ /* 0x000e220003f0c200 */
[----:B------:R-:W-:-:S05]  /*9d00*/  ISETP.LT.U32.AND P1, PT, R5, R56, PT ;  /* 0x000000380500720c */ /* 0x000fca0003f21070 */
[----:B0-----:R-:W-:-:S08]  /*9d10*/  ISETP.LT.OR.EX P0, PT, R4, RZ, !P0, P1 ;  /* 0x000000ff0400720c */ /* 0x001fd00004701710 */
.L_x_1548:
[----:B------:R-:W-:Y:S05]  /*9d20*/  BSYNC B1 ;  /* 0x0000000000017941 */ /* 0x000fea0003800000 */
.L_x_1546:
        /* <DEDUP_REMOVED lines=19> */
.L_x_1550:
[----:B------:R-:W0:Y:S01]  /*9e60*/  DSETP.GTU.AND P0, PT, |R12|, +INF , PT ;  /* 0x7ff000000c00742a */ /* 0x000e220003f0c200 */
[----:B------:R-:W-:-:S05]  /*9e70*/  ISETP.LT.U32.AND P1, PT, R6, R9, PT ;  /* 0x000000090600720c */ /* 0x000fca0003f21070 */
[----:B0-----:R-:W-:-:S08]  /*9e80*/  ISETP.LT.OR.EX P0, PT, R7, RZ, !P0, P1 ;  /* 0x000000ff0700720c */ /* 0x001fd00004701710 */
.L_x_1551:
[----:B------:R-:W-:Y:S05]  /*9e90*/  BSYNC B1 ;  /* 0x0000000000017941 */ /* 0x000fea0003800000 */
.L_x_1549:
        /* <DEDUP_REMOVED lines=16> */
.L_x_1553:
[----:B------:R-:W0:Y:S01]  /*9fa0*/  DSETP.GTU.AND P0, PT, |R14|, +INF , PT ;  /* 0x7ff000000e00742a */ /* 0x000e220003f0c200 */
[----:B------:R-:W-:-:S05]  /*9fb0*/  ISETP.LT.U32.AND P1, PT, R28, R9, PT ;  /* 0x000000091c00720c */ /* 0x000fca0003f21070 */
[----:B0-----:R-:W-:-:S08]  /*9fc0*/  ISETP.LT.OR.EX P0, PT, R29, RZ, !P0, P1 ;  /* 0x000000ff1d00720c */ /* 0x001fd00004701710 */
.L_x_1554:
[----:B------:R-:W-:Y:S05]  /*9fd0*/  BSYNC B1 ;  /* 0x0000000000017941 */ /* 0x000fea0003800000 */
.L_x_1552:
        /* <DEDUP_REMOVED lines=19> */
.L_x_1556:
[----:B------:R-:W0:Y:S01]  /*a110*/  DSETP.GTU.AND P0, PT, |R20|, +INF , PT ;  /* 0x7ff000001400742a */ /* 0x000e220003f0c200 */
[----:B------:R-:W-:-:S05]  /*a120*/  ISETP.LT.U32.AND P1, PT, R31, R10, PT ;  /* 0x0000000a1f00720c */ /* 0x000fca0003f21070 */
[----:B0-----:R-:W-:-:S08]  /*a130*/  ISETP.LT.OR.EX P0, PT, R30, RZ, !P0, P1 ;  /* 0x000000ff1e00720c */ /* 0x001fd00004701710 */
.L_x_1557:
[----:B------:R-:W-:Y:S05]  /*a140*/  BSYNC B1 ;  /* 0x0000000000017941 */ /* 0x000fea0003800000 */
.L_x_1555:
        /* <DEDUP_REMOVED lines=16> */
.L_x_1559:
[----:B------:R-:W0:Y:S01]  /*a250*/  DSETP.GTU.AND P0, PT, |R22|, +INF , PT ;  /* 0x7ff000001600742a */ /* 0x000e220003f0c200 */
[----:B------:R-:W-:-:S05]  /*a260*/  ISETP.LT.U32.AND P1, PT, R51, R10, PT ;  /* 0x0000000a3300720c */ /* 0x000fca0003f21070 */
[----:B0-----:R-:W-:-:S08]  /*a270*/  ISETP.LT.OR.EX P0, PT, R50, RZ, !P0, P1 ;  /* 0x000000ff3200720c */ /* 0x001fd00004701710 */
.L_x_1560:
[----:B------:R-:W-:Y:S05]  /*a280*/  BSYNC B1 ;  /* 0x0000000000017941 */ /* 0x000fea0003800000 */
.L_x_1558:
        /* <DEDUP_REMOVED lines=19> */
.L_x_1562:
[----:B------:R-:W0:Y:S01]  /*a3c0*/  DSETP.GTU.AND P0, PT, |R24|, +INF , PT ;  /* 0x7ff000001800742a */ /* 0x000e220003f0c200 */
[----:B------:R-:W-:-:S05]  /*a3d0*/  ISETP.LT.U32.AND P1, PT, R53, R12, PT ;  /* 0x0000000c3500720c */ /* 0x000fca0003f21070 */
[----:B0-----:R-:W-:-:S08]  /*a3e0*/  ISETP.LT.OR.EX P0, PT, R52, RZ, !P0, P1 ;  /* 0x000000ff3400720c */ /* 0x001fd00004701710 */
.L_x_1563:
[----:B------:R-:W-:Y:S05]  /*a3f0*/  BSYNC B1 ;  /* 0x0000000000017941 */ /* 0x000fea0003800000 */
.L_x_1561:
        /* <DEDUP_REMOVED lines=16> */
.L_x_1565:
[----:B------:R-:W0:Y:S01]  /*a500*/  DSETP.GTU.AND P0, PT, |R26|, +INF , PT ;  /* 0x7ff000001a00742a */ /* 0x000e220003f0c200 */
[----:B------:R-:W-:-:S05]  /*a510*/  ISETP.LT.U32.AND P1, PT, R55, R12, PT ;  /* 0x0000000c3700720c */ /* 0x000fca0003f21070 */
[----:B0-----:R-:W-:-:S08]  /*a520*/  ISETP.LT.OR.EX P0, PT, R54, RZ, !P0, P1 ;  /* 0x000000ff3600720c */ /* 0x001fd00004701710 */
.L_x_1566:
[----:B------:R-:W-:Y:S05]  /*a530*/  BSYNC B1 ;  /* 0x0000000000017941 */ /* 0x000fea0003800000 */
.L_x_1564:
[----:B------:R-:W-:Y:S02]  /*a540*/  FSEL R48, R48, R26, P0 ;  /* 0x0000001a30307208 */ /* 0x000fe40000000000 */
[----:B------:R-:W-:Y:S02]  /*a550*/  FSEL R49, R49, R27, P0 ;  /* 0x0000001b31317208 */ /* 0x000fe40000000000 */
[----:B------:R-:W-:Y:S02]  /*a560*/  SEL R55, R55, R12, P0 ;  /* 0x0000000c37377207 */ /* 0x000fe40000000000 */
[----:B------:R-:W-:Y:S02]  /*a570*/  SEL R54, R54, RZ, P0 ;  /* 0x000000ff36367207 */ /* 0x000fe40000000000 */
.L_x_1542:
[----:B------:R-:W-:Y:S05]  /*a580*/  BSYNC B0 ;  /* 0x0000000000007941 */ /* 0x000fea0003800000 */
.L_x_1541:
[----:B------:R-:W0:Y:S01]  /*a590*/  DSETP.GTU.AND P0, PT, |R34|, +INF , PT ;  /* 0x7ff000002200742a */ /* 0x000e220003f0c200 */
[----:B------:R-:W-:-:S13]  /*a5a0*/  BSSY B0, `(.L_x_1567) ;  /* 0x000000e000007945 */ /* 0x000fda0003800000 */
[----:B0-----:R-:W-:Y:S05]  /*a5b0*/  @P0 BRA `(.L_x_1568) ;  /* 0x0000009000000947 */ /* 0x001fea0003800000 */
[----:B------:R-:W-:Y:S01]  /*a5c0*/  DSETP.NEU.AND P2, PT, R34, R38, PT ;  /* 0x000000262200722a */ /* 0x000fe20003f4d000 */
[----:B------:R-:W-:-:S03]  /*a5d0*/  ISETP.GE.U32.AND P0, PT, R3, R6, PT ;  /* 0x000000060300720c */ /* 0x000fc60003f06070 */
[----:B------:R-:W0:Y:S01]  /*a5e0*/  DSETP.GT.AND P1, PT, R34, R38, PT ;  /* 0x000000262200722a */ /* 0x000e220003f24000 */
[----:B------:R-:W-:-:S05]  /*a5f0*/  ISETP.GE.AND.EX P0, PT, R0, R7, PT, P0 ;  /* 0x000000070000720c */ /* 0x000fca0003f06300 */
[----:B0----5:R-:W-:-:S04]  /*a600*/  SEL R8, RZ, 0xffffffff, !P1 ;  /* 0xffffffffff087807 */ /* 0x021fc80004800000 */
[----:B------:R-:W-:-:S04]  /*a610*/  @!P2 SEL R8, RZ, 0xffffffff, P0 ;  /* 0xffffffffff08a807 */ /* 0x000fc80000000000 */
[----:B------:R-:W-:-:S04]  /*a620*/  LOP3.LUT R8, R8, 0x1, RZ, 0xc0, !PT ;  /* 0x0000000108087812 */ /* 0x000fc800078ec0ff */
[----:B------:R-:W-:Y:S01]  /*a630*/  ISETP.EQ.U32.AND P0, PT, R8, 0x1, PT ;  /* 0x000000010800780c */ /* 0x000fe20003f02070 */
[----:B------:R-:W-:Y:S07]  /*a640*/  BRA `(.L_x_1569) ;  /* 0x0000003000007947 */ /* 0x000fee0003800000 */
.L_x_1568:
[----:B------:R-:W0:Y:S01]  /*a650*/  DSETP.GTU.AND P0, PT, |R38|, +INF , PT ;  /* 0x7ff000002600742a */ /* 0x000e220003f0c200 */
[----:B------:R-:W-:-:S05]  /*a660*/  ISETP.LT.U32.AND P1, PT, R3, R6, PT ;  /* 0x000000060300720c */ /* 0x000fca0003f21070 */
[----:B0-----:R-:W-:-:S08]  /*a670*/  ISETP.LT.OR.EX P0, PT, R0, R7, !P0, P1 ;  /* 0x000000070000720c */ /* 0x001fd00004701710 */
.L_x_1569:
[----:B------:R-:W-:Y:S05]  /*a680*/  BSYNC B0 ;  /* 0x0000000000007941 */ /* 0x000fea0003800000 */
.L_x_1567:
[----:B------:R-:W0:Y:S01]  /*a690*/  DSETP.GTU.AND P1, PT, |R36|, +INF , PT ;  /* 0x7ff000002400742a */ /* 0x000e220003f2c200 */
[----:B------:R-:W-:Y:S01]  /*a6a0*/  BSSY B0, `(.L_x_1570) ;  /* 0x0000012000007945 */ /* 0x000fe20003800000 */
[----:B-----5:R-:W-:Y:S02]  /*a6b0*/  SEL R10, R3, R6, P0 ;  /* 0x00000006030a7207 */ /* 0x020fe40000000000 */
[----:B------:R-:W-:Y:S02]  /*a6c0*/  FSEL R8, R34, R38, P0 ;  /* 0x0000002622087208 */ /* 0x000fe40000000000 */
[----:B------:R-:W-:Y:S02]  /*a6d0*/  FSEL R9, R35, R39, P0 ;  /* 0x0000002723097208 */ /* 0x000fe40000000000 */
[----:B------:R-:W-:-:S06]  /*a6e0*/  SEL R3, R0, R7, P0 ;  /* 0x0000000700037207 */ /* 0x000fcc0000000000 */
        /* <DEDUP_REMOVED lines=10> */
.L_x_1571:
[----:B------:R-:W0:Y:S01]  /*a790*/  DSETP.GTU.AND P0, PT, |R40|, +INF , PT ;  /* 0x7ff000002800742a */ /* 0x000e220003f0c200 */
[----:B------:R-:W-:-:S05]  /*a7a0*/  ISETP.LT.U32.AND P1, PT, R5, R28, PT ;  /* 0x0000001c0500720c */ /* 0x000fca0003f21070 */
[----:B0-----:R-:W-:-:S08]  /*a7b0*/  ISETP.LT.OR.EX P0, PT, R4, R29, !P0, P1 ;  /* 0x0000001d0400720c */ /* 0x001fd00004701710 */
.L_x_1572:
[----:B------:R-:W-:Y:S05]  /*a7c0*/  BSYNC B0 ;  /* 0x0000000000007941 */ /* 0x000fea0003800000 */
.L_x_1570:
[----:B------:R-:W0:Y:S01]  /*a7d0*/  DSETP.GTU.AND P1, PT, |R8|, +INF , PT ;  /* 0x7ff000000800742a */ /* 0x000e220003f2c200 */
[----:B------:R-:W-:Y:S01]  /*a7e0*/  BSSY B0, `(.L_x_1573) ;  /* 0x0000012000007945 */ /* 0x000fe20003800000 */
[----:B------:R-:W-:Y:S02]  /*a7f0*/  FSEL R6, R36, R40, P0 ;  /* 0x0000002824067208 */ /* 0x000fe40000000000 */
[----:B------:R-:W-:Y:S02]  /*a800*/  FSEL R7, R37, R41, P0 ;  /* 0x0000002925077208 */ /* 0x000fe40000000000 */
[----:B------:R-:W-:Y:S02]  /*a810*/  SEL R28, R5, R28, P0 ;  /* 0x0000001c051c7207 */ /* 0x000fe40000000000 */
        /* <DEDUP_REMOVED lines=11> */
.L_x_1574:
[----:B------:R-:W0:Y:S01]  /*a8d0*/  DSETP.GTU.AND P0, PT, |R42|, +INF , PT ;  /* 0x7ff000002a00742a */ /* 0x000e220003f0c200 */
[----:B------:R-:W-:-:S05]  /*a8e0*/  ISETP.LT.U32.AND P1, PT, R10, R31, PT ;  /* 0x0000001f0a00720c */ /* 0x000fca0003f21070 */
[----:B0-----:R-:W-:-:S08]  /*a8f0*/  ISETP.LT.OR.EX P0, PT, R3, R30, !P0, P1 ;  /* 0x0000001e0300720c */ /* 0x001fd00004701710 */
.L_x_1575:
[----:B------:R-:W-:Y:S05]  /*a900*/  BSYNC B0 ;  /* 0x0000000000007941 */ /* 0x000fea0003800000 */
.L_x_1573:
        /* <DEDUP_REMOVED lines=16> */
.L_x_1577:
[----:B------:R-:W0:Y:S01]  /*aa10*/  DSETP.GTU.AND P0, PT, |R44|, +INF , PT ;  /* 0x7ff000002c00742a */ /* 0x000e220003f0c200 */
[----:B------:R-:W-:-:S05]  /*aa20*/  ISETP.LT.U32.AND P1, PT, R28, R51, PT ;  /* 0x000000331c00720c */ /* 0x000fca0003f21070 */
[----:B0-----:R-:W-:-:S08]  /*aa30*/  ISETP.LT.OR.EX P0, PT, R29, R50, !P0, P1 ;  /* 0x000000321d00720c */ /* 0x001fd00004701710 */
.L_x_1578:
[----:B------:R-:W-:Y:S05]  /*aa40*/  BSYNC B0 ;  /* 0x0000000000007941 */ /* 0x000fea0003800000 */
.L_x_1576:
        /* <DEDUP_REMOVED lines=16> */
.L_x_1580:
[----:B------:R-:W0:Y:S01]  /*ab50*/  DSETP.GTU.AND P0, PT, |R46|, +INF , PT ;  /* 0x7ff000002e00742a */ /* 0x000e220003f0c200 */
[----:B------:R-:W-:-:S05]  /*ab60*/  ISETP.LT.U32.AND P1, PT, R10, R53, PT ;  /* 0x000000350a00720c */ /* 0x000fca0003f21070 */
[----:B0-----:R-:W-:-:S08]  /*ab70*/  ISETP.LT.OR.EX P0, PT, R3, R52, !P0, P1 ;  /* 0x000000340300720c */ /* 0x001fd00004701710 */
.L_x_1581:
[----:B------:R-:W-:Y:S05]  /*ab80*/  BSYNC B0 ;  /* 0x0000000000007941 */ /* 0x000fea0003800000 */
.L_x_1579:
        /* <DEDUP_REMOVED lines=16> */
.L_x_1583:
[----:B------:R-:W0:Y:S01]  /*ac90*/  DSETP.GTU.AND P0, PT, |R48|, +INF , PT ;  /* 0x7ff000003000742a */ /* 0x000e220003f0c200 */
[----:B------:R-:W-:-:S05]  /*aca0*/  ISETP.LT.U32.AND P1, PT, R28, R55, PT ;  /* 0x000000371c00720c */ /* 0x000fca0003f21070 */
[----:B0-----:R-:W-:-:S08]  /*acb0*/  ISETP.LT.OR.EX P0, PT, R29, R54, !P0, P1 ;  /* 0x000000361d00720c */ /* 0x001fd00004701710 */
.L_x_1584:
[----:B------:R-:W-:Y:S05]  /*acc0*/  BSYNC B0 ;  /* 0x0000000000007941 */ /* 0x000fea0003800000 */
.L_x_1582:
[----:B------:R-:W-:Y:S02]  /*acd0*/  FSEL R4, R6, R48, P0 ;  /* 0x0000003006047208 */ /* 0x000fe40000000000 */
[----:B------:R-:W-:Y:S02]  /*ace0*/  FSEL R5, R7, R49, P0 ;  /* 0x0000003107057208 */ /* 0x000fe40000000000 */
[----:B------:R-:W-:Y:S02]  /*acf0*/  SEL R6, R28, R55, P0 ;  /* 0x000000371c067207 */ /* 0x000fe40000000000 */
[----:B------:R-:W-:Y:S01]  /*ad00*/  SEL R7, R29, R54, P0 ;  /* 0x000000361d077207 */ /* 0x000fe20000000000 */
[----:B------:R-:W-:Y:S05]  /*ad10*/  BRA `(.L_x_1472) ;  /* 0x0000464000007947 */ /* 0x000fea0003800000 */
.L_x_1506:
[----:B------:R-:W-:Y:S01]  /*ad20*/  ISETP.GE.U32.AND P0, PT, R0, c[0x0][0x17c], PT ;  /* 0x00005f0000007a0c */ /* 0x000fe20003f06070 */
[----:B------:R-:W-:Y:S01]  /*ad30*/  BSSY B0, `(.L_x_1585) ;  /* 0x00000f0000007945 */ /* 0x000fe20003800000 */
        /* <DEDUP_REMOVED lines=57> */
.L_x_1608:
        /* <DEDUP_REMOVED lines=19> */
[----:B------:R-:W0:Y:S01]  /*b200*/  DSETP.GTU.AND P2, PT, |R42|, +INF , PT ;  /* 0x7ff000002a00742a */ /* 0x000e220003f4c200 */
[----:B------:R-:W-:Y:S01]  /*b210*/  PLOP3.LUT P0, PT, PT, PT, PT, 0x80, 0x0 ;  /* 0x000000000000781c */ /* 0x000fe20003f0f070 */
[----:B------:R-:W-:-:S12]  /*b220*/  BSSY B1, `(.L_x_1587) ;  /* 0x000001f000017945 */ /* 0x000fd80003800000 */
[----:B0-----:R-:W-:-:S04]  /*b230*/  @!P2 ISETP.GE.U32.AND P1, PT, R57, R56, PT ;  /* 0x000000383900a20c */ /* 0x001fc80003f26070 */
        /* <DEDUP_REMOVED lines=26> */
.L_x_1588:
[----:B------:R-:W0:Y:S01]  /*b3e0*/  DSETP.GTU.AND P0, PT, |R6|, +INF , PT ;  /* 0x7ff000000600742a */ /* 0x000e220003f0c200 */
[----:B------:R-:W-:-:S05]  /*b3f0*/  ISETP.LT.U32.AND P1, PT, R47, R56, PT ;  /* 0x000000382f00720c */ /* 0x000fca0003f21070 */
[----:B0-----:R-:W-:-:S08]  /*b400*/  ISETP.LT.OR.EX P0, PT, R51, RZ, !P0, P1 ;  /* 0x000000ff3300720c */ /* 0x001fd00004701710 */
.L_x_1589:
[----:B------:R-:W-:Y:S05]  /*b410*/  BSYNC B1 ;  /* 0x0000000000017941 */ /* 0x000fea0003800000 */
.L_x_1587:
[----:B------:R-:W0:Y:S01]  /*b420*/  DSETP.GTU.AND P1, PT, |R38|, +INF , PT ;  /* 0x7ff000002600742a */ /* 0x000e220003f2c200 */
[----:B------:R-:W-:Y:S01]  /*b430*/  BSSY B1, `(.L_x_1590) ;  /* 0x0000012000017945 */ /* 0x000fe20003800000 */
[----:B------:R-:W-:Y:S02]  /*b440*/  SEL R47, R47, R56, P0 ;  /* 0x000000382f2f7207 */ /* 0x000fe40000000000 */
[----:B------:R-:W-:Y:S02]  /*b450*/  FSEL R41, R41, R7, P0 ;  /* 0x0000000729297208 */ /* 0x000fe40000000000 */
[----:B------:R-:W-:Y:S02]  /*b460*/  FSEL R40, R40, R6, P0 ;  /* 0x0000000628287208 */ /* 0x000fe40000000000 */
[----:B------:R-:W-:-:S06]  /*b470*/  SEL R51, R51, RZ, P0 ;  /* 0x000000ff33337207 */ /* 0x000fcc0000000000 */
        /* <DEDUP_REMOVED lines=10> */
.L_x_1591:
[----:B-----5:R-:W0:Y:S01]  /*b520*/  DSETP.GTU.AND P0, PT, |R8|, +INF , PT ;  /* 0x7ff000000800742a */ /* 0x020e220003f0c200 */
[----:B------:R-:W-:-:S05]  /*b530*/  ISETP.LT.U32.AND P1, PT, R45, R50, PT ;  /* 0x000000322d00720c */ /* 0x000fca0003f21070 */
[----:B0-----:R-:W-:-:S08]  /*b540*/  ISETP.LT.OR.EX P0, PT, R46, RZ, !P0, P1 ;  /* 0x000000ff2e00720c */ /* 0x001fd00004701710 */
.L_x_1592:
[----:B------:R-:W-:Y:S05]  /*b550*/  BSYNC B1 ;  /* 0x0000000000017941 */ /* 0x000fea0003800000 */
.L_x_1590:
        /* <DEDUP_REMOVED lines=16> */
.L_x_1594:
[----:B------:R-:W0:Y:S01]  /*b660*/  DSETP.GTU.AND P0, PT, |R10|, +INF , PT ;  /* 0x7ff000000a00742a */ /* 0x000e220003f0c200 */
[----:B------:R-:W-:-:S05]  /*b670*/  ISETP.LT.U32.AND P1, PT, R29, R50, PT ;  /* 0x000000321d00720c */ /* 0x000fca0003f21070 */
[----:B0-----:R-:W-:-:S08]  /*b680*/  ISETP.LT.OR.EX P0, PT, R44, RZ, !P0, P1 ;  /* 0x000000ff2c00720c */ /* 0x001fd00004701710 */
.L_x_1595:
[----:B------:R-:W-:Y:S05]  /*b690*/  BSYNC B1 ;  /* 0x0000000000017941 */ /* 0x000fea0003800000 */
.L_x_1593:
        /* <DEDUP_REMOVED lines=16> */
.L_x_1597:
[----:B------:R-:W0:Y:S01]  /*b7a0*/  DSETP.GTU.AND P0, PT, |R12|, +INF , PT ;  /* 0x7ff000000c00742a */ /* 0x000e220003f0c200 */
[----:B------:R-:W-:-:S05]  /*b7b0*/  ISETP.LT.U32.AND P1, PT, R27, R52, PT ;  /* 0x000000341b00720c */ /* 0x000fca0003f21070 */
[----:B0-----:R-:W-:-:S08]  /*b7c0*/  ISETP.LT.OR.EX P0, PT, R28, RZ, !P0, P1 ;  /* 0x000000ff1c00720c */ /* 0x001fd00004701710 */
.L_x_1598:
[----:B------:R-:W-:Y:S05]  /*b7d0*/  BSYNC B1 ;  /* 0x0000000000017941 */ /* 0x000fea0003800000 */
.L_x_1596:
        /* <DEDUP_REMOVED lines=16> */
.L_x_1600:
[----:B------:R-:W0:Y:S01]  /*b8e0*/  DSETP.GTU.AND P0, PT, |R14|, +INF , PT ;  /* 0x7ff000000e00742a */ /* 0x000e220003f0c200 */
[----:B------:R-:W-:-:S05]  /*b8f0*/  ISETP.LT.U32.AND P1, PT, R25, R52, PT ;  /* 0x000000341900720c */ /* 0x000fca0003f21070 */
[----:B0-----:R-:W-:-:S08]  /*b900*/  ISETP.LT.OR.EX P0, PT, R26, RZ, !P0, P1 ;  /* 0x000000ff1a00720c */ /* 0x001fd00004701710 */
.L_x_1601:
[----:B------:R-:W-:Y:S05]  /*b910*/  BSYNC B1 ;  /* 0x0000000000017941 */ /* 0x000fea0003800000 */
.L_x_1599:
        /* <DEDUP_REMOVED lines=16> */
.L_x_1603:
[----:B------:R-:W0:Y:S01]  /*ba20*/  DSETP.GTU.AND P0, PT, |R20|, +INF , PT ;  /* 0x7ff000001400742a */ /* 0x000e220003f0c200 */
[----:B------:R-:W-:-:S05]  /*ba30*/  ISETP.LT.U32.AND P1, PT, R0, R58, PT ;  /* 0x0000003a0000720c */ /* 0x000fca0003f21070 */
[----:B0-----:R-:W-:-:S08]  /*ba40*/  ISETP.LT.OR.EX P0, PT, R24, RZ, !P0, P1 ;  /* 0x000000ff1800720c */ /* 0x001fd00004701710 */
.L_x_1604:
[----:B------:R-:W-:Y:S05]  /*ba50*/  BSYNC B1 ;  /* 0x0000000000017941 */ /* 0x000fea0003800000 */
.L_x_1602:
        /* <DEDUP_REMOVED lines=16> */
.L_x_1606:
[----:B------:R-:W0:Y:S01]  /*bb60*/  DSETP.GTU.AND P0, PT, |R22|, +INF , PT ;  /* 0x7ff000001600742a */ /* 0x000e220003f0c200 */
[----:B------:R-:W-:-:S05]  /*bb70*/  ISETP.LT.U32.AND P1, PT, R55, R58, PT ;  /* 0x0000003a3700720c */ /* 0x000fca0003f21070 */
[----:B0-----:R-:W-:-:S08]  /*bb80*/  ISETP.LT.OR.EX P0, PT, R54, RZ, !P0, P1 ;  /* 0x000000ff3600720c */ /* 0x001fd00004701710 */
.L_x_1607:
[----:B------:R-:W-:Y:S05]  /*bb90*/  BSYNC B1 ;  /* 0x0000000000017941 */ /* 0x000fea0003800000 */
.L_x_1605:
        /* <DEDUP_REMOVED lines=8> */
[----:B------:R-:W-:Y:S05]  /*bc20*/  @!P1 BRA `(.L_x_1608) ;  /* 0xfffff4a000009947 */ /* 0x000fea000383ffff */
.L_x_1586:
[----:B------:R-:W-:Y:S05]  /*bc30*/  BSYNC B0 ;  /* 0x0000000000007941 */ /* 0x000fea0003800000 */
.L_x_1585:
        /* <DEDUP_REMOVED lines=19> */
[----:B------:R-:W-:Y:S02]  /*bd70*/  ISETP.GE.U32.AND P0, PT, R14, c[0x0][0x17c], PT ;  /* 0x00005f000e007a0c */ /* 0x000fe40003f06070 */
[----:B------:R-:W-:-:S05]  /*bd80*/  SHF.R.U32.HI R13, RZ, 0x1, R12 ;  /* 0x00000001ff0d7819 */ /* 0x000fca000001160c */
[----:B------:R-:W-:-:S06]  /*bd90*/  IMAD.WIDE.U32 R12, R13, 0x10, R18 ;  /* 0x000000100d0c7825 */ /* 0x000fcc00078e0012 */
[----:B------:R-:W-:Y:S02]  /*bda0*/  @!P0 IMAD R3, R3, R14, RZ ;  /* 0x0000000e03038224 */ /* 0x000fe400078e02ff */
[----:B------:R-:W5:Y:S03]  /*bdb0*/  LDG.E.128 R12, [R12.64] ;  /* 0x000000240c0c7981 */ /* 0x000f66000c1e1d00 */
[----:B------:R-:W-:-:S05]  /*bdc0*/  @!P0 SHF.R.U32.HI R3, RZ, 0x1, R3 ;  /* 0x00000001ff038819 */ /* 0x000fca0000011603 */
[----:B------:R-:W-:-:S05]  /*bdd0*/  @!P0 IMAD.WIDE.U32 R18, R3, 0x10, R18 ;  /* 0x0000001003128825 */ /* 0x000fca00078e0012 */
[----:B------:R0:W5:Y:S02]  /*bde0*/  @!P0 LDG.E.128 R20, [R18.64] ;  /* 0x0000002412148981 */ /* 0x000164000c1e1d00 */
.L_x_1610:
[----:B------:R-:W-:Y:S05]  /*bdf0*/  BSYNC B0 ;  /* 0x0000000000007941 */ /* 0x000fea0003800000 */
.L_x_1609:
[----:B------:R-:W-:Y:S01]  /*be00*/  BSSY B0, `(.L_x_1611) ;  /* 0x00000ab000007945 */ /* 0x000fe20003800000 */
[----:B------:R-:W-:Y:S05]  /*be10*/  @P1 BRA `(.L_x_1612) ;  /* 0x00000a9000001947 */ /* 0x000fea0003800000 */
[----:B------:R-:W1:Y:S01]  /*be20*/  DSETP.GTU.AND P0, PT, |R42|, +INF , PT ;  /* 0x7ff000002a00742a */ /* 0x000e620003f0c200 */
[----:B------:R-:W-:-:S13]  /*be30*/  BSSY B1, `(.L_x_1613) ;  /* 0x000000e000017945 */ /* 0x000fda0003800000 */
[----:B-1----:R-:W-:Y:S05]  /*be40*/  @P0 BRA `(.L_x_1614) ;  /* 0x0000009000000947 */ /* 0x002fea0003800000 */
[----:B-----5:R-:W-:Y:S01]  /*be50*/  DSETP.NEU.AND P2, PT, R42, R4, PT ;  /* 0x000000042a00722a */ /* 0x020fe20003f4d000 */
[----:B------:R-:W-:-:S03]  /*be60*/  ISETP.GE.U32.AND P0, PT, R57, R56, PT ;  /* 0x000000383900720c */ /* 0x000fc60003f06070 */
[----:B------:R-:W1:Y:S01]  /*be70*/  DSETP.GT.AND P1, PT, R42, R4, PT ;  /* 0x000000042a00722a */ /* 0x000e620003f24000 */
[----:B------:R-:W-:-:S05]  /*be80*/  ISETP.GE.AND.EX P0, PT, R53, RZ, PT, P0 ;  /* 0x000000ff3500720c */ /* 0x000fca0003f06300 */
[----:B-1----:R-:W-:-:S04]  /*be90*/  SEL R3, RZ, 0xffffffff, !P1 ;  /* 0xffffffffff037807 */ /* 0x002fc80004800000 */
[----:B------:R-:W-:-:S04]  /*bea0*/  @!P2 SEL R3, RZ, 0xffffffff, P0 ;  /* 0xffffffffff03a807 */ /* 0x000fc80000000000 */
[----:B------:R-:W-:-:S04]  /*beb0*/  LOP3.LUT R3, R3, 0x1, RZ, 0xc0, !PT ;  /* 0x0000000103037812 */ /* 0x000fc800078ec0ff */
[----:B------:R-:W-:Y:S01]  /*bec0*/  ISETP.EQ.U32.AND P0, PT, R3, 0x1, PT ;  /* 0x000000010300780c */ /* 0x000fe20003f02070 */
[----:B------:R-:W-:Y:S07]  /*bed0*/  BRA `(.L_x_1615) ;  /* 0x0000003000007947 */ /* 0x000fee0003800000 */
.L_x_1614:
[----:B-----5:R-:W1:Y:S01]  /*bee0*/  DSETP.GTU.AND P0, PT, |R4|, +INF , PT ;  /* 0x7ff000000400742a */ /* 0x020e620003f0c200 */
[----:B------:R-:W-:-:S05]  /*bef0*/  ISETP.LT.U32.AND P1, PT, R57, R56, PT ;  /* 0x000000383900720c */ /* 0x000fca0003f21070 */
[----:B-1----:R-:W-:-:S08]  /*bf00*/  ISETP.LT.OR.EX P0, PT, R53, RZ, !P0, P1 ;  /* 0x000000ff3500720c */ /* 0x002fd00004701710 */
.L_x_1615:
[----:B------:R-:W-:Y:S05]  /*bf10*/  BSYNC B1 ;  /* 0x0000000000017941 */ /* 0x000fea0003800000 */
.L_x_1613:
[----:B------:R-:W1:Y:S01]  /*bf20*/  DSETP.GTU.AND P1, PT, |R40|, +INF , PT ;  /* 0x7ff000002800742a */ /* 0x000e620003f2c200 */
[----:B------:R-:W-:Y:S01]  /*bf30*/  BSSY B1, `(.L_x_1616) ;  /* 0x0000012000017945 */ /* 0x000fe20003800000 */
[----:B------:R-:W-:Y:S02]  /*bf40*/  FSEL R42, R42, R4, P0 ;  /* 0x000000042a2a7208 */ /* 0x000fe40000000000 */
[----:B------:R-:W-:Y:S02]  /*bf50*/  FSEL R43, R43, R5, P0 ;  /* 0x000000052b2b7208 */ /* 0x000fe40000000000 */
[----:B------:R-:W-:Y:S02]  /*bf60*/  SEL R57, R57, R56, P0 ;  /* 0x0000003839397207 */ /* 0x000fe40000000000 */
[----:B------:R-:W-:-:S06]  /*bf70*/  SEL R53, R53, RZ, P0 ;  /* 0x000000ff35357207 */ /* 0x000fcc0000000000 */
[----:B-1----:R-:W-:Y:S05]  /*bf80*/  @P1 BRA `(.L_x_1617) ;  /* 0x0000009000001947 */ /* 0x002fea0003800000 */
[----:B------:R-:W-:Y:S01]  /*bf90*/  DSETP.NEU.AND P2, PT, R40, R6, PT ;  /* 0x000000062800722a */ /* 0x000fe20003f4d000 */
        /* <DEDUP_REMOVED lines=8> */
.L_x_1617:
[----:B------:R-:W1:Y:S01]  /*c020*/  DSETP.GTU.AND P0, PT, |R6|, +INF , PT ;  /* 0x7ff000000600742a */ /* 0x000e620003f0c200 */
[----:B------:R-:W-:-:S05]  /*c030*/  ISETP.LT.U32.AND P1, PT, R47, R56, PT ;  /* 0x000000382f00720c */ /* 0x000fca0003f21070 */
[----:B-1----:R-:W-:-:S08]  /*c040*/  ISETP.LT.OR.EX P0, PT, R51, RZ, !P0, P1 ;  /* 0x000000ff3300720c */ /* 0x002fd00004701710 */
.L_x_1618:
[----:B------:R-:W-:Y:S05]  /*c050*/  BSYNC B1 ;  /* 0x0000000000017941 */ /* 0x000fea0003800000 */
.L_x_1616:
[----:B------:R-:W-:Y:S02]  /*c060*/  IADD3 R4, R56, c[0x0][0x184], RZ ;  /* 0x0000610038047a10 */ /* 0x000fe40007ffe0ff */
[----:B------:R-:W-:Y:S02]  /*c070*/  FSEL R40, R40, R6, P0 ;  /* 0x0000000628287208 */ /* 0x000fe40000000000 */
[----:B------:R-:W-:Y:S02]  /*c080*/  ISETP.GE.U32.AND P1, PT, R4, c[0x0][0x17c], PT ;  /* 0x00005f0004007a0c */ /* 0x000fe40003f26070 */
[----:B------:R-:W-:Y:S02]  /*c090*/  FSEL R41, R41, R7, P0 ;  /* 0x0000000729297208 */ /* 0x000fe40000000000 */
[----:B------:R-:W-:Y:S02]  /*c0a0*/  SEL R47, R47, R56, P0 ;  /* 0x000000382f2f7207 */ /* 0x000fe40000000000 */
[----:B------:R-:W-:-:S07]  /*c0b0*/  SEL R51, R51, RZ, P0 ;  /* 0x000000ff33337207 */ /* 0x000fce0000000000 */
[----:B------:R-:W-:Y:S05]  /*c0c0*/  @P1 BRA `(.L_x_1612) ;  /* 0x000007e000001947 */ /* 0x000fea0003800000 */
[----:B------:R-:W1:Y:S01]  /*c0d0*/  DSETP.GTU.AND P0, PT, |R38|, +INF , PT ;  /* 0x7ff000002600742a */ /* 0x000e620003f0c200 */
[----:B------:R-:W-:-:S13]  /*c0e0*/  BSSY B1, `(.L_x_1619) ;  /* 0x000000e000017945 */ /* 0x000fda0003800000 */
        /* <DEDUP_REMOVED lines=10> */
.L_x_1620:
[----:B------:R-:W1:Y:S01]  /*c190*/  DSETP.GTU.AND P0, PT, |R8|, +INF , PT ;  /* 0x7ff000000800742a */ /* 0x000e620003f0c200 */
[----:B------:R-:W-:-:S05]  /*c1a0*/  ISETP.LT.U32.AND P1, PT, R45, R4, PT ;  /* 0x000000042d00720c */ /* 0x000fca0003f21070 */
[----:B-1----:R-:W-:-:S08]  /*c1b0*/  ISETP.LT.OR.EX P0, PT, R46, RZ, !P0, P1 ;  /* 0x000000ff2e00720c */ /* 0x002fd00004701710 */
.L_x_1621:
[----:B------:R-:W-:Y:S05]  /*c1c0*/  BSYNC B1 ;  /* 0x0000000000017941 */ /* 0x000fea0003800000 */
.L_x_1619:
        /* <DEDUP_REMOVED lines=16> */
.L_x_1623:
[----:B------:R-:W1:Y:S01]  /*c2d0*/  DSETP.GTU.AND P0, PT, |R10|, +INF , PT ;  /* 0x7ff000000a00742a */ /* 0x000e620003f0c200 */
[----:B------:R-:W-:-:S05]  /*c2e0*/  ISETP.LT.U32.AND P1, PT, R29, R4, PT ;  /* 0x000000041d00720c */ /* 0x000fca0003f21070 */
[----:B-1----:R-:W-:-:S08]  /*c2f0*/  ISETP.LT.OR.EX P0, PT, R44, RZ, !P0, P1 ;  /* 0x000000ff2c00720c */ /* 0x002fd00004701710 */
.L_x_1624:
[----:B------:R-:W-:Y:S05]  /*c300*/  BSYNC B1 ;  /* 0x0000000000017941 */ /* 0x000fea0003800000 */
.L_x_1622:
        /* <DEDUP_REMOVED lines=19> */
.L_x_1626:
[----:B------:R-:W1:Y:S01]  /*c440*/  DSETP.GTU.AND P0, PT, |R12|, +INF , PT ;  /* 0x7ff000000c00742a */ /* 0x000e620003f0c200 */
[----:B------:R-:W-:-:S05]  /*c450*/  ISETP.LT.U32.AND P1, PT, R27, R6, PT ;  /* 0x000000061b00720c */ /* 0x000fca0003f21070 */
[----:B-1----:R-:W-:-:S08]  /*c460*/  ISETP.LT.OR.EX P0, PT, R28, RZ, !P0, P1 ;  /* 0x000000ff1c00720c */ /* 0x002fd00004701710 */
.L_x_1627:
[----:B------:R-:W-:Y:S05]  /*c470*/  BSYNC B1 ;  /* 0x0000000000017941 */ /* 0x000fea0003800000 */
.L_x_1625:
        /* <DEDUP_REMOVED lines=16> */
.L_x_1629:
[----:B------:R-:W1:Y:S01]  /*c580*/  DSETP.GTU.AND P0, PT, |R14|, +INF , PT ;  /* 0x7ff000000e00742a */ /* 0x000e620003f0c200 */
[----:B------:R-:W-:-:S05]  /*c590*/  ISETP.LT.U32.AND P1, PT, R25, R6, PT ;  /* 0x000000061900720c */ /* 0x000fca0003f21070 */
[----:B-1----:R-:W-:-:S08]  /*c5a0*/  ISETP.LT.OR.EX P0, PT, R26, RZ, !P0, P1 ;  /* 0x000000ff1a00720c */ /* 0x002fd00004701710 */
.L_x_1630:
[----:B------:R-:W-:Y:S05]  /*c5b0*/  BSYNC B1 ;  /* 0x0000000000017941 */ /* 0x000fea0003800000 */
.L_x_1628:
        /* <DEDUP_REMOVED lines=19> */
.L_x_1632:
[----:B------:R-:W1:Y:S01]  /*c6f0*/  DSETP.GTU.AND P0, PT, |R20|, +INF , PT ;  /* 0x7ff000001400742a */ /* 0x000e620003f0c200 */
[----:B------:R-:W-:-:S05]  /*c700*/  ISETP.LT.U32.AND P1, PT, R0, R4, PT ;  /* 0x000000040000720c */ /* 0x000fca0003f21070 */
[----:B-1----:R-:W-:-:S08]  /*c710*/  ISETP.LT.OR.EX P0, PT, R24, RZ, !P0, P1 ;  /* 0x000000ff1800720c */ /* 0x002fd00004701710 */
.L_x_1633:
[----:B------:R-:W-:Y:S05]  /*c720*/  BSYNC B1 ;  /* 0x0000000000017941 */ /* 0x000fea0003800000 */
.L_x_1631:
        /* <DEDUP_REMOVED lines=16> */
.L_x_1635:
[----:B------:R-:W1:Y:S01]  /*c830*/  DSETP.GTU.AND P0, PT, |R22|, +INF , PT ;  /* 0x7ff000001600742a */ /* 0x000e620003f0c200 */
[----:B------:R-:W-:-:S05]  /*c840*/  ISETP.LT.U32.AND P1, PT, R55, R4, PT ;  /* 0x000000043700720c */ /* 0x000fca0003f21070 */
[----:B-1----:R-:W-:-:S08]  /*c850*/  ISETP.LT.OR.EX P0, PT, R54, RZ, !P0, P1 ;  /* 0x000000ff3600720c */ /* 0x002fd00004701710 */
.L_x_1636:
[----:B------:R-:W-:Y:S05]  /*c860*/  BSYNC B1 ;  /* 0x0000000000017941 */ /* 0x000fea0003800000 */
.L_x_1634:
[----:B------:R-:W-:Y:S02]  /*c870*/  FSEL R48, R48, R22, P0 ;  /* 0x0000001630307208 */ /* 0x000fe40000000000 */
[----:B------:R-:W-:Y:S02]  /*c880*/  FSEL R49, R49, R23, P0 ;  /* 0x0000001731317208 */ /* 0x000fe40000000000 */
[----:B------:R-:W-:Y:S02]  /*c890*/  SEL R55, R55, R4, P0 ;  /* 0x0000000437377207 */ /* 0x000fe40000000000 */
[----:B------:R-:W-:Y:S02]  /*c8a0*/  SEL R54, R54, RZ, P0 ;  /* 0x000000ff36367207 */ /* 0x000fe40000000000 */
.L_x_1612:
[----:B------:R-:W-:Y:S05]  /*c8b0*/  BSYNC B0 ;  /* 0x0000000000007941 */ /* 0x000fea0003800000 */
.L_x_1611:
        /* <DEDUP_REMOVED lines=12> */
.L_x_1638:
[----:B------:R-:W1:Y:S01]  /*c980*/  DSETP.GTU.AND P0, PT, |R38|, +INF , PT ;  /* 0x7ff000002600742a */ /* 0x000e620003f0c200 */
[----:B------:R-:W-:-:S05]  /*c990*/  ISETP.LT.U32.AND P1, PT, R57, R45, PT ;  /* 0x0000002d3900720c */ /* 0x000fca0003f21070 */
[----:B-1----:R-:W-:-:S08]  /*c9a0*/  ISETP.LT.OR.EX P0, PT, R53, R46, !P0, P1 ;  /* 0x0000002e3500720c */ /* 0x002fd00004701710 */
.L_x_1639:
[----:B------:R-:W-:Y:S05]  /*c9b0*/  BSYNC B0 ;  /* 0x0000000000007941 */ /* 0x000fea0003800000 */
.L_x_1637:
[----:B------:R-:W1:Y:S01]  /*c9c0*/  DSETP.GTU.AND P1, PT, |R40|, +INF , PT ;  /* 0x7ff000002800742a */ /* 0x000e620003f2c200 */
[----:B------:R-:W-:Y:S01]  /*c9d0*/  BSSY B0, `(.L_x_1640) ;  /* 0x0000012000007945 */ /* 0x000fe20003800000 */
[----:B-----5:R-:W-:Y:S02]  /*c9e0*/  FSEL R4, R42, R38, P0 ;  /* 0x000000262a047208 */ /* 0x020fe40000000000 */
[----:B------:R-:W-:Y:S02]  /*c9f0*/  FSEL R5, R43, R39, P0 ;  /* 0x000000272b057208 */ /* 0x000fe40000000000 */
[----:B------:R-:W-:Y:S02]  /*ca00*/  SEL R8, R57, R45, P0 ;  /* 0x0000002d39087207 */ /* 0x000fe40000000000 */
[----:B------:R-:W-:-:S06]  /*ca10*/  SEL R53, R53, R46, P0 ;  /* 0x0000002e35357207 */ /* 0x000fcc0000000000 */
        /* <DEDUP_REMOVED lines=10> */
.L_x_1641:
[----:B------:R-:W1:Y:S01]  /*cac0*/  DSETP.GTU.AND P0, PT, |R36|, +INF , PT ;  /* 0x7ff000002400742a */ /* 0x000e620003f0c200 */
[----:B------:R-:W-:-:S05]  /*cad0*/  ISETP.LT.U32.AND P1, PT, R47, R29, PT ;  /* 0x0000001d2f00720c */ /* 0x000fca0003f21070 */
[----:B-1----:R-:W-:-:S08]  /*cae0*/  ISETP.LT.OR.EX P0, PT, R51, R44, !P0, P1 ;  /* 0x0000002c3300720c */ /* 0x002fd00004701710 */
.L_x_1642:
[----:B------:R-:W-:Y:S05]  /*caf0*/  BSYNC B0 ;  /* 0x0000000000007941 */ /* 0x000fea0003800000 */
.L_x_1640:
[----:B------:R-:W1:Y:S01]  /*cb00*/  DSETP.GTU.AND P1, PT, |R4|, +INF , PT ;  /* 0x7ff000000400742a */ /* 0x000e620003f2c200 */
[----:B------:R-:W-:Y:S01]  /*cb10*/  BSSY B0, `(.L_x_1643) ;  /* 0x0000012000007945 */ /* 0x000fe20003800000 */
[----:B------:R-:W-:Y:S02]  /*cb20*/  FSEL R6, R40, R36, P0 ;  /* 0x0000002428067208 */ /* 0x000fe40000000000 */
        /* <DEDUP_REMOVED lines=13> */
.L_x_1644:
[----:B------:R-:W1:Y:S01]  /*cc00*/  DSETP.GTU.AND P0, PT, |R34|, +INF , PT ;  /* 0x7ff000002200742a */ /* 0x000e620003f0c200 */
[----:B------:R-:W-:-:S05]  /*cc10*/  ISETP.LT.U32.AND P1, PT, R8, R27, PT ;  /* 0x0000001b0800720c */ /* 0x000fca0003f21070 */
[----:B-1----:R-:W-:-:S08]  /*cc20*/  ISETP.LT.OR.EX P0, PT, R53, R28, !P0, P1 ;  /* 0x0000001c3500720c */ /* 0x002fd00004701710 */
.L_x_1645:
[----:B------:R-:W-:Y:S05]  /*cc30*/  BSYNC B0 ;  /* 0x0000000000007941 */ /* 0x000fea0003800000 */
.L_x_1643:
        /* <DEDUP_REMOVED lines=16> */
.L_x_1647:
[----:B------:R-:W1:Y:S01]  /*cd40*/  DSETP.GTU.AND P0, PT, |R32|, +INF , PT ;  /* 0x7ff000002000742a */ /* 0x000e620003f0c200 */
[----:B------:R-:W-:-:S05]  /*cd50*/  ISETP.LT.U32.AND P1, PT, R10, R25, PT ;  /* 0x000000190a00720c */ /* 0x000fca0003f21070 */
[----:B-1----:R-:W-:-:S08]  /*cd60*/  ISETP.LT.OR.EX P0, PT, R51, R26, !P0, P1 ;  /* 0x0000001a3300720c */ /* 0x002fd00004701710 */
.L_x_1648:
[----:B------:R-:W-:Y:S05]  /*cd70*/  BSYNC B0 ;  /* 0x0000000000007941 */ /* 0x000fea0003800000 */
.L_x_1646:
        /* <DEDUP_REMOVED lines=16> */
.L_x_1650:
[----:B------:R-:W1:Y:S01]  /*ce80*/  DSETP.GTU.AND P0, PT, |R30|, +INF , PT ;  /* 0x7ff000001e00742a */ /* 0x000e620003f0c200 */
[----:B------:R-:W-:-:S05]  /*ce90*/  ISETP.LT.U32.AND P1, PT, R27, R0, PT ;  /* 0x000000001b00720c */ /* 0x000fca0003f21070 */
[----:B-1----:R-:W-:-:S08]  /*cea0*/  ISETP.LT.OR.EX P0, PT, R11, R24, !P0, P1 ;  /* 0x000000180b00720c */ /* 0x002fd00004701710 */
.L_x_1651:
[----:B------:R-:W-:Y:S05]  /*ceb0*/  BSYNC B0 ;  /* 0x0000000000007941 */ /* 0x000fea0003800000 */
.L_x_1649:
        /* <DEDUP_REMOVED lines=16> */
.L_x_1653:
[----:B------:R-:W1:Y:S01]  /*cfc0*/  DSETP.GTU.AND P0, PT, |R48|, +INF , PT ;  /* 0x7ff000003000742a */ /* 0x000e620003f0c200 */
[----:B------:R-:W-:-:S05]  /*cfd0*/  ISETP.LT.U32.AND P1, PT, R12, R55, PT ;  /* 0x000000370c00720c */ /* 0x000fca0003f21070 */
[----:B-1----:R-:W-:-:S08]  /*cfe0*/  ISETP.LT.OR.EX P0, PT, R51, R54, !P0, P1 ;  /* 0x000000363300720c */ /* 0x002fd00004701710 */
.L_x_1654:
[----:B------:R-:W-:Y:S05]  /*cff0*/  BSYNC B0 ;  /* 0x0000000000007941 */ /* 0x000fea0003800000 */
.L_x_1652:
[----:B------:R-:W-:Y:S02]  /*d000*/  FSEL R4, R6, R48, P0 ;  /* 0x0000003006047208 */ /* 0x000fe40000000000 */
[----:B------:R-:W-:Y:S02]  /*d010*/  FSEL R5, R7, R49, P0 ;  /* 0x0000003107057208 */ /* 0x000fe40000000000 */
[----:B------:R-:W-:Y:S02]  /*d020*/  SEL R6, R12, R55, P0 ;  /* 0x000000370c067207 */ /* 0x000fe40000000000 */
[----:B------:R-:W-:Y:S01]  /*d030*/  SEL R7, R51, R54, P0 ;  /* 0x0000003633077207 */ /* 0x000fe20000000000 */
[----:B------:R-:W-:Y:S05]  /*d040*/  BRA `(.L_x_1472) ;  /* 0x0000231000007947 */ /* 0x000fea0003800000 */
.L_x_1505:
[----:B------:R-:W-:Y:S01]  /*d050*/  IMAD.MOV.U32 R3, RZ, RZ, c[0x0][0x184] ;  /* 0x00006100ff037624 */ /* 0x000fe200078e00ff */
[----:B------:R-:W-:Y:S01]  /*d060*/  BSSY B0, `(.L_x_1655) ;  /* 0x00000f2000007945 */ /* 0x000fe20003800000 */
[----:B------:R-:W-:Y:S01]  /*d070*/  IMAD.MOV.U32 R5, RZ, RZ, c[0x0][0x170] ;  /* 0x00005c00ff057624 */ /* 0x000fe200078e00ff */
[----:B------:R-:W-:Y:S01]  /*d080*/  MOV R49, c[0x0][0x170] ;  /* 0x00005c0000317a02 */ /* 0x000fe20000000f00 */
[----:B------:R-:W-:Y:S01]  /*d090*/  IMAD R4, R3, 0x3, R0 ;  /* 0x0000000303047824 */ /* 0x000fe200078e0200 */
[----:B------:R-:W-:Y:S01]  /*d0a0*/  MOV R47, c[0x0][0x16c] ;  /* 0x00005b00002f7a02 */ /* 0x000fe20000000f00 */
[----:B------:R-:W-:-:S02]  /*d0b0*/  IMAD.MOV.U32 R3, RZ, RZ, c[0x0][0x170] ;  /* 0x00005c00ff037624 */ /* 0x000fc400078e00ff */
        /* <DEDUP_REMOVED lines=58> */
.L_x_1678:
        /* <DEDUP_REMOVED lines=15> */
[----:B------:R-:W0:Y:S01]  /*d550*/  DSETP.GTU.AND P2, PT, |R46|, +INF , PT ;  /* 0x7ff000002e00742a */ /* 0x000e220003f4c200 */
[----:B------:R-:W-:-:S13]  /*d560*/  PLOP3.LUT P0, PT, PT, PT, PT, 0x80, 0x0 ;  /* 0x000000000000781c */ /* 0x000fda0003f0f070 */
[----:B0-----:R-:W-:-:S04]  /*d570*/  @!P2 ISETP.GE.U32.AND P1, PT, R57, R0, PT ;  /* 0x000000003900a20c */ /* 0x001fc80003f26070 */
[----:B------:R-:W-:Y:S01]  /*d580*/  @!P2 ISETP.GE.AND.EX P1, PT, R55, RZ, PT, P1 ;  /* 0x000000ff3700a20c */ /* 0x000fe20003f26310 */
[----:B------:R-:W-:Y:S01]  /*d590*/  BSSY B1, `(.L_x_1657) ;  /* 0x000001d000017945 */ /* 0x000fe20003800000 */
[----:B--2---:R-:W0:-:S06]  /*d5a0*/  @!P2 DSETP.NEU.AND P3, PT, R46, R8, PT ;  /* 0x000000082e00a22a */ /* 0x004e0c0003f6d000 */
[----:B0-----:R-:W-:Y:S01]  /*d5b0*/  @!P2 PLOP3.LUT P0, PT, P3, PT, PT, 0x80, 0x0 ;  /* 0x000000000000a81c */ /* 0x001fe20001f0f070 */
[----:B------:R-:W0:-:S06]  /*d5c0*/  @!P2 DSETP.GT.AND P3, PT, R46, R8, PT ;  /* 0x000000082e00a22a */ /* 0x000e0c0003f64000 */
[----:B0-----:R-:W-:-:S06]  /*d5d0*/  @!P2 SEL R58, RZ, 0xffffffff, !P3 ;  /* 0xffffffffff3aa807 */ /* 0x001fcc0005800000 */
[----:B------:R-:W-:Y:S01]  /*d5e0*/  @!P0 SEL R58, RZ, 0xffffffff, P1 ;  /* 0xffffffffff3a8807 */ /* 0x000fe20000800000 */
[----:B------:R-:W0:Y:S01]  /*d5f0*/  @P2 DSETP.GTU.AND P1, PT, |R8|, +INF , PT ;  /* 0x7ff000000800242a */ /* 0x000e220003f2c200 */
[----:B------:R-:W-:Y:S02]  /*d600*/  @P2 ISETP.LT.U32.AND P3, PT, R57, R0, PT ;  /* 0x000000003900220c */ /* 0x000fe40003f61070 */
        /* <DEDUP_REMOVED lines=18> */
.L_x_1658:
[----:B------:R-:W0:Y:S01]  /*d730*/  DSETP.GTU.AND P0, PT, |R10|, +INF , PT ;  /* 0x7ff000000a00742a */ /* 0x000e220003f0c200 */
[----:B------:R-:W-:-:S05]  /*d740*/  ISETP.LT.U32.AND P1, PT, R51, R0, PT ;  /* 0x000000003300720c */ /* 0x000fca0003f21070 */
[----:B0-----:R-:W-:-:S08]  /*d750*/  ISETP.LT.OR.EX P0, PT, R53, RZ, !P0, P1 ;  /* 0x000000ff3500720c */ /* 0x001fd00004701710 */
.L_x_1659:
[----:B------:R-:W-:Y:S05]  /*d760*/  BSYNC B1 ;  /* 0x0000000000017941 */ /* 0x000fea0003800000 */
.L_x_1657:
[----:B------:R-:W0:Y:S01]  /*d770*/  DSETP.GTU.AND P1, PT, |R42|, +INF , PT ;  /* 0x7ff000002a00742a */ /* 0x000e220003f2c200 */
[----:B------:R-:W-:Y:S01]  /*d780*/  BSSY B1, `(.L_x_1660) ;  /* 0x0000012000017945 */ /* 0x000fe20003800000 */
[----:B------:R-:W-:Y:S02]  /*d790*/  FSEL R45, R45, R11, P0 ;  /* 0x0000000b2d2d7208 */ /* 0x000fe40000000000 */
[----:B------:R-:W-:Y:S02]  /*d7a0*/  FSEL R44, R44, R10, P0 ;  /* 0x0000000a2c2c7208 */ /* 0x000fe40000000000 */
[----:B------:R-:W-:Y:S02]  /*d7b0*/  SEL R51, R51, R0, P0 ;  /* 0x0000000033337207 */ /* 0x000fe40000000000 */
        /* <DEDUP_REMOVED lines=11> */
.L_x_1661:
[----:B-----5:R-:W0:Y:S01]  /*d870*/  DSETP.GTU.AND P0, PT, |R12|, +INF , PT ;  /* 0x7ff000000c00742a */ /* 0x020e220003f0c200 */
[----:B------:R-:W-:-:S05]  /*d880*/  ISETP.LT.U32.AND P1, PT, R49, R52, PT ;  /* 0x000000343100720c */ /* 0x000fca0003f21070 */
[----:B0-----:R-:W-:-:S08]  /*d890*/  ISETP.LT.OR.EX P0, PT, R50, RZ, !P0, P1 ;  /* 0x000000ff3200720c */ /* 0x001fd00004701710 */
.L_x_1662:
[----:B------:R-:W-:Y:S05]  /*d8a0*/  BSYNC B1 ;  /* 0x0000000000017941 */ /* 0x000fea0003800000 */
.L_x_1660:
        /* <DEDUP_REMOVED lines=16> */
.L_x_1664:
[----:B------:R-:W0:Y:S01]  /*d9b0*/  DSETP.GTU.AND P0, PT, |R14|, +INF , PT ;  /* 0x7ff000000e00742a */ /* 0x000e220003f0c200 */
[----:B------:R-:W-:-:S05]  /*d9c0*/  ISETP.LT.U32.AND P1, PT, R31, R52, PT ;  /* 0x000000341f00720c */ /* 0x000fca0003f21070 */
[----:B0-----:R-:W-:-:S08]  /*d9d0*/  ISETP.LT.OR.EX P0, PT, R48, RZ, !P0, P1 ;  /* 0x000000ff3000720c */ /* 0x001fd00004701710 */
.L_x_1665:
[----:B------:R-:W-:Y:S05]  /*d9e0*/  BSYNC B1 ;  /* 0x0000000000017941 */ /* 0x000fea0003800000 */
.L_x_1663:
        /* <DEDUP_REMOVED lines=16> */
.L_x_1667:
[----:B------:R-:W0:Y:S01]  /*daf0*/  DSETP.GTU.AND P0, PT, |R20|, +INF , PT ;  /* 0x7ff000001400742a */ /* 0x000e220003f0c200 */
[----:B------:R-:W-:-:S05]  /*db00*/  ISETP.LT.U32.AND P1, PT, R29, R54, PT ;  /* 0x000000361d00720c */ /* 0x000fca0003f21070 */
[----:B0-----:R-:W-:-:S08]  /*db10*/  ISETP.LT.OR.EX P0, PT, R30, RZ, !P0, P1 ;  /* 0x000000ff1e00720c */ /* 0x001fd00004701710 */
.L_x_1668:
[----:B------:R-:W-:Y:S05]  /*db20*/  BSYNC B1 ;  /* 0x0000000000017941 */ /* 0x000fea0003800000 */
.L_x_1666:
        /* <DEDUP_REMOVED lines=16> */
.L_x_1670:
[----:B------:R-:W0:Y:S01]  /*dc30*/  DSETP.GTU.AND P0, PT, |R22|, +INF , PT ;  /* 0x7ff000001600742a */ /* 0x000e220003f0c200 */
[----:B------:R-:W-:-:S05]  /*dc40*/  ISETP.LT.U32.AND P1, PT, R7, R54, PT ;  /* 0x000000360700720c */ /* 0x000fca0003f21070 */
[----:B0-----:R-:W-:-:S08]  /*dc50*/  ISETP.LT.OR.EX P0, PT, R28, RZ, !P0, P1 ;  /* 0x000000ff1c00720c */ /* 0x001fd00004701710 */
.L_x_1671:
[----:B------:R-:W-:Y:S05]  /*dc60*/  BSYNC B1 ;  /* 0x0000000000017941 */ /* 0x000fea0003800000 */
.L_x_1669:
        /* <DEDUP_REMOVED lines=16> */
.L_x_1673:
[----:B------:R-:W0:Y:S01]  /*dd70*/  DSETP.GTU.AND P0, PT, |R24|, +INF , PT ;  /* 0x7ff000001800742a */ /* 0x000e220003f0c200 */
[----:B------:R-:W-:-:S05]  /*dd80*/  ISETP.LT.U32.AND P1, PT, R5, R56, PT ;  /* 0x000000380500720c */ /* 0x000fca0003f21070 */
[----:B0-----:R-:W-:-:S08]  /*dd90*/  ISETP.LT.OR.EX P0, PT, R6, RZ, !P0, P1 ;  /* 0x000000ff0600720c */ /* 0x001fd00004701710 */
.L_x_1674:
[----:B------:R-:W-:Y:S05]  /*dda0*/  BSYNC B1 ;  /* 0x0000000000017941 */ /* 0x000fea0003800000 */
.L_x_1672:
        /* <DEDUP_REMOVED lines=16> */
.L_x_1676:
[----:B------:R-:W0:Y:S01]  /*deb0*/  DSETP.GTU.AND P0, PT, |R26|, +INF , PT ;  /* 0x7ff000001a00742a */ /* 0x000e220003f0c200 */
[----:B------:R-:W-:-:S05]  /*dec0*/  ISETP.LT.U32.AND P1, PT, R3, R56, PT ;  /* 0x000000380300720c */ /* 0x000fca0003f21070 */
[----:B0-----:R-:W-:-:S08]  /*ded0*/  ISETP.LT.OR.EX P0, PT, R4, RZ, !P0, P1 ;  /* 0x000000ff0400720c */ /* 0x001fd00004701710 */
.L_x_1677:
[----:B------:R-:W-:Y:S05]  /*dee0*/  BSYNC B1 ;  /* 0x0000000000017941 */ /* 0x000fea0003800000 */
.L_x_1675:
        /* <DEDUP_REMOVED lines=9> */
.L_x_1656:
[----:B------:R-:W-:Y:S05]  /*df80*/  BSYNC B0 ;  /* 0x0000000000007941 */ /* 0x000fea0003800000 */
.L_x_1655:
        /* <DEDUP_REMOVED lines=23> */
.L_x_1680:
[----:B------:R-:W-:Y:S05]  /*e100*/  BSYNC B0 ;  /* 0x0000000000007941 */ /* 0x000fea0003800000 */
.L_x_1679:
        /* <DEDUP_REMOVED lines=9> */
[----:B01----:R-:W-:-:S04]  /*e1a0*/  SEL R18, RZ, 0xffffffff, !P1 ;  /* 0xffffffffff127807 */ /* 0x003fc80004800000 */
[----:B------:R-:W-:-:S04]  /*e1b0*/  @!P2 SEL R18, RZ, 0xffffffff, P0 ;  /* 0xffffffffff12a807 */ /* 0x000fc80000000000 */
[----:B------:R-:W-:-:S04]  /*e1c0*/  LOP3.LUT R18, R18, 0x1, RZ, 0xc0, !PT ;  /* 0x0000000112127812 */ /* 0x000fc800078ec0ff */
[----:B------:R-:W-:Y:S01]  /*e1d0*/  ISETP.EQ.U32.AND P0, PT, R18, 0x1, PT ;  /* 0x000000011200780c */ /* 0x000fe20003f02070 */
[----:B------:R-:W-:Y:S07]  /*e1e0*/  BRA `(.L_x_1685) ;  /* 0x0000003000007947 */ /* 0x000fee0003800000 */
.L_x_1684:
[----:B-----5:R-:W1:Y:S01]  /*e1f0*/  DSETP.GTU.AND P0, PT, |R8|, +INF , PT ;  /* 0x7ff000000800742a */ /* 0x020e620003f0c200 */
[----:B------:R-:W-:-:S05]  /*e200*/  ISETP.LT.U32.AND P1, PT, R57, R0, PT ;  /* 0x000000003900720c */ /* 0x000fca0003f21070 */
[----:B-1----:R-:W-:-:S08]  /*e210*/  ISETP.LT.OR.EX P0, PT, R55, RZ, !P0, P1 ;  /* 0x000000ff3700720c */ /* 0x002fd00004701710 */
.L_x_1685:
[----:B------:R-:W-:Y:S05]  /*e220*/  BSYNC B1 ;  /* 0x0000000000017941 */ /* 0x000fea0003800000 */
.L_x_1683:
        /* <DEDUP_REMOVED lines=16> */
.L_x_1687:
[----:B------:R-:W1:Y:S01]  /*e330*/  DSETP.GTU.AND P0, PT, |R10|, +INF , PT ;  /* 0x7ff000000a00742a */ /* 0x000e620003f0c200 */
[----:B------:R-:W-:-:S05]  /*e340*/  ISETP.LT.U32.AND P1, PT, R51, R0, PT ;  /* 0x000000003300720c */ /* 0x000fca0003f21070 */
[----:B-1----:R-:W-:-:S08]  /*e350*/  ISETP.LT.OR.EX P0, PT, R53, RZ, !P0, P1 ;  /* 0x000000ff3500720c */ /* 0x002fd00004701710 */
.L_x_1688:
[----:B------:R-:W-:Y:S05]  /*e360*/  BSYNC B1 ;  /* 0x0000000000017941 */ /* 0x000fea0003800000 */
.L_x_1686:
        /* <DEDUP_REMOVED lines=19> */
.L_x_1690:
[----:B------:R-:W1:Y:S01]  /*e4a0*/  DSETP.GTU.AND P0, PT, |R12|, +INF , PT ;  /* 0x7ff000000c00742a */ /* 0x000e620003f0c200 */
[----:B------:R-:W-:-:S05]  /*e4b0*/  ISETP.LT.U32.AND P1, PT, R49, R8, PT ;  /* 0x000000083100720c */ /* 0x000fca0003f21070 */
[----:B-1----:R-:W-:-:S08]  /*e4c0*/  ISETP.LT.OR.EX P0, PT, R50, RZ, !P0, P1 ;  /* 0x000000ff3200720c */ /* 0x002fd00004701710 */
.L_x_1691:
[----:B------:R-:W-:Y:S05]  /*e4d0*/  BSYNC B1 ;  /* 0x0000000000017941 */ /* 0x000fea0003800000 */
.L_x_1689:
        /* <DEDUP_REMOVED lines=16> */
.L_x_1693:
[----:B------:R-:W1:Y:S01]  /*e5e0*/  DSETP.GTU.AND P0, PT, |R14|, +INF , PT ;  /* 0x7ff000000e00742a */ /* 0x000e620003f0c200 */
[----:B------:R-:W-:-:S05]  /*e5f0*/  ISETP.LT.U32.AND P1, PT, R31, R8, PT ;  /* 0x000000081f00720c */ /* 0x000fca0003f21070 */
[----:B-1----:R-:W-:-:S08]  /*e600*/  ISETP.LT.OR.EX P0, PT, R48, RZ, !P0, P1 ;  /* 0x000000ff3000720c */ /* 0x002fd00004701710 */
.L_x_1694:
[----:B------:R-:W-:Y:S05]  /*e610*/  BSYNC B1 ;  /* 0x0000000000017941 */ /* 0x000fea0003800000 */
.L_x_1692:
        /* <DEDUP_REMOVED lines=19> */
.L_x_1696:
[----:B------:R-:W1:Y:S01]  /*e750*/  DSETP.GTU.AND P0, PT, |R20|, +INF , PT ;  /* 0x7ff000001400742a */ /* 0x000e620003f0c200 */
[----:B------:R-:W-:-:S05]  /*e760*/  ISETP.LT.U32.AND P1, PT, R29, R10, PT ;  /* 0x0000000a1d00720c */ /* 0x000fca0003f21070 */
[----:B-1----:R-:W-:-:S08]  /*e770*/  ISETP.LT.OR.EX P0, PT, R30, RZ, !P0, P1 ;  /* 0x000000ff1e00720c */ /* 0x002fd00004701710 */
.L_x_1697:
[----:B------:R-:W-:Y:S05]  /*e780*/  BSYNC B1 ;  /* 0x0000000000017941 */ /* 0x000fea0003800000 */
.L_x_1695:
        /* <DEDUP_REMOVED lines=16> */
.L_x_1699:
[----:B------:R-:W1:Y:S01]  /*e890*/  DSETP.GTU.AND P0, PT, |R22|, +INF , PT ;  /* 0x7ff000001600742a */ /* 0x000e620003f0c200 */
[----:B------:R-:W-:-:S05]  /*e8a0*/  ISETP.LT.U32.AND P1, PT, R7, R10, PT ;  /* 0x0000000a0700720c */ /* 0x000fca0003f21070 */
[----:B-1----:R-:W-:-:S08]  /*e8b0*/  ISETP.LT.OR.EX P0, PT, R28, RZ, !P0, P1 ;  /* 0x000000ff1c00720c */ /* 0x002fd00004701710 */
.L_x_1700:
[----:B------:R-:W-:Y:S05]  /*e8c0*/  BSYNC B1 ;  /* 0x0000000000017941 */ /* 0x000fea0003800000 */
.L_x_1698:
        /* <DEDUP_REMOVED lines=19> */
.L_x_1702:
[----:B------:R-:W1:Y:S01]  /*ea00*/  DSETP.GTU.AND P0, PT, |R24|, +INF , PT ;  /* 0x7ff000001800742a */ /* 0x000e620003f0c200 */
[----:B------:R-:W-:-:S05]  /*ea10*/  ISETP.LT.U32.AND P1, PT, R5, R8, PT ;  /* 0x000000080500720c */ /* 0x000fca0003f21070 */
[----:B-1----:R-:W-:-:S08]  /*ea20*/  ISETP.LT.OR.EX P0, PT, R6, RZ, !P0, P1 ;  /* 0x000000ff0600720c */ /* 0x002fd00004701710 */
.L_x_1703:
[----:B------:R-:W-:Y:S05]  /*ea30*/  BSYNC B1 ;  /* 0x0000000000017941 */ /* 0x000fea0003800000 */
.L_x_1701:
        /* <DEDUP_REMOVED lines=16> */
.L_x_1705:
[----:B------:R-:W1:Y:S01]  /*eb40*/  DSETP.GTU.AND P0, PT, |R26|, +INF , PT ;  /* 0x7ff000001a00742a */ /* 0x000e620003f0c200 */
[----:B------:R-:W-:-:S05]  /*eb50*/  ISETP.LT.U32.AND P1, PT, R3, R8, PT ;  /* 0x000000080300720c */ /* 0x000fca0003f21070 */
[----:B-1----:R-:W-:-:S08]  /*eb60*/  ISETP.LT.OR.EX P0, PT, R4, RZ, !P0, P1 ;  /* 0x000000ff0400720c */ /* 0x002fd00004701710 */
.L_x_1706:
[----:B------:R-:W-:Y:S05]  /*eb70*/  BSYNC B1 ;  /* 0x0000000000017941 */ /* 0x000fea0003800000 */
.L_x_1704:
[----:B------:R-:W-:Y:S02]  /*eb80*/  FSEL R32, R32, R26, P0 ;  /* 0x0000001a20207208 */ /* 0x000fe40000000000 */
[----:B------:R-:W-:Y:S02]  /*eb90*/  FSEL R33, R33, R27, P0 ;  /* 0x0000001b21217208 */ /* 0x000fe40000000000 */
[----:B------:R-:W-:Y:S02]  /*eba0*/  SEL R3, R3, R8, P0 ;  /* 0x0000000803037207 */ /* 0x000fe40000000000 */
[----:B------:R-:W-:Y:S02]  /*ebb0*/  SEL R4, R4, RZ, P0 ;  /* 0x000000ff04047207 */ /* 0x000fe40000000000 */
.L_x_1682:
[----:B------:R-:W-:Y:S05]  /*ebc0*/  BSYNC B0 ;  /* 0x0000000000007941 */ /* 0x000fea0003800000 */
.L_x_1681:
        /* <DEDUP_REMOVED lines=12> */
.L_x_1708:
[----:B------:R-:W1:Y:S01]  /*ec90*/  DSETP.GTU.AND P0, PT, |R42|, +INF , PT ;  /* 0x7ff000002a00742a */ /* 0x000e620003f0c200 */
[----:B------:R-:W-:-:S05]  /*eca0*/  ISETP.LT.U32.AND P1, PT, R57, R49, PT ;  /* 0x000000313900720c */ /* 0x000fca0003f21070 */
[----:B-1----:R-:W-:-:S08]  /*ecb0*/  ISETP.LT.OR.EX P0, PT, R55, R50, !P0, P1 ;  /* 0x000000323700720c */ /* 0x002fd00004701710 */
.L_x_1709:
[----:B------:R-:W-:Y:S05]  /*ecc0*/  BSYNC B0 ;  /* 0x0000000000007941 */ /* 0x000fea0003800000 */
.L_x_1707:
        /* <DEDUP_REMOVED lines=16> */
.L_x_1711:
[----:B------:R-:W1:Y:S01]  /*edd0*/  DSETP.GTU.AND P0, PT, |R40|, +INF , PT ;  /* 0x7ff000002800742a */ /* 0x000e620003f0c200 */
[----:B------:R-:W-:-:S05]  /*ede0*/  ISETP.LT.U32.AND P1, PT, R51, R31, PT ;  /* 0x0000001f3300720c */ /* 0x000fca0003f21070 */
[----:B-1----:R-:W-:-:S08]  /*edf0*/  ISETP.LT.OR.EX P0, PT, R53, R48, !P0, P1 ;  /* 0x000000303500720c */ /* 0x002fd00004701710 */
.L_x_1712:
[----:B------:R-:W-:Y:S05]  /*ee00*/  BSYNC B0 ;  /* 0x0000000000007941 */ /* 0x000fea0003800000 */
.L_x_1710:
        /* <DEDUP_REMOVED lines=16> */
.L_x_1714:
[----:B------:R-:W1:Y:S01]  /*ef10*/  DSETP.GTU.AND P0, PT, |R38|, +INF , PT ;  /* 0x7ff000002600742a */ /* 0x000e620003f0c200 */
[----:B------:R-:W-:-:S05]  /*ef20*/  ISETP.LT.U32.AND P1, PT, R12, R29, PT ;  /* 0x0000001d0c00720c */ /* 0x000fca0003f21070 */
[----:B-1----:R-:W-:-:S08]  /*ef30*/  ISETP.LT.OR.EX P0, PT, R55, R30, !P0, P1 ;  /* 0x0000001e3700720c */ /* 0x002fd00004701710 */
.L_x_1715:
[----:B------:R-:W-:Y:S05]  /*ef40*/  BSYNC B0 ;  /* 0x0000000000007941 */ /* 0x000fea0003800000 */
.L_x_1713:
[----:B------:R-:W1:Y:S01]  /*ef50*/  DSETP.GTU.AND P1, PT, |R10|, +INF , PT ;  /* 0x7ff000000a00742a */ /* 0x000e620003f2c200 */
[----:B------:R-:W-:Y:S01]  /*ef60*/  BSSY B0, `(.L_x_1716) ;  /* 0x0000012000007945 */ /* 0x000fe20003800000 */
[----:B------:R-:W-:Y:S02]  /*ef70*/  FSEL R8, R8, R38, P0 ;  /* 0x0000002608087208 */ /* 0x000fe40000000000 */
[----:B------:R-:W-:Y:S02]  /*ef80*/  FSEL R9, R9, R39, P0 ;  /* 0x0000002709097208 */ /* 0x000fe40000000000 */
[----:B0-----:R-:W-:Y:S02]  /*ef90*/  SEL R18, R12, R29, P0 ;  /* 0x0000001d0c127207 */ /* 0x001fe40000000000 */
[----:B------:R-:W-:-:S06]  /*efa0*/  SEL R55, R55, R30, P0 ;  /* 0x0000001e37377207 */ /* 0x000fcc0000000000 */
[----:B-1----:R-:W-:Y:S05]  /*efb0*/  @P1 BRA `(.L_x_1717) ;  /* 0x0000009000001947 */ /* 0x002fea0003800000 */
        /* <DEDUP_REMOVED lines=9> */
.L_x_1717:
[----:B------:R-:W0:Y:S01]  /*f050*/  DSETP.GTU.AND P0, PT, |R36|, +INF , PT ;  /* 0x7ff000002400742a */ /* 0x000e220003f0c200 */
[----:B------:R-:W-:-:S05]  /*f060*/  ISETP.LT.U32.AND P1, PT, R14, R7, PT ;  /* 0x000000070e00720c */ /* 0x000fca0003f21070 */
[----:B0-----:R-:W-:-:S08]  /*f070*/  ISETP.LT.OR.EX P0, PT, R53, R28, !P0, P1 ;  /* 0x0000001c3500720c */ /* 0x001fd00004701710 */
.L_x_1718:
[----:B------:R-:W-:Y:S05]  /*f080*/  BSYNC B0 ;  /* 0x0000000000007941 */ /* 0x000fea0003800000 */
.L_x_1716:
[----:B------:R-:W0:Y:S01]  /*f090*/  DSETP.GTU.AND P1, PT, |R8|, +INF , PT ;  /* 0x7ff000000800742a */ /* 0x000e220003f2c200 */
[----:B------:R-:W-:Y:S01]  /*f0a0*/  BSSY B0, `(.L_x_1719) ;  /* 0x0000012000007945 */ /* 0x000fe20003800000 */
[----:B------:R-:W-:Y:S02]  /*f0b0*/  SEL R14, R14, R7, P0 ;  /* 0x000000070e0e7207 */ /* 0x000fe40000000000 */
        /* <DEDUP_REMOVED lines=13> */
.L_x_1720:
[----:B------:R-:W0:Y:S01]  /*f190*/  DSETP.GTU.AND P0, PT, |R34|, +INF , PT ;  /* 0x7ff000002200742a */ /* 0x000e220003f0c200 */
[----:B------:R-:W-:-:S05]  /*f1a0*/  ISETP.LT.U32.AND P1, PT, R18, R5, PT ;  /* 0x000000051200720c */ /* 0x000fca0003f21070 */
[----:B0-----:R-:W-:-:S08]  /*f1b0*/  ISETP.LT.OR.EX P0, PT, R55, R6, !P0, P1 ;  /* 0x000000063700720c */ /* 0x001fd00004701710 */
.L_x_1721:
[----:B------:R-:W-:Y:S05]  /*f1c0*/  BSYNC B0 ;  /* 0x0000000000007941 */ /* 0x000fea0003800000 */
.L_x_1719:
        /* <DEDUP_REMOVED lines=16> */
.L_x_1723:
[----:B------:R-:W0:Y:S01]  /*f2d0*/  DSETP.GTU.AND P0, PT, |R32|, +INF , PT ;  /* 0x7ff000002000742a */ /* 0x000e220003f0c200 */
[----:B------:R-:W-:-:S05]  /*f2e0*/  ISETP.LT.U32.AND P1, PT, R14, R3, PT ;  /* 0x000000030e00720c */ /* 0x000fca0003f21070 */
[----:B0-----:R-:W-:-:S08]  /*f2f0*/  ISETP.LT.OR.EX P0, PT, R7, R4, !P0, P1 ;  /* 0x000000040700720c */ /* 0x001fd00004701710 */
.L_x_1724:
[----:B------:R-:W-:Y:S05]  /*f300*/  BSYNC B0 ;  /* 0x0000000000007941 */ /* 0x000fea0003800000 */
.L_x_1722:
[----:B------:R-:W-:Y:S02]  /*f310*/  FSEL R0, R12, R32, P0 ;  /* 0x000000200c007208 */ /* 0x000fe40000000000 */
[----:B------:R-:W-:Y:S02]  /*f320*/  SEL R7, R7, R4, P0 ;  /* 0x0000000407077207 */ /* 0x000fe40000000000 */
[----:B------:R-:W-:Y:S01]  /*f330*/  FSEL R5, R13, R33, P0 ;  /* 0x000000210d057208 */ /* 0x000fe20000000000 */
[----:B------:R-:W-:Y:S01]  /*f340*/  IMAD.MOV.U32 R4, RZ, RZ, R0 ;  /* 0x000000ffff047224 */ /* 0x000fe200078e0000 */
[----:B------:R-:W-:Y:S02]  /*f350*/  SEL R6, R14, R3, P0 ;  /* 0x000000030e067207 */ /* 0x000fe40000000000 */
.L_x_1472:
[----:B------:R-:W-:Y:S05]  /*f360*/  BSYNC B6 ;  /* 0x0000000000067941 */ /* 0x000fea0003800000 */
.L_x_1471:
[----:B------:R-:W-:-:S13]  /*f370*/  ISETP.NE.AND P0, PT, RZ, c[0x0][0x194], PT ;  /* 0x00006500ff007a0c */ /* 0x000fda0003f05270 */
[----:B------:R-:W-:Y:S05]  /*f380*/  @!P0 BRA `(.L_x_1725) ;  /* 0x0000043000008947 */ /* 0x000fea0003800000 */
[----:B------:R-:W-:Y:S01]  /*f390*/  IMAD R0, R17, c[0x0][0x0], R16 ;  /* 0x0000000011007a24 */ /* 0x000fe200078e0210 */
[----:B------:R-:W-:Y:S02]  /*f3a0*/  ULDC UR4, c[0x0][0x4] ;  /* 0x0000010000047ab9 */ /* 0x000fe40000000800 */
[----:B------:R-:W-:Y:S01]  /*f3b0*/  USHF.R.U32.HI UR4, URZ, 0x1, UR4 ;  /* 0x000000013f047899 */ /* 0x000fe20008011604 */
[C---:B------:R-:W-:Y:S01]  /*f3c0*/  IMAD.SHL.U32 R13, R0.reuse, 0x20, RZ ;  /* 0x00000020000d7824 */ /* 0x040fe200078e00ff */
[----:B------:R-:W-:-:S04]  /*f3d0*/  LEA R3, R0, 0x10, 0x5 ;  /* 0x0000001000037811 */ /* 0x000fc800078e28ff */
[----:B------:R1:W-:Y:S01]  /*f3e0*/  STS.128 [R13+0x10], R8 ;  /* 0x000010080d007388 */ /* 0x0003e20000000c00 */
[----:B------:R-:W-:-:S03]  /*f3f0*/  ISETP.NE.AND P0, PT, RZ, UR4, PT ;  /* 0x00000004ff007c0c */ /* 0x000fc6000bf05270 */
[----:B------:R1:W-:Y:S10]  /*f400*/  STS.128 [R13+0x20], R4 ;  /* 0x000020040d007388 */ /* 0x0003f40000000c00 */
[----:B------:R-:W-:Y:S05]  /*f410*/  @!P0 BRA `(.L_x_1725) ;  /* 0x000003a000008947 */ /* 0x000fea0003800000 */
[----:B------:R-:W-:-:S04]  /*f420*/  IMAD.U32 R0, RZ, RZ, UR4 ;  /* 0x00000004ff007e24 */ /* 0x000fc8000f8e00ff */
.L_x_1734:
        /* <DEDUP_REMOVED lines=8> */
[----:B------:R-:W1:Y:S01]  /*f4b0*/  DSETP.GTU.AND P0, PT, |R8|, +INF , PT ;  /* 0x7ff000000800742a */ /* 0x000e620003f0c200 */
[----:B------:R-:W-:Y:S02]  /*f4c0*/  BSSY B1, `(.L_x_1728) ;  /* 0x0000011000017945 */ /* 0x000fe40003800000 */
[----:B0-----:R-:W-:-:S05]  /*f4d0*/  IMAD.SHL.U32 R18, R12, 0x20, RZ ;  /* 0x000000200c127824 */ /* 0x001fca00078e00ff */
[----:B------:R0:W2:Y:S04]  /*f4e0*/  LDS.128 R12, [R18+0x10] ;  /* 0x00001000120c7984 */ /* 0x0000a80000000c00 */
[----:B------:R0:W3:Y:S02]  /*f4f0*/  LDS.128 R20, [R18+0x20] ;  /* 0x0000200012147984 */ /* 0x0000e40000000c00 */
[----:B-1----:R-:W-:Y:S05]  /*f500*/  @P0 BRA `(.L_x_1729) ;  /* 0x0000009000000947 */ /* 0x002fea0003800000 */
[----:B--2---:R-:W-:Y:S01]  /*f510*/  DSETP.NEU.AND P2, PT, R8, R12, PT ;  /* 0x0000000c0800722a */ /* 0x004fe20003f4d000 */
[----:B------:R-:W-:-:S03]  /*f520*/  ISETP.GE.U32.AND P0, PT, R10, R14, PT ;  /* 0x0000000e0a00720c */ /* 0x000fc60003f06070 */
[----:B------:R-:W1:Y:S01]  /*f530*/  DSETP.GT.AND P1, PT, R8, R12, PT ;  /* 0x0000000c0800722a */ /* 0x000e620003f24000 */
[----:B------:R-:W-:-:S05]  /*f540*/  ISETP.GE.AND.EX P0, PT, R11, R15, PT, P0 ;  /* 0x0000000f0b00720c */ /* 0x000fca0003f06300 */
[----:B01----:R-:W-:-:S04]  /*f550*/  SEL R18, RZ, 0xffffffff, !P1 ;  /* 0xffffffffff127807 */ /* 0x003fc80004800000 */
[----:B------:R-:W-:-:S04]  /*f560*/  @!P2 SEL R18, RZ, 0xffffffff, P0 ;  /* 0xffffffffff12a807 */ /* 0x000fc80000000000 */
[----:B------:R-:W-:-:S04]  /*f570*/  LOP3.LUT R18, R18, 0x1, RZ, 0xc0, !PT ;  /* 0x0000000112127812 */ /* 0x000fc800078ec0ff */
[----:B------:R-:W-:Y:S01]  /*f580*/  ISETP.EQ.U32.AND P0, PT, R18, 0x1, PT ;  /* 0x000000011200780c */ /* 0x000fe20003f02070 */
[----:B------:R-:W-:Y:S07]  /*f590*/  BRA `(.L_x_1730) ;  /* 0x0000003000007947 */ /* 0x000fee0003800000 */
.L_x_1729:
[----:B--2---:R-:W1:Y:S01]  /*f5a0*/  DSETP.GTU.AND P0, PT, |R12|, +INF , PT ;  /* 0x7ff000000c00742a */ /* 0x004e620003f0c200 */
[----:B------:R-:W-:-:S05]  /*f5b0*/  ISETP.LT.U32.AND P1, PT, R10, R14, PT ;  /* 0x0000000e0a00720c */ /* 0x000fca0003f21070 */
[----:B-1----:R-:W-:-:S08]  /*f5c0*/  ISETP.LT.OR.EX P0, PT, R11, R15, !P0, P1 ;  /* 0x0000000f0b00720c */ /* 0x002fd00004701710 */
.L_x_1730:
[----:B------:R-:W-:Y:S05]  /*f5d0*/  BSYNC B1 ;  /* 0x0000000000017941 */ /* 0x000fea0003800000 */
.L_x_1728:
[----:B------:R-:W1:Y:S01]  /*f5e0*/  DSETP.GTU.AND P1, PT, |R4|, +INF , PT ;  /* 0x7ff000000400742a */ /* 0x000e620003f2c200 */
[----:B------:R-:W-:Y:S01]  /*f5f0*/  BSSY B1, `(.L_x_1731) ;  /* 0x0000012000017945 */ /* 0x000fe20003800000 */
[----:B------:R-:W-:Y:S02]  /*f600*/  FSEL R8, R8, R12, P0 ;  /* 0x0000000c08087208 */ /* 0x000fe40000000000 */
[----:B------:R-:W-:Y:S02]  /*f610*/  FSEL R9, R9, R13, P0 ;  /* 0x0000000d09097208 */ /* 0x000fe40000000000 */
[----:B------:R-:W-:Y:S02]  /*f620*/  SEL R10, R10, R14, P0 ;  /* 0x0000000e0a0a7207 */ /* 0x000fe40000000000 */
[----:B------:R-:W-:-:S06]  /*f630*/  SEL R11, R11, R15, P0 ;  /* 0x0000000f0b0b7207 */ /* 0x000fcc0000000000 */
[----:B-1----:R-:W-:Y:S05]  /*f640*/  @P1 BRA `(.L_x_1732) ;  /* 0x0000009000001947 */ /* 0x002fea0003800000 */
[----:B---3--:R-:W-:Y:S01]  /*f650*/  DSETP.NEU.AND P2, PT, R4, R20, PT ;  /* 0x000000140400722a */ /* 0x008fe20003f4d000 */
        /* <DEDUP_REMOVED lines=8> */
.L_x_1732:
[----:B---3--:R-:W1:Y:S01]  /*f6e0*/  DSETP.GTU.AND P0, PT, |R20|, +INF , PT ;  /* 0x7ff000001400742a */ /* 0x008e620003f0c200 */
[----:B------:R-:W-:-:S05]  /*f6f0*/  ISETP.LT.U32.AND P1, PT, R6, R22, PT ;  /* 0x000000160600720c */ /* 0x000fca0003f21070 */
[----:B-1----:R-:W-:-:S08]  /*f700*/  ISETP.LT.OR.EX P0, PT, R7, R23, !P0, P1 ;  /* 0x000000170700720c */ /* 0x002fd00004701710 */
.L_x_1733:
[----:B------:R-:W-:Y:S05]  /*f710*/  BSYNC B1 ;  /* 0x0000000000017941 */ /* 0x000fea0003800000 */
.L_x_1731:
[----:B------:R-:W-:Y:S01]  /*f720*/  FSEL R4, R4, R20, P0 ;  /* 0x0000001404047208 */ /* 0x000fe20000000000 */
[----:B------:R1:W-:Y:S01]  /*f730*/  STS.128 [R3], R8 ;  /* 0x0000000803007388 */ /* 0x0003e20000000c00 */
[----:B------:R-:W-:Y:S02]  /*f740*/  FSEL R5, R5, R21, P0 ;  /* 0x0000001505057208 */ /* 0x000fe40000000000 */
[----:B------:R-:W-:Y:S02]  /*f750*/  SEL R6, R6, R22, P0 ;  /* 0x0000001606067207 */ /* 0x000fe40000000000 */
[----:B------:R-:W-:-:S05]  /*f760*/  SEL R7, R7, R23, P0 ;  /* 0x0000001707077207 */ /* 0x000fca0000000000 */
[----:B------:R1:W-:Y:S02]  /*f770*/  STS.128 [R3+0x10], R4 ;  /* 0x0000100403007388 */ /* 0x0003e40000000c00 */
.L_x_1727:
[----:B------:R-:W-:Y:S05]  /*f780*/  BSYNC B0 ;  /* 0x0000000000007941 */ /* 0x000fea0003800000 */
.L_x_1726:
[----:B------:R-:W-:Y:S02]  /*f790*/  ISETP.GT.AND P0, PT, R0, 0x1, PT ;  /* 0x000000010000780c */ /* 0x000fe40003f04270 */
[----:B------:R-:W-:-:S11]  /*f7a0*/  SHF.R.S32.HI R0, RZ, 0x1, R0 ;  /* 0x00000001ff007819 */ /* 0x000fd60000011400 */
[----:B------:R-:W-:Y:S05]  /*f7b0*/  @P0 BRA `(.L_x_1734) ;  /* 0xfffffc7000000947 */ /* 0x000fea000383ffff */
.L_x_1725:
[----:B------:R-:W-:-:S13]  /*f7c0*/  ISETP.NE.AND P0, PT, RZ, c[0x0][0x190], PT ;  /* 0x00006400ff007a0c */ /* 0x000fda0003f05270 */
[----:B------:R-:W-:Y:S05]  /*f7d0*/  @!P0 BRA `(.L_x_1735) ;  /* 0x000007f000008947 */ /* 0x000fea0003800000 */
[----:B-1----:R-:W-:Y:S02]  /*f7e0*/  IMAD.MOV.U32 R3, RZ, RZ, c[0x0][0x0] ;  /* 0x00000000ff037624 */ /* 0x002fe400078e00ff */
        /* <DEDUP_REMOVED lines=9> */
[----:B------:R1:W-:Y:S01]  /*f880*/  STS.128 [R13+0x10], R8 ;  /* 0x000010080d007388 */ /* 0x0003e20000000c00 */
[----:B------:R-:W-:-:S03]  /*f890*/  ISETP.GE.AND P0, PT, R3, 0x20, PT ;  /* 0x000000200300780c */ /* 0x000fc60003f06270 */
[----:B------:R1:W-:Y:S10]  /*f8a0*/  STS.128 [R13+0x20], R4 ;  /* 0x000020040d007388 */ /* 0x0003f40000000c00 */
[----:B------:R-:W-:Y:S05]  /*f8b0*/  @!P0 BRA `(.L_x_1736) ;  /* 0x0000039000008947 */ /* 0x000fea0003800000 */
.L_x_1745:
[----:B---3--:R-:W-:Y:S01]  /*f8c0*/  IMAD.IADD R0, R16, 0x1, R3 ;  /* 0x0000000110007824 */ /* 0x008fe200078e0203 */
[----:B------:R-:W-:Y:S01]  /*f8d0*/  WARPSYNC 0xffffffff ;  /* 0xffffffff00007948 */ /* 0x000fe20003800000 */
[----:B------:R-:W-:Y:S03]  /*f8e0*/  BAR.SYNC.DEFER_BLOCKING 0x0 ;  /* 0x0000000000007b1d */ /* 0x000fe60000010000 */
[----:B------:R-:W-:-:S03]  /*f8f0*/  ISETP.GE.U32.AND P0, PT, R0, c[0x0][0x0], PT ;  /* 0x0000000000007a0c */ /* 0x000fc60003f06070 */
[----:B------:R-:W-:Y:S01]  /*f900*/  BSSY B0, `(.L_x_1737) ;  /* 0x0000030000007945 */ /* 0x000fe20003800000 */
[----:B------:R-:W-:-:S13]  /*f910*/  ISETP.GE.U32.OR P0, PT, R16, R3, P0 ;  /* 0x000000031000720c */ /* 0x000fda0000706470 */
[----:B-1----:R-:W-:Y:S05]  /*f920*/  @P0 BRA `(.L_x_1738) ;  /* 0x000002d000000947 */ /* 0x002fea0003800000 */
[----:B------:R-:W-:Y:S01]  /*f930*/  IMAD R0, R3, 0x20, R17 ;  /* 0x0000002003007824 */ /* 0x000fe200078e0211 */
[----:B------:R-:W2:Y:S01]  /*f940*/  DSETP.GTU.AND P0, PT, |R8|, +INF , PT ;  /* 0x7ff000000800742a */ /* 0x000ea20003f0c200 */
[----:B------:R-:W-:Y:S03]  /*f950*/  BSSY B1, `(.L_x_1739) ;  /* 0x0000010000017945 */ /* 0x000fe60003800000 */
[----:B------:R3:W4:Y:S04]  /*f960*/  LDS.128 R20, [R0] ;  /* 0x0000000000147984 */ /* 0x0007280000000c00 */
[----:B-1----:R3:W1:Y:S06]  /*f970*/  LDS.128 R12, [R0+0x10] ;  /* 0x00001000000c7984 */ /* 0x00266c0000000c00 */
[----:B--2---:R-:W-:Y:S05]  /*f980*/  @P0 BRA `(.L_x_1740) ;  /* 0x0000009000000947 */ /* 0x004fea0003800000 */
[----:B----4-:R-:W-:Y:S01]  /*f990*/  DSETP.NEU.AND P2, PT, R8, R20, PT ;  /* 0x000000140800722a */ /* 0x010fe20003f4d000 */
[----:B------:R-:W-:-:S03]  /*f9a0*/  ISETP.GE.U32.AND P0, PT, R10, R22, PT ;  /* 0x000000160a00720c */ /* 0x000fc60003f06070 */
[----:B------:R-:W2:Y:S01]  /*f9b0*/  DSETP.GT.AND P1, PT, R8, R20, PT ;  /* 0x000000140800722a */ /* 0x000ea20003f24000 */
[----:B------:R-:W-:-:S05]  /*f9c0*/  ISETP.GE.AND.EX P0, PT, R11, R23, PT, P0 ;  /* 0x000000170b00720c */ /* 0x000fca0003f06300 */
[----:B--23--:R-:W-:-:S04]  /*f9d0*/  SEL R0, RZ, 0xffffffff, !P1 ;  /* 0xffffffffff007807 */ /* 0x00cfc80004800000 */
[----:B------:R-:W-:-:S04]  /*f9e0*/  @!P2 SEL R0, RZ, 0xffffffff, P0 ;  /* 0xffffffffff00a807 */ /* 0x000fc80000000000 */
[----:B------:R-:W-:-:S04]  /*f9f0*/  LOP3.LUT R0, R0, 0x1, RZ, 0xc0, !PT ;  /* 0x0000000100007812 */ /* 0x000fc800078ec0ff */
[----:B------:R-:W-:Y:S01]  /*fa00*/  ISETP.EQ.U32.AND P0, PT, R0, 0x1, PT ;  /* 0x000000010000780c */ /* 0x000fe20003f02070 */
[----:B------:R-:W-:Y:S07]  /*fa10*/  BRA `(.L_x_1741) ;  /* 0x0000003000007947 */ /* 0x000fee0003800000 */
.L_x_1740:
[----:B----4-:R-:W2:Y:S01]  /*fa20*/  DSETP.GTU.AND P0, PT, |R20|, +INF , PT ;  /* 0x7ff000001400742a */ /* 0x010ea20003f0c200 */
[----:B------:R-:W-:-:S05]  /*fa30*/  ISETP.LT.U32.AND P1, PT, R10, R22, PT ;  /* 0x000000160a00720c */ /* 0x000fca0003f21070 */
[----:B--2---:R-:W-:-:S08]  /*fa40*/  ISETP.LT.OR.EX P0, PT, R11, R23, !P0, P1 ;  /* 0x000000170b00720c */ /* 0x004fd00004701710 */
.L_x_1741:
[----:B------:R-:W-:Y:S05]  /*fa50*/  BSYNC B1 ;  /* 0x0000000000017941 */ /* 0x000fea0003800000 */
.L_x_1739:
[----:B------:R-:W2:Y:S01]  /*fa60*/  DSETP.GTU.AND P1, PT, |R4|, +INF , PT ;  /* 0x7ff000000400742a */ /* 0x000ea20003f2c200 */
[----:B------:R-:W-:Y:S01]  /*fa70*/  BSSY B1, `(.L_x_1742) ;  /* 0x0000012000017945 */ /* 0x000fe20003800000 */
[----:B------:R-:W-:Y:S02]  /*fa80*/  FSEL R8, R8, R20, P0 ;  /* 0x0000001408087208 */ /* 0x000fe40000000000 */
[----:B------:R-:W-:Y:S02]  /*fa90*/  FSEL R9, R9, R21, P0 ;  /* 0x0000001509097208 */ /* 0x000fe40000000000 */
[----:B------:R-:W-:Y:S02]  /*faa0*/  SEL R10, R10, R22, P0 ;  /* 0x000000160a0a7207 */ /* 0x000fe40000000000 */
[----:B------:R-:W-:-:S06]  /*fab0*/  SEL R11, R11, R23, P0 ;  /* 0x000000170b0b7207 */ /* 0x000fcc0000000000 */
[----:B--2---:R-:W-:Y:S05]  /*fac0*/  @P1 BRA `(.L_x_1743) ;  /* 0x0000009000001947 */ /* 0x004fea0003800000 */
[----:B-1----:R-:W-:Y:S01]  /*fad0*/  DSETP.NEU.AND P2, PT, R4, R12, PT ;  /* 0x0000000c0400722a */ /* 0x002fe20003f4d000 */
[----:B------:R-:W-:-:S03]  /*fae0*/  ISETP.GE.U32.AND P0, PT, R6, R14, PT ;  /* 0x0000000e0600720c */ /* 0x000fc60003f06070 */
[----:B------:R-:W1:Y:S01]  /*faf0*/  DSETP.GT.AND P1, PT, R4, R12, PT ;  /* 0x0000000c0400722a */ /* 0x000e620003f24000 */
[----:B------:R-:W-:-:S05]  /*fb00*/  ISETP.GE.AND.EX P0, PT, R7, R15, PT, P0 ;  /* 0x0000000f0700720c */ /* 0x000fca0003f06300 */
[----:B-1-3--:R-:W-:-:S04]  /*fb10*/  SEL R0, RZ, 0xffffffff, !P1 ;  /* 0xffffffffff007807 */ /* 0x00afc80004800000 */
[----:B------:R-:W-:-:S04]  /*fb20*/  @!P2 SEL R0, RZ, 0xffffffff, P0 ;  /* 0xffffffffff00a807 */ /* 0x000fc80000000000 */
[----:B------:R-:W-:-:S04]  /*fb30*/  LOP3.LUT R0, R0, 0x1, RZ, 0xc0, !PT ;  /* 0x0000000100007812 */ /* 0x000fc800078ec0ff */
[----:B------:R-:W-:Y:S01]  /*fb40*/  ISETP.EQ.U32.AND P0, PT, R0, 0x1, PT ;  /* 0x000000010000780c */ /* 0x000fe20003f02070 */
[----:B------:R-:W-:Y:S07]  /*fb50*/  BRA `(.L_x_1744) ;  /* 0x0000003000007947 */ /* 0x000fee0003800000 */
.L_x_1743:
[----:B-1----:R-:W1:Y:S01]  /*fb60*/  DSETP.GTU.AND P0, PT, |R12|, +INF , PT ;  /* 0x7ff000000c00742a */ /* 0x002e620003f0c200 */
[----:B------:R-:W-:-:S05]  /*fb70*/  ISETP.LT.U32.AND P1, PT, R6, R14, PT ;  /* 0x0000000e0600720c */ /* 0x000fca0003f21070 */
[----:B-1----:R-:W-:-:S08]  /*fb80*/  ISETP.LT.OR.EX P0, PT, R7, R15, !P0, P1 ;  /* 0x0000000f0700720c */ /* 0x002fd00004701710 */
.L_x_1744:
[----:B------:R-:W-:Y:S05]  /*fb90*/  BSYNC B1 ;  /* 0x0000000000017941 */ /* 0x000fea0003800000 */
.L_x_1742:
[----:B------:R-:W-:Y:S01]  /*fba0*/  FSEL R4, R4, R12, P0 ;  /* 0x0000000c04047208 */ /* 0x000fe20000000000 */
[----:B------:R1:W-:Y:S01]  /*fbb0*/  STS.128 [R17], R8 ;  /* 0x0000000811007388 */ /* 0x0003e20000000c00 */
[----:B------:R-:W-:Y:S02]  /*fbc0*/  FSEL R5, R5, R13, P0 ;  /* 0x0000000d05057208 */ /* 0x000fe40000000000 */
[----:B------:R-:W-:Y:S02]  /*fbd0*/  SEL R6, R6, R14, P0 ;  /* 0x0000000e06067207 */ /* 0x000fe40000000000 */
[----:B------:R-:W-:-:S05]  /*fbe0*/  SEL R7, R7, R15, P0 ;  /* 0x0000000f07077207 */ /* 0x000fca0000000000 */
[----:B------:R1:W-:Y:S02]  /*fbf0*/  STS.128 [R17+0x10], R4 ;  /* 0x0000100411007388 */ /* 0x0003e40000000c00 */
.L_x_1738:
[----:B------:R-:W-:Y:S05]  /*fc00*/  BSYNC B0 ;  /* 0x0000000000007941 */ /* 0x000fea0003800000 */
.L_x_1737:
[----:B------:R-:W-:-:S04]  /*fc10*/  SHF.R.S32.HI R3, RZ, 0x1, R3 ;  /* 0x00000001ff037819 */ /* 0x000fc80000011403 */
[----:B------:R-:W-:-:S13]  /*fc20*/  ISETP.GE.AND P0, PT, R3, 0x20, PT ;  /* 0x000000200300780c */ /* 0x000fda0003f06270 */
[----:B------:R-:W-:Y:S05]  /*fc30*/  @P0 BRA `(.L_x_1745) ;  /* 0xfffffc8000000947 */ /* 0x000fea000383ffff */
[----:B---3--:R-:W-:-:S05]  /*fc40*/  IMAD.MOV.U32 R0, RZ, RZ, 0x20 ;  /* 0x00000020ff007424 */ /* 0x008fca00078e00ff */
.L_x_1736:
[----:B------:R-:W-:Y:S01]  /*fc50*/  ISETP.GE.AND P0, PT, R0, 0x2, PT ;  /* 0x000000020000780c */ /* 0x000fe20003f06270 */
[----:B------:R-:W-:Y:S01]  /*fc60*/  WARPSYNC 0xffffffff ;  /* 0xffffffff00007948 */ /* 0x000fe20003800000 */
[----:B------:R-:W-:Y:S11]  /*fc70*/  BAR.SYNC.DEFER_BLOCKING 0x0 ;  /* 0x0000000000007b1d */ /* 0x000ff60000010000 */
[----:B------:R-:W-:Y:S05]  /*fc80*/  @!P0 BRA `(.L_x_1735) ;  /* 0x0000034000008947 */ /* 0x000fea0003800000 */
[----:B------:R-:W-:-:S04]  /*fc90*/  MOV R3, 0x1 ;  /* 0x0000000100037802 */ /* 0x000fc80000000f00 */
.L_x_1752:
[----:B------:R-:W2:Y:S01]  /*fca0*/  DSETP.GTU.AND P0, PT, |R8|, +INF , PT ;  /* 0x7ff000000800742a */ /* 0x000ea20003f0c200 */
[----:B-1----:R1:W3:Y:S01]  /*fcb0*/  SHFL.DOWN PT, R13, R9, R3, 0x1f ;  /* 0x08001f03090d7589 */ /* 0x0022e200000e0000 */
[----:B------:R-:W-:Y:S03]  /*fcc0*/  BSSY B0, `(.L_x_1746) ;  /* 0x0000011000007945 */ /* 0x000fe60003800000 */
[----:B------:R1:W4:Y:S04]  /*fcd0*/  SHFL.DOWN PT, R12, R8, R3, 0x1f ;  /* 0x08001f03080c7589 */ /* 0x00032800000e0000 */
[----:B0-----:R1:W0:Y:S04]  /*fce0*/  SHFL.DOWN PT, R18, R11, R3, 0x1f ;  /* 0x08001f030b127589 */ /* 0x00122800000e0000 */
[----:B------:R1:W0:Y:S01]  /*fcf0*/  SHFL.DOWN PT, R17, R10, R3, 0x1f ;  /* 0x08001f030a117589 */ /* 0x00022200000e0000 */
[----:B--2---:R-:W-:Y:S05]  /*fd00*/  @P0 BRA `(.L_x_1747) ;  /* 0x0000009000000947 */ /* 0x004fea0003800000 */
        /* <DEDUP_REMOVED lines=9> */
.L_x_1747:
[----:B---34-:R-:W2:Y:S01]  /*fda0*/  DSETP.GTU.AND P0, PT, |R12|, +INF , PT ;  /* 0x7ff000000c00742a */ /* 0x018ea20003f0c200 */
[----:B0-----:R-:W-:-:S05]  /*fdb0*/  ISETP.LT.U32.AND P1, PT, R10, R17, PT ;  /* 0x000000110a00720c */ /* 0x001fca0003f21070 */
[----:B--2---:R-:W-:-:S08]  /*fdc0*/  ISETP.LT.OR.EX P0, PT, R11, R18, !P0, P1 ;  /* 0x000000120b00720c */ /* 0x004fd00004701710 */
.L_x_1748:
[----:B------:R-:W-:Y:S05]  /*fdd0*/  BSYNC B0 ;  /* 0x0000000000007941 */ /* 0x000fea0003800000 */
.L_x_1746:
[----:B------:R-:W0:Y:S01]  /*fde0*/  DSETP.GTU.AND P1, PT, |R4|, +INF , PT ;  /* 0x7ff000000400742a */ /* 0x000e220003f2c200 */
[----:B------:R2:W3:Y:S01]  /*fdf0*/  SHFL.DOWN PT, R15, R5, R3, 0x1f ;  /* 0x08001f03050f7589 */ /* 0x0004e200000e0000 */
[----:B------:R-:W-:Y:S01]  /*fe00*/  BSSY B0, `(.L_x_1749) ;  /* 0x0000015000007945 */ /* 0x000fe20003800000 */
[----:B-1----:R-:W-:Y:S02]  /*fe10*/  FSEL R8, R8, R12, P0 ;  /* 0x0000000c08087208 */ /* 0x002fe40000000000 */
[----:B------:R2:W1:Y:S01]  /*fe20*/  SHFL.DOWN PT, R14, R4, R3, 0x1f ;  /* 0x08001f03040e7589 */ /* 0x00046200000e0000 */
[----:B------:R-:W-:Y:S02]  /*fe30*/  FSEL R9, R9, R13, P0 ;  /* 0x0000000d09097208 */ /* 0x000fe40000000000 */
[----:B------:R-:W-:Y:S01]  /*fe40*/  SEL R10, R10, R17, P0 ;  /* 0x000000110a0a7207 */ /* 0x000fe20000000000 */
[----:B------:R2:W4:Y:S01]  /*fe50*/  SHFL.DOWN PT, R20, R7, R3, 0x1f ;  /* 0x08001f0307147589 */ /* 0x00052200000e0000 */
[----:B------:R-:W-:-:S03]  /*fe60*/  SEL R11, R11, R18, P0 ;  /* 0x000000120b0b7207 */ /* 0x000fc60000000000 */
[----:B------:R2:W1:Y:S01]  /*fe70*/  SHFL.DOWN PT, R19, R6, R3, 0x1f ;  /* 0x08001f0306137589 */ /* 0x00046200000e0000 */
[----:B0-----:R-:W-:Y:S05]  /*fe80*/  @P1 BRA `(.L_x_1750) ;  /* 0x0000009000001947 */ /* 0x001fea0003800000 */
[----:B-1-3--:R-:W-:Y:S01]  /*fe90*/  DSETP.NEU.AND P2, PT, R4, R14, PT ;  /* 0x0000000e0400722a */ /* 0x00afe20003f4d000 */
[----:B------:R-:W-:-:S03]  /*fea0*/  ISETP.GE.U32.AND P0, PT, R6, R19, PT ;  /* 0x000000130600720c */ /* 0x000fc60003f06070 */
[----:B------:R-:W0:Y:S01]  /*feb0*/  DSETP.GT.AND P1, PT, R4, R14, PT ;  /* 0x0000000e0400722a */ /* 0x000e220003f24000 */
[----:B----4-:R-:W-:-:S05]  /*fec0*/  ISETP.GE.AND.EX P0, PT, R7, R20, PT, P0 ;  /* 0x000000140700720c */ /* 0x010fca0003f06300 */
[----:B0-----:R-:W-:-:S04]  /*fed0*/  SEL R12, RZ, 0xffffffff, !P1 ;  /* 0xffffffffff0c7807 */ /* 0x001fc80004800000 */
[----:B------:R-:W-:-:S04]  /*fee0*/  @!P2 SEL R12, RZ, 0xffffffff, P0 ;  /* 0xffffffffff0ca807 */ /* 0x000fc80000000000 */
[----:B------:R-:W-:-:S04]  /*fef0*/  LOP3.LUT R12, R12, 0x1, RZ, 0xc0, !PT ;  /* 0x000000010c0c7812 */ /* 0x000fc800078ec0ff */
[----:B------:R-:W-:Y:S01]  /*ff00*/  ISETP.EQ.U32.AND P0, PT, R12, 0x1, PT ;  /* 0x000000010c00780c */ /* 0x000fe20003f02070 */
[----:B------:R-:W-:Y:S07]  /*ff10*/  BRA `(.L_x_1751) ;  /* 0x0000003000007947 */ /* 0x000fee0003800000 */
.L_x_1750:
[----:B-1-3--:R-:W0:Y:S01]  /*ff20*/  DSETP.GTU.AND P0, PT, |R14|, +INF , PT ;  /* 0x7ff000000e00742a */ /* 0x00ae220003f0c200 */
[----:B------:R-:W-:-:S05]  /*ff30*/  ISETP.LT.U32.AND P1, PT, R6, R19, PT ;  /* 0x000000130600720c */ /* 0x000fca0003f21070 */
[----:B0---4-:R-:W-:-:S08]  /*ff40*/  ISETP.LT.OR.EX P0, PT, R7, R20, !P0, P1 ;  /* 0x000000140700720c */ /* 0x011fd00004701710 */
.L_x_1751:
[----:B------:R-:W-:Y:S05]  /*ff50*/  BSYNC B0 ;  /* 0x0000000000007941 */ /* 0x000fea0003800000 */
.L_x_1749:
[----:B--2---:R-:W-:Y:S01]  /*ff60*/  IMAD.SHL.U32 R3, R3, 0x2, RZ ;  /* 0x0000000203037824 */ /* 0x004fe200078e00ff */
[----:B------:R-:W-:Y:S02]  /*ff70*/  FSEL R4, R4, R14, P0 ;  /* 0x0000000e04047208 */ /* 0x000fe40000000000 */
[----:B------:R-:W-:Y:S02]  /*ff80*/  FSEL R5, R5, R15, P0 ;  /* 0x0000000f05057208 */ /* 0x000fe40000000000 */
[----:B------:R-:W-:Y:S02]  /*ff90*/  ISETP.GE.AND P1, PT, R3, R0, PT ;  /* 0x000000000300720c */ /* 0x000fe40003f26270 */
[----:B------:R-:W-:Y:S02]  /*ffa0*/  SEL R6, R6, R19, P0 ;  /* 0x0000001306067207 */ /* 0x000fe40000000000 */
[----:B------:R-:W-:-:S09]  /*ffb0*/  SEL R7, R7, R20, P0 ;  /* 0x0000001407077207 */ /* 0x000fd20000000000 */
[----:B------:R-:W-:Y:S05]  /*ffc0*/  @!P1 BRA `(.L_x_1752) ;  /* 0xfffffcd000009947 */ /* 0x000fea000383ffff */
.L_x_1735:
[----:B------:R-:W-:Y:S01]  /*ffd0*/  ISETP.NE.AND P0, PT, RZ, c[0x0][0x34c], PT ;  /* 0x0000d300ff007a0c */ /* 0x000fe20003f05270 */
[----:B0-----:R-:W-:-:S12]  /*ffe0*/  CS2R R18, SRZ ;  /* 0x0000000000127805 */ /* 0x001fd8000001ff00 */
[----:B------:R-:W-:Y:S05]  /*fff0*/  @!P0 BRA `(.L_x_1753) ;  /* 0x00000cc000008947 */ /* 0x000fea0003800000 */
[----:B-1----:R-:W0:Y:S01]  /*10000*/  S2R R3, SR_TID.Y ;  /* 0x0000000000037919 */ /* 0x002e220000002200 */
        /* <DEDUP_REMOVED lines=203> */
.L_x_1753:
[----:B-1----:R-:W0:Y:S04]  /*10cc0*/  S2R R17, SR_TID.Y ;  /* 0x0000000000117919 */ /* 0x002e280000002200 */
[----:B------:R-:W1:Y:S01]  /*10cd0*/  S2R R12, SR_CTAID.X ;  /* 0x00000000000c7919 */ /* 0x000e620000002500 */
[----:B0-----:R-:W-:-:S04]  /*10ce0*/  IMAD R3, R17, c[0x0][0x1a0], R2 ;  /* 0x0000680011037a24 */ /* 0x001fc800078e0202 */
[----:B-1----:R-:W-:Y:S01]  /*10cf0*/  IMAD R12, R12, c[0x0][0x188], R3 ;  /* 0x000062000c0c7a24 */ /* 0x002fe200078e0203 */
        /* <DEDUP_REMOVED lines=199> */
[----:B------:R-:W-:Y:S02]  /*11970*/  @P0 IMAD R18, R3, c[0x0][0x53c], R18 ;  /* 0x00014f0003120a24 */ /* 0x000fe400078e0212 */
.L_x_1754:
        /* <DEDUP_REMOVED lines=10> */
.L_x_1760:
[----:B------:R-:W-:Y:S01]  /*11a20*/  LOP3.LUT R0, R21, R15, RZ, 0xfc, !PT ;  /* 0x0000000f15007212 */ /* 0x000fe200078efcff */
[----:B------:R-:W-:Y:S01]  /*11a30*/  BSSY B1, `(.L_x_1757) ;  /* 0x0000021000017945 */ /* 0x000fe20003800000 */
[----:B------:R-:W-:Y:S02]  /*11a40*/  IMAD.MOV.U32 R3, RZ, RZ, R15 ;  /* 0x000000ffff037224 */ /* 0x000fe400078e000f */
[----:B------:R-:W-:Y:S01]  /*11a50*/  ISETP.NE.U32.AND P0, PT, R0, RZ, PT ;  /* 0x000000ff0000720c */ /* 0x000fe20003f05070 */
[----:B------:R-:W-:-:S12]  /*11a60*/  IMAD.MOV.U32 R0, RZ, RZ, R14 ;  /* 0x000000ffff007224 */ /* 0x000fd800078e000e */
[----:B------:R-:W-:Y:S05]  /*11a70*/  @!P0 BRA `(.L_x_1758) ;  /* 0x0000009000008947 */ /* 0x000fea0003800000 */
[----:B------:R-:W-:Y:S01]  /*11a80*/  IMAD.MOV.U32 R2, RZ, RZ, R14 ;  /* 0x000000ffff027224 */ /* 0x000fe200078e000e */
[----:B------:R-:W-:Y:S01]  /*11a90*/  MOV R14, 0x11ae0 ;  /* 0x00011ae0000e7802 */ /* 0x000fe20000000f00 */
[----:B------:R-:W-:Y:S02]  /*11aa0*/  IMAD.MOV.U32 R13, RZ, RZ, R15 ;  /* 0x000000ffff0d7224 */ /* 0x000fe400078e000f */
[----:B------:R-:W-:Y:S02]  /*11ab0*/  IMAD.MOV.U32 R20, RZ, RZ, R22 ;  /* 0x000000ffff147224 */ /* 0x000fe400078e0016 */
[----:B------:R-:W-:Y:S02]  /*11ac0*/  IMAD.MOV.U32 R15, RZ, RZ, R21 ;  /* 0x000000ffff0f7224 */ /* 0x000fe400078e0015 */
[----:B------:R-:W-:Y:S05]  /*11ad0*/  CALL.REL.NOINC `($__internal_9_$__cuda_sm20_rem_u64) ;  /* 0x00005b5000007944 */ /* 0x000fea0003c00000 */
[----:B------:R-:W-:Y:S02]  /*11ae0*/  IMAD.MOV.U32 R14, RZ, RZ, R2 ;  /* 0x000000ffff0e7224 */ /* 0x000fe400078e0002 */
[----:B------:R-:W-:Y:S01]  /*11af0*/  IMAD.MOV.U32 R15, RZ, RZ, R13 ;  /* 0x000000ffff0f7224 */ /* 0x000fe200078e000d */
[----:B------:R-:W-:Y:S05]  /*11b00*/  BRA `(.L_x_1759) ;  /* 0x0000013000007947 */ /* 0x000fea0003800000 */
.L_x_1758:
        /* <DEDUP_REMOVED lines=19> */
.L_x_1759:
[----:B------:R-:W-:Y:S05]  /*11c40*/  BSYNC B1 ;  /* 0x0000000000017941 */ /* 0x000fea0003800000 */
.L_x_1757:
[----:B------:R-:W-:Y:S01]  /*11c50*/  ISETP.NE.U32.AND P0, PT, R14, RZ, PT ;  /* 0x000000ff0e00720c */ /* 0x000fe20003f05070 */
[----:B------:R-:W-:Y:S01]  /*11c60*/  IMAD.MOV.U32 R21, RZ, RZ, R3 ;  /* 0x000000ffff157224 */ /* 0x000fe200078e0003 */
[----:B------:R-:W-:Y:S02]  /*11c70*/  MOV R22, R0 ;  /* 0x0000000000167202 */ /* 0x000fe40000000f00 */
[----:B------:R-:W-:-:S13]  /*11c80*/  ISETP.NE.AND.EX P0, PT, R15, RZ, PT, P0 ;  /* 0x000000ff0f00720c */ /* 0x000fda0003f05300 */
[----:B------:R-:W-:Y:S05]  /*11c90*/  @P0 BRA `(.L_x_1760) ;  /* 0xfffffd8000000947 */ /* 0x000fea000383ffff */
[----:B------:R-:W-:Y:S05]  /*11ca0*/  BSYNC B0 ;  /* 0x0000000000007941 */ /* 0x000fea0003800000 */
.L_x_1756:
[----:B------:R-:W-:Y:S01]  /*11cb0*/  ISETP.NE.U32.AND P2, PT, R3, RZ, PT ;  /* 0x000000ff0300720c */ /* 0x000fe20003f45070 */
[----:B------:R-:W-:-:S12]  /*11cc0*/  BSSY B0, `(.L_x_1761) ;  /* 0x000001c000007945 */ /* 0x000fd80003800000 */
[----:B------:R-:W-:Y:S05]  /*11cd0*/  @!P2 BRA `(.L_x_1762) ;  /* 0x000000700000a947 */ /* 0x000fea0003800000 */
[----:B------:R-:W-:Y:S01]  /*11ce0*/  IMAD.MOV.U32 R2, RZ, RZ, 0x10 ;  /* 0x00000010ff027424 */ /* 0x000fe200078e00ff */
[----:B------:R-:W-:Y:S01]  /*11cf0*/  MOV R20, 0x11d20 ;  /* 0x00011d2000147802 */ /* 0x000fe20000000f00 */
[----:B------:R-:W-:Y:S02]  /*11d00*/  IMAD.MOV.U32 R13, RZ, RZ, RZ ;  /* 0x000000ffff0d7224 */ /* 0x000fe400078e00ff */
[----:B------:R-:W-:Y:S05]  /*11d10*/  CALL.REL.NOINC `($__internal_8_$__cuda_sm20_div_u64) ;  /* 0x000054c000007944 */ /* 0x000fea0003c00000 */
[----:B------:R-:W-:Y:S02]  /*11d20*/  IMAD.MOV.U32 R14, RZ, RZ, R2 ;  /* 0x000000ffff0e7224 */ /* 0x000fe400078e0002 */
[----:B------:R-:W-:Y:S01]  /*11d30*/  IMAD.MOV.U32 R15, RZ, RZ, R13 ;  /* 0x000000ffff0f7224 */ /* 0x000fe200078e000d */
[----:B------:R-:W-:Y:S05]  /*11d40*/  BRA `(.L_x_1763) ;  /* 0x0000013000007947 */ /* 0x000fea0003800000 */
.L_x_1762:
        /* <DEDUP_REMOVED lines=19> */
.L_x_1763:
[----:B------:R-:W-:Y:S05]  /*11e80*/  BSYNC B0 ;  /* 0x0000000000007941 */ /* 0x000fea0003800000 */
.L_x_1761:
[----:B------:R-:W-:Y:S01]  /*11e90*/  BSSY B0, `(.L_x_1764) ;  /* 0x000001c000007945 */ /* 0x000fe20003800000 */
        /* <DEDUP_REMOVED lines=8> */
.L_x_1765:
        /* <DEDUP_REMOVED lines=9> */
[----:B------:R-:W-:-:S04]  /*11fb0*/  IMAD.HI.U32 R20, R21, 0x8, RZ ;  /* 0x0000000815147827 */ /* 0x000fc800078e00ff */
[----:B------:R-:W-:Y:S02]  /*11fc0*/  IMAD.MOV R3, RZ, RZ, -R20 ;  /* 0x000000ffff037224 */ /* 0x000fe400078e0a14 */
[----:B------:R-:W-:Y:S02]  /*11fd0*/  IMAD.MOV.U32 R21, RZ, RZ, RZ ;  /* 0x000000ffff157224 */ /* 0x000fe400078e00ff */
[----:B------:R-:W-:-:S05]  /*11fe0*/  IMAD R3, R0, R3, 0x8 ;  /* 0x0000000800037424 */ /* 0x000fca00078e0203 */
[----:B------:R-:W-:-:S13]  /*11ff0*/  ISETP.GE.U32.AND P0, PT, R3, R0, PT ;  /* 0x000000000300720c */ /* 0x000fda0003f06070 */
[----:B------:R-:W-:Y:S01]  /*12000*/  @P0 IMAD.IADD R3, R3, 0x1, -R0 ;  /* 0x0000000103030824 */ /* 0x000fe200078e0a00 */
[----:B------:R-:W-:-:S04]  /*12010*/  @P0 IADD3 R20, R20, 0x1, RZ ;  /* 0x0000000114140810 */ /* 0x000fc80007ffe0ff */
[----:B------:R-:W-:-:S13]  /*12020*/  ISETP.GE.U32.AND P1, PT, R3, R0, PT ;  /* 0x000000000300720c */ /* 0x000fda0003f26070 */
[----:B------:R-:W-:Y:S02]  /*12030*/  @P1 IADD3 R20, R20, 0x1, RZ ;  /* 0x0000000114141810 */ /* 0x000fe40007ffe0ff */
[----:B------:R-:W-:Y:S02]  /*12040*/  @!P2 LOP3.LUT R20, RZ, R0, RZ, 0x33, !PT ;  /* 0x00000000ff14a212 */ /* 0x000fe400078e33ff */
.L_x_1766:
[----:B------:R-:W-:Y:S05]  /*12050*/  BSYNC B0 ;  /* 0x0000000000007941 */ /* 0x000fea0003800000 */
.L_x_1764:
[-C--:B------:R-:W-:Y:S01]  /*12060*/  IMAD R13, R15, R19.reuse, RZ ;  /* 0x000000130f0d7224 */ /* 0x080fe200078e02ff */
[----:B------:R-:W-:Y:S01]  /*12070*/  BSSY B0, `(.L_x_1767) ;  /* 0x000001f000007945 */ /* 0x000fe20003800000 */
[----:B------:R-:W-:-:S04]  /*12080*/  IMAD.WIDE.U32 R2, R14, R19, RZ ;  /* 0x000000130e027225 */ /* 0x000fc800078e00ff */
[----:B------:R-:W-:-:S05]  /*12090*/  IMAD.IADD R13, R3, 0x1, R13 ;  /* 0x00000001030d7824 */ /* 0x000fca00078e020d */
[----:B------:R-:W-:-:S13]  /*120a0*/  LOP3.LUT P0, RZ, R13, 0x1f, RZ, 0xc0, !PT ;  /* 0x0000001f0dff7812 */ /* 0x000fda000780c0ff */
[----:B------:R-:W-:Y:S05]  /*120b0*/  @!P0 BRA `(.L_x_1768) ;  /* 0x0000006000008947 */ /* 0x000fea0003800000 */
[----:B------:R-:W-:Y:S01]  /*120c0*/  MOV R0, R20 ;  /* 0x0000001400007202 */ /* 0x000fe20000000f00 */
[----:B------:R-:W-:Y:S01]  /*120d0*/  IMAD.MOV.U32 R3, RZ, RZ, R21 ;  /* 0x000000ffff037224 */ /* 0x000fe200078e0015 */
[----:B------:R-:W-:Y:S02]  /*120e0*/  MOV R20, 0x12100 ;  /* 0x0001210000147802 */ /* 0x000fe40000000f00 */
[----:B------:R-:W-:Y:S05]  /*120f0*/  CALL.REL.NOINC `($__internal_8_$__cuda_sm20_div_u64) ;  /* 0x000050e000007944 */ /* 0x000fea0003c00000 */
[----:B------:R-:W-:Y:S01]  /*12100*/  IMAD.MOV.U32 R3, RZ, RZ, R13 ;  /* 0x000000ffff037224 */ /* 0x000fe200078e000d */
[----:B------:R-:W-:Y:S05]  /*12110*/  BRA `(.L_x_1769) ;  /* 0x0000014000007947 */ /* 0x000fea0003800000 */
.L_x_1768:
        /* <DEDUP_REMOVED lines=15> */
[----:B------:R-:W-:Y:S01]  /*12210*/  ISETP.GE.U32.AND P1, PT, R3, R20, PT ;  /* 0x000000140300720c */ /* 0x000fe20003f26070 */
[----:B------:R-:W-:-:S12]  /*12220*/  IMAD.MOV.U32 R3, RZ, RZ, RZ ;  /* 0x000000ffff037224 */ /* 0x000fd800078e00ff */
[----:B------:R-:W-:Y:S02]  /*12230*/  @P1 IADD3 R15, R15, 0x1, RZ ;  /* 0x000000010f0f1810 */ /* 0x000fe40007ffe0ff */
[----:B------:R-:W-:-:S05]  /*12240*/  @!P2 LOP3.LUT R15, RZ, R20, RZ, 0x33, !PT ;  /* 0x00000014ff0fa212 */ /* 0x000fca00078e33ff */
[----:B------:R-:W-:Y:S02]  /*12250*/  IMAD.MOV.U32 R2, RZ, RZ, R15 ;  /* 0x000000ffff027224 */ /* 0x000fe400078e000f */
.L_x_1769:
[----:B------:R-:W-:Y:S05]  /*12260*/  BSYNC B0 ;  /* 0x0000000000007941 */ /* 0x000fea0003800000 */
.L_x_1767:
[----:B------:R-:W-:-:S04]  /*12270*/  IADD3 R2, P0, R2, c[0x0][0x560], RZ ;  /* 0x0001580002027a10 */ /* 0x000fc80007f1e0ff */
[----:B------:R-:W-:-:S05]  /*12280*/  IADD3.X R3, R3, c[0x0][0x564], RZ, P0, !PT ;  /* 0x0001590003037a10 */ /* 0x000fca00007fe4ff */
[----:B------:R-:W-:Y:S02]  /*12290*/  IMAD.MOV.U32 R0, RZ, RZ, R3 ;  /* 0x000000ffff007224 */ /* 0x000fe400078e0003 */
.L_x_1755:
        /* <DEDUP_REMOVED lines=208> */
.L_x_1771:
[----:B------:R-:W-:Y:S05]  /*12fa0*/  @!P0 BRA `(.L_x_1772) ;  /* 0x00000c7000008947 */ /* 0x000fea0003800000 */
[----:B------:R-:W-:Y:S01]  /*12fb0*/  IADD3 R21, R15, 0x1, RZ ;  /* 0x000000010f157810 */ /* 0x000fe20007ffe0ff */
[----:B------:R-:W-:Y:S01]  /*12fc0*/  IMAD.MOV.U32 R20, RZ, RZ, RZ ;  /* 0x000000ffff147224 */ /* 0x000fe200078e00ff */
[----:B------:R-:W-:-:S03]  /*12fd0*/  MOV R13, c[0x0][0x34c] ;  /* 0x0000d300000d7a02 */ /* 0x000fc60000000f00 */
[----:B------:R-:W-:Y:S01]  /*12fe0*/  IMAD.HI.U32 R22, R21, c[0x0][0x354], R20 ;  /* 0x0000d50015167a27 */ /* 0x000fe200078e0014 */
        /* <DEDUP_REMOVED lines=195> */
.L_x_1772:
        /* <DEDUP_REMOVED lines=11> */
.L_x_1774:
[----:B------:R-:W-:Y:S05]  /*13cd0*/  BSYNC B0 ;  /* 0x0000000000007941 */ /* 0x000fea0003800000 */
.L_x_1773:
        /* <DEDUP_REMOVED lines=11> */
[----:B------:R0:W-:Y:S04]  /*13d90*/  STG.E.64 [R14.64], R8 ;  /* 0x000000080e007986 */ /* 0x0001e8000c101b24 */
[----:B------:R0:W-:Y:S04]  /*13da0*/  STG.E.64 [R14.64+0x8], R10 ;  /* 0x0000080a0e007986 */ /* 0x0001e8000c101b24 */
[----:B------:R0:W-:Y:S04]  /*13db0*/  STG.E.64 [R14.64+0x10], R4 ;  /* 0x000010040e007986 */ /* 0x0001e8000c101b24 */
[----:B------:R0:W-:Y:S02]  /*13dc0*/  STG.E.64 [R14.64+0x18], R6 ;  /* 0x000018060e007986 */ /* 0x0001e4000c101b24 */
.L_x_1776:
[----:B------:R-:W-:Y:S05]  /*13dd0*/  BSYNC B0 ;  /* 0x0000000000007941 */ /* 0x000fea0003800000 */
.L_x_1775:
        /* <DEDUP_REMOVED lines=31> */
.L_x_1778:
[----:B------:R-:W-:Y:S05]  /*13fd0*/  BSYNC B0 ;  /* 0x0000000000007941 */ /* 0x000fea0003800000 */
.L_x_1777:
[----:B------:R-:W-:Y:S06]  /*13fe0*/  BAR.SYNC.DEFER_BLOCKING 0x0 ;  /* 0x0000000000007b1d */ /* 0x000fec0000010000 */
[----:B0-----:R-:W0:Y:S02]  /*13ff0*/  LDS.U8 R4, [RZ] ;  /* 0x00000000ff047984 */ /* 0x001e240000000000 */
[----:B0-----:R-:W-:-:S13]  /*14000*/  ISETP.NE.AND P0, PT, R4, RZ, PT ;  /* 0x000000ff0400720c */ /* 0x001fda0003f05270 */
[----:B------:R-:W-:Y:S05]  /*14010*/  @!P0 EXIT ;  /* 0x000000000000894d */ /* 0x000fea0003800000 */
[----:B------:R-:W-:Y:S01]  /*14020*/  ISETP.NE.AND P0, PT, RZ, c[0x0][0x190], PT ;  /* 0x00006400ff007a0c */ /* 0x000fe20003f05270 */
[----:B------:R-:W-:Y:S02]  /*14030*/  IMAD.MOV.U32 R6, RZ, RZ, c[0x0][0x170] ;  /* 0x00005c00ff067624 */ /* 0x000fe400078e00ff */
        /* <DEDUP_REMOVED lines=18> */
[----:B------:R-:W-:-:S10]  /*14160*/  IMAD.MOV.U32 R9, RZ, RZ, c[0x0][0x16c] ;  /* 0x00005b00ff097624 */ /* 0x000fd400078e00ff */
[----:B------:R-:W-:Y:S05]  /*14170*/  @P0 BRA `(.L_x_1782) ;  /* 0x0000035000000947 */ /* 0x000fea0003800000 */
[----:B------:R-:W-:Y:S01]  /*14180*/  IMAD.MOV.U32 R10, RZ, RZ, c[0x0][0x170] ;  /* 0x00005c00ff0a7624 */ /* 0x000fe200078e00ff */
[----:B------:R-:W-:Y:S01]  /*14190*/  MOV R11, c[0x0][0x174] ;  /* 0x00005d00000b7a02 */ /* 0x000fe20000000f00 */
[----:B------:R-:W-:Y:S02]  /*141a0*/  IMAD.MOV.U32 R8, RZ, RZ, c[0x0][0x168] ;  /* 0x00005a00ff087624 */ /* 0x000fe400078e00ff */
[----:B------:R-:W-:Y:S02]  /*141b0*/  IMAD.MOV.U32 R9, RZ, RZ, c[0x0][0x16c] ;  /* 0x00005b00ff097624 */ /* 0x000fe400078e00ff */
.L_x_1786:
[----:B------:R-:W-:Y:S02]  /*141c0*/  IMAD.MOV.U32 R15, RZ, RZ, 0x20 ;  /* 0x00000020ff0f7424 */ /* 0x000fe400078e00ff */
[----:B------:R-:W-:-:S04]  /*141d0*/  IMAD R14, R12, c[0x0][0x10], R13 ;  /* 0x000004000c0e7a24 */ /* 0x000fc800078e020d */
[----:B------:R-:W-:-:S05]  /*141e0*/  IMAD.WIDE.U32 R14, R14, R15, c[0x0][0x568] ;  /* 0x00015a000e0e7625 */ /* 0x000fca00078e000f */
[----:B------:R0:W2:Y:S04]  /*141f0*/  LDG.E.64 R20, [R14.64] ;  /* 0x000000240e147981 */ /* 0x0000a8000c1e1b00 */
[----:B------:R0:W3:Y:S01]  /*14200*/  LDG.E.64 R22, [R14.64+0x8] ;  /* 0x000008240e167981 */ /* 0x0000e2000c1e1b00 */
[----:B------:R-:W2:Y:S01]  /*14210*/  DSETP.GTU.AND P3, PT, |R4|, +INF , PT ;  /* 0x7ff000000400742a */ /* 0x000ea20003f6c200 */
[----:B------:R-:W-:Y:S02]  /*14220*/  PLOP3.LUT P0, PT, PT, PT, PT, 0x80, 0x0 ;  /* 0x000000000000781c */ /* 0x000fe40003f0f070 */
[----:B------:R0:W5:Y:S04]  /*14230*/  LDG.E.64 R24, [R14.64+0x10] ;  /* 0x000010240e187981 */ /* 0x000168000c1e1b00 */
[----:B------:R0:W5:Y:S01]  /*14240*/  LDG.E.64 R26, [R14.64+0x18] ;  /* 0x000018240e1a7981 */ /* 0x000162000c1e1b00 */
[----:B------:R-:W-:Y:S01]  /*14250*/  BSSY B2, `(.L_x_1783) ;  /* 0x0000022000027945 */ /* 0x000fe20003800000 */
[----:B0-----:R-:W-:-:S04]  /*14260*/  IMAD.MOV.U32 R14, RZ, RZ, c[0x0][0x0] ;  /* 0x00000000ff0e7624 */ /* 0x001fc800078e00ff */
[----:B------:R-:W-:Y:S01]  /*14270*/  IMAD R13, R14, c[0x0][0x4], R13 ;  /* 0x000001000e0d7a24 */ /* 0x000fe200078e020d */
[----:B--2---:R-:W0:Y:S01]  /*14280*/  @!P3 DSETP.NEU.AND P4, PT, R4, R20, PT ;  /* 0x000000140400b22a */ /* 0x004e220003f8d000 */
[----:B---3--:R-:W-:-:S05]  /*14290*/  @!P3 ISETP.GE.U32.AND P2, PT, R6, R22, PT ;  /* 0x000000160600b20c */ /* 0x008fca0003f46070 */
        /* <DEDUP_REMOVED lines=9> */
[----:B0-----:R-:W-:Y:S01]  /*14330*/  @P3 ISETP.LT.OR.EX P0, PT, R7, R23, !P2, P4 ;  /* 0x000000170700320c */ /* 0x001fe20005701740 */
[----:B------:R-:W0:Y:S01]  /*14340*/  DSETP.GTU.AND P2, PT, |R8|, +INF , PT ;  /* 0x7ff000000800742a */ /* 0x000e220003f4c200 */
[----:B------:R-:W-:-:S11]  /*14350*/  ISETP.GE.U32.AND P3, PT, R13, c[0x0][0x18c], PT ;  /* 0x000063000d007a0c */ /* 0x000fd60003f66070 */
[----:B------:R-:W-:Y:S02]  /*14360*/  FSEL R4, R4, R20, P0 ;  /* 0x0000001404047208 */ /* 0x000fe40000000000 */
[----:B------:R-:W-:Y:S02]  /*14370*/  FSEL R5, R5, R21, P0 ;  /* 0x0000001505057208 */ /* 0x000fe40000000000 */
[----:B------:R-:W-:Y:S02]  /*14380*/  SEL R6, R6, R22, P0 ;  /* 0x0000001606067207 */ /* 0x000fe40000000000 */
[----:B------:R-:W-:Y:S01]  /*14390*/  SEL R7, R7, R23, P0 ;  /* 0x0000001707077207 */ /* 0x000fe20000000000 */
[----:B0-----:R-:W-:Y:S05]  /*143a0*/  @P2 BRA `(.L_x_1784) ;  /* 0x0000009000002947 */ /* 0x001fea0003800000 */
[----:B-----5:R-:W-:Y:S01]  /*143b0*/  DSETP.NEU.AND P4, PT, R8, R24, PT ;  /* 0x000000180800722a */ /* 0x020fe20003f8d000 */
        /* <DEDUP_REMOVED lines=8> */
.L_x_1784:
[----:B-----5:R-:W0:Y:S01]  /*14440*/  DSETP.GTU.AND P0, PT, |R24|, +INF , PT ;  /* 0x7ff000001800742a */ /* 0x020e220003f0c200 */
[----:B------:R-:W-:-:S05]  /*14450*/  ISETP.LT.U32.AND P2, PT, R10, R26, PT ;  /* 0x0000001a0a00720c */ /* 0x000fca0003f41070 */
[----:B0-----:R-:W-:-:S08]  /*14460*/  ISETP.LT.OR.EX P0, PT, R11, R27, !P0, P2 ;  /* 0x0000001b0b00720c */ /* 0x001fd00004701720 */
.L_x_1785:
[----:B------:R-:W-:Y:S05]  /*14470*/  BSYNC B2 ;  /* 0x0000000000027941 */ /* 0x000fea0003800000 */
.L_x_1783:
[----:B------:R-:W-:Y:S02]  /*14480*/  FSEL R8, R8, R24, P0 ;  /* 0x0000001808087208 */ /* 0x000fe40000000000 */
[----:B------:R-:W-:Y:S02]  /*14490*/  FSEL R9, R9, R25, P0 ;  /* 0x0000001909097208 */ /* 0x000fe40000000000 */
[----:B------:R-:W-:Y:S02]  /*144a0*/  SEL R10, R10, R26, P0 ;  /* 0x0000001a0a0a7207 */ /* 0x000fe40000000000 */
[----:B------:R-:W-:Y:S01]  /*144b0*/  SEL R11, R11, R27, P0 ;  /* 0x0000001b0b0b7207 */ /* 0x000fe20000000000 */
[----:B------:R-:W-:Y:S05]  /*144c0*/  @!P3 BRA `(.L_x_1786) ;  /* 0xfffffcf00000b947 */ /* 0x000fea000383ffff */
.L_x_1782:
[----:B------:R-:W-:Y:S05]  /*144d0*/  BSYNC B1 ;  /* 0x0000000000017941 */ /* 0x000fea0003800000 */
.L_x_1781:
[----:B------:R-:W-:Y:S05]  /*144e0*/  BRA `(.L_x_1787) ;  /* 0x000003c000007947 */ /* 0x000fea0003800000 */
.L_x_1780:
[----:B------:R-:W-:Y:S01]  /*144f0*/  ISETP.GE.U32.AND P0, PT, R17, c[0x0][0x18c], PT ;  /* 0x0000630011007a0c */ /* 0x000fe20003f06070 */
[----:B------:R-:W-:Y:S02]  /*14500*/  IMAD.MOV.U32 R10, RZ, RZ, c[0x0][0x170] ;  /* 0x00005c00ff0a7624 */ /* 0x000fe400078e00ff */
[----:B------:R-:W-:-:S02]  /*14510*/  IMAD.MOV.U32 R11, RZ, RZ, c[0x0][0x174] ;  /* 0x00005d00ff0b7624 */ /* 0x000fc400078e00ff */
[----:B------:R-:W-:Y:S02]  /*14520*/  IMAD.MOV.U32 R8, RZ, RZ, c[0x0][0x168] ;  /* 0x00005a00ff087624 */ /* 0x000fe400078e00ff */
[----:B------:R-:W-:-:S06]  /*14530*/  IMAD.MOV.U32 R9, RZ, RZ, c[0x0][0x16c] ;  /* 0x00005b00ff097624 */ /* 0x000fcc00078e00ff */
[----:B------:R-:W-:Y:S05]  /*14540*/  @P0 BRA `(.L_x_1787) ;  /* 0x0000036000000947 */ /* 0x000fea0003800000 */
[----:B------:R-:W-:Y:S02]  /*14550*/  IMAD.MOV.U32 R10, RZ, RZ, c[0x0][0x170] ;  /* 0x00005c00ff0a7624 */ /* 0x000fe400078e00ff */
[----:B------:R-:W-:Y:S02]  /*14560*/  IMAD.MOV.U32 R11, RZ, RZ, c[0x0][0x174] ;  /* 0x00005d00ff0b7624 */ /* 0x000fe400078e00ff */
[----:B------:R-:W-:Y:S02]  /*14570*/  IMAD.MOV.U32 R13, RZ, RZ, R17 ;  /* 0x000000ffff0d7224 */ /* 0x000fe400078e0011 */
[----:B------:R-:W-:Y:S02]  /*14580*/  IMAD.MOV.U32 R8, RZ, RZ, c[0x0][0x168] ;  /* 0x00005a00ff087624 */ /* 0x000fe400078e00ff */
[----:B------:R-:W-:Y:S02]  /*14590*/  IMAD.MOV.U32 R9, RZ, RZ, c[0x0][0x16c] ;  /* 0x00005b00ff097624 */ /* 0x000fe400078e00ff */
.L_x_1791:
[----:B------:R-:W-:Y:S02]  /*145a0*/  IMAD R15, R12, c[0x0][0x10], R13 ;  /* 0x000004000c0f7a24 */ /* 0x000fe400078e020d */
[----:B------:R-:W-:-:S02]  /*145b0*/  IMAD.MOV.U32 R14, RZ, RZ, 0x20 ;  /* 0x00000020ff0e7424 */ /* 0x000fc400078e00ff */
[----:B------:R-:W-:-:S04]  /*145c0*/  IMAD R15, R15, c[0x0][0x0], R16 ;  /* 0x000000000f0f7a24 */ /* 0x000fc800078e0210 */
[----:B------:R-:W-:-:S05]  /*145d0*/  IMAD.WIDE.U32 R14, R15, R14, c[0x0][0x568] ;  /* 0x00015a000f0e7625 */ /* 0x000fca00078e000e */
[----:B------:R-:W2:Y:S04]  /*145e0*/  LDG.E.64 R20, [R14.64] ;  /* 0x000000240e147981 */ /* 0x000ea8000c1e1b00 */
[----:B------:R-:W3:Y:S04]  /*145f0*/  LDG.E.64 R22, [R14.64+0x8] ;  /* 0x000008240e167981 */ /* 0x000ee8000c1e1b00 */
[----:B------:R0:W5:Y:S04]  /*14600*/  LDG.E.64 R24, [R14.64+0x10] ;  /* 0x000010240e187981 */ /* 0x000168000c1e1b00 */
[----:B------:R0:W5:Y:S01]  /*14610*/  LDG.E.64 R26, [R14.64+0x18] ;  /* 0x000018240e1a7981 */ /* 0x000162000c1e1b00 */
[----:B------:R-:W2:Y:S01]  /*14620*/  DSETP.GTU.AND P3, PT, |R4|, +INF , PT ;  /* 0x7ff000000400742a */ /* 0x000ea20003f6c200 */
[----:B------:R-:W-:Y:S01]  /*14630*/  PLOP3.LUT P0, PT, PT, PT, PT, 0x80, 0x0 ;  /* 0x000000000000781c */ /* 0x000fe20003f0f070 */
[----:B------:R-:W-:Y:S01]  /*14640*/  BSSY B1, `(.L_x_1788) ;  /* 0x0000021000017945 */ /* 0x000fe20003800000 */
        /* <DEDUP_REMOVED lines=12> */
[----:B-1----:R-:W-:Y:S01]  /*14710*/  @P3 ISETP.LT.OR.EX P0, PT, R7, R23, !P2, P4 ;  /* 0x000000170700320c */ /* 0x002fe20005701740 */
[----:B------:R-:W1:Y:S01]  /*14720*/  DSETP.GTU.AND P2, PT, |R8|, +INF , PT ;  /* 0x7ff000000800742a */ /* 0x000e620003f4c200 */
[----:B------:R-:W-:-:S11]  /*14730*/  ISETP.GE.U32.AND P3, PT, R13, c[0x0][0x18c], PT ;  /* 0x000063000d007a0c */ /* 0x000fd60003f66070 */
[----:B------:R-:W-:Y:S02]  /*14740*/  FSEL R4, R4, R20, P0 ;  /* 0x0000001404047208 */ /* 0x000fe40000000000 */
[----:B------:R-:W-:Y:S02]  /*14750*/  FSEL R5, R5, R21, P0 ;  /* 0x0000001505057208 */ /* 0x000fe40000000000 */
[----:B------:R-:W-:Y:S02]  /*14760*/  SEL R6, R6, R22, P0 ;  /* 0x0000001606067207 */ /* 0x000fe40000000000 */
[----:B------:R-:W-:Y:S01]  /*14770*/  SEL R7, R7, R23, P0 ;  /* 0x0000001707077207 */ /* 0x000fe20000000000 */
[----:B-1----:R-:W-:Y:S05]  /*14780*/  @P2 BRA `(.L_x_1789) ;  /* 0x0000009000002947 */ /* 0x002fea0003800000 */
[----:B0----5:R-:W-:Y:S01]  /*14790*/  DSETP.NEU.AND P4, PT, R8, R24, PT ;  /* 0x000000180800722a */ /* 0x021fe20003f8d000 */
        /* <DEDUP_REMOVED lines=8> */
.L_x_1789:
[----:B0----5:R-:W0:Y:S01]  /*14820*/  DSETP.GTU.AND P0, PT, |R24|, +INF , PT ;  /* 0x7ff000001800742a */ /* 0x021e220003f0c200 */
[----:B------:R-:W-:-:S05]  /*14830*/  ISETP.LT.U32.AND P2, PT, R10, R26, PT ;  /* 0x0000001a0a00720c */ /* 0x000fca0003f41070 */
[----:B0-----:R-:W-:-:S08]  /*14840*/  ISETP.LT.OR.EX P0, PT, R11, R27, !P0, P2 ;  /* 0x0000001b0b00720c */ /* 0x001fd00004701720 */
.L_x_1790:
[----:B------:R-:W-:Y:S05]  /*14850*/  BSYNC B1 ;  /* 0x0000000000017941 */ /* 0x000fea0003800000 */
.L_x_1788:
[----:B------:R-:W-:Y:S02]  /*14860*/  FSEL R8, R8, R24, P0 ;  /* 0x0000001808087208 */ /* 0x000fe40000000000 */
[----:B------:R-:W-:Y:S02]  /*14870*/  FSEL R9, R9, R25, P0 ;  /* 0x0000001909097208 */ /* 0x000fe40000000000 */
[----:B------:R-:W-:Y:S02]  /*14880*/  SEL R10, R10, R26, P0 ;  /* 0x0000001a0a0a7207 */ /* 0x000fe40000000000 */
[----:B------:R-:W-:Y:S01]  /*14890*/  SEL R11, R11, R27, P0 ;  /* 0x0000001b0b0b7207 */ /* 0x000fe20000000000 */
[----:B------:R-:W-:Y:S05]  /*148a0*/  @!P3 BRA `(.L_x_1791) ;  /* 0xfffffcf00000b947 */ /* 0x000fea000383ffff */
.L_x_1787:
[----:B------:R-:W-:Y:S05]  /*148b0*/  BSYNC B0 ;  /* 0x0000000000007941 */ /* 0x000fea0003800000 */
.L_x_1779:
        /* <DEDUP_REMOVED lines=10> */
.L_x_1801:
[----:B0-----:R-:W-:Y:S01]  /*14960*/  IMAD.IADD R13, R17, 0x1, R24 ;  /* 0x00000001110d7824 */ /* 0x001fe200078e0218 */
[----:B------:R-:W-:Y:S04]  /*14970*/  BAR.SYNC.DEFER_BLOCKING 0x0 ;  /* 0x0000000000007b1d */ /* 0x000fe80000010000 */
[----:B------:R-:W-:-:S02]  /*14980*/  ISETP.GE.U32.AND P0, PT, R13, c[0x0][0x4], PT ;  /* 0x000001000d007a0c */ /* 0x000fc40003f06070 */
[----:B------:R-:W-:Y:S02]  /*14990*/  BSSY B0, `(.L_x_1793) ;  /* 0x0000031000007945 */ /* 0x000fe40003800000 */
[----:B------:R-:W-:-:S13]  /*149a0*/  ISETP.GE.U32.OR P0, PT, R17, R24, P0 ;  /* 0x000000181100720c */ /* 0x000fda0000706470 */
[----:B-1----:R-:W-:Y:S05]  /*149b0*/  @P0 BRA `(.L_x_1794) ;  /* 0x000002e000000947 */ /* 0x002fea0003800000 */
[----:B------:R-:W-:Y:S01]  /*149c0*/  IMAD R12, R13, c[0x0][0x0], R16 ;  /* 0x000000000d0c7a24 */ /* 0x000fe200078e0210 */
[----:B------:R-:W0:Y:S01]  /*149d0*/  DSETP.GTU.AND P0, PT, |R4|, +INF , PT ;  /* 0x7ff000000400742a */ /* 0x000e220003f0c200 */
[----:B------:R-:W-:Y:S02]  /*149e0*/  BSSY B1, `(.L_x_1795) ;  /* 0x0000011000017945 */ /* 0x000fe40003800000 */
[----:B------:R-:W-:-:S05]  /*149f0*/  IMAD.SHL.U32 R26, R12, 0x20, RZ ;  /* 0x000000200c1a7824 */ /* 0x000fca00078e00ff */
[----:B------:R1:W2:Y:S04]  /*14a00*/  LDS.128 R12, [R26+0x10] ;  /* 0x000010001a0c7984 */ /* 0x0002a80000000c00 */
[----:B------:R1:W3:Y:S02]  /*14a10*/  LDS.128 R20, [R26+0x20] ;  /* 0x000020001a147984 */ /* 0x0002e40000000c00 */
[----:B0-----:R-:W-:Y:S05]  /*14a20*/  @P0 BRA `(.L_x_1796) ;  /* 0x0000009000000947 */ /* 0x001fea0003800000 */
[----:B--2---:R-:W-:Y:S01]  /*14a30*/  DSETP.NEU.AND P3, PT, R4, R12, PT ;  /* 0x0000000c0400722a */ /* 0x004fe20003f6d000 */
[----:B------:R-:W-:-:S03]  /*14a40*/  ISETP.GE.U32.AND P0, PT, R6, R14, PT ;  /* 0x0000000e0600720c */ /* 0x000fc60003f06070 */
[----:B------:R-:W0:Y:S01]  /*14a50*/  DSETP.GT.AND P2, PT, R4, R12, PT ;  /* 0x0000000c0400722a */ /* 0x000e220003f44000 */
[----:B------:R-:W-:-:S05]  /*14a60*/  ISETP.GE.AND.EX P0, PT, R7, R15, PT, P0 ;  /* 0x0000000f0700720c */ /* 0x000fca0003f06300 */
[----:B01----:R-:W-:-:S04]  /*14a70*/  SEL R26, RZ, 0xffffffff, !P2 ;  /* 0xffffffffff1a7807 */ /* 0x003fc80005000000 */
[----:B------:R-:W-:-:S04]  /*14a80*/  @!P3 SEL R26, RZ, 0xffffffff, P0 ;  /* 0xffffffffff1ab807 */ /* 0x000fc80000000000 */
[----:B------:R-:W-:-:S04]  /*14a90*/  LOP3.LUT R26, R26, 0x1, RZ, 0xc0, !PT ;  /* 0x000000011a1a7812 */ /* 0x000fc800078ec0ff */
[----:B------:R-:W-:Y:S01]  /*14aa0*/  ISETP.EQ.U32.AND P0, PT, R26, 0x1, PT ;  /* 0x000000011a00780c */ /* 0x000fe20003f02070 */
[----:B------:R-:W-:Y:S07]  /*14ab0*/  BRA `(.L_x_1797) ;  /* 0x0000003000007947 */ /* 0x000fee0003800000 */
.L_x_1796:
[----:B--2---:R-:W0:Y:S01]  /*14ac0*/  DSETP.GTU.AND P0, PT, |R12|, +INF , PT ;  /* 0x7ff000000c00742a */ /* 0x004e220003f0c200 */
[----:B------:R-:W-:-:S05]  /*14ad0*/  ISETP.LT.U32.AND P2, PT, R6, R14, PT ;  /* 0x0000000e0600720c */ /* 0x000fca0003f41070 */
[----:B0-----:R-:W-:-:S08]  /*14ae0*/  ISETP.LT.OR.EX P0, PT, R7, R15, !P0, P2 ;  /* 0x0000000f0700720c */ /* 0x001fd00004701720 */
.L_x_1797:
[----:B------:R-:W-:Y:S05]  /*14af0*/  BSYNC B1 ;  /* 0x0000000000017941 */ /* 0x000fea0003800000 */
.L_x_1795:
[----:B------:R-:W0:Y:S01]  /*14b00*/  DSETP.GTU.AND P2, PT, |R8|, +INF , PT ;  /* 0x7ff000000800742a */ /* 0x000e220003f4c200 */
[----:B------:R-:W-:Y:S01]  /*14b10*/  BSSY B1, `(.L_x_1798) ;  /* 0x0000012000017945 */ /* 0x000fe20003800000 */
[----:B------:R-:W-:Y:S02]  /*14b20*/  FSEL R4, R4, R12, P0 ;  /* 0x0000000c04047208 */ /* 0x000fe40000000000 */
[----:B------:R-:W-:Y:S02]  /*14b30*/  FSEL R5, R5, R13, P0 ;  /* 0x0000000d05057208 */ /* 0x000fe40000000000 */
[----:B------:R-:W-:Y:S02]  /*14b40*/  SEL R6, R6, R14, P0 ;  /* 0x0000000e06067207 */ /* 0x000fe40000000000 */
[----:B------:R-:W-:-:S06]  /*14b50*/  SEL R7, R7, R15, P0 ;  /* 0x0000000f07077207 */ /* 0x000fcc0000000000 */
[----:B0-----:R-:W-:Y:S05]  /*14b60*/  @P2 BRA `(.L_x_1799) ;  /* 0x0000009000002947 */ /* 0x001fea0003800000 */
[----:B---3--:R-:W-:Y:S01]  /*14b70*/  DSETP.NEU.AND P3, PT, R8, R20, PT ;  /* 0x000000140800722a */ /* 0x008fe20003f6d000 */
        /* <DEDUP_REMOVED lines=8> */
.L_x_1799:
[----:B---3--:R-:W0:Y:S01]  /*14c00*/  DSETP.GTU.AND P0, PT, |R20|, +INF , PT ;  /* 0x7ff000001400742a */ /* 0x008e220003f0c200 */
[----:B------:R-:W-:-:S05]  /*14c10*/  ISETP.LT.U32.AND P2, PT, R10, R22, PT ;  /* 0x000000160a00720c */ /* 0x000fca0003f41070 */
[----:B0-----:R-:W-:-:S08]  /*14c20*/  ISETP.LT.OR.EX P0, PT, R11, R23, !P0, P2 ;  /* 0x000000170b00720c */ /* 0x001fd00004701720 */
.L_x_1800:
[----:B------:R-:W-:Y:S05]  /*14c30*/  BSYNC B1 ;  /* 0x0000000000017941 */ /* 0x000fea0003800000 */
.L_x_1798:
[----:B------:R-:W-:Y:S01]  /*14c40*/  FSEL R8, R8, R20, P0 ;  /* 0x0000001408087208 */ /* 0x000fe20000000000 */
[----:B------:R0:W-:Y:S01]  /*14c50*/  STS.128 [R25], R4 ;  /* 0x0000000419007388 */ /* 0x0001e20000000c00 */
[----:B------:R-:W-:Y:S02]  /*14c60*/  FSEL R9, R9, R21, P0 ;  /* 0x0000001509097208 */ /* 0x000fe40000000000 */
[----:B------:R-:W-:Y:S02]  /*14c70*/  SEL R10, R10, R22, P0 ;  /* 0x000000160a0a7207 */ /* 0x000fe40000000000 */
[----:B------:R-:W-:-:S05]  /*14c80*/  SEL R11, R11, R23, P0 ;  /* 0x000000170b0b7207 */ /* 0x000fca0000000000 */
[----:B------:R0:W-:Y:S02]  /*14c90*/  STS.128 [R25+0x10], R8 ;  /* 0x0000100819007388 */ /* 0x0001e40000000c00 */
.L_x_1794:
[----:B------:R-:W-:Y:S05]  /*14ca0*/  BSYNC B0 ;  /* 0x0000000000007941 */ /* 0x000fea0003800000 */
.L_x_1793:
[----:B------:R-:W-:Y:S02]  /*14cb0*/  ISETP.GT.AND P0, PT, R24, 0x1, PT ;  /* 0x000000011800780c */ /* 0x000fe40003f04270 */
[----:B------:R-:W-:-:S11]  /*14cc0*/  SHF.R.S32.HI R24, RZ, 0x1, R24 ;  /* 0x00000001ff187819 */ /* 0x000fd60000011418 */
[----:B------:R-:W-:Y:S05]  /*14cd0*/  @P0 BRA `(.L_x_1801) ;  /* 0xfffffc8000000947 */ /* 0x000fea000383ffff */
.L_x_1792:
[----:B------:R-:W-:-:S13]  /*14ce0*/  ISETP.NE.AND P0, PT, RZ, c[0x0][0x190], PT ;  /* 0x00006400ff007a0c */ /* 0x000fda0003f05270 */
[----:B------:R-:W-:Y:S05]  /*14cf0*/  @!P0 BRA `(.L_x_1802) ;  /* 0x000007c000008947 */ /* 0x000fea0003800000 */
[----:B------:R-:W-:Y:S02]  /*14d00*/  IMAD.MOV.U32 R12, RZ, RZ, 0x20 ;  /* 0x00000020ff0c7424 */ /* 0x000fe400078e00ff */
[----:B------:R-:W-:-:S03]  /*14d10*/  IMAD.MOV.U32 R17, RZ, RZ, c[0x0][0x0] ;  /* 0x00000000ff117624 */ /* 0x000fc600078e00ff */
[----:B------:R-:W-:-:S13]  /*14d20*/  ISETP.LT.AND P0, PT, R12, c[0x0][0x0], PT ;  /* 0x000000000c007a0c */ /* 0x000fda0003f01270 */
[----:B------:R-:W-:Y:S05]  /*14d30*/  @!P0 BRA `(.L_x_1803) ;  /* 0x0000041000008947 */ /* 0x000fea0003800000 */
[----:B------:R-:W-:Y:S01]  /*14d40*/  MOV R12, c[0x0][0x0] ;  /* 0x00000000000c7a02 */ /* 0x000fe20000000f00 */
[----:B------:R2:W-:Y:S01]  /*14d50*/  STS.128 [R25], R4 ;  /* 0x0000000419007388 */ /* 0x0005e20000000c00 */
[----:B------:R-:W-:Y:S02]  /*14d60*/  IMAD.MOV.U32 R17, RZ, RZ, 0x20 ;  /* 0x00000020ff117424 */ /* 0x000fe400078e00ff */
[----:B------:R-:W-:Y:S01]  /*14d70*/  LEA.HI R12, R12, c[0x0][0x0], RZ, 0x1 ;  /* 0x000000000c0c7a11 */ /* 0x000fe200078f08ff */
[----:B------:R2:W-:Y:S03]  /*14d80*/  STS.128 [R25+0x10], R8 ;  /* 0x0000100819007388 */ /* 0x0005e60000000c00 */
[----:B------:R-:W-:-:S04]  /*14d90*/  SHF.R.S32.HI R12, RZ, 0x1, R12 ;  /* 0x00000001ff0c7819 */ /* 0x000fc8000001140c */
[----:B------:R-:W-:-:S13]  /*14da0*/  ISETP.GE.AND P0, PT, R12, 0x20, PT ;  /* 0x000000200c00780c */ /* 0x000fda0003f06270 */
[----:B------:R-:W-:Y:S05]  /*14db0*/  @!P0 BRA `(.L_x_1803) ;  /* 0x0000039000008947 */ /* 0x000fea0003800000 */
[----:B--2---:R-:W-:-:S04]  /*14dc0*/  IMAD.MOV.U32 R17, RZ, RZ, R12 ;  /* 0x000000ffff117224 */ /* 0x004fc800078e000c */
.L_x_1812:
[----:B------:R-:W-:Y:S01]  /*14dd0*/  IMAD.IADD R12, R16, 0x1, R17 ;  /* 0x00000001100c7824 */ /* 0x000fe200078e0211 */
[----:B------:R-:W-:Y:S04]  /*14de0*/  BAR.SYNC.DEFER_BLOCKING 0x0 ;  /* 0x0000000000007b1d */ /* 0x000fe80000010000 */
[----:B------:R-:W-:Y:S02]  /*14df0*/  ISETP.GE.U32.AND P0, PT, R12, c[0x0][0x0], PT ;  /* 0x000000000c007a0c */ /* 0x000fe40003f06070 */
[----:B------:R-:W-:Y:S02]  /*14e00*/  BSSY B0, `(.L_x_1804) ;  /* 0x0000030000007945 */ /* 0x000fe40003800000 */
[----:B------:R-:W-:-:S13]  /*14e10*/  ISETP.GE.U32.OR P0, PT, R16, R17, P0 ;  /* 0x000000111000720c */ /* 0x000fda0000706470 */
[----:B0-2---:R-:W-:Y:S05]  /*14e20*/  @P0 BRA `(.L_x_1805) ;  /* 0x000002d000000947 */ /* 0x005fea0003800000 */
[----:B------:R-:W-:Y:S01]  /*14e30*/  IMAD R24, R17, 0x20, R25 ;  /* 0x0000002011187824 */ /* 0x000fe200078e0219 */
[----:B------:R-:W2:Y:S01]  /*14e40*/  DSETP.GTU.AND P0, PT, |R4|, +INF , PT ;  /* 0x7ff000000400742a */ /* 0x000ea20003f0c200 */
[----:B------:R-:W-:Y:S03]  /*14e50*/  BSSY B1, `(.L_x_1806) ;  /* 0x0000010000017945 */ /* 0x000fe60003800000 */
[----:B0-----:R0:W3:Y:S04]  /*14e60*/  LDS.128 R12, [R24] ;  /* 0x00000000180c7984 */ /* 0x0010e80000000c00 */
[----:B------:R0:W4:Y:S06]  /*14e70*/  LDS.128 R20, [R24+0x10] ;  /* 0x0000100018147984 */ /* 0x00012c0000000c00 */
[----:B--2---:R-:W-:Y:S05]  /*14e80*/  @P0 BRA `(.L_x_1807) ;  /* 0x0000009000000947 */ /* 0x004fea0003800000 */
[----:B---3--:R-:W-:Y:S01]  /*14e90*/  DSETP.NEU.AND P3, PT, R4, R12, PT ;  /* 0x0000000c0400722a */ /* 0x008fe20003f6d000 */
[----:B------:R-:W-:-:S03]  /*14ea0*/  ISETP.GE.U32.AND P0, PT, R6, R14, PT ;  /* 0x0000000e0600720c */ /* 0x000fc60003f06070 */
[----:B------:R-:W2:Y:S01]  /*14eb0*/  DSETP.GT.AND P2, PT, R4, R12, PT ;  /* 0x0000000c0400722a */ /* 0x000ea20003f44000 */
[----:B------:R-:W-:-:S05]  /*14ec0*/  ISETP.GE.AND.EX P0, PT, R7, R15, PT, P0 ;  /* 0x0000000f0700720c */ /* 0x000fca0003f06300 */
[----:B0-2---:R-:W-:-:S04]  /*14ed0*/  SEL R24, RZ, 0xffffffff, !P2 ;  /* 0xffffffffff187807 */ /* 0x005fc80005000000 */
[----:B------:R-:W-:-:S04]  /*14ee0*/  @!P3 SEL R24, RZ, 0xffffffff, P0 ;  /* 0xffffffffff18b807 */ /* 0x000fc80000000000 */
[----:B------:R-:W-:-:S04]  /*14ef0*/  LOP3.LUT R24, R24, 0x1, RZ, 0xc0, !PT ;  /* 0x0000000118187812 */ /* 0x000fc800078ec0ff */
[----:B------:R-:W-:Y:S01]  /*14f00*/  ISETP.EQ.U32.AND P0, PT, R24, 0x1, PT ;  /* 0x000000011800780c */ /* 0x000fe20003f02070 */
[----:B------:R-:W-:Y:S07]  /*14f10*/  BRA `(.L_x_1808) ;  /* 0x0000003000007947 */ /* 0x000fee0003800000 */
.L_x_1807:
[----:B---3--:R-:W2:Y:S01]  /*14f20*/  DSETP.GTU.AND P0, PT, |R12|, +INF , PT ;  /* 0x7ff000000c00742a */ /* 0x008ea20003f0c200 */
[----:B------:R-:W-:-:S05]  /*14f30*/  ISETP.LT.U32.AND P2, PT, R6, R14, PT ;  /* 0x0000000e0600720c */ /* 0x000fca0003f41070 */
[----:B--2---:R-:W-:-:S08]  /*14f40*/  ISETP.LT.OR.EX P0, PT, R7, R15, !P0, P2 ;  /* 0x0000000f0700720c */ /* 0x004fd00004701720 */
.L_x_1808:
[----:B------:R-:W-:Y:S05]  /*14f50*/  BSYNC B1 ;  /* 0x0000000000017941 */ /* 0x000fea0003800000 */
.L_x_1806:
[----:B------:R-:W2:Y:S01]  /*14f60*/  DSETP.GTU.AND P2, PT, |R8|, +INF , PT ;  /* 0x7ff000000800742a */ /* 0x000ea20003f4c200 */
[----:B------:R-:W-:Y:S01]  /*14f70*/  BSSY B1, `(.L_x_1809) ;  /* 0x0000012000017945 */ /* 0x000fe20003800000 */
[----:B------:R-:W-:Y:S02]  /*14f80*/  FSEL R4, R4, R12, P0 ;  /* 0x0000000c04047208 */ /* 0x000fe40000000000 */
[----:B------:R-:W-:Y:S02]  /*14f90*/  FSEL R5, R5, R13, P0 ;  /* 0x0000000d05057208 */ /* 0x000fe40000000000 */
[----:B------:R-:W-:Y:S02]  /*14fa0*/  SEL R6, R6, R14, P0 ;  /* 0x0000000e06067207 */ /* 0x000fe40000000000 */
[----:B------:R-:W-:-:S06]  /*14fb0*/  SEL R7, R7, R15, P0 ;  /* 0x0000000f07077207 */ /* 0x000fcc0000000000 */
[----:B--2---:R-:W-:Y:S05]  /*14fc0*/  @P2 BRA `(.L_x_1810) ;  /* 0x0000009000002947 */ /* 0x004fea0003800000 */
[----:B----4-:R-:W-:Y:S01]  /*14fd0*/  DSETP.NEU.AND P3, PT, R8, R20, PT ;  /* 0x000000140800722a */ /* 0x010fe20003f6d000 */
        /* <DEDUP_REMOVED lines=8> */
.L_x_1810:
[----:B----4-:R-:W2:Y:S01]  /*15060*/  DSETP.GTU.AND P0, PT, |R20|, +INF , PT ;  /* 0x7ff000001400742a */ /* 0x010ea20003f0c200 */
[----:B------:R-:W-:-:S05]  /*15070*/  ISETP.LT.U32.AND P2, PT, R10, R22, PT ;  /* 0x000000160a00720c */ /* 0x000fca0003f41070 */
[----:B--2---:R-:W-:-:S08]  /*15080*/  ISETP.LT.OR.EX P0, PT, R11, R23, !P0, P2 ;  /* 0x000000170b00720c */ /* 0x004fd00004701720 */
.L_x_1811:
[----:B------:R-:W-:Y:S05]  /*15090*/  BSYNC B1 ;  /* 0x0000000000017941 */ /* 0x000fea0003800000 */
.L_x_1809:
[----:B------:R-:W-:Y:S01]  /*150a0*/  FSEL R8, R8, R20, P0 ;  /* 0x0000001408087208 */ /* 0x000fe20000000000 */
[----:B------:R2:W-:Y:S01]  /*150b0*/  STS.128 [R25], R4 ;  /* 0x0000000419007388 */ /* 0x0005e20000000c00 */
[----:B------:R-:W-:Y:S02]  /*150c0*/  FSEL R9, R9, R21, P0 ;  /* 0x0000001509097208 */ /* 0x000fe40000000000 */
[----:B------:R-:W-:Y:S02]  /*150d0*/  SEL R10, R10, R22, P0 ;  /* 0x000000160a0a7207 */ /* 0x000fe40000000000 */
[----:B------:R-:W-:-:S05]  /*150e0*/  SEL R11, R11, R23, P0 ;  /* 0x000000170b0b7207 */ /* 0x000fca0000000000 */
[----:B------:R2:W-:Y:S02]  /*150f0*/  STS.128 [R25+0x10], R8 ;  /* 0x0000100819007388 */ /* 0x0005e40000000c00 */
.L_x_1805:
[----:B------:R-:W-:Y:S05]  /*15100*/  BSYNC B0 ;  /* 0x0000000000007941 */ /* 0x000fea0003800000 */
.L_x_1804:
[----:B------:R-:W-:-:S04]  /*15110*/  SHF.R.S32.HI R17, RZ, 0x1, R17 ;  /* 0x00000001ff117819 */ /* 0x000fc80000011411 */
[----:B------:R-:W-:-:S13]  /*15120*/  ISETP.GE.AND P0, PT, R17, 0x20, PT ;  /* 0x000000201100780c */ /* 0x000fda0003f06270 */
[----:B------:R-:W-:Y:S05]  /*15130*/  @P0 BRA `(.L_x_1812) ;  /* 0xfffffc9000000947 */ /* 0x000fea000383ffff */
[----:B------:R-:W-:-:S04]  /*15140*/  IMAD.MOV.U32 R17, RZ, RZ, 0x20 ;  /* 0x00000020ff117424 */ /* 0x000fc800078e00ff */
.L_x_1803:
[----:B--2---:R-:W-:Y:S01]  /*15150*/  BAR.SYNC.DEFER_BLOCKING 0x0 ;  /* 0x0000000000007b1d */ /* 0x004fe20000010000 */
[----:B------:R-:W-:-:S13]  /*15160*/  ISETP.GE.AND P0, PT, R17, 0x2, PT ;  /* 0x000000021100780c */ /* 0x000fda0003f06270 */
[----:B------:R-:W-:Y:S05]  /*15170*/  @!P0 BRA `(.L_x_1802) ;  /* 0x0000034000008947 */ /* 0x000fea0003800000 */
[----:B------:R-:W-:-:S04]  /*15180*/  IMAD.MOV.U32 R21, RZ, RZ, 0x1 ;  /* 0x00000001ff157424 */ /* 0x000fc800078e00ff */
.L_x_1819:
[----:B------:R-:W2:Y:S01]  /*15190*/  DSETP.GTU.AND P0, PT, |R4|, +INF , PT ;  /* 0x7ff000000400742a */ /* 0x000ea20003f0c200 */
[----:B0-----:R0:W3:Y:S01]  /*151a0*/  SHFL.DOWN PT, R13, R5, R21, 0x1f ;  /* 0x08001f15050d7589 */ /* 0x0010e200000e0000 */
[----:B------:R-:W-:Y:S03]  /*151b0*/  BSSY B0, `(.L_x_1813) ;  /* 0x0000011000007945 */ /* 0x000fe60003800000 */
[----:B------:R0:W4:Y:S04]  /*151c0*/  SHFL.DOWN PT, R12, R4, R21, 0x1f ;  /* 0x08001f15040c7589 */ /* 0x00012800000e0000 */
[----:B------:R0:W1:Y:S04]  /*151d0*/  SHFL.DOWN PT, R16, R7, R21, 0x1f ;  /* 0x08001f1507107589 */ /* 0x00006800000e0000 */
[----:B------:R0:W0:Y:S01]  /*151e0*/  SHFL.DOWN PT, R23, R6, R21, 0x1f ;  /* 0x08001f1506177589 */ /* 0x00002200000e0000 */
[----:B--2---:R-:W-:Y:S05]  /*151f0*/  @P0 BRA `(.L_x_1814) ;  /* 0x0000009000000947 */ /* 0x004fea0003800000 */
[----:B---34-:R-:W-:Y:S01]  /*15200*/  DSETP.NEU.AND P3, PT, R4, R12, PT ;  /* 0x0000000c0400722a */ /* 0x018fe20003f6d000 */
[----:B0-----:R-:W-:-:S03]  /*15210*/  ISETP.GE.U32.AND P0, PT, R6, R23, PT ;  /* 0x000000170600720c */ /* 0x001fc60003f06070 */
[----:B------:R-:W0:Y:S01]  /*15220*/  DSETP.GT.AND P2, PT, R4, R12, PT ;  /* 0x0000000c0400722a */ /* 0x000e220003f44000 */
[----:B-1----:R-:W-:-:S05]  /*15230*/  ISETP.GE.AND.EX P0, PT, R7, R16, PT, P0 ;  /* 0x000000100700720c */ /* 0x002fca0003f06300 */
[----:B0-----:R-:W-:-:S04]  /*15240*/  SEL R14, RZ, 0xffffffff, !P2 ;  /* 0xffffffffff0e7807 */ /* 0x001fc80005000000 */
[----:B------:R-:W-:-:S04]  /*15250*/  @!P3 SEL R14, RZ, 0xffffffff, P0 ;  /* 0xffffffffff0eb807 */ /* 0x000fc80000000000 */
[----:B------:R-:W-:-:S04]  /*15260*/  LOP3.LUT R14, R14, 0x1, RZ, 0xc0, !PT ;  /* 0x000000010e0e7812 */ /* 0x000fc800078ec0ff */
[----:B------:R-:W-:Y:S01]  /*15270*/  ISETP.EQ.U32.AND P0, PT, R14, 0x1, PT ;  /* 0x000000010e00780c */ /* 0x000fe20003f02070 */
[----:B------:R-:W-:Y:S07]  /*15280*/  BRA `(.L_x_1815) ;  /* 0x0000003000007947 */ /* 0x000fee0003800000 */
.L_x_1814:
[----:B---34-:R-:W2:Y:S01]  /*15290*/  DSETP.GTU.AND P0, PT, |R12|, +INF , PT ;  /* 0x7ff000000c00742a */ /* 0x018ea20003f0c200 */
[----:B0-----:R-:W-:-:S05]  /*152a0*/  ISETP.LT.U32.AND P2, PT, R6, R23, PT ;  /* 0x000000170600720c */ /* 0x001fca0003f41070 */
[----:B-12---:R-:W-:-:S08]  /*152b0*/  ISETP.LT.OR.EX P0, PT, R7, R16, !P0, P2 ;  /* 0x000000100700720c */ /* 0x006fd00004701720 */
.L_x_1815:
[----:B------:R-:W-:Y:S05]  /*152c0*/  BSYNC B0 ;  /* 0x0000000000007941 */ /* 0x000fea0003800000 */
.L_x_1813:
[----:B------:R-:W0:Y:S01]  /*152d0*/  DSETP.GTU.AND P2, PT, |R8|, +INF , PT ;  /* 0x7ff000000800742a */ /* 0x000e220003f4c200 */
[----:B------:R1:W2:Y:S01]  /*152e0*/  SHFL.DOWN PT, R15, R9, R21, 0x1f ;  /* 0x08001f15090f7589 */ /* 0x0002a200000e0000 */
[----:B------:R-:W-:Y:S01]  /*152f0*/  BSSY B0, `(.L_x_1816) ;  /* 0x0000015000007945 */ /* 0x000fe20003800000 */
[----:B------:R-:W-:Y:S02]  /*15300*/  FSEL R4, R4, R12, P0 ;  /* 0x0000000c04047208 */ /* 0x000fe40000000000 */
[----:B------:R1:W3:Y:S01]  /*15310*/  SHFL.DOWN PT, R14, R8, R21, 0x1f ;  /* 0x08001f15080e7589 */ /* 0x0002e200000e0000 */
[----:B------:R-:W-:Y:S02]  /*15320*/  FSEL R5, R5, R13, P0 ;  /* 0x0000000d05057208 */ /* 0x000fe40000000000 */
[----:B------:R-:W-:Y:S01]  /*15330*/  SEL R6, R6, R23, P0 ;  /* 0x0000001706067207 */ /* 0x000fe20000000000 */
[----:B------:R1:W4:Y:S01]  /*15340*/  SHFL.DOWN PT, R20, R11, R21, 0x1f ;  /* 0x08001f150b147589 */ /* 0x00032200000e0000 */
[----:B------:R-:W-:-:S03]  /*15350*/  SEL R7, R7, R16, P0 ;  /* 0x0000001007077207 */ /* 0x000fc60000000000 */
[----:B------:R1:W1:Y:S01]  /*15360*/  SHFL.DOWN PT, R25, R10, R21, 0x1f ;  /* 0x08001f150a197589 */ /* 0x00026200000e0000 */
[----:B0-----:R-:W-:Y:S05]  /*15370*/  @P2 BRA `(.L_x_1817) ;  /* 0x0000009000002947 */ /* 0x001fea0003800000 */
[----:B--23--:R-:W-:Y:S01]  /*15380*/  DSETP.NEU.AND P3, PT, R8, R14, PT ;  /* 0x0000000e0800722a */ /* 0x00cfe20003f6d000 */
[----:B-1----:R-:W-:-:S03]  /*15390*/  ISETP.GE.U32.AND P0, PT, R10, R25, PT ;  /* 0x000000190a00720c */ /* 0x002fc60003f06070 */
[----:B------:R-:W0:Y:S01]  /*153a0*/  DSETP.GT.AND P2, PT, R8, R14, PT ;  /* 0x0000000e0800722a */ /* 0x000e220003f44000 */
[----:B----4-:R-:W-:-:S05]  /*153b0*/  ISETP.GE.AND.EX P0, PT, R11, R20, PT, P0 ;  /* 0x000000140b00720c */ /* 0x010fca0003f06300 */
[----:B0-----:R-:W-:-:S04]  /*153c0*/  SEL R12, RZ, 0xffffffff, !P2 ;  /* 0xffffffffff0c7807 */ /* 0x001fc80005000000 */
[----:B------:R-:W-:-:S04]  /*153d0*/  @!P3 SEL R12, RZ, 0xffffffff, P0 ;  /* 0xffffffffff0cb807 */ /* 0x000fc80000000000 */
[----:B------:R-:W-:-:S04]  /*153e0*/  LOP3.LUT R12, R12, 0x1, RZ, 0xc0, !PT ;  /* 0x000000010c0c7812 */ /* 0x000fc800078ec0ff */
[----:B------:R-:W-:Y:S01]  /*153f0*/  ISETP.EQ.U32.AND P0, PT, R12, 0x1, PT ;  /* 0x000000010c00780c */ /* 0x000fe20003f02070 */
[----:B------:R-:W-:Y:S07]  /*15400*/  BRA `(.L_x_1818) ;  /* 0x0000003000007947 */ /* 0x000fee0003800000 */
.L_x_1817:
[----:B--23--:R-:W0:Y:S01]  /*15410*/  DSETP.GTU.AND P0, PT, |R14|, +INF , PT ;  /* 0x7ff000000e00742a */ /* 0x00ce220003f0c200 */
[----:B-1----:R-:W-:-:S05]  /*15420*/  ISETP.LT.U32.AND P2, PT, R10, R25, PT ;  /* 0x000000190a00720c */ /* 0x002fca0003f41070 */
[----:B0---4-:R-:W-:-:S08]  /*15430*/  ISETP.LT.OR.EX P0, PT, R11, R20, !P0, P2 ;  /* 0x000000140b00720c */ /* 0x011fd00004701720 */
.L_x_1818:
[----:B------:R-:W-:Y:S05]  /*15440*/  BSYNC B0 ;  /* 0x0000000000007941 */ /* 0x000fea0003800000 */
.L_x_1816:
[----:B------:R-:W-:Y:S01]  /*15450*/  IMAD.SHL.U32 R21, R21, 0x2, RZ ;  /* 0x0000000215157824 */ /* 0x000fe200078e00ff */
[----:B------:R-:W-:Y:S02]  /*15460*/  FSEL R8, R8, R14, P0 ;  /* 0x0000000e08087208 */ /* 0x000fe40000000000 */
[----:B------:R-:W-:Y:S02]  /*15470*/  FSEL R9, R9, R15, P0 ;  /* 0x0000000f09097208 */ /* 0x000fe40000000000 */
[----:B------:R-:W-:Y:S02]  /*15480*/  ISETP.GE.AND P2, PT, R21, R17, PT ;  /* 0x000000111500720c */ /* 0x000fe40003f46270 */
[----:B------:R-:W-:Y:S02]  /*15490*/  SEL R10, R10, R25, P0 ;  /* 0x000000190a0a7207 */ /* 0x000fe40000000000 */
[----:B------:R-:W-:-:S09]  /*154a0*/  SEL R11, R11, R20, P0 ;  /* 0x000000140b0b7207 */ /* 0x000fd20000000000 */
[----:B------:R-:W-:Y:S05]  /*154b0*/  @!P2 BRA `(.L_x_1819) ;  /* 0xfffffcd00000a947 */ /* 0x000fea000383ffff */
.L_x_1802:
[----:B------:R-:W-:Y:S05]  /*154c0*/  @!P1 EXIT ;  /* 0x000000000000994d */ /* 0x000fea0003800000 */
        /* <DEDUP_REMOVED lines=13> */
[----:B------:R-:W-:Y:S11]  /*155a0*/  @!P1 BRA `(.L_x_1821) ;  /* 0x0000028000009947 */ /* 0x000ff60003800000 */
[----:B------:R-:W2:Y:S04]  /*155b0*/  LDG.E.64 R14, [R2.64+0x10] ;  /* 0x00001024020e7981 */ /* 0x000ea8000c1e1b00 */
[----:B0-----:R-:W3:Y:S04]  /*155c0*/  LDG.E.64 R6, [R2.64] ;  /* 0x0000002402067981 */ /* 0x001ee8000c1e1b00 */
[----:B------:R-:W4:Y:S04]  /*155d0*/  LDG.E.64 R12, [R2.64+0x18] ;  /* 0x00001824020c7981 */ /* 0x000f28000c1e1b00 */
[----:B------:R-:W5:Y:S01]  /*155e0*/  LDG.E.64 R10, [R2.64+0x8] ;  /* 0x00000824020a7981 */ /* 0x000f62000c1e1b00 */
[----:B------:R-:W-:Y:S01]  /*155f0*/  PLOP3.LUT P0, PT, PT, PT, PT, 0x80, 0x0 ;  /* 0x000000000000781c */ /* 0x000fe20003f0f070 */
[----:B--2---:R-:W0:-:S04]  /*15600*/  DSETP.GTU.AND P5, PT, |R14|, +INF , PT ;  /* 0x7ff000000e00742a */ /* 0x004e080003fac200 */
[----:B---3--:R-:W-:-:S10]  /*15610*/  DSETP.GTU.AND P6, PT, |R6|, +INF , PT ;  /* 0x7ff000000600742a */ /* 0x008fd40003fcc200 */
[----:B0-----:R-:W0:Y:S01]  /*15620*/  @!P5 DSETP.NEU.AND P3, PT, R14, R8, PT ;  /* 0x000000080e00d22a */ /* 0x001e220003f6d000 */
[----:B----4-:R-:W-:-:S03]  /*15630*/  @!P5 ISETP.GE.U32.AND P2, PT, R12, R21, PT ;  /* 0x000000150c00d20c */ /* 0x010fc60003f46070 */
[----:B------:R-:W2:Y:S01]  /*15640*/  @!P5 DSETP.GT.AND P1, PT, R14, R8, PT ;  /* 0x000000080e00d22a */ /* 0x000ea20003f24000 */
[----:B------:R-:W-:Y:S02]  /*15650*/  @!P5 ISETP.GE.AND.EX P2, PT, R13, R17, PT, P2 ;  /* 0x000000110d00d20c */ /* 0x000fe40003f46320 */
[----:B0-----:R-:W-:Y:S01]  /*15660*/  @!P5 PLOP3.LUT P0, PT, P3, PT, PT, 0x80, 0x0 ;  /* 0x000000000000d81c */ /* 0x001fe20001f0f070 */
[----:B------:R-:W0:Y:S02]  /*15670*/  @!P6 DSETP.NEU.AND P3, PT, R6, R4, PT ;  /* 0x000000040600e22a */ /* 0x000e240003f6d000 */
[----:B--2---:R-:W-:Y:S02]  /*15680*/  @!P5 SEL R16, RZ, 0xffffffff, !P1 ;  /* 0xffffffffff10d807 */ /* 0x004fe40004800000 */
[----:B------:R-:W-:Y:S02]  /*15690*/  PLOP3.LUT P1, PT, PT, PT, PT, 0x80, 0x0 ;  /* 0x000000000000781c */ /* 0x000fe40003f2f070 */
[----:B0-----:R-:W-:-:S02]  /*156a0*/  @!P6 PLOP3.LUT P1, PT, P3, PT, PT, 0x80, 0x0 ;  /* 0x000000000000e81c */ /* 0x001fc40001f2f070 */
[----:B-----5:R-:W-:-:S04]  /*156b0*/  @!P6 ISETP.GE.U32.AND P3, PT, R10, R22, PT ;  /* 0x000000160a00e20c */ /* 0x020fc80003f66070 */
[----:B------:R-:W-:Y:S02]  /*156c0*/  @!P6 ISETP.GE.AND.EX P3, PT, R11, R23, PT, P3 ;  /* 0x000000170b00e20c */ /* 0x000fe40003f66330 */
[----:B------:R-:W-:Y:S01]  /*156d0*/  @!P0 SEL R16, RZ, 0xffffffff, P2 ;  /* 0xffffffffff108807 */ /* 0x000fe20001000000 */
[----:B------:R-:W0:Y:S01]  /*156e0*/  @!P6 DSETP.GT.AND P0, PT, R6, R4, PT ;  /* 0x000000040600e22a */ /* 0x000e220003f04000 */
[----:B------:R-:W-:Y:S02]  /*156f0*/  @P5 ISETP.LT.U32.AND P2, PT, R12, R21, PT ;  /* 0x000000150c00520c */ /* 0x000fe40003f41070 */
[----:B------:R-:W-:-:S03]  /*15700*/  @!P5 LOP3.LUT R16, R16, 0x1, RZ, 0xc0, !PT ;  /* 0x000000011010d812 */ /* 0x000fc600078ec0ff */
[----:B0-----:R-:W-:-:S04]  /*15710*/  @!P6 SEL R0, RZ, 0xffffffff, !P0 ;  /* 0xffffffffff00e807 */ /* 0x001fc80004000000 */
[----:B------:R-:W-:Y:S01]  /*15720*/  @!P1 SEL R0, RZ, 0xffffffff, P3 ;  /* 0xffffffffff009807 */ /* 0x000fe20001800000 */
[----:B------:R-:W0:Y:S01]  /*15730*/  @P5 DSETP.GTU.AND P3, PT, |R8|, +INF , PT ;  /* 0x7ff000000800542a */ /* 0x000e220003f6c200 */
[----:B------:R-:W-:Y:S02]  /*15740*/  @!P5 ISETP.EQ.U32.AND P1, PT, R16, 0x1, PT ;  /* 0x000000011000d80c */ /* 0x000fe40003f22070 */
[----:B------:R-:W-:-:S03]  /*15750*/  @!P6 LOP3.LUT R0, R0, 0x1, RZ, 0xc0, !PT ;  /* 0x000000010000e812 */ /* 0x000fc600078ec0ff */
[----:B0-----:R-:W-:Y:S01]  /*15760*/  @P5 ISETP.LT.OR.EX P1, PT, R13, R17, !P3, P2 ;  /* 0x000000110d00520c */ /* 0x001fe20005f21720 */
[----:B------:R-:W0:Y:S01]  /*15770*/  @P6 DSETP.GTU.AND P3, PT, |R4|, +INF , PT ;  /* 0x7ff000000400642a */ /* 0x000e220003f6c200 */
[----:B------:R-:W-:Y:S02]  /*15780*/  @P6 ISETP.LT.U32.AND P2, PT, R10, R22, PT ;  /* 0x000000160a00620c */ /* 0x000fe40003f41070 */
[----:B------:R-:W-:-:S03]  /*15790*/  @!P6 ISETP.EQ.U32.AND P0, PT, R0, 0x1, PT ;  /* 0x000000010000e80c */ /* 0x000fc60003f02070 */
[----:B0-----:R-:W-:-:S06]  /*157a0*/  @P6 ISETP.LT.OR.EX P0, PT, R11, R23, !P3, P2 ;  /* 0x000000170b00620c */ /* 0x001fcc0005f01720 */
[----:B------:R-:W-:Y:S02]  /*157b0*/  FSEL R8, R14, R8, P1 ;  /* 0x000000080e087208 */ /* 0x000fe40000800000 */
[----:B------:R-:W-:Y:S02]  /*157c0*/  FSEL R9, R15, R9, P1 ;  /* 0x000000090f097208 */ /* 0x000fe40000800000 */
[----:B------:R-:W-:Y:S02]  /*157d0*/  SEL R21, R12, R21, P1 ;  /* 0x000000150c157207 */ /* 0x000fe40000800000 */
[----:B------:R-:W-:Y:S02]  /*157e0*/  SEL R17, R13, R17, P1 ;  /* 0x000000110d117207 */ /* 0x000fe40000800000 */
[----:B------:R-:W-:Y:S02]  /*157f0*/  FSEL R4, R6, R4, P0 ;  /* 0x0000000406047208 */ /* 0x000fe40000000000 */
[----:B------:R-:W-:-:S02]  /*15800*/  FSEL R5, R7, R5, P0 ;  /* 0x0000000507057208 */ /* 0x000fc40000000000 */
[----:B------:R-:W-:Y:S02]  /*15810*/  SEL R22, R10, R22, P0 ;  /* 0x000000160a167207 */ /* 0x000fe40000000000 */
[----:B------:R-:W-:Y:S02]  /*15820*/  SEL R23, R11, R23, P0 ;  /* 0x000000170b177207 */ /* 0x000fe40000000000 */
.L_x_1821:
[----:B------:R-:W-:Y:S01]  /*15830*/  IMAD.MOV.U32 R16, RZ, RZ, R21 ;  /* 0x000000ffff107224 */ /* 0x000fe200078e0015 */
[----:B------:R-:W-:Y:S05]  /*15840*/  @!P4 BRA `(.L_x_1822) ;  /* 0x000003300000c947 */ /* 0x000fea0003800000 */
[----:B0-----:R-:W-:-:S05]  /*15850*/  IMAD.MOV.U32 R24, RZ, RZ, 0x1 ;  /* 0x00000001ff187424 */ /* 0x001fca00078e00ff */
[----:B------:R-:W-:-:S04]  /*15860*/  ISETP.NE.AND P0, PT, R24, c[0x0][0x584], PT ;  /* 0x0001610018007a0c */ /* 0x000fc80003f05270 */
[----:B------:R-:W-:-:S09]  /*15870*/  P2R R0, PR, RZ, 0x1 ;  /* 0x00000001ff007803 */ /* 0x000fd20000000000 */
[----:B------:R-:W-:Y:S05]  /*15880*/  @!P0 BRA `(.L_x_1823) ;  /* 0x0000013000008947 */ /* 0x000fea0003800000 */
[----:B------:R-:W-:Y:S01]  /*15890*/  MOV R0, 0x0 ;  /* 0x0000000000007802 */ /* 0x000fe20000000f00 */
[----:B------:R-:W-:Y:S02]  /*158a0*/  IMAD.MOV.U32 R4, RZ, RZ, c[0x4][0x3d8] ;  /* 0x0100f600ff047624 */ /* 0x000fe400078e00ff */
[----:B------:R-:W-:Y:S01]  /*158b0*/  IMAD.MOV.U32 R5, RZ, RZ, c[0x4][0x3dc] ;  /* 0x0100f700ff057624 */ /* 0x000fe200078e00ff */
[----:B------:R0:W2:Y:S01]  /*158c0*/  LDC.64 R2, c[0x4][R0] ;  /* 0x0100000000027b82 */ /* 0x0000a20000000a00 */
        /* <DEDUP_REMOVED lines=14> */
[----:B-12---:R-:W-:Y:S05]  /*159b0*/  CALL.ABS.NOINC R2 ;  /* 0x0000000002007343 */ /* 0x006fea0003c00000 */
.L_x_1823:
[----:B------:R-:W-:Y:S02]  /*159c0*/  IADD3 R2, P0, R19, c[0x0][0x550], RZ ;  /* 0x0001540013027a10 */ /* 0x000fe40007f1e0ff */
[----:B------:R-:W-:Y:S02]  /*159d0*/  ISETP.NE.AND P6, PT, R24, c[0x0][0x584], PT ;  /* 0x0001610018007a0c */ /* 0x000fe40003fc5270 */
[----:B------:R-:W-:-:S05]  /*159e0*/  IADD3.X R3, RZ, c[0x0][0x554], RZ, P0, !PT ;  /* 0x00015500ff037a10 */ /* 0x000fca00007fe4ff */
[----:B------:R0:W-:Y:S06]  /*159f0*/  STG.E.64 [R2.64], R22 ;  /* 0x0000001602007986 */ /* 0x0001ec000c101b24 */
        /* <DEDUP_REMOVED lines=20> */
.L_x_1824:
[----:B------:R-:W-:-:S05]  /*15b40*/  IADD3 R18, P0, R18, c[0x0][0x550], RZ ;  /* 0x0001540012127a10 */ /* 0x000fca0007f1e0ff */
[----:B------:R-:W-:-:S05]  /*15b50*/  IMAD.X R19, RZ, RZ, c[0x0][0x554], P0 ;  /* 0x00015500ff137624 */ /* 0x000fca00000e06ff */
[----:B------:R-:W-:Y:S01]  /*15b60*/  STG.E.64 [R18.64], R16 ;  /* 0x0000001012007986 */ /* 0x000fe2000c101b24 */
[----:B------:R-:W-:Y:S05]  /*15b70*/  EXIT ;  /* 0x000000000000794d */ /* 0x000fea0003800000 */
.L_x_1822:
[----:B------:R-:W-:Y:S04]  /*15b80*/  STG.E.64 [R2.64], R4 ;  /* 0x0000000402007986 */ /* 0x000fe8000c101b24 */
[----:B------:R-:W-:Y:S04]  /*15b90*/  STG.E.64 [R2.64+0x8], R22 ;  /* 0x0000081602007986 */ /* 0x000fe8000c101b24 */
[----:B------:R-:W-:Y:S04]  /*15ba0*/  STG.E.64 [R2.64+0x10], R8 ;  /* 0x0000100802007986 */ /* 0x000fe8000c101b24 */
[----:B------:R-:W-:Y:S01]  /*15bb0*/  STG.E.64 [R2.64+0x18], R16 ;  /* 0x0000181002007986 */ /* 0x000fe2000c101b24 */
[----:B------:R-:W-:Y:S05]  /*15bc0*/  EXIT ;  /* 0x000000000000794d */ /* 0x000fea0003800000 */
.L_x_1820:
[----:B------:R-:W-:Y:S05]  /*15bd0*/  @!P1 BRA `(.L_x_1825) ;  /* 0x0000016000009947 */ /* 0x000fea0003800000 */
[----:B------:R-:W-:Y:S01]  /*15be0*/  MOV R0, 0x0 ;  /* 0x0000000000007802 */ /* 0x000fe20000000f00 */
[----:B0-----:R-:W-:-:S02]  /*15bf0*/  IMAD.MOV.U32 R4, RZ, RZ, c[0x4][0x3c8] ;  /* 0x0100f200ff047624 */ /* 0x001fc400078e00ff */
[----:B------:R-:W-:Y:S01]  /*15c00*/  IMAD.MOV.U32 R5, RZ, RZ, c[0x4][0x3cc] ;  /* 0x0100f300ff057624 */ /* 0x000fe200078e00ff */
[----:B------:R0:W2:Y:S01]  /*15c10*/  LDC.64 R2, c[0x4][R0] ;  /* 0x0100000000027b82 */ /* 0x0000a20000000a00 */
        /* <DEDUP_REMOVED lines=14> */
[----:B-12---:R-:W-:Y:S05]  /*15d00*/  CALL.ABS.NOINC R2 ;  /* 0x0000000002007343 */ /* 0x006fea0003c00000 */
[----:B------:R-:W-:Y:S01]  /*15d10*/  HFMA2.MMA R17, -RZ, RZ, 0, 0 ;  /* 0x00000000ff117435 */ /* 0x000fe200000001ff */
[----:B------:R-:W-:Y:S01]  /*15d20*/  CS2R R22, SRZ ;  /* 0x0000000000167805 */ /* 0x000fe2000001ff00 */
[----:B------:R-:W-:-:S03]  /*15d30*/  IMAD.MOV.U32 R21, RZ, RZ, RZ ;  /* 0x000000ffff157224 */ /* 0x000fc600078e00ff */
.L_x_1825:
[----:B------:R-:W-:Y:S01]  /*15d40*/  ULDC.U8 UR4, c[0x0][0x581] ;  /* 0x0001604000047ab9 */ /* 0x000fe20000000000 */
[----:B------:R-:W-:Y:S01]  /*15d50*/  IMAD.MOV.U32 R16, RZ, RZ, R21 ;  /* 0x000000ffff107224 */ /* 0x000fe200078e0015 */
[----:B------:R-:W-:-:S13]  /*15d60*/  ISETP.NE.AND P0, PT, RZ, UR4, PT ;  /* 0x00000004ff007c0c */ /* 0x000fda000bf05270 */
        /* <DEDUP_REMOVED lines=24> */
.L_x_1827:
[----:B------:R-:W-:Y:S02]  /*15ef0*/  IADD3 R2, P0, R19, c[0x0][0x550], RZ ;  /* 0x0001540013027a10 */ /* 0x000fe40007f1e0ff */
[----:B------:R-:W-:-:S03]  /*15f00*/  ISETP.NE.AND P6, PT, R24, c[0x0][0x584], PT ;  /* 0x0001610018007a0c */ /* 0x000fc60003fc5270 */
[----:B------:R-:W-:-:S05]  /*15f10*/  IMAD.X R3, RZ, RZ, c[0x0][0x554], P0 ;  /* 0x00015500ff037624 */ /* 0x000fca00000e06ff */
[----:B------:R0:W-:Y:S05]  /*15f20*/  STG.E.64 [R2.64], R22 ;  /* 0x0000001602007986 */ /* 0x0001ea000c101b24 */
[----:B------:R-:W-:Y:S05]  /*15f30*/  @!P6 BRA `(.L_x_1828) ;  /* 0x000001300000e947 */ /* 0x000fea0003800000 */
[----:B------:R-:W-:Y:S01]  /*15f40*/  MOV R0, 0x0 ;  /* 0x0000000000007802 */ /* 0x000fe20000000f00 */
[----:B------:R-:W-:Y:S01]  /*15f50*/  HFMA2.MMA R13, -RZ, RZ, 0, 0 ;  /* 0x00000000ff0d7435 */ /* 0x000fe200000001ff */
[----:B------:R-:W-:Y:S02]  /*15f60*/  IMAD.MOV.U32 R4, RZ, RZ, c[0x4][0x3d8] ;  /* 0x0100f600ff047624 */ /* 0x000fe400078e00ff */
[----:B0-----:R0:W2:Y:S01]  /*15f70*/  LDC.64 R2, c[0x4][R0] ;  /* 0x0100000000027b82 */ /* 0x0010a20000000a00 */
[----:B------:R-:W-:-:S02]  /*15f80*/  IMAD.MOV.U32 R5, RZ, RZ, c[0x4][0x3dc] ;  /* 0x0100f700ff057624 */ /* 0x000fc400078e00ff */
[----:B------:R-:W-:Y:S02]  /*15f90*/  IMAD.MOV.U32 R6, RZ, RZ, c[0x4][0x3c0] ;  /* 0x0100f000ff067624 */ /* 0x000fe400078e00ff */
[----:B------:R-:W-:Y:S02]  /*15fa0*/  IMAD.MOV.U32 R7, RZ, RZ, c[0x4][0x3c4] ;  /* 0x0100f100ff077624 */ /* 0x000fe400078e00ff */
[----:B------:R-:W-:Y:S02]  /*15fb0*/  IMAD.MOV.U32 R8, RZ, RZ, 0x2ef ;  /* 0x000002efff087424 */ /* 0x000fe400078e00ff */
[----:B------:R-:W-:Y:S02]  /*15fc0*/  IMAD.MOV.U32 R10, RZ, RZ, c[0x4][0x250] ;  /* 0x01009400ff0a7624 */ /* 0x000fe400078e00ff */
[----:B------:R-:W-:Y:S02]  /*15fd0*/  IMAD.MOV.U32 R11, RZ, RZ, c[0x4][0x254] ;  /* 0x01009500ff0b7624 */ /* 0x000fe400078e00ff */
[----:B------:R-:W-:-:S02]  /*15fe0*/  IMAD.MOV.U32 R12, RZ, RZ, 0x1 ;  /* 0x00000001ff0c7424 */ /* 0x000fc400078e00ff */
        /* <DEDUP_REMOVED lines=8> */
.L_x_1828:
[----:B------:R-:W-:-:S05]  /*16070*/  IADD3 R18, P0, R18, c[0x0][0x550], RZ ;  /* 0x0001540012127a10 */ /* 0x000fca0007f1e0ff */
[----:B------:R-:W-:-:S05]  /*16080*/  IMAD.X R19, RZ, RZ, c[0x0][0x554], P0 ;  /* 0x00015500ff137624 */ /* 0x000fca00000e06ff */
[----:B------:R-:W-:Y:S01]  /*16090*/  STG.E.64 [R18.64], R16 ;  /* 0x0000001012007986 */ /* 0x000fe2000c101b24 */
[----:B------:R-:W-:Y:S05]  /*160a0*/  EXIT ;  /* 0x000000000000794d */ /* 0x000fea0003800000 */
.L_x_1826:
[----:B------:R-:W-:Y:S01]  /*160b0*/  MOV R2, 0x0 ;  /* 0x0000000000027802 */ /* 0x000fe20000000f00 */
[----:B0-----:R-:W-:Y:S02]  /*160c0*/  IMAD.MOV.U32 R4, RZ, RZ, c[0x4][0x3c8] ;  /* 0x0100f200ff047624 */ /* 0x001fe400078e00ff */
[----:B------:R-:W-:Y:S01]  /*160d0*/  IMAD.MOV.U32 R5, RZ, RZ, c[0x4][0x3cc] ;  /* 0x0100f300ff057624 */ /* 0x000fe200078e00ff */
[----:B------:R0:W2:Y:S01]  /*160e0*/  LDC.64 R14, c[0x4][R2] ;  /* 0x01000000020e7b82 */ /* 0x0000a20000000a00 */
        /* <DEDUP_REMOVED lines=14> */
[----:B-12---:R-:W-:Y:S05]  /*161d0*/  CALL.ABS.NOINC R14 ;  /* 0x000000000e007343 */ /* 0x006fea0003c00000 */
        /* <DEDUP_REMOVED lines=19> */
.L_x_1770:
        /* <DEDUP_REMOVED lines=17> */
[----:B------:R-:W-:Y:S01]  /*16420*/  IMAD.X R23, R11, 0x1, R0, P2 ;  /* 0x000000010b177824 */ /* 0x000fe200010e0600 */
[----:B------:R-:W-:Y:S01]  /*16430*/  IADD3.X R17, R7, R0, RZ, P1, !PT ;  /* 0x0000000007117210 */ /* 0x000fe20000ffe4ff */
[----:B------:R-:W-:Y:S05]  /*16440*/  @!P0 BRA `(.L_x_1829) ;  /* 0x0000065000008947 */ /* 0x000fea0003800000 */
[----:B------:R-:W-:Y:S02]  /*16450*/  ULDC.U8 UR4, c[0x0][0x581] ;  /* 0x0001604000047ab9 */ /* 0x000fe40000000000 */
[----:B------:R-:W-:Y:S01]  /*16460*/  ISETP.NE.AND P4, PT, RZ, UR4, PT ;  /* 0x00000004ff007c0c */ /* 0x000fe2000bf85270 */
[----:B------:R-:W-:Y:S11]  /*16470*/  @!P3 BRA `(.L_x_1830) ;  /* 0x000002800000b947 */ /* 0x000ff60003800000 */
[----:B------:R-:W2:Y:S04]  /*16480*/  LDG.E.64 R14, [R2.64+0x10] ;  /* 0x00001024020e7981 */ /* 0x000ea8000c1e1b00 */
[----:B------:R-:W3:Y:S04]  /*16490*/  LDG.E.64 R6, [R2.64] ;  /* 0x0000002402067981 */ /* 0x000ee8000c1e1b00 */
[----:B------:R-:W4:Y:S04]  /*164a0*/  LDG.E.64 R12, [R2.64+0x18] ;  /* 0x00001824020c7981 */ /* 0x000f28000c1e1b00 */
[----:B------:R-:W5:Y:S01]  /*164b0*/  LDG.E.64 R10, [R2.64+0x8] ;  /* 0x00000824020a7981 */ /* 0x000f62000c1e1b00 */
[----:B------:R-:W-:Y:S01]  /*164c0*/  PLOP3.LUT P0, PT, PT, PT, PT, 0x80, 0x0 ;  /* 0x000000000000781c */ /* 0x000fe20003f0f070 */
[----:B--2---:R-:W0:-:S04]  /*164d0*/  DSETP.GTU.AND P5, PT, |R14|, +INF , PT ;  /* 0x7ff000000e00742a */ /* 0x004e080003fac200 */
[----:B---3--:R-:W-:-:S10]  /*164e0*/  DSETP.GTU.AND P6, PT, |R6|, +INF , PT ;  /* 0x7ff000000600742a */ /* 0x008fd40003fcc200 */
[----:B0-----:R-:W0:Y:S01]  /*164f0*/  @!P5 DSETP.NEU.AND P3, PT, R14, R4, PT ;  /* 0x000000040e00d22a */ /* 0x001e220003f6d000 */
[----:B----4-:R-:W-:-:S03]  /*16500*/  @!P5 ISETP.GE.U32.AND P2, PT, R12, R21, PT ;  /* 0x000000150c00d20c */ /* 0x010fc60003f46070 */
[----:B------:R-:W1:Y:S01]  /*16510*/  @!P5 DSETP.GT.AND P1, PT, R14, R4, PT ;  /* 0x000000040e00d22a */ /* 0x000e620003f24000 */
[----:B------:R-:W-:Y:S02]  /*16520*/  @!P5 ISETP.GE.AND.EX P2, PT, R13, R17, PT, P2 ;  /* 0x000000110d00d20c */ /* 0x000fe40003f46320 */
[----:B0-----:R-:W-:Y:S01]  /*16530*/  @!P5 PLOP3.LUT P0, PT, P3, PT, PT, 0x80, 0x0 ;  /* 0x000000000000d81c */ /* 0x001fe20001f0f070 */
[----:B------:R-:W0:Y:S02]  /*16540*/  @!P6 DSETP.NEU.AND P3, PT, R6, R8, PT ;  /* 0x000000080600e22a */ /* 0x000e240003f6d000 */
[----:B-1----:R-:W-:Y:S02]  /*16550*/  @!P5 SEL R16, RZ, 0xffffffff, !P1 ;  /* 0xffffffffff10d807 */ /* 0x002fe40004800000 */
        /* <DEDUP_REMOVED lines=26> */
.L_x_1830:
[----:B------:R-:W-:Y:S01]  /*16700*/  IMAD.MOV.U32 R16, RZ, RZ, R21 ;  /* 0x000000ffff107224 */ /* 0x000fe200078e0015 */
        /* <DEDUP_REMOVED lines=24> */
.L_x_1832:
[----:B------:R-:W-:Y:S02]  /*16890*/  IADD3 R2, P0, R19, c[0x0][0x550], RZ ;  /* 0x0001540013027a10 */ /* 0x000fe40007f1e0ff */
[----:B------:R-:W-:-:S03]  /*168a0*/  ISETP.NE.AND P6, PT, R24, c[0x0][0x584], PT ;  /* 0x0001610018007a0c */ /* 0x000fc60003fc5270 */
[----:B------:R-:W-:-:S05]  /*168b0*/  IMAD.X R3, RZ, RZ, c[0x0][0x554], P0 ;  /* 0x00015500ff037624 */ /* 0x000fca00000e06ff */
[----:B------:R0:W-:Y:S05]  /*168c0*/  STG.E.64 [R2.64], R22 ;  /* 0x0000001602007986 */ /* 0x0001ea000c101b24 */
[----:B------:R-:W-:Y:S05]  /*168d0*/  @!P6 BRA `(.L_x_1833) ;  /* 0x000001300000e947 */ /* 0x000fea0003800000 */
[----:B------:R-:W-:Y:S01]  /*168e0*/  MOV R0, 0x0 ;  /* 0x0000000000007802 */ /* 0x000fe20000000f00 */
[----:B------:R-:W-:Y:S01]  /*168f0*/  HFMA2.MMA R12, -RZ, RZ, 0, 5.9604644775390625e-08 ;  /* 0x00000001ff0c7435 */ /* 0x000fe200000001ff */
[----:B------:R-:W-:Y:S02]  /*16900*/  IMAD.MOV.U32 R4, RZ, RZ, c[0x4][0x3d8] ;  /* 0x0100f600ff047624 */ /* 0x000fe400078e00ff */
[----:B0-----:R0:W1:Y:S01]  /*16910*/  LDC.64 R2, c[0x4][R0] ;  /* 0x0100000000027b82 */ /* 0x0010620000000a00 */
[----:B------:R-:W-:-:S02]  /*16920*/  IMAD.MOV.U32 R5, RZ, RZ, c[0x4][0x3dc] ;  /* 0x0100f700ff057624 */ /* 0x000fc400078e00ff */
[----:B------:R-:W-:Y:S02]  /*16930*/  IMAD.MOV.U32 R6, RZ, RZ, c[0x4][0x3c0] ;  /* 0x0100f000ff067624 */ /* 0x000fe400078e00ff */
[----:B------:R-:W-:Y:S02]  /*16940*/  IMAD.MOV.U32 R7, RZ, RZ, c[0x4][0x3c4] ;  /* 0x0100f100ff077624 */ /* 0x000fe400078e00ff */
[----:B------:R-:W-:Y:S02]  /*16950*/  IMAD.MOV.U32 R8, RZ, RZ, 0x2ef ;  /* 0x000002efff087424 */ /* 0x000fe400078e00ff */
[----:B------:R-:W-:Y:S02]  /*16960*/  IMAD.MOV.U32 R10, RZ, RZ, c[0x4][0x250] ;  /* 0x01009400ff0a7624 */ /* 0x000fe400078e00ff */
[----:B------:R-:W-:Y:S02]  /*16970*/  IMAD.MOV.U32 R11, RZ, RZ, c[0x4][0x254] ;  /* 0x01009500ff0b7624 */ /* 0x000fe400078e00ff */
        /* <DEDUP_REMOVED lines=9> */
.L_x_1833:
[----:B------:R-:W-:-:S05]  /*16a10*/  IADD3 R18, P0, R18, c[0x0][0x550], RZ ;  /* 0x0001540012127a10 */ /* 0x000fca0007f1e0ff */
[----:B------:R-:W-:-:S05]  /*16a20*/  IMAD.X R19, RZ, RZ, c[0x0][0x554], P0 ;  /* 0x00015500ff137624 */ /* 0x000fca00000e06ff */
[----:B------:R-:W-:Y:S01]  /*16a30*/  STG.E.64 [R18.64], R16 ;  /* 0x0000001012007986 */ /* 0x000fe2000c101b24 */
[----:B------:R-:W-:Y:S05]  /*16a40*/  EXIT ;  /* 0x000000000000794d */ /* 0x000fea0003800000 */
.L_x_1831:
[----:B------:R-:W-:Y:S04]  /*16a50*/  STG.E.64 [R2.64], R8 ;  /* 0x0000000802007986 */ /* 0x000fe8000c101b24 */
[----:B------:R-:W-:Y:S04]  /*16a60*/  STG.E.64 [R2.64+0x8], R22 ;  /* 0x0000081602007986 */ /* 0x000fe8000c101b24 */
[----:B------:R-:W-:Y:S04]  /*16a70*/  STG.E.64 [R2.64+0x10], R4 ;  /* 0x0000100402007986 */ /* 0x000fe8000c101b24 */
[----:B------:R-:W-:Y:S01]  /*16a80*/  STG.E.64 [R2.64+0x18], R16 ;  /* 0x0000181002007986 */ /* 0x000fe2000c101b24 */
[----:B------:R-:W-:Y:S05]  /*16a90*/  EXIT ;  /* 0x000000000000794d */ /* 0x000fea0003800000 */
.L_x_1829:
        /* <DEDUP_REMOVED lines=20> */
[----:B------:R-:W-:Y:S01]  /*16be0*/  IMAD.MOV.U32 R21, RZ, RZ, RZ ;  /* 0x000000ffff157224 */ /* 0x000fe200078e00ff */
[----:B------:R-:W-:Y:S01]  /*16bf0*/  CS2R R22, SRZ ;  /* 0x0000000000167805 */ /* 0x000fe2000001ff00 */
[----:B------:R-:W-:Y:S02]  /*16c00*/  IMAD.MOV.U32 R17, RZ, RZ, RZ ;  /* 0x000000ffff117224 */ /* 0x000fe400078e00ff */
.L_x_1834:
        /* <DEDUP_REMOVED lines=9> */
[----:B------:R-:W-:Y:S01]  /*16ca0*/  IMAD.MOV.U32 R4, RZ, RZ, c[0x4][0x3d8] ;  /* 0x0100f600ff047624 */ /* 0x000fe200078e00ff */
[----:B------:R-:W-:Y:S01]  /*16cb0*/  MOV R10, c[0x4][0x250] ;  /* 0x01009400000a7a02 */ /* 0x000fe20000000f00 */
[----:B------:R-:W-:Y:S01]  /*16cc0*/  IMAD.MOV.U32 R5, RZ, RZ, c[0x4][0x3dc] ;  /* 0x0100f700ff057624 */ /* 0x000fe200078e00ff */
[----:B------:R0:W1:Y:S01]  /*16cd0*/  LDC.64 R2, c[0x4][R0] ;  /* 0x0100000000027b82 */ /* 0x0000620000000a00 */
[----:B------:R-:W-:Y:S02]  /*16ce0*/  IMAD.MOV.U32 R6, RZ, RZ, c[0x4][0x3c0] ;  /* 0x0100f000ff067624 */ /* 0x000fe400078e00ff */
[----:B------:R-:W-:Y:S02]  /*16cf0*/  IMAD.MOV.U32 R7, RZ, RZ, c[0x4][0x3c4] ;  /* 0x0100f100ff077624 */ /* 0x000fe400078e00ff */
[----:B------:R-:W-:Y:S02]  /*16d00*/  IMAD.MOV.U32 R8, RZ, RZ, 0x2ef ;  /* 0x000002efff087424 */ /* 0x000fe400078e00ff */
        /* <DEDUP_REMOVED lines=11> */
.L_x_1836:
        /* <DEDUP_REMOVED lines=24> */
.L_x_1837:
[----:B------:R-:W-:-:S05]  /*16f40*/  IADD3 R18, P0, R18, c[0x0][0x550], RZ ;  /* 0x0001540012127a10 */ /* 0x000fca0007f1e0ff */
[----:B------:R-:W-:-:S05]  /*16f50*/  IMAD.X R19, RZ, RZ, c[0x0][0x554], P0 ;  /* 0x00015500ff137624 */ /* 0x000fca00000e06ff */
[----:B------:R-:W-:Y:S01]  /*16f60*/  STG.E.64 [R18.64], R16 ;  /* 0x0000001012007986 */ /* 0x000fe2000c101b24 */
[----:B------:R-:W-:Y:S05]  /*16f70*/  EXIT ;  /* 0x000000000000794d */ /* 0x000fea0003800000 */
.L_x_1835:
[----:B------:R-:W-:Y:S01]  /*16f80*/  MOV R2, 0x0 ;  /* 0x0000000000027802 */ /* 0x000fe20000000f00 */
[----:B------:R-:W-:Y:S01]  /*16f90*/  IMAD.MOV.U32 R4, RZ, RZ, c[0x4][0x3c8] ;  /* 0x0100f200ff047624 */ /* 0x000fe200078e00ff */
[----:B------:R-:W-:Y:S01]  /*16fa0*/  MOV R11, c[0x4][0x25c] ;  /* 0x01009700000b7a02 */ /* 0x000fe20000000f00 */
[----:B------:R-:W-:Y:S01]  /*16fb0*/  IMAD.MOV.U32 R5, RZ, RZ, c[0x4][0x3cc] ;  /* 0x0100f300ff057624 */ /* 0x000fe200078e00ff */
[----:B------:R0:W1:Y:S01]  /*16fc0*/  LDC.64 R14, c[0x4][R2] ;  /* 0x01000000020e7b82 */ /* 0x0000620000000a00 */
[----:B------:R-:W-:Y:S02]  /*16fd0*/  IMAD.MOV.U32 R6, RZ, RZ, c[0x4][0x3c0] ;  /* 0x0100f000ff067624 */ /* 0x000fe400078e00ff */
[----:B------:R-:W-:Y:S02]  /*16fe0*/  IMAD.MOV.U32 R7, RZ, RZ, c[0x4][0x3c4] ;  /* 0x0100f100ff077624 */ /* 0x000fe400078e00ff */
[----:B------:R-:W-:-:S02]  /*16ff0*/  IMAD.MOV.U32 R8, RZ, RZ, 0x2e9 ;  /* 0x000002e9ff087424 */ /* 0x000fc400078e00ff */
        /* <DEDUP_REMOVED lines=30> */
        .weak           $__internal_8_$__cuda_sm20_div_u64
        .type           $__internal_8_$__cuda_sm20_div_u64,@function
        .size           $__internal_8_$__cuda_sm20_div_u64,($__internal_9_$__cuda_sm20_rem_u64 - $__internal_8_$__cuda_sm20_div_u64)
$__internal_8_$__cuda_sm20_div_u64:
        /* <DEDUP_REMOVED lines=41> */
[----:B------:R-:W-:-:S03]  /*17470*/  IMAD.WIDE.U32 R22, R25, R0, RZ ;  /* 0x0000000019167225 */ /* 0x000fc600078e00ff */
[----:B------:R-:W-:Y:S01]  /*17480*/  IADD3.X R21, RZ, R21, RZ, P1, !PT ;  /* 0x00000015ff157210 */ /* 0x000fe20000ffe4ff */
[----:B------:R-:W-:Y:S01]  /*17490*/  IMAD R23, R25, R3, R23 ;  /* 0x0000000319177224 */ /* 0x000fe200078e0217 */
[----:B------:R-:W-:-:S03]  /*174a0*/  IADD3 R27, P1, -R22, R2, RZ ;  /* 0x00000002161b7210 */ /* 0x000fc60007f3e1ff */
[-C--:B------:R-:W-:Y:S01]  /*174b0*/  IMAD R2, R21, R0.reuse, R23 ;  /* 0x0000000015027224 */ /* 0x080fe200078e0217 */
[----:B------:R-:W-:-:S03]  /*174c0*/  ISETP.GE.U32.AND P0, PT, R27, R0, PT ;  /* 0x000000001b00720c */ /* 0x000fc60003f06070 */
[----:B------:R-:W-:Y:S01]  /*174d0*/  IMAD.X R26, R13, 0x1, ~R2, P1 ;  /* 0x000000010d1a7824 */ /* 0x000fe200008e0e02 */
[----:B------:R-:W-:Y:S02]  /*174e0*/  IADD3 R2, P3, R25, 0x1, RZ ;  /* 0x0000000119027810 */ /* 0x000fe40007f7e0ff */
[----:B------:R-:W-:Y:S02]  /*174f0*/  IADD3 R13, P1, -R0, R27, RZ ;  /* 0x0000001b000d7210 */ /* 0x000fe40007f3e1ff */
[C---:B------:R-:W-:Y:S01]  /*17500*/  ISETP.GE.U32.AND.EX P0, PT, R26.reuse, R3, PT, P0 ;  /* 0x000000031a00720c */ /* 0x040fe20003f06100 */
[----:B------:R-:W-:Y:S02]  /*17510*/  IMAD.X R22, RZ, RZ, R21, P3 ;  /* 0x000000ffff167224 */ /* 0x000fe400018e0615 */
[----:B------:R-:W-:Y:S01]  /*17520*/  IMAD.X R24, R26, 0x1, ~R3, P1 ;  /* 0x000000011a187824 */ /* 0x000fe200008e0e03 */
[----:B------:R-:W-:Y:S02]  /*17530*/  SEL R25, R2, R25, P0 ;  /* 0x0000001902197207 */ /* 0x000fe40000000000 */
[----:B------:R-:W-:-:S02]  /*17540*/  SEL R13, R13, R27, P0 ;  /* 0x0000001b0d0d7207 */ /* 0x000fc40000000000 */
[----:B------:R-:W-:Y:S01]  /*17550*/  SEL R22, R22, R21, P0 ;  /* 0x0000001516167207 */ /* 0x000fe20000000000 */
[----:B------:R-:W-:Y:S01]  /*17560*/  IMAD.MOV.U32 R21, RZ, RZ, 0x0 ;  /* 0x00000000ff157424 */ /* 0x000fe200078e00ff */
[----:B------:R-:W-:Y:S02]  /*17570*/  IADD3 R2, P3, R25, 0x1, RZ ;  /* 0x0000000119027810 */ /* 0x000fe40007f7e0ff */
[----:B------:R-:W-:Y:S02]  /*17580*/  SEL R24, R24, R26, P0 ;  /* 0x0000001a18187207 */ /* 0x000fe40000000000 */
[----:B------:R-:W-:Y:S01]  /*17590*/  ISETP.GE.U32.AND P0, PT, R13, R0, PT ;  /* 0x000000000d00720c */ /* 0x000fe20003f06070 */
[----:B------:R-:W-:Y:S01]  /*175a0*/  IMAD.X R13, RZ, RZ, R22, P3 ;  /* 0x000000ffff0d7224 */ /* 0x000fe200018e0616 */
[----:B------:R-:W-:Y:S02]  /*175b0*/  ISETP.NE.U32.AND P1, PT, R0, RZ, PT ;  /* 0x000000ff0000720c */ /* 0x000fe40003f25070 */
[----:B------:R-:W-:-:S02]  /*175c0*/  ISETP.GE.U32.AND.EX P0, PT, R24, R3, PT, P0 ;  /* 0x000000031800720c */ /* 0x000fc40003f06100 */
[----:B------:R-:W-:Y:S02]  /*175d0*/  ISETP.NE.AND.EX P1, PT, R3, RZ, PT, P1 ;  /* 0x000000ff0300720c */ /* 0x000fe40003f25310 */
[----:B------:R-:W-:Y:S02]  /*175e0*/  SEL R2, R2, R25, P0 ;  /* 0x0000001902027207 */ /* 0x000fe40000000000 */
[----:B------:R-:W-:Y:S02]  /*175f0*/  SEL R13, R13, R22, P0 ;  /* 0x000000160d0d7207 */ /* 0x000fe40000000000 */
[----:B------:R-:W-:Y:S02]  /*17600*/  SEL R2, R2, 0xffffffff, P1 ;  /* 0xffffffff02027807 */ /* 0x000fe40000800000 */
[----:B------:R-:W-:Y:S01]  /*17610*/  SEL R13, R13, 0xffffffff, P1 ;  /* 0xffffffff0d0d7807 */ /* 0x000fe20000800000 */
[----:B------:R-:W-:Y:S06]  /*17620*/  RET.REL.NODEC R20 `(_ZN2at6native13reduce_kernelILi256ELi2ENS0_8ReduceOpIdNS0_9ArgMaxOpsIdEEjlLi4ELi4EEEEEvT1_) ;  /* 0xfffe89d014007950 */ /* 0x000fec0003c3ffff */
        .weak           $__internal_9_$__cuda_sm20_rem_u64
        .type           $__internal_9_$__cuda_sm20_rem_u64,@function
        .size           $__internal_9_$__cuda_sm20_rem_u64,(.L_x_6811 - $__internal_9_$__cuda_sm20_rem_u64)
$__internal_9_$__cuda_sm20_rem_u64:
        /* <DEDUP_REMOVED lines=54> */
[----:B------:R-:W-:Y:S02]  /*17990*/  ISETP.GE.U32.AND P0, PT, R21, R2, PT ;  /* 0x000000021500720c */ /* 0x000fe40003f06070 */
[----:B------:R-:W-:-:S02]  /*179a0*/  IADD3 R15, P2, -R2, R21, RZ ;  /* 0x00000015020f7210 */ /* 0x000fc40007f5e1ff */
[C---:B------:R-:W-:Y:S02]  /*179b0*/  ISETP.GE.U32.AND.EX P0, PT, R22.reuse, R13, PT, P0 ;  /* 0x0000000d1600720c */ /* 0x040fe40003f06100 */
[----:B------:R-:W-:Y:S01]  /*179c0*/  ISETP.NE.AND.EX P1, PT, R13, RZ, PT, P1 ;  /* 0x000000ff0d00720c */ /* 0x000fe20003f25310 */
[----:B------:R-:W-:Y:S01]  /*179d0*/  IMAD.X R20, R22, 0x1, ~R13, P2 ;  /* 0x0000000116147824 */ /* 0x000fe200010e0e0d */
[----:B------:R-:W-:Y:S01]  /*179e0*/  SEL R2, R15, R21, P0 ;  /* 0x000000150f027207 */ /* 0x000fe20000000000 */
[----:B------:R-:W-:-:S03]  /*179f0*/  IMAD.MOV.U32 R15, RZ, RZ, 0x0 ;  /* 0x00000000ff0f7424 */ /* 0x000fc600078e00ff */
[----:B------:R-:W-:Y:S02]  /*17a00*/  SEL R13, R20, R22, P0 ;  /* 0x00000016140d7207 */ /* 0x000fe40000000000 */
[----:B------:R-:W-:Y:S02]  /*17a10*/  SEL R2, R2, 0xffffffff, P1 ;  /* 0xffffffff02027807 */ /* 0x000fe40000800000 */
[----:B------:R-:W-:Y:S01]  /*17a20*/  SEL R13, R13, 0xffffffff, P1 ;  /* 0xffffffff0d0d7807 */ /* 0x000fe20000800000 */
[----:B------:R-:W-:Y:S06]  /*17a30*/  RET.REL.NODEC R14 `(_ZN2at6native13reduce_kernelILi256ELi2ENS0_8ReduceOpIdNS0_9ArgMaxOpsIdEEjlLi4ELi4EEEEEvT1_) ;  /* 0xfffe85c00e007950 */ /* 0x000fec0003c3ffff */
.L_x_1838:
        /* <DEDUP_REMOVED lines=12> */
.L_x_6811:


//--------------------- .text._ZN2at6native13reduce_kernelILi128ELi4ENS0_8ReduceOpIdNS0_9ArgMaxOpsIdEEjlLi4ELi4EEEEEvT1_ --------------------------
	.section	.text._ZN2at6native13reduce_kernelILi128ELi4ENS0_8ReduceOpIdNS0_9ArgMaxOpsIdEEjlLi4ELi4EEEEEvT1_,"ax",@progbits
	.sectioninfo	@"SHI_REGISTERS=116"
	.align	128
        .global         _ZN2at6native13reduce_kernelILi128ELi4ENS0_8ReduceOpIdNS0_9ArgMaxOpsIdEEjlLi4ELi4EEEEEvT1_
        .type           _ZN2at6native13reduce_kernelILi128ELi4ENS0_8ReduceOpIdNS0_9ArgMaxOpsIdEEjlLi4ELi4EEEEEvT1_,@function
        .size           _ZN2at6native13reduce_kernelILi128ELi4ENS0_8ReduceOpIdNS0_9ArgMaxOpsIdEEjlLi4ELi4EEEEEvT1_,(.L_x_6813 - _ZN2at6native13reduce_kernelILi128ELi4ENS0_8ReduceOpIdNS0_9ArgMaxOpsIdEEjlLi4ELi4EEEEEvT1_)
        .other          _ZN2at6native13reduce_kernelILi128ELi4ENS0_8ReduceOpIdNS0_9ArgMaxOpsIdEEjlLi4ELi4EEEEEvT1_,@"STO_CUDA_ENTRY STV_DEFAULT"
_ZN2at6native13reduce_kernelILi128ELi4ENS0_8ReduceOpIdNS0_9ArgMaxOpsIdEEjlLi4ELi4EEEEEvT1_:
.text._ZN2at6native13reduce_kernelILi128ELi4ENS0_8ReduceOpIdNS0_9ArgMaxOpsIdEEjlLi4ELi4EEEEEvT1_:
        /* <DEDUP_REMOVED lines=213> */
.L_x_1839:
[----:B------:R-:W-:Y:S01]  /*0d50*/  ISETP.GE.U32.AND P0, PT, R104, c[0x0][0x17c], PT ;  /* 0x00005f0068007a0c */ /* 0x000fe20003f06070 */
[----:B------:R-:W-:Y:S01]  /*0d60*/  ULDC.64 UR36, c[0x0][0x118] ;  /* 0x0000460000247ab9 */ /* 0x000fe20000000a00 */
[----:B------:R-:W-:Y:S01]  /*0d70*/  BSSY B6, `(.L_x_1840) ;  /* 0x0001467000067945 */ /* 0x000fe20003800000 */
[----:B------:R-:W-:Y:S01]  /*0d80*/  CS2R R26, SRZ ;  /* 0x00000000001a7805 */ /* 0x000fe2000001ff00 */
[----:B------:R-:W-:Y:S01]  /*0d90*/  ISETP.GE.U32.OR P0, PT, R5, c[0x0][0x180], P0 ;  /* 0x0000600005007a0c */ /* 0x000fe20000706470 */
[----:B------:R-:W-:Y:S01]  /*0da0*/  CS2R R14, SRZ ;  /* 0x00000000000e7805 */ /* 0x000fe2000001ff00 */
[----:B------:R-:W-:Y:S01]  /*0db0*/  CS2R R10, SRZ ;  /* 0x00000000000a7805 */ /* 0x000fe2000001ff00 */
[----:B------:R-:W-:Y:S01]  /*0dc0*/  CS2R R6, SRZ ;  /* 0x0000000000067805 */ /* 0x000fe2000001ff00 */
[----:B------:R-:W-:Y:S01]  /*0dd0*/  CS2R R20, SRZ ;  /* 0x0000000000147805 */ /* 0x000fe2000001ff00 */
[----:B------:R-:W-:Y:S01]  /*0de0*/  CS2R R12, SRZ ;  /* 0x00000000000c7805 */ /* 0x000fe2000001ff00 */
[----:B------:R-:W-:Y:S01]  /*0df0*/  CS2R R8, SRZ ;  /* 0x0000000000087805 */ /* 0x000fe2000001ff00 */
[----:B------:R-:W-:-:S06]  /*0e00*/  CS2R R4, SRZ ;  /* 0x0000000000047805 */ /* 0x000fcc000001ff00 */
        /* <DEDUP_REMOVED lines=33> */
[----:B------:R-:W-:Y:S02]  /*1020*/  IMAD.MOV.U32 R12, RZ, RZ, c[0x0][0x168] ;  /* 0x00005a00ff0c7624 */ /* 0x000fe400078e00ff */
[----:B------:R-:W-:-:S10]  /*1030*/  IMAD.MOV.U32 R13, RZ, RZ, c[0x0][0x16c] ;  /* 0x00005b00ff0d7624 */ /* 0x000fd400078e00ff */
        /* <DEDUP_REMOVED lines=15> */
.L_x_1848:
[----:B------:R-:W-:Y:S05]  /*1130*/  BSYNC B2 ;  /* 0x0000000000027941 */ /* 0x000fea0003800000 */
.L_x_1847:
        /* <DEDUP_REMOVED lines=28> */
.L_x_1846:
[----:B------:R-:W-:Y:S05]  /*1300*/  BSYNC B1 ;  /* 0x0000000000017941 */ /* 0x000fea0003800000 */
.L_x_1845:
[C---:B------:R-:W-:Y:S02]  /*1310*/  IADD3 R3, P0, -R9.reuse, 0x4, RZ ;  /* 0x0000000409037810 */ /* 0x040fe40007f1e1ff */
[----:B------:R-:W-:Y:S02]  /*1320*/  IADD3 R0, R9, c[0x0][0x17c], RZ ;  /* 0x00005f0009007a10 */ /* 0x000fe40007ffe0ff */
[----:B------:R-:W-:Y:S01]  /*1330*/  LEA R62, P1, R3, R62, 0x3 ;  /* 0x0000003e033e7211 */ /* 0x000fe200078218ff */
[----:B------:R-:W-:Y:S01]  /*1340*/  IMAD.X R4, RZ, RZ, -0x1, P0 ;  /* 0xffffffffff047424 */ /* 0x000fe200000e06ff */
[----:B------:R-:W-:-:S02]  /*1350*/  IADD3 R23, -R9, 0x4, RZ ;  /* 0x0000000409177810 */ /* 0x000fc40007ffe1ff */
[----:B------:R-:W-:Y:S02]  /*1360*/  IADD3 R0, R0, -0x4, RZ ;  /* 0xfffffffc00007810 */ /* 0x000fe40007ffe0ff */
[----:B------:R-:W-:Y:S02]  /*1370*/  LEA.HI.X R63, R3, R63, R4, 0x3, P1 ;  /* 0x0000003f033f7211 */ /* 0x000fe400008f1c04 */
.L_x_1844:
[----:B------:R-:W-:Y:S05]  /*1380*/  BSYNC B0 ;  /* 0x0000000000007941 */ /* 0x000fea0003800000 */
.L_x_1843:
        /* <DEDUP_REMOVED lines=28> */
.L_x_1860:
[----:B------:R-:W-:-:S05]  /*1550*/  IMAD.WIDE.U32 R24, R27, 0x20, R62 ;  /* 0x000000201b187825 */ /* 0x000fca00078e003e */
[----:B------:R-:W2:Y:S04]  /*1560*/  LDG.E.128 R8, [R24.64] ;  /* 0x0000002418087981 */ /* 0x000ea8000c1e1d00 */
[----:B------:R0:W5:Y:S01]  /*1570*/  LDG.E.128 R4, [R24.64+0x10] ;  /* 0x0000102418047981 */ /* 0x000162000c1e1d00 */
[----:B------:R-:W1:Y:S01]  /*1580*/  DSETP.GTU.AND P2, PT, |R12|, +INF , PT ;  /* 0x7ff000000c00742a */ /* 0x000e620003f4c200 */
[----:B------:R-:W-:Y:S01]  /*1590*/  IMAD.IADD R34, R3, 0x1, R23 ;  /* 0x0000000103227824 */ /* 0x000fe200078e0217 */
[----:B------:R-:W-:Y:S01]  /*15a0*/  PLOP3.LUT P0, PT, PT, PT, PT, 0x80, 0x0 ;  /* 0x000000000000781c */ /* 0x000fe20003f0f070 */
[----:B------:R-:W-:Y:S11]  /*15b0*/  BSSY B1, `(.L_x_1851) ;  /* 0x0000020000017945 */ /* 0x000ff60003800000 */
[----:B-1----:R-:W-:-:S04]  /*15c0*/  @!P2 ISETP.GE.U32.AND P1, PT, R33, R34, PT ;  /* 0x000000222100a20c */ /* 0x002fc80003f26070 */
[----:B------:R-:W-:Y:S01]  /*15d0*/  @!P2 ISETP.GE.AND.EX P1, PT, R35, RZ, PT, P1 ;  /* 0x000000ff2300a20c */ /* 0x000fe20003f26310 */
[----:B--2---:R-:W1:-:S06]  /*15e0*/  @!P2 DSETP.NEU.AND P3, PT, R12, R8, PT ;  /* 0x000000080c00a22a */ /* 0x004e4c0003f6d000 */
[----:B-1----:R-:W-:Y:S01]  /*15f0*/  @!P2 PLOP3.LUT P0, PT, P3, PT, PT, 0x80, 0x0 ;  /* 0x000000000000a81c */ /* 0x002fe20001f0f070 */
[----:B------:R-:W1:-:S06]  /*1600*/  @!P2 DSETP.GT.AND P3, PT, R12, R8, PT ;  /* 0x000000080c00a22a */ /* 0x000e4c0003f64000 */
[----:B-1----:R-:W-:Y:S02]  /*1610*/  @!P2 SEL R3, RZ, 0xffffffff, !P3 ;  /* 0xffffffffff03a807 */ /* 0x002fe40005800000 */
[----:B------:R-:W-:-:S04]  /*1620*/  @P2 ISETP.LT.U32.AND P3, PT, R33, R34, PT ;  /* 0x000000222100220c */ /* 0x000fc80003f61070 */
[----:B------:R-:W-:Y:S01]  /*1630*/  @!P0 SEL R3, RZ, 0xffffffff, P1 ;  /* 0xffffffffff038807 */ /* 0x000fe20000800000 */
[----:B------:R-:W1:-:S03]  /*1640*/  @P2 DSETP.GTU.AND P1, PT, |R8|, +INF , PT ;  /* 0x7ff000000800242a */ /* 0x000e460003f2c200 */
[----:B------:R-:W-:-:S04]  /*1650*/  @!P2 LOP3.LUT R3, R3, 0x1, RZ, 0xc0, !PT ;  /* 0x000000010303a812 */ /* 0x000fc800078ec0ff */
[----:B------:R-:W-:Y:S02]  /*1660*/  @!P2 ISETP.EQ.U32.AND P0, PT, R3, 0x1, PT ;  /* 0x000000010300a80c */ /* 0x000fe40003f02070 */
[----:B-1----:R-:W-:Y:S01]  /*1670*/  @P2 ISETP.LT.OR.EX P0, PT, R35, RZ, !P1, P3 ;  /* 0x000000ff2300220c */ /* 0x002fe20004f01730 */
[----:B------:R-:W1:-:S12]  /*1680*/  DSETP.GTU.AND P1, PT, |R20|, +INF , PT ;  /* 0x7ff000001400742a */ /* 0x000e580003f2c200 */
[----:B------:R-:W-:Y:S02]  /*1690*/  FSEL R13, R13, R9, P0 ;  /* 0x000000090d0d7208 */ /* 0x000fe40000000000 */
[----:B------:R-:W-:Y:S02]  /*16a0*/  FSEL R12, R12, R8, P0 ;  /* 0x000000080c0c7208 */ /* 0x000fe40000000000 */
[----:B------:R-:W-:Y:S02]  /*16b0*/  IADD3 R9, R34, 0x1, RZ ;  /* 0x0000000122097810 */ /* 0x000fe40007ffe0ff */
[----:B------:R-:W-:Y:S02]  /*16c0*/  SEL R33, R33, R34, P0 ;  /* 0x0000002221217207 */ /* 0x000fe40000000000 */
[----:B------:R-:W-:Y:S01]  /*16d0*/  SEL R35, R35, RZ, P0 ;  /* 0x000000ff23237207 */ /* 0x000fe20000000000 */
[----:B-1----:R-:W-:Y:S05]  /*16e0*/  @P1 BRA `(.L_x_1852) ;  /* 0x0000009000001947 */ /* 0x002fea0003800000 */
[----:B0-----:R-:W-:Y:S01]  /*16f0*/  DSETP.NEU.AND P2, PT, R20, R10, PT ;  /* 0x0000000a1400722a */ /* 0x001fe20003f4d000 */
        /* <DEDUP_REMOVED lines=8> */
.L_x_1852:
[----:B0-----:R-:W0:Y:S01]  /*1780*/  DSETP.GTU.AND P0, PT, |R10|, +INF , PT ;  /* 0x7ff000000a00742a */ /* 0x001e220003f0c200 */
[----:B------:R-:W-:-:S05]  /*1790*/  ISETP.LT.U32.AND P1, PT, R26, R9, PT ;  /* 0x000000091a00720c */ /* 0x000fca0003f21070 */
[----:B0-----:R-:W-:-:S08]  /*17a0*/  ISETP.LT.OR.EX P0, PT, R28, RZ, !P0, P1 ;  /* 0x000000ff1c00720c */ /* 0x001fd00004701710 */
.L_x_1853:
[----:B------:R-:W-:Y:S05]  /*17b0*/  BSYNC B1 ;  /* 0x0000000000017941 */ /* 0x000fea0003800000 */
.L_x_1851:
        /* <DEDUP_REMOVED lines=17> */
.L_x_1855:
[----:B-----5:R-:W0:Y:S01]  /*18d0*/  DSETP.GTU.AND P0, PT, |R4|, +INF , PT ;  /* 0x7ff000000400742a */ /* 0x020e220003f0c200 */
[----:B------:R-:W-:-:S05]  /*18e0*/  ISETP.LT.U32.AND P1, PT, R29, R8, PT ;  /* 0x000000081d00720c */ /* 0x000fca0003f21070 */
[----:B0-----:R-:W-:-:S08]  /*18f0*/  ISETP.LT.OR.EX P0, PT, R30, RZ, !P0, P1 ;  /* 0x000000ff1e00720c */ /* 0x001fd00004701710 */
.L_x_1856:
[----:B------:R-:W-:Y:S05]  /*1900*/  BSYNC B1 ;  /* 0x0000000000017941 */ /* 0x000fea0003800000 */
.L_x_1854:
        /* <DEDUP_REMOVED lines=17> */
.L_x_1858:
[----:B------:R-:W0:Y:S01]  /*1a20*/  DSETP.GTU.AND P0, PT, |R6|, +INF , PT ;  /* 0x7ff000000600742a */ /* 0x000e220003f0c200 */
[----:B------:R-:W-:-:S05]  /*1a30*/  ISETP.LT.U32.AND P1, PT, R31, R34, PT ;  /* 0x000000221f00720c */ /* 0x000fca0003f21070 */
[----:B0-----:R-:W-:-:S08]  /*1a40*/  ISETP.LT.OR.EX P0, PT, R32, RZ, !P0, P1 ;  /* 0x000000ff2000720c */ /* 0x001fd00004701710 */
.L_x_1859:
[----:B------:R-:W-:Y:S05]  /*1a50*/  BSYNC B1 ;  /* 0x0000000000017941 */ /* 0x000fea0003800000 */
.L_x_1857:
        /* <DEDUP_REMOVED lines=9> */
.L_x_1850:
[----:B------:R-:W-:Y:S05]  /*1af0*/  BSYNC B0 ;  /* 0x0000000000007941 */ /* 0x000fea0003800000 */
.L_x_1849:
        /* <DEDUP_REMOVED lines=10> */
.L_x_1862:
[----:B------:R-:W-:Y:S05]  /*1ba0*/  BSYNC B0 ;  /* 0x0000000000007941 */ /* 0x000fea0003800000 */
.L_x_1861:
        /* <DEDUP_REMOVED lines=30> */
.L_x_1864:
[----:B------:R-:W-:Y:S05]  /*1d90*/  BSYNC B0 ;  /* 0x0000000000007941 */ /* 0x000fea0003800000 */
.L_x_1863:
        /* <DEDUP_REMOVED lines=12> */
.L_x_1866:
[----:B------:R-:W0:Y:S01]  /*1e60*/  DSETP.GTU.AND P0, PT, |R20|, +INF , PT ;  /* 0x7ff000001400742a */ /* 0x000e220003f0c200 */
[----:B------:R-:W-:-:S05]  /*1e70*/  ISETP.LT.U32.AND P1, PT, R33, R26, PT ;  /* 0x0000001a2100720c */ /* 0x000fca0003f21070 */
[----:B0-----:R-:W-:-:S08]  /*1e80*/  ISETP.LT.OR.EX P0, PT, R35, R28, !P0, P1 ;  /* 0x0000001c2300720c */ /* 0x001fd00004701710 */
.L_x_1867:
[----:B------:R-:W-:Y:S05]  /*1e90*/  BSYNC B0 ;  /* 0x0000000000007941 */ /* 0x000fea0003800000 */
.L_x_1865:
        /* <DEDUP_REMOVED lines=16> */
.L_x_1869:
[----:B------:R-:W0:Y:S01]  /*1fa0*/  DSETP.GTU.AND P0, PT, |R18|, +INF , PT ;  /* 0x7ff000001200742a */ /* 0x000e220003f0c200 */
[----:B------:R-:W-:-:S05]  /*1fb0*/  ISETP.LT.U32.AND P1, PT, R26, R29, PT ;  /* 0x0000001d1a00720c */ /* 0x000fca0003f21070 */
[----:B0-----:R-:W-:-:S08]  /*1fc0*/  ISETP.LT.OR.EX P0, PT, R35, R30, !P0, P1 ;  /* 0x0000001e2300720c */ /* 0x001fd00004701710 */
.L_x_1870:
[----:B------:R-:W-:Y:S05]  /*1fd0*/  BSYNC B0 ;  /* 0x0000000000007941 */ /* 0x000fea0003800000 */
.L_x_1868:
        /* <DEDUP_REMOVED lines=16> */
.L_x_1872:
[----:B------:R-:W0:Y:S01]  /*20e0*/  DSETP.GTU.AND P0, PT, |R14|, +INF , PT ;  /* 0x7ff000000e00742a */ /* 0x000e220003f0c200 */
[----:B------:R-:W-:-:S05]  /*20f0*/  ISETP.LT.U32.AND P1, PT, R6, R31, PT ;  /* 0x0000001f0600720c */ /* 0x000fca0003f21070 */
[----:B0-----:R-:W-:-:S08]  /*2100*/  ISETP.LT.OR.EX P0, PT, R7, R32, !P0, P1 ;  /* 0x000000200700720c */ /* 0x001fd00004701710 */
.L_x_1873:
[----:B------:R-:W-:Y:S05]  /*2110*/  BSYNC B0 ;  /* 0x0000000000007941 */ /* 0x000fea0003800000 */
.L_x_1871:
[----:B------:R-:W-:Y:S01]  /*2120*/  FSEL R4, R4, R14, P0 ;  /* 0x0000000e04047208 */ /* 0x000fe20000000000 */
[----:B------:R-:W-:Y:S01]  /*2130*/  CS2R R10, SRZ ;  /* 0x00000000000a7805 */ /* 0x000fe2000001ff00 */
[----:B------:R-:W-:Y:S01]  /*2140*/  FSEL R5, R5, R15, P0 ;  /* 0x0000000f05057208 */ /* 0x000fe20000000000 */
[----:B------:R-:W-:Y:S01]  /*2150*/  CS2R R26, SRZ ;  /* 0x00000000001a7805 */ /* 0x000fe2000001ff00 */
[----:B------:R-:W-:Y:S01]  /*2160*/  SEL R6, R6, R31, P0 ;  /* 0x0000001f06067207 */ /* 0x000fe20000000000 */
[----:B------:R-:W-:Y:S01]  /*2170*/  CS2R R14, SRZ ;  /* 0x00000000000e7805 */ /* 0x000fe2000001ff00 */
[----:B------:R-:W-:Y:S01]  /*2180*/  SEL R7, R7, R32, P0 ;  /* 0x0000002007077207 */ /* 0x000fe20000000000 */
[----:B------:R-:W-:Y:S01]  /*2190*/  CS2R R8, SRZ ;  /* 0x0000000000087805 */ /* 0x000fe2000001ff00 */
[----:B------:R-:W-:Y:S01]  /*21a0*/  CS2R R12, SRZ ;  /* 0x00000000000c7805 */ /* 0x000fe2000001ff00 */
[----:B------:R-:W-:Y:S01]  /*21b0*/  CS2R R20, SRZ ;  /* 0x0000000000147805 */ /* 0x000fe2000001ff00 */
[----:B------:R-:W-:Y:S05]  /*21c0*/  BRA `(.L_x_1841) ;  /* 0x0001321000007947 */ /* 0x000fea0003800000 */
.L_x_1842:
        /* <DEDUP_REMOVED lines=77> */
[----:B------:R-:W-:Y:S01]  /*26a0*/  ISETP.NE.AND P1, PT, RZ, c[0x0][0x1b8], PT ;  /* 0x00006e00ff007a0c */ /* 0x000fe20003f25270 */
        /* <DEDUP_REMOVED lines=60> */
.L_x_1927:
        /* <DEDUP_REMOVED lines=214> */
.L_x_1878:
[----:B------:R-:W-:-:S04]  /*37d0*/  LOP3.LUT R35, R24, 0xffffffe0, RZ, 0xc0, !PT ;  /* 0xffffffe018237812 */ /* 0x000fc800078ec0ff */
[----:B------:R-:W-:-:S05]  /*37e0*/  IADD3 R34, P0, R62, R35, RZ ;  /* 0x000000233e227210 */ /* 0x000fca0007f1e0ff */
[----:B------:R-:W-:-:S05]  /*37f0*/  IMAD.X R35, RZ, RZ, R63, P0 ;  /* 0x000000ffff237224 */ /* 0x000fca00000e063f */
[----:B------:R0:W5:Y:S04]  /*3800*/  LDG.E.128 R24, [R34.64] ;  /* 0x0000002422187981 */ /* 0x000168000c1e1d00 */
[----:B------:R0:W5:Y:S01]  /*3810*/  LDG.E.128 R28, [R34.64+0x10] ;  /* 0x00001024221c7981 */ /* 0x000162000c1e1d00 */
[----:B------:R-:W-:Y:S05]  /*3820*/  @!P1 BRA `(.L_x_1879) ;  /* 0x00000d3000009947 */ /* 0x000fea0003800000 */
[----:B------:R-:W-:Y:S01]  /*3830*/  IADD3 R33, R104, c[0x0][0x184], RZ ;  /* 0x0000610068217a10 */ /* 0x000fe20007ffe0ff */
[----:B------:R-:W-:Y:S02]  /*3840*/  IMAD.MOV.U32 R32, RZ, RZ, RZ ;  /* 0x000000ffff207224 */ /* 0x000fe400078e00ff */
[----:B------:R-:W-:Y:S02]  /*3850*/  IMAD.MOV.U32 R36, RZ, RZ, c[0x0][0x1b8] ;  /* 0x00006e00ff247624 */ /* 0x000fe400078e00ff */
[----:B------:R-:W-:-:S03]  /*3860*/  IMAD.HI.U32 R32, R33, c[0x0][0x1c0], R32 ;  /* 0x0000700021207a27 */ /* 0x000fc600078e0020 */
[----:B------:R-:W-:Y:S02]  /*3870*/  ISETP.NE.AND P0, PT, R36, 0x1, PT ;  /* 0x000000012400780c */ /* 0x000fe40003f05270 */
[----:B0-----:R-:W-:-:S05]  /*3880*/  SHF.R.U32.HI R35, RZ, c[0x0][0x1c4], R32 ;  /* 0x00007100ff237a19 */ /* 0x001fca0000011620 */
        /* <DEDUP_REMOVED lines=205> */
.L_x_1879:
[----:B------:R-:W-:-:S04]  /*4560*/  LOP3.LUT R41, R32, 0xffffffe0, RZ, 0xc0, !PT ;  /* 0xffffffe020297812 */ /* 0x000fc800078ec0ff */
[----:B------:R-:W-:-:S05]  /*4570*/  IADD3 R40, P0, R62, R41, RZ ;  /* 0x000000293e287210 */ /* 0x000fca0007f1e0ff */
[----:B------:R-:W-:-:S05]  /*4580*/  IMAD.X R41, RZ, RZ, R63, P0 ;  /* 0x000000ffff297224 */ /* 0x000fca00000e063f */
[----:B0-----:R0:W5:Y:S04]  /*4590*/  LDG.E.128 R32, [R40.64] ;  /* 0x0000002428207981 */ /* 0x001168000c1e1d00 */
[----:B------:R0:W5:Y:S01]  /*45a0*/  LDG.E.128 R36, [R40.64+0x10] ;  /* 0x0000102428247981 */ /* 0x000162000c1e1d00 */
[----:B------:R-:W-:Y:S01]  /*45b0*/  IADD3 R97, R104, c[0x0][0x184], RZ ;  /* 0x0000610068617a10 */ /* 0x000fe20007ffe0ff */
[----:B------:R-:W-:Y:S02]  /*45c0*/  IMAD.MOV.U32 R51, RZ, RZ, RZ ;  /* 0x000000ffff337224 */ /* 0x000fe400078e00ff */
[----:B------:R-:W-:Y:S01]  /*45d0*/  IMAD.MOV.U32 R43, RZ, RZ, RZ ;  /* 0x000000ffff2b7224 */ /* 0x000fe200078e00ff */
[----:B------:R-:W-:Y:S05]  /*45e0*/  @!P1 BRA `(.L_x_1880) ;  /* 0x00000d3000009947 */ /* 0x000fea0003800000 */
[----:B0-----:R-:W-:Y:S01]  /*45f0*/  IADD3 R41, R97, c[0x0][0x184], RZ ;  /* 0x0000610061297a10 */ /* 0x001fe20007ffe0ff */
[----:B------:R-:W-:-:S02]  /*4600*/  IMAD.MOV.U32 R40, RZ, RZ, RZ ;  /* 0x000000ffff287224 */ /* 0x000fc400078e00ff */
        /* <DEDUP_REMOVED lines=209> */
.L_x_1880:
[----:B------:R-:W-:-:S04]  /*5320*/  LOP3.LUT R43, R43, 0xffffffe0, RZ, 0xc0, !PT ;  /* 0xffffffe02b2b7812 */ /* 0x000fc800078ec0ff */
[----:B------:R-:W-:-:S05]  /*5330*/  IADD3 R48, P0, R62, R43, RZ ;  /* 0x0000002b3e307210 */ /* 0x000fca0007f1e0ff */
[----:B------:R-:W-:-:S05]  /*5340*/  IMAD.X R49, RZ, RZ, R63, P0 ;  /* 0x000000ffff317224 */ /* 0x000fca00000e063f */
[----:B0-----:R0:W5:Y:S04]  /*5350*/  LDG.E.128 R40, [R48.64] ;  /* 0x0000002430287981 */ /* 0x001168000c1e1d00 */
[----:B------:R0:W5:Y:S01]  /*5360*/  LDG.E.128 R44, [R48.64+0x10] ;  /* 0x00001024302c7981 */ /* 0x000162000c1e1d00 */
[----:B------:R-:W-:Y:S05]  /*5370*/  @!P1 BRA `(.L_x_1881) ;  /* 0x00000d4000009947 */ /* 0x000fea0003800000 */
[----:B0-----:R-:W-:Y:S01]  /*5380*/  IADD3 R48, R97, c[0x0][0x184], RZ ;  /* 0x0000610061307a10 */ /* 0x001fe20007ffe0ff */
        /* <DEDUP_REMOVED lines=211> */
.L_x_1881:
[----:B------:R-:W-:-:S04]  /*60c0*/  LOP3.LUT R51, R51, 0xffffffe0, RZ, 0xc0, !PT ;  /* 0xffffffe033337812 */ /* 0x000fc800078ec0ff */
[----:B------:R-:W-:-:S05]  /*60d0*/  IADD3 R106, P0, R62, R51, RZ ;  /* 0x000000333e6a7210 */ /* 0x000fca0007f1e0ff */
[----:B------:R-:W-:-:S05]  /*60e0*/  IMAD.X R107, RZ, RZ, R63, P0 ;  /* 0x000000ffff6b7224 */ /* 0x000fca00000e063f */
[----:B0-----:R0:W5:Y:S04]  /*60f0*/  LDG.E.128 R48, [R106.64] ;  /* 0x000000246a307981 */ /* 0x001168000c1e1d00 */
[----:B------:R0:W5:Y:S01]  /*6100*/  LDG.E.128 R52, [R106.64+0x10] ;  /* 0x000010246a347981 */ /* 0x000162000c1e1d00 */
[----:B------:R-:W1:Y:S01]  /*6110*/  DSETP.GTU.AND P3, PT, |R64|, +INF , PT ;  /* 0x7ff000004000742a */ /* 0x000e620003f6c200 */
[----:B------:R-:W-:Y:S01]  /*6120*/  PLOP3.LUT P0, PT, PT, PT, PT, 0x80, 0x0 ;  /* 0x000000000000781c */ /* 0x000fe20003f0f070 */
[----:B------:R-:W-:-:S12]  /*6130*/  BSSY B1, `(.L_x_1882) ;  /* 0x000001f000017945 */ /* 0x000fd80003800000 */
[----:B-1---5:R-:W1:Y:S01]  /*6140*/  @!P3 DSETP.NEU.AND P4, PT, R64, R24, PT ;  /* 0x000000184000b22a */ /* 0x022e620003f8d000 */
[----:B------:R-:W-:-:S04]  /*6150*/  @!P3 ISETP.GE.U32.AND P2, PT, R3, R104, PT ;  /* 0x000000680300b20c */ /* 0x000fc80003f46070 */
[----:B------:R-:W-:Y:S02]  /*6160*/  @!P3 ISETP.GE.AND.EX P2, PT, R0, RZ, PT, P2 ;  /* 0x000000ff0000b20c */ /* 0x000fe40003f46320 */
        /* <DEDUP_REMOVED lines=12> */
[----:B------:R-:W-:Y:S02]  /*6230*/  SEL R3, R3, R104, P0 ;  /* 0x0000006803037207 */ /* 0x000fe40000000000 */
[----:B------:R-:W-:Y:S01]  /*6240*/  SEL R0, R0, RZ, P0 ;  /* 0x000000ff00007207 */ /* 0x000fe20000000000 */
[----:B-1----:R-:W-:Y:S05]  /*6250*/  @P2 BRA `(.L_x_1883) ;  /* 0x0000009000002947 */ /* 0x002fea0003800000 */
[----:B0-----:R-:W-:Y:S01]  /*6260*/  DSETP.NEU.AND P3, PT, R66, R26, PT ;  /* 0x0000001a4200722a */ /* 0x001fe20003f6d000 */
        /* <DEDUP_REMOVED lines=8> */
.L_x_1883:
[----:B0-----:R-:W0:Y:S01]  /*62f0*/  DSETP.GTU.AND P0, PT, |R26|, +INF , PT ;  /* 0x7ff000001a00742a */ /* 0x001e220003f0c200 */
[----:B------:R-:W-:-:S05]  /*6300*/  ISETP.LT.U32.AND P2, PT, R5, R104, PT ;  /* 0x000000680500720c */ /* 0x000fca0003f41070 */
[----:B0-----:R-:W-:-:S08]  /*6310*/  ISETP.LT.OR.EX P0, PT, R4, RZ, !P0, P2 ;  /* 0x000000ff0400720c */ /* 0x001fd00004701720 */
.L_x_1884:
[----:B------:R-:W-:Y:S05]  /*6320*/  BSYNC B1 ;  /* 0x0000000000017941 */ /* 0x000fea0003800000 */
.L_x_1882:
        /* <DEDUP_REMOVED lines=16> */
.L_x_1886:
[----:B------:R-:W0:Y:S01]  /*6430*/  DSETP.GTU.AND P0, PT, |R28|, +INF , PT ;  /* 0x7ff000001c00742a */ /* 0x000e220003f0c200 */
[----:B------:R-:W-:-:S05]  /*6440*/  ISETP.LT.U32.AND P2, PT, R7, R104, PT ;  /* 0x000000680700720c */ /* 0x000fca0003f41070 */
[----:B0-----:R-:W-:-:S08]  /*6450*/  ISETP.LT.OR.EX P0, PT, R6, RZ, !P0, P2 ;  /* 0x000000ff0600720c */ /* 0x001fd00004701720 */
.L_x_1887:
[----:B------:R-:W-:Y:S05]  /*6460*/  BSYNC B1 ;  /* 0x0000000000017941 */ /* 0x000fea0003800000 */
.L_x_1885:
        /* <DEDUP_REMOVED lines=16> */
.L_x_1889:
[----:B------:R-:W0:Y:S01]  /*6570*/  DSETP.GTU.AND P0, PT, |R30|, +INF , PT ;  /* 0x7ff000001e00742a */ /* 0x000e220003f0c200 */
[----:B------:R-:W-:-:S05]  /*6580*/  ISETP.LT.U32.AND P2, PT, R9, R104, PT ;  /* 0x000000680900720c */ /* 0x000fca0003f41070 */
[----:B0-----:R-:W-:-:S08]  /*6590*/  ISETP.LT.OR.EX P0, PT, R8, RZ, !P0, P2 ;  /* 0x000000ff0800720c */ /* 0x001fd00004701720 */
.L_x_1890:
[----:B------:R-:W-:Y:S05]  /*65a0*/  BSYNC B1 ;  /* 0x0000000000017941 */ /* 0x000fea0003800000 */
.L_x_1888:
        /* <DEDUP_REMOVED lines=16> */
.L_x_1892:
[----:B------:R-:W0:Y:S01]  /*66b0*/  DSETP.GTU.AND P0, PT, |R32|, +INF , PT ;  /* 0x7ff000002000742a */ /* 0x000e220003f0c200 */
[----:B------:R-:W-:-:S05]  /*66c0*/  ISETP.LT.U32.AND P2, PT, R10, R97, PT ;  /* 0x000000610a00720c */ /* 0x000fca0003f41070 */
[----:B0-----:R-:W-:-:S08]  /*66d0*/  ISETP.LT.OR.EX P0, PT, R11, RZ, !P0, P2 ;  /* 0x000000ff0b00720c */ /* 0x001fd00004701720 */
.L_x_1893:
[----:B------:R-:W-:Y:S05]  /*66e0*/  BSYNC B1 ;  /* 0x0000000000017941 */ /* 0x000fea0003800000 */
.L_x_1891:
        /* <DEDUP_REMOVED lines=16> */
.L_x_1895:
[----:B------:R-:W0:Y:S01]  /*67f0*/  DSETP.GTU.AND P0, PT, |R34|, +INF , PT ;  /* 0x7ff000002200742a */ /* 0x000e220003f0c200 */
[----:B------:R-:W-:-:S05]  /*6800*/  ISETP.LT.U32.AND P2, PT, R12, R97, PT ;  /* 0x000000610c00720c */ /* 0x000fca0003f41070 */
[----:B0-----:R-:W-:-:S08]  /*6810*/  ISETP.LT.OR.EX P0, PT, R13, RZ, !P0, P2 ;  /* 0x000000ff0d00720c */ /* 0x001fd00004701720 */
.L_x_1896:
[----:B------:R-:W-:Y:S05]  /*6820*/  BSYNC B1 ;  /* 0x0000000000017941 */ /* 0x000fea0003800000 */
.L_x_1894:
        /* <DEDUP_REMOVED lines=16> */
.L_x_1898:
[----:B------:R-:W0:Y:S01]  /*6930*/  DSETP.GTU.AND P0, PT, |R36|, +INF , PT ;  /* 0x7ff000002400742a */ /* 0x000e220003f0c200 */
[----:B------:R-:W-:-:S05]  /*6940*/  ISETP.LT.U32.AND P2, PT, R14, R97, PT ;  /* 0x000000610e00720c */ /* 0x000fca0003f41070 */
[----:B0-----:R-:W-:-:S08]  /*6950*/  ISETP.LT.OR.EX P0, PT, R15, RZ, !P0, P2 ;  /* 0x000000ff0f00720c */ /* 0x001fd00004701720 */
.L_x_1899:
[----:B------:R-:W-:Y:S05]  /*6960*/  BSYNC B1 ;  /* 0x0000000000017941 */ /* 0x000fea0003800000 */
.L_x_1897:
        /* <DEDUP_REMOVED lines=16> */
.L_x_1901:
[----:B------:R-:W0:Y:S01]  /*6a70*/  DSETP.GTU.AND P0, PT, |R38|, +INF , PT ;  /* 0x7ff000002600742a */ /* 0x000e220003f0c200 */
[----:B------:R-:W-:-:S05]  /*6a80*/  ISETP.LT.U32.AND P2, PT, R18, R97, PT ;  /* 0x000000611200720c */ /* 0x000fca0003f41070 */
[----:B0-----:R-:W-:-:S08]  /*6a90*/  ISETP.LT.OR.EX P0, PT, R19, RZ, !P0, P2 ;  /* 0x000000ff1300720c */ /* 0x001fd00004701720 */
.L_x_1902:
[----:B------:R-:W-:Y:S05]  /*6aa0*/  BSYNC B1 ;  /* 0x0000000000017941 */ /* 0x000fea0003800000 */
.L_x_1900:
        /* <DEDUP_REMOVED lines=17> */
.L_x_1904:
[----:B------:R-:W0:Y:S01]  /*6bc0*/  DSETP.GTU.AND P0, PT, |R40|, +INF , PT ;  /* 0x7ff000002800742a */ /* 0x000e220003f0c200 */
[----:B------:R-:W-:-:S05]  /*6bd0*/  ISETP.LT.U32.AND P2, PT, R21, R104, PT ;  /* 0x000000681500720c */ /* 0x000fca0003f41070 */
[----:B0-----:R-:W-:-:S08]  /*6be0*/  ISETP.LT.OR.EX P0, PT, R20, RZ, !P0, P2 ;  /* 0x000000ff1400720c */ /* 0x001fd00004701720 */
.L_x_1905:
[----:B------:R-:W-:Y:S05]  /*6bf0*/  BSYNC B1 ;  /* 0x0000000000017941 */ /* 0x000fea0003800000 */
.L_x_1903:
        /* <DEDUP_REMOVED lines=16> */
.L_x_1907:
[----:B------:R-:W0:Y:S01]  /*6d00*/  DSETP.GTU.AND P0, PT, |R42|, +INF , PT ;  /* 0x7ff000002a00742a */ /* 0x000e220003f0c200 */
[----:B------:R-:W-:-:S05]  /*6d10*/  ISETP.LT.U32.AND P2, PT, R23, R104, PT ;  /* 0x000000681700720c */ /* 0x000fca0003f41070 */
[----:B0-----:R-:W-:-:S08]  /*6d20*/  ISETP.LT.OR.EX P0, PT, R22, RZ, !P0, P2 ;  /* 0x000000ff1600720c */ /* 0x001fd00004701720 */
.L_x_1908:
[----:B------:R-:W-:Y:S05]  /*6d30*/  BSYNC B1 ;  /* 0x0000000000017941 */ /* 0x000fea0003800000 */
.L_x_1906:
        /* <DEDUP_REMOVED lines=16> */
.L_x_1910:
[----:B------:R-:W0:Y:S01]  /*6e40*/  DSETP.GTU.AND P0, PT, |R44|, +INF , PT ;  /* 0x7ff000002c00742a */ /* 0x000e220003f0c200 */
[----:B------:R-:W-:-:S05]  /*6e50*/  ISETP.LT.U32.AND P2, PT, R57, R104, PT ;  /* 0x000000683900720c */ /* 0x000fca0003f41070 */
[----:B0-----:R-:W-:-:S08]  /*6e60*/  ISETP.LT.OR.EX P0, PT, R56, RZ, !P0, P2 ;  /* 0x000000ff3800720c */ /* 0x001fd00004701720 */
.L_x_1911:
[----:B------:R-:W-:Y:S05]  /*6e70*/  BSYNC B1 ;  /* 0x0000000000017941 */ /* 0x000fea0003800000 */
.L_x_1909:
        /* <DEDUP_REMOVED lines=16> */
.L_x_1913:
[----:B------:R-:W0:Y:S01]  /*6f80*/  DSETP.GTU.AND P0, PT, |R46|, +INF , PT ;  /* 0x7ff000002e00742a */ /* 0x000e220003f0c200 */
[----:B------:R-:W-:-:S05]  /*6f90*/  ISETP.LT.U32.AND P2, PT, R59, R104, PT ;  /* 0x000000683b00720c */ /* 0x000fca0003f41070 */
[----:B0-----:R-:W-:-:S08]  /*6fa0*/  ISETP.LT.OR.EX P0, PT, R58, RZ, !P0, P2 ;  /* 0x000000ff3a00720c */ /* 0x001fd00004701720 */
.L_x_1914:
[----:B------:R-:W-:Y:S05]  /*6fb0*/  BSYNC B1 ;  /* 0x0000000000017941 */ /* 0x000fea0003800000 */
.L_x_1912:
        /* <DEDUP_REMOVED lines=17> */
.L_x_1916:
[----:B------:R-:W0:Y:S01]  /*70d0*/  DSETP.GTU.AND P0, PT, |R48|, +INF , PT ;  /* 0x7ff000003000742a */ /* 0x000e220003f0c200 */
[----:B------:R-:W-:-:S05]  /*70e0*/  ISETP.LT.U32.AND P2, PT, R61, R106, PT ;  /* 0x0000006a3d00720c */ /* 0x000fca0003f41070 */
[----:B0-----:R-:W-:-:S08]  /*70f0*/  ISETP.LT.OR.EX P0, PT, R60, RZ, !P0, P2 ;  /* 0x000000ff3c00720c */ /* 0x001fd00004701720 */
.L_x_1917:
[----:B------:R-:W-:Y:S05]  /*7100*/  BSYNC B1 ;  /* 0x0000000000017941 */ /* 0x000fea0003800000 */
.L_x_1915:
        /* <DEDUP_REMOVED lines=16> */
.L_x_1919:
[----:B------:R-:W0:Y:S01]  /*7210*/  DSETP.GTU.AND P0, PT, |R50|, +INF , PT ;  /* 0x7ff000003200742a */ /* 0x000e220003f0c200 */
[----:B------:R-:W-:-:S05]  /*7220*/  ISETP.LT.U32.AND P2, PT, R99, R106, PT ;  /* 0x0000006a6300720c */ /* 0x000fca0003f41070 */
[----:B0-----:R-:W-:-:S08]  /*7230*/  ISETP.LT.OR.EX P0, PT, R98, RZ, !P0, P2 ;  /* 0x000000ff6200720c */ /* 0x001fd00004701720 */
.L_x_1920:
[----:B------:R-:W-:Y:S05]  /*7240*/  BSYNC B1 ;  /* 0x0000000000017941 */ /* 0x000fea0003800000 */
.L_x_1918:
        /* <DEDUP_REMOVED lines=16> */
.L_x_1922:
[----:B------:R-:W0:Y:S01]  /*7350*/  DSETP.GTU.AND P0, PT, |R52|, +INF , PT ;  /* 0x7ff000003400742a */ /* 0x000e220003f0c200 */
[----:B------:R-:W-:-:S05]  /*7360*/  ISETP.LT.U32.AND P2, PT, R101, R106, PT ;  /* 0x0000006a6500720c */ /* 0x000fca0003f41070 */
[----:B0-----:R-:W-:-:S08]  /*7370*/  ISETP.LT.OR.EX P0, PT, R100, RZ, !P0, P2 ;  /* 0x000000ff6400720c */ /* 0x001fd00004701720 */
.L_x_1923:
[----:B------:R-:W-:Y:S05]  /*7380*/  BSYNC B1 ;  /* 0x0000000000017941 */ /* 0x000fea0003800000 */
.L_x_1921:
        /* <DEDUP_REMOVED lines=16> */
.L_x_1925:
[----:B------:R-:W0:Y:S01]  /*7490*/  DSETP.GTU.AND P0, PT, |R54|, +INF , PT ;  /* 0x7ff000003600742a */ /* 0x000e220003f0c200 */
[----:B------:R-:W-:-:S05]  /*74a0*/  ISETP.LT.U32.AND P2, PT, R103, R106, PT ;  /* 0x0000006a6700720c */ /* 0x000fca0003f41070 */
[----:B0-----:R-:W-:-:S08]  /*74b0*/  ISETP.LT.OR.EX P0, PT, R102, RZ, !P0, P2 ;  /* 0x000000ff6600720c */ /* 0x001fd00004701720 */
.L_x_1926:
[----:B------:R-:W-:Y:S05]  /*74c0*/  BSYNC B1 ;  /* 0x0000000000017941 */ /* 0x000fea0003800000 */
.L_x_1924:
        /* <DEDUP_REMOVED lines=10> */
.L_x_1877:
[----:B------:R-:W-:Y:S05]  /*7570*/  BSYNC B0 ;  /* 0x0000000000007941 */ /* 0x000fea0003800000 */
.L_x_1876:
        /* <DEDUP_REMOVED lines=205> */
.L_x_1930:
[----:B------:R-:W-:-:S04]  /*8250*/  LOP3.LUT R29, R29, 0xffffffe0, RZ, 0xc0, !PT ;  /* 0xffffffe01d1d7812 */ /* 0x000fc800078ec0ff */
[----:B------:R-:W-:-:S05]  /*8260*/  IADD3 R106, P2, R62, R29, RZ ;  /* 0x0000001d3e6a7210 */ /* 0x000fca0007f5e0ff */
[----:B------:R-:W-:-:S05]  /*8270*/  IMAD.X R107, RZ, RZ, R63, P2 ;  /* 0x000000ffff6b7224 */ /* 0x000fca00010e063f */
[----:B------:R0:W5:Y:S04]  /*8280*/  LDG.E.128 R24, [R106.64] ;  /* 0x000000246a187981 */ /* 0x000168000c1e1d00 */
[----:B------:R0:W5:Y:S01]  /*8290*/  LDG.E.128 R28, [R106.64+0x10] ;  /* 0x000010246a1c7981 */ /* 0x000162000c1e1d00 */
        /* <DEDUP_REMOVED lines=203> */
.L_x_1931:
        /* <DEDUP_REMOVED lines=208> */
.L_x_1932:
        /* <DEDUP_REMOVED lines=208> */
.L_x_1933:
[----:B------:R-:W-:-:S04]  /*a950*/  LOP3.LUT R53, R53, 0xffffffe0, RZ, 0xc0, !PT ;  /* 0xffffffe035357812 */ /* 0x000fc800078ec0ff */
[----:B------:R-:W-:-:S05]  /*a960*/  IADD3 R62, P1, R62, R53, RZ ;  /* 0x000000353e3e7210 */ /* 0x000fca0007f3e0ff */
[----:B------:R-:W-:-:S05]  /*a970*/  IMAD.X R63, RZ, RZ, R63, P1 ;  /* 0x000000ffff3f7224 */ /* 0x000fca00008e063f */
[----:B------:R0:W5:Y:S04]  /*a980*/  LDG.E.128 R48, [R62.64] ;  /* 0x000000243e307981 */ /* 0x000168000c1e1d00 */
[----:B------:R0:W5:Y:S02]  /*a990*/  LDG.E.128 R52, [R62.64+0x10] ;  /* 0x000010243e347981 */ /* 0x000164000c1e1d00 */
.L_x_1929:
[----:B0-----:R-:W-:Y:S05]  /*a9a0*/  BSYNC B0 ;  /* 0x0000000000007941 */ /* 0x001fea0003800000 */
.L_x_1928:
        /* <DEDUP_REMOVED lines=14> */
.L_x_1937:
[----:B-----5:R-:W0:Y:S01]  /*aa90*/  DSETP.GTU.AND P0, PT, |R24|, +INF , PT ;  /* 0x7ff000001800742a */ /* 0x020e220003f0c200 */
[----:B------:R-:W-:-:S05]  /*aaa0*/  ISETP.LT.U32.AND P1, PT, R3, R104, PT ;  /* 0x000000680300720c */ /* 0x000fca0003f21070 */
[----:B0-----:R-:W-:-:S08]  /*aab0*/  ISETP.LT.OR.EX P0, PT, R0, RZ, !P0, P1 ;  /* 0x000000ff0000720c */ /* 0x001fd00004701710 */
.L_x_1938:
[----:B------:R-:W-:Y:S05]  /*aac0*/  BSYNC B1 ;  /* 0x0000000000017941 */ /* 0x000fea0003800000 */
.L_x_1936:
        /* <DEDUP_REMOVED lines=16> */
.L_x_1940:
[----:B------:R-:W0:Y:S01]  /*abd0*/  DSETP.GTU.AND P0, PT, |R26|, +INF , PT ;  /* 0x7ff000001a00742a */ /* 0x000e220003f0c200 */
[----:B------:R-:W-:-:S05]  /*abe0*/  ISETP.LT.U32.AND P1, PT, R5, R104, PT ;  /* 0x000000680500720c */ /* 0x000fca0003f21070 */
[----:B0-----:R-:W-:-:S08]  /*abf0*/  ISETP.LT.OR.EX P0, PT, R4, RZ, !P0, P1 ;  /* 0x000000ff0400720c */ /* 0x001fd00004701710 */
.L_x_1941:
[----:B------:R-:W-:Y:S05]  /*ac00*/  BSYNC B1 ;  /* 0x0000000000017941 */ /* 0x000fea0003800000 */
.L_x_1939:
        /* <DEDUP_REMOVED lines=16> */
.L_x_1943:
[----:B------:R-:W0:Y:S01]  /*ad10*/  DSETP.GTU.AND P0, PT, |R28|, +INF , PT ;  /* 0x7ff000001c00742a */ /* 0x000e220003f0c200 */
[----:B------:R-:W-:-:S05]  /*ad20*/  ISETP.LT.U32.AND P1, PT, R7, R104, PT ;  /* 0x000000680700720c */ /* 0x000fca0003f21070 */
[----:B0-----:R-:W-:-:S08]  /*ad30*/  ISETP.LT.OR.EX P0, PT, R6, RZ, !P0, P1 ;  /* 0x000000ff0600720c */ /* 0x001fd00004701710 */
.L_x_1944:
[----:B------:R-:W-:Y:S05]  /*ad40*/  BSYNC B1 ;  /* 0x0000000000017941 */ /* 0x000fea0003800000 */
.L_x_1942:
        /* <DEDUP_REMOVED lines=16> */
.L_x_1946:
[----:B------:R-:W0:Y:S01]  /*ae50*/  DSETP.GTU.AND P0, PT, |R30|, +INF , PT ;  /* 0x7ff000001e00742a */ /* 0x000e220003f0c200 */
[----:B------:R-:W-:-:S05]  /*ae60*/  ISETP.LT.U32.AND P1, PT, R9, R104, PT ;  /* 0x000000680900720c */ /* 0x000fca0003f21070 */
[----:B0-----:R-:W-:-:S08]  /*ae70*/  ISETP.LT.OR.EX P0, PT, R8, RZ, !P0, P1 ;  /* 0x000000ff0800720c */ /* 0x001fd00004701710 */
.L_x_1947:
[----:B------:R-:W-:Y:S05]  /*ae80*/  BSYNC B1 ;  /* 0x0000000000017941 */ /* 0x000fea0003800000 */
.L_x_1945:
        /* <DEDUP_REMOVED lines=19> */
.L_x_1949:
[----:B------:R-:W0:Y:S01]  /*afc0*/  DSETP.GTU.AND P0, PT, |R32|, +INF , PT ;  /* 0x7ff000002000742a */ /* 0x000e220003f0c200 */
[----:B------:R-:W-:-:S05]  /*afd0*/  ISETP.LT.U32.AND P1, PT, R10, R25, PT ;  /* 0x000000190a00720c */ /* 0x000fca0003f21070 */
[----:B0-----:R-:W-:-:S08]  /*afe0*/  ISETP.LT.OR.EX P0, PT, R11, RZ, !P0, P1 ;  /* 0x000000ff0b00720c */ /* 0x001fd00004701710 */
.L_x_1950:
[----:B------:R-:W-:Y:S05]  /*aff0*/  BSYNC B1 ;  /* 0x0000000000017941 */ /* 0x000fea0003800000 */
.L_x_1948:
        /* <DEDUP_REMOVED lines=16> */
.L_x_1952:
[----:B------:R-:W0:Y:S01]  /*b100*/  DSETP.GTU.AND P0, PT, |R34|, +INF , PT ;  /* 0x7ff000002200742a */ /* 0x000e220003f0c200 */
[----:B------:R-:W-:-:S05]  /*b110*/  ISETP.LT.U32.AND P1, PT, R12, R25, PT ;  /* 0x000000190c00720c */ /* 0x000fca0003f21070 */
[----:B0-----:R-:W-:-:S08]  /*b120*/  ISETP.LT.OR.EX P0, PT, R13, RZ, !P0, P1 ;  /* 0x000000ff0d00720c */ /* 0x001fd00004701710 */
.L_x_1953:
[----:B------:R-:W-:Y:S05]  /*b130*/  BSYNC B1 ;  /* 0x0000000000017941 */ /* 0x000fea0003800000 */
.L_x_1951:
        /* <DEDUP_REMOVED lines=16> */
.L_x_1955:
[----:B------:R-:W0:Y:S01]  /*b240*/  DSETP.GTU.AND P0, PT, |R36|, +INF , PT ;  /* 0x7ff000002400742a */ /* 0x000e220003f0c200 */
[----:B------:R-:W-:-:S05]  /*b250*/  ISETP.LT.U32.AND P1, PT, R14, R25, PT ;  /* 0x000000190e00720c */ /* 0x000fca0003f21070 */
[----:B0-----:R-:W-:-:S08]  /*b260*/  ISETP.LT.OR.EX P0, PT, R15, RZ, !P0, P1 ;  /* 0x000000ff0f00720c */ /* 0x001fd00004701710 */
.L_x_1956:
[----:B------:R-:W-:Y:S05]  /*b270*/  BSYNC B1 ;  /* 0x0000000000017941 */ /* 0x000fea0003800000 */
.L_x_1954:
        /* <DEDUP_REMOVED lines=16> */
.L_x_1958:
[----:B------:R-:W0:Y:S01]  /*b380*/  DSETP.GTU.AND P0, PT, |R38|, +INF , PT ;  /* 0x7ff000002600742a */ /* 0x000e220003f0c200 */
[----:B------:R-:W-:-:S05]  /*b390*/  ISETP.LT.U32.AND P1, PT, R18, R25, PT ;  /* 0x000000191200720c */ /* 0x000fca0003f21070 */
[----:B0-----:R-:W-:-:S08]  /*b3a0*/  ISETP.LT.OR.EX P0, PT, R19, RZ, !P0, P1 ;  /* 0x000000ff1300720c */ /* 0x001fd00004701710 */
.L_x_1959:
[----:B------:R-:W-:Y:S05]  /*b3b0*/  BSYNC B1 ;  /* 0x0000000000017941 */ /* 0x000fea0003800000 */
.L_x_1957:
        /* <DEDUP_REMOVED lines=19> */
.L_x_1961:
[----:B------:R-:W0:Y:S01]  /*b4f0*/  DSETP.GTU.AND P0, PT, |R40|, +INF , PT ;  /* 0x7ff000002800742a */ /* 0x000e220003f0c200 */
[----:B------:R-:W-:-:S05]  /*b500*/  ISETP.LT.U32.AND P1, PT, R21, R26, PT ;  /* 0x0000001a1500720c */ /* 0x000fca0003f21070 */
[----:B0-----:R-:W-:-:S08]  /*b510*/  ISETP.LT.OR.EX P0, PT, R20, RZ, !P0, P1 ;  /* 0x000000ff1400720c */ /* 0x001fd00004701710 */
.L_x_1962:
[----:B------:R-:W-:Y:S05]  /*b520*/  BSYNC B1 ;  /* 0x0000000000017941 */ /* 0x000fea0003800000 */
.L_x_1960:
        /* <DEDUP_REMOVED lines=16> */
.L_x_1964:
[----:B------:R-:W0:Y:S01]  /*b630*/  DSETP.GTU.AND P0, PT, |R42|, +INF , PT ;  /* 0x7ff000002a00742a */ /* 0x000e220003f0c200 */
[----:B------:R-:W-:-:S05]  /*b640*/  ISETP.LT.U32.AND P1, PT, R23, R26, PT ;  /* 0x0000001a1700720c */ /* 0x000fca0003f21070 */
[----:B0-----:R-:W-:-:S08]  /*b650*/  ISETP.LT.OR.EX P0, PT, R22, RZ, !P0, P1 ;  /* 0x000000ff1600720c */ /* 0x001fd00004701710 */
.L_x_1965:
[----:B------:R-:W-:Y:S05]  /*b660*/  BSYNC B1 ;  /* 0x0000000000017941 */ /* 0x000fea0003800000 */
.L_x_1963:
        /* <DEDUP_REMOVED lines=16> */
.L_x_1967:
[----:B------:R-:W0:Y:S01]  /*b770*/  DSETP.GTU.AND P0, PT, |R44|, +INF , PT ;  /* 0x7ff000002c00742a */ /* 0x000e220003f0c200 */
[----:B------:R-:W-:-:S05]  /*b780*/  ISETP.LT.U32.AND P1, PT, R57, R26, PT ;  /* 0x0000001a3900720c */ /* 0x000fca0003f21070 */
[----:B0-----:R-:W-:-:S08]  /*b790*/  ISETP.LT.OR.EX P0, PT, R56, RZ, !P0, P1 ;  /* 0x000000ff3800720c */ /* 0x001fd00004701710 */
.L_x_1968:
[----:B------:R-:W-:Y:S05]  /*b7a0*/  BSYNC B1 ;  /* 0x0000000000017941 */ /* 0x000fea0003800000 */
.L_x_1966:
        /* <DEDUP_REMOVED lines=16> */
.L_x_1970:
[----:B------:R-:W0:Y:S01]  /*b8b0*/  DSETP.GTU.AND P0, PT, |R46|, +INF , PT ;  /* 0x7ff000002e00742a */ /* 0x000e220003f0c200 */
[----:B------:R-:W-:-:S05]  /*b8c0*/  ISETP.LT.U32.AND P1, PT, R59, R26, PT ;  /* 0x0000001a3b00720c */ /* 0x000fca0003f21070 */
[----:B0-----:R-:W-:-:S08]  /*b8d0*/  ISETP.LT.OR.EX P0, PT, R58, RZ, !P0, P1 ;  /* 0x000000ff3a00720c */ /* 0x001fd00004701710 */
.L_x_1971:
[----:B------:R-:W-:Y:S05]  /*b8e0*/  BSYNC B1 ;  /* 0x0000000000017941 */ /* 0x000fea0003800000 */
.L_x_1969:
        /* <DEDUP_REMOVED lines=19> */
.L_x_1973:
[----:B------:R-:W0:Y:S01]  /*ba20*/  DSETP.GTU.AND P0, PT, |R48|, +INF , PT ;  /* 0x7ff000003000742a */ /* 0x000e220003f0c200 */
[----:B------:R-:W-:-:S05]  /*ba30*/  ISETP.LT.U32.AND P1, PT, R61, R28, PT ;  /* 0x0000001c3d00720c */ /* 0x000fca0003f21070 */
[----:B0-----:R-:W-:-:S08]  /*ba40*/  ISETP.LT.OR.EX P0, PT, R60, RZ, !P0, P1 ;  /* 0x000000ff3c00720c */ /* 0x001fd00004701710 */
.L_x_1974:
[----:B------:R-:W-:Y:S05]  /*ba50*/  BSYNC B1 ;  /* 0x0000000000017941 */ /* 0x000fea0003800000 */
.L_x_1972:
        /* <DEDUP_REMOVED lines=16> */
.L_x_1976:
[----:B------:R-:W0:Y:S01]  /*bb60*/  DSETP.GTU.AND P0, PT, |R50|, +INF , PT ;  /* 0x7ff000003200742a */ /* 0x000e220003f0c200 */
[----:B------:R-:W-:-:S05]  /*bb70*/  ISETP.LT.U32.AND P1, PT, R99, R28, PT ;  /* 0x0000001c6300720c */ /* 0x000fca0003f21070 */
[----:B0-----:R-:W-:-:S08]  /*bb80*/  ISETP.LT.OR.EX P0, PT, R98, RZ, !P0, P1 ;  /* 0x000000ff6200720c */ /* 0x001fd00004701710 */
.L_x_1977:
[----:B------:R-:W-:Y:S05]  /*bb90*/  BSYNC B1 ;  /* 0x0000000000017941 */ /* 0x000fea0003800000 */
.L_x_1975:
        /* <DEDUP_REMOVED lines=16> */
.L_x_1979:
[----:B------:R-:W0:Y:S01]  /*bca0*/  DSETP.GTU.AND P0, PT, |R52|, +INF , PT ;  /* 0x7ff000003400742a */ /* 0x000e220003f0c200 */
[----:B------:R-:W-:-:S05]  /*bcb0*/  ISETP.LT.U32.AND P1, PT, R101, R28, PT ;  /* 0x0000001c6500720c */ /* 0x000fca0003f21070 */
[----:B0-----:R-:W-:-:S08]  /*bcc0*/  ISETP.LT.OR.EX P0, PT, R100, RZ, !P0, P1 ;  /* 0x000000ff6400720c */ /* 0x001fd00004701710 */
.L_x_1980:
[----:B------:R-:W-:Y:S05]  /*bcd0*/  BSYNC B1 ;  /* 0x0000000000017941 */ /* 0x000fea0003800000 */
.L_x_1978:
        /* <DEDUP_REMOVED lines=16> */
.L_x_1982:
[----:B------:R-:W0:Y:S01]  /*bde0*/  DSETP.GTU.AND P0, PT, |R54|, +INF , PT ;  /* 0x7ff000003600742a */ /* 0x000e220003f0c200 */
[----:B------:R-:W-:-:S05]  /*bdf0*/  ISETP.LT.U32.AND P1, PT, R103, R28, PT ;  /* 0x0000001c6700720c */ /* 0x000fca0003f21070 */
[----:B0-----:R-:W-:-:S08]  /*be00*/  ISETP.LT.OR.EX P0, PT, R102, RZ, !P0, P1 ;  /* 0x000000ff6600720c */ /* 0x001fd00004701710 */
.L_x_1983:
[----:B------:R-:W-:Y:S05]  /*be10*/  BSYNC B1 ;  /* 0x0000000000017941 */ /* 0x000fea0003800000 */
.L_x_1981:
[----:B------:R-:W-:Y:S02]  /*be20*/  FSEL R94, R94, R54, P0 ;  /* 0x000000365e5e7208 */ /* 0x000fe40000000000 */
[----:B------:R-:W-:Y:S02]  /*be30*/  FSEL R95, R95, R55, P0 ;  /* 0x000000375f5f7208 */ /* 0x000fe40000000000 */
[----:B------:R-:W-:Y:S02]  /*be40*/  SEL R103, R103, R28, P0 ;  /* 0x0000001c67677207 */ /* 0x000fe40000000000 */
[----:B------:R-:W-:Y:S02]  /*be50*/  SEL R102, R102, RZ, P0 ;  /* 0x000000ff66667207 */ /* 0x000fe40000000000 */
.L_x_1935:
[----:B------:R-:W-:Y:S05]  /*be60*/  BSYNC B0 ;  /* 0x0000000000007941 */ /* 0x000fea0003800000 */
.L_x_1934:
        /* <DEDUP_REMOVED lines=12> */
.L_x_1985:
[----:B------:R-:W0:Y:S01]  /*bf30*/  DSETP.GTU.AND P0, PT, |R72|, +INF , PT ;  /* 0x7ff000004800742a */ /* 0x000e220003f0c200 */
[----:B------:R-:W-:-:S05]  /*bf40*/  ISETP.LT.U32.AND P1, PT, R3, R10, PT ;  /* 0x0000000a0300720c */ /* 0x000fca0003f21070 */
[----:B0-----:R-:W-:-:S08]  /*bf50*/  ISETP.LT.OR.EX P0, PT, R0, R11, !P0, P1 ;  /* 0x0000000b0000720c */ /* 0x001fd00004701710 */
.L_x_1986:
[----:B------:R-:W-:Y:S05]  /*bf60*/  BSYNC B0 ;  /* 0x0000000000007941 */ /* 0x000fea0003800000 */
.L_x_1984:
        /* <DEDUP_REMOVED lines=16> */
.L_x_1988:
[----:B------:R-:W0:Y:S01]  /*c070*/  DSETP.GTU.AND P0, PT, |R74|, +INF , PT ;  /* 0x7ff000004a00742a */ /* 0x000e220003f0c200 */
[----:B------:R-:W-:-:S05]  /*c080*/  ISETP.LT.U32.AND P1, PT, R5, R12, PT ;  /* 0x0000000c0500720c */ /* 0x000fca0003f21070 */
[----:B0-----:R-:W-:-:S08]  /*c090*/  ISETP.LT.OR.EX P0, PT, R4, R13, !P0, P1 ;  /* 0x0000000d0400720c */ /* 0x001fd00004701710 */
.L_x_1989:
[----:B------:R-:W-:Y:S05]  /*c0a0*/  BSYNC B0 ;  /* 0x0000000000007941 */ /* 0x000fea0003800000 */
.L_x_1987:
        /* <DEDUP_REMOVED lines=16> */
.L_x_1991:
[----:B------:R-:W0:Y:S01]  /*c1b0*/  DSETP.GTU.AND P0, PT, |R76|, +INF , PT ;  /* 0x7ff000004c00742a */ /* 0x000e220003f0c200 */
[----:B------:R-:W-:-:S05]  /*c1c0*/  ISETP.LT.U32.AND P1, PT, R7, R14, PT ;  /* 0x0000000e0700720c */ /* 0x000fca0003f21070 */
[----:B0-----:R-:W-:-:S08]  /*c1d0*/  ISETP.LT.OR.EX P0, PT, R6, R15, !P0, P1 ;  /* 0x0000000f0600720c */ /* 0x001fd00004701710 */
.L_x_1992:
[----:B------:R-:W-:Y:S05]  /*c1e0*/  BSYNC B0 ;  /* 0x0000000000007941 */ /* 0x000fea0003800000 */
.L_x_1990:
        /* <DEDUP_REMOVED lines=16> */
.L_x_1994:
[----:B------:R-:W0:Y:S01]  /*c2f0*/  DSETP.GTU.AND P0, PT, |R78|, +INF , PT ;  /* 0x7ff000004e00742a */ /* 0x000e220003f0c200 */
[----:B------:R-:W-:-:S05]  /*c300*/  ISETP.LT.U32.AND P1, PT, R9, R18, PT ;  /* 0x000000120900720c */ /* 0x000fca0003f21070 */
[----:B0-----:R-:W-:-:S08]  /*c310*/  ISETP.LT.OR.EX P0, PT, R8, R19, !P0, P1 ;  /* 0x000000130800720c */ /* 0x001fd00004701710 */
.L_x_1995:
[----:B------:R-:W-:Y:S05]  /*c320*/  BSYNC B0 ;  /* 0x0000000000007941 */ /* 0x000fea0003800000 */
.L_x_1993:
        /* <DEDUP_REMOVED lines=16> */
.L_x_1997:
[----:B------:R-:W0:Y:S01]  /*c430*/  DSETP.GTU.AND P0, PT, |R80|, +INF , PT ;  /* 0x7ff000005000742a */ /* 0x000e220003f0c200 */
[----:B------:R-:W-:-:S05]  /*c440*/  ISETP.LT.U32.AND P1, PT, R26, R21, PT ;  /* 0x000000151a00720c */ /* 0x000fca0003f21070 */
[----:B0-----:R-:W-:-:S08]  /*c450*/  ISETP.LT.OR.EX P0, PT, R3, R20, !P0, P1 ;  /* 0x000000140300720c */ /* 0x001fd00004701710 */
.L_x_1998:
[----:B------:R-:W-:Y:S05]  /*c460*/  BSYNC B0 ;  /* 0x0000000000007941 */ /* 0x000fea0003800000 */
.L_x_1996:
        /* <DEDUP_REMOVED lines=16> */
.L_x_2000:
[----:B------:R-:W0:Y:S01]  /*c570*/  DSETP.GTU.AND P0, PT, |R82|, +INF , PT ;  /* 0x7ff000005200742a */ /* 0x000e220003f0c200 */
[----:B------:R-:W-:-:S05]  /*c580*/  ISETP.LT.U32.AND P1, PT, R12, R23, PT ;  /* 0x000000170c00720c */ /* 0x000fca0003f21070 */
[----:B0-----:R-:W-:-:S08]  /*c590*/  ISETP.LT.OR.EX P0, PT, R13, R22, !P0, P1 ;  /* 0x000000160d00720c */ /* 0x001fd00004701710 */
.L_x_2001:
[----:B------:R-:W-:Y:S05]  /*c5a0*/  BSYNC B0 ;  /* 0x0000000000007941 */ /* 0x000fea0003800000 */
.L_x_1999:
        /* <DEDUP_REMOVED lines=16> */
.L_x_2003:
[----:B------:R-:W0:Y:S01]  /*c6b0*/  DSETP.GTU.AND P0, PT, |R84|, +INF , PT ;  /* 0x7ff000005400742a */ /* 0x000e220003f0c200 */
[----:B------:R-:W-:-:S05]  /*c6c0*/  ISETP.LT.U32.AND P1, PT, R14, R57, PT ;  /* 0x000000390e00720c */ /* 0x000fca0003f21070 */
[----:B0-----:R-:W-:-:S08]  /*c6d0*/  ISETP.LT.OR.EX P0, PT, R15, R56, !P0, P1 ;  /* 0x000000380f00720c */ /* 0x001fd00004701710 */
.L_x_2004:
[----:B------:R-:W-:Y:S05]  /*c6e0*/  BSYNC B0 ;  /* 0x0000000000007941 */ /* 0x000fea0003800000 */
.L_x_2002:
        /* <DEDUP_REMOVED lines=16> */
.L_x_2006:
[----:B------:R-:W0:Y:S01]  /*c7f0*/  DSETP.GTU.AND P0, PT, |R86|, +INF , PT ;  /* 0x7ff000005600742a */ /* 0x000e220003f0c200 */
[----:B------:R-:W-:-:S05]  /*c800*/  ISETP.LT.U32.AND P1, PT, R28, R59, PT ;  /* 0x0000003b1c00720c */ /* 0x000fca0003f21070 */
[----:B0-----:R-:W-:-:S08]  /*c810*/  ISETP.LT.OR.EX P0, PT, R27, R58, !P0, P1 ;  /* 0x0000003a1b00720c */ /* 0x001fd00004701710 */
.L_x_2007:
[----:B------:R-:W-:Y:S05]  /*c820*/  BSYNC B0 ;  /* 0x0000000000007941 */ /* 0x000fea0003800000 */
.L_x_2005:
        /* <DEDUP_REMOVED lines=16> */
.L_x_2009:
[----:B------:R-:W0:Y:S01]  /*c930*/  DSETP.GTU.AND P0, PT, |R88|, +INF , PT ;  /* 0x7ff000005800742a */ /* 0x000e220003f0c200 */
[----:B------:R-:W-:-:S05]  /*c940*/  ISETP.LT.U32.AND P1, PT, R26, R61, PT ;  /* 0x0000003d1a00720c */ /* 0x000fca0003f21070 */
[----:B0-----:R-:W-:-:S08]  /*c950*/  ISETP.LT.OR.EX P0, PT, R3, R60, !P0, P1 ;  /* 0x0000003c0300720c */ /* 0x001fd00004701710 */
.L_x_2010:
[----:B------:R-:W-:Y:S05]  /*c960*/  BSYNC B0 ;  /* 0x0000000000007941 */ /* 0x000fea0003800000 */
.L_x_2008:
        /* <DEDUP_REMOVED lines=16> */
.L_x_2012:
[----:B------:R-:W0:Y:S01]  /*ca70*/  DSETP.GTU.AND P0, PT, |R90|, +INF , PT ;  /* 0x7ff000005a00742a */ /* 0x000e220003f0c200 */
[----:B------:R-:W-:-:S05]  /*ca80*/  ISETP.LT.U32.AND P1, PT, R20, R99, PT ;  /* 0x000000631400720c */ /* 0x000fca0003f21070 */
[----:B0-----:R-:W-:-:S08]  /*ca90*/  ISETP.LT.OR.EX P0, PT, R21, R98, !P0, P1 ;  /* 0x000000621500720c */ /* 0x001fd00004701710 */
.L_x_2013:
[----:B------:R-:W-:Y:S05]  /*caa0*/  BSYNC B0 ;  /* 0x0000000000007941 */ /* 0x000fea0003800000 */
.L_x_2011:
        /* <DEDUP_REMOVED lines=16> */
.L_x_2015:
[----:B------:R-:W0:Y:S01]  /*cbb0*/  DSETP.GTU.AND P0, PT, |R92|, +INF , PT ;  /* 0x7ff000005c00742a */ /* 0x000e220003f0c200 */
[----:B------:R-:W-:-:S05]  /*cbc0*/  ISETP.LT.U32.AND P1, PT, R14, R101, PT ;  /* 0x000000650e00720c */ /* 0x000fca0003f21070 */
[----:B0-----:R-:W-:-:S08]  /*cbd0*/  ISETP.LT.OR.EX P0, PT, R15, R100, !P0, P1 ;  /* 0x000000640f00720c */ /* 0x001fd00004701710 */
.L_x_2016:
[----:B------:R-:W-:Y:S05]  /*cbe0*/  BSYNC B0 ;  /* 0x0000000000007941 */ /* 0x000fea0003800000 */
.L_x_2014:
        /* <DEDUP_REMOVED lines=16> */
.L_x_2018:
[----:B------:R-:W0:Y:S01]  /*ccf0*/  DSETP.GTU.AND P0, PT, |R94|, +INF , PT ;  /* 0x7ff000005e00742a */ /* 0x000e220003f0c200 */
[----:B------:R-:W-:-:S05]  /*cd00*/  ISETP.LT.U32.AND P1, PT, R28, R103, PT ;  /* 0x000000671c00720c */ /* 0x000fca0003f21070 */
[----:B0-----:R-:W-:-:S08]  /*cd10*/  ISETP.LT.OR.EX P0, PT, R27, R102, !P0, P1 ;  /* 0x000000661b00720c */ /* 0x001fd00004701710 */
.L_x_2019:
[----:B------:R-:W-:Y:S05]  /*cd20*/  BSYNC B0 ;  /* 0x0000000000007941 */ /* 0x000fea0003800000 */
.L_x_2017:
[----:B------:R-:W-:Y:S02]  /*cd30*/  FSEL R20, R18, R94, P0 ;  /* 0x0000005e12147208 */ /* 0x000fe40000000000 */
[----:B------:R-:W-:Y:S02]  /*cd40*/  FSEL R21, R19, R95, P0 ;  /* 0x0000005f13157208 */ /* 0x000fe40000000000 */
[----:B------:R-:W-:Y:S02]  /*cd50*/  SEL R26, R28, R103, P0 ;  /* 0x000000671c1a7207 */ /* 0x000fe40000000000 */
[----:B------:R-:W-:Y:S01]  /*cd60*/  SEL R27, R27, R102, P0 ;  /* 0x000000661b1b7207 */ /* 0x000fe20000000000 */
[----:B------:R-:W-:Y:S05]  /*cd70*/  BRA `(.L_x_1841) ;  /* 0x0000866000007947 */ /* 0x000fea0003800000 */
.L_x_1875:
[----:B------:R-:W-:Y:S01]  /*cd80*/  ISETP.GE.U32.AND P0, PT, R0, c[0x0][0x17c], PT ;  /* 0x00005f0000007a0c */ /* 0x000fe20003f06070 */
[----:B------:R-:W-:Y:S01]  /*cd90*/  BSSY B0, `(.L_x_2020) ;  /* 0x00001d5000007945 */ /* 0x000fe20003800000 */
        /* <DEDUP_REMOVED lines=121> */
.L_x_2067:
[----:B------:R-:W-:-:S05]  /*d530*/  IMAD R4, R111, R104, RZ ;  /* 0x000000686f047224 */ /* 0x000fca00078e02ff */
[----:B------:R-:W-:-:S05]  /*d540*/  SHF.R.U32.HI R9, RZ, 0x2, R4 ;  /* 0x00000002ff097819 */ /* 0x000fca0000011604 */
[----:B------:R-:W-:-:S05]  /*d550*/  IMAD.WIDE.U32 R8, R9, 0x20, R62 ;  /* 0x0000002009087825 */ /* 0x000fca00078e003e */
[----:B------:R0:W2:Y:S01]  /*d560*/  LDG.E.128 R4, [R8.64] ;  /* 0x0000002408047981 */ /* 0x0000a2000c1e1d00 */
        /* <DEDUP_REMOVED lines=8> */
[----:B------:R-:W1:Y:S01]  /*d5f0*/  DSETP.GTU.AND P2, PT, |R68|, +INF , PT ;  /* 0x7ff000004400742a */ /* 0x000e620003f4c200 */
[----:B------:R-:W-:Y:S01]  /*d600*/  PLOP3.LUT P0, PT, PT, PT, PT, 0x80, 0x0 ;  /* 0x000000000000781c */ /* 0x000fe20003f0f070 */
[----:B------:R-:W-:Y:S01]  /*d610*/  IMAD.WIDE.U32 R74, R75, 0x20, R62 ;  /* 0x000000204b4a7825 */ /* 0x000fe200078e003e */
[----:B------:R-:W-:-:S03]  /*d620*/  SHF.R.U32.HI R71, RZ, 0x2, R12 ;  /* 0x00000002ff477819 */ /* 0x000fc6000001160c */
[--C-:B------:R-:W-:Y:S01]  /*d630*/  IMAD.WIDE.U32 R72, R11, 0x20, R62.reuse ;  /* 0x000000200b487825 */ /* 0x100fe200078e003e */
[----:B------:R3:W5:Y:S03]  /*d640*/  LDG.E.128 R12, [R74.64] ;  /* 0x000000244a0c7981 */ /* 0x000766000c1e1d00 */
[----:B------:R-:W-:Y:S01]  /*d650*/  IMAD.WIDE.U32 R70, R71, 0x20, R62 ;  /* 0x0000002047467825 */ /* 0x000fe200078e003e */
[----:B0-----:R-:W5:Y:S04]  /*d660*/  LDG.E.128 R8, [R8.64+0x10] ;  /* 0x0000102408087981 */ /* 0x001f68000c1e1d00 */
[----:B------:R0:W5:Y:S04]  /*d670*/  LDG.E.128 R24, [R72.64] ;  /* 0x0000002448187981 */ /* 0x000168000c1e1d00 */
[----:B------:R0:W5:Y:S04]  /*d680*/  LDG.E.128 R28, [R72.64+0x10] ;  /* 0x00001024481c7981 */ /* 0x000168000c1e1d00 */
[----:B------:R0:W5:Y:S04]  /*d690*/  LDG.E.128 R32, [R70.64] ;  /* 0x0000002446207981 */ /* 0x000168000c1e1d00 */
[----:B------:R0:W5:Y:S01]  /*d6a0*/  LDG.E.128 R36, [R70.64+0x10] ;  /* 0x0000102446247981 */ /* 0x000162000c1e1d00 */
[----:B-1----:R-:W-:-:S03]  /*d6b0*/  @!P2 ISETP.GE.U32.AND P1, PT, R109, R104, PT ;  /* 0x000000686d00a20c */ /* 0x002fc60003f26070 */
[----:B------:R3:W5:Y:S01]  /*d6c0*/  LDG.E.128 R20, [R74.64+0x10] ;  /* 0x000010244a147981 */ /* 0x000762000c1e1d00 */
[----:B------:R-:W-:Y:S01]  /*d6d0*/  @!P2 ISETP.GE.AND.EX P1, PT, R107, RZ, PT, P1 ;  /* 0x000000ff6b00a20c */ /* 0x000fe20003f26310 */
[----:B------:R-:W-:Y:S01]  /*d6e0*/  BSSY B1, `(.L_x_2022) ;  /* 0x000001d000017945 */ /* 0x000fe20003800000 */
[----:B--2---:R-:W1:-:S06]  /*d6f0*/  @!P2 DSETP.NEU.AND P3, PT, R68, R4, PT ;  /* 0x000000044400a22a */ /* 0x004e4c0003f6d000 */
[----:B-1----:R-:W-:Y:S01]  /*d700*/  @!P2 PLOP3.LUT P0, PT, P3, PT, PT, 0x80, 0x0 ;  /* 0x000000000000a81c */ /* 0x002fe20001f0f070 */
[----:B------:R-:W3:-:S06]  /*d710*/  @!P2 DSETP.GT.AND P3, PT, R68, R4, PT ;  /* 0x000000044400a22a */ /* 0x000ecc0003f64000 */
[----:B---3--:R-:W-:-:S06]  /*d720*/  @!P2 SEL R74, RZ, 0xffffffff, !P3 ;  /* 0xffffffffff4aa807 */ /* 0x008fcc0005800000 */
[----:B------:R-:W-:Y:S01]  /*d730*/  @!P0 SEL R74, RZ, 0xffffffff, P1 ;  /* 0xffffffffff4a8807 */ /* 0x000fe20000800000 */
[----:B------:R-:W1:Y:S01]  /*d740*/  @P2 DSETP.GTU.AND P1, PT, |R4|, +INF , PT ;  /* 0x7ff000000400242a */ /* 0x000e620003f2c200 */
[----:B------:R-:W-:Y:S02]  /*d750*/  @P2 ISETP.LT.U32.AND P3, PT, R109, R104, PT ;  /* 0x000000686d00220c */ /* 0x000fe40003f61070 */
        /* <DEDUP_REMOVED lines=18> */
.L_x_2023:
[----:B0-----:R-:W0:Y:S01]  /*d880*/  DSETP.GTU.AND P0, PT, |R6|, +INF , PT ;  /* 0x7ff000000600742a */ /* 0x001e220003f0c200 */
[----:B------:R-:W-:-:S05]  /*d890*/  ISETP.LT.U32.AND P1, PT, R79, R104, PT ;  /* 0x000000684f00720c */ /* 0x000fca0003f21070 */
[----:B0-----:R-:W-:-:S08]  /*d8a0*/  ISETP.LT.OR.EX P0, PT, R78, RZ, !P0, P1 ;  /* 0x000000ff4e00720c */ /* 0x001fd00004701710 */
.L_x_2024:
[----:B------:R-:W-:Y:S05]  /*d8b0*/  BSYNC B1 ;  /* 0x0000000000017941 */ /* 0x000fea0003800000 */
.L_x_2022:
        /* <DEDUP_REMOVED lines=16> */
.L_x_2026:
[----:B-----5:R-:W0:Y:S01]  /*d9c0*/  DSETP.GTU.AND P0, PT, |R8|, +INF , PT ;  /* 0x7ff000000800742a */ /* 0x020e220003f0c200 */
[----:B------:R-:W-:-:S05]  /*d9d0*/  ISETP.LT.U32.AND P1, PT, R81, R104, PT ;  /* 0x000000685100720c */ /* 0x000fca0003f21070 */
[----:B0-----:R-:W-:-:S08]  /*d9e0*/  ISETP.LT.OR.EX P0, PT, R80, RZ, !P0, P1 ;  /* 0x000000ff5000720c */ /* 0x001fd00004701710 */
.L_x_2027:
[----:B------:R-:W-:Y:S05]  /*d9f0*/  BSYNC B1 ;  /* 0x0000000000017941 */ /* 0x000fea0003800000 */
.L_x_2025:
        /* <DEDUP_REMOVED lines=16> */
.L_x_2029:
[----:B------:R-:W0:Y:S01]  /*db00*/  DSETP.GTU.AND P0, PT, |R10|, +INF , PT ;  /* 0x7ff000000a00742a */ /* 0x000e220003f0c200 */
[----:B------:R-:W-:-:S05]  /*db10*/  ISETP.LT.U32.AND P1, PT, R83, R104, PT ;  /* 0x000000685300720c */ /* 0x000fca0003f21070 */
[----:B0-----:R-:W-:-:S08]  /*db20*/  ISETP.LT.OR.EX P0, PT, R82, RZ, !P0, P1 ;  /* 0x000000ff5200720c */ /* 0x001fd00004701710 */
.L_x_2030:
[----:B------:R-:W-:Y:S05]  /*db30*/  BSYNC B1 ;  /* 0x0000000000017941 */ /* 0x000fea0003800000 */
.L_x_2028:
        /* <DEDUP_REMOVED lines=16> */
.L_x_2032:
[----:B------:R-:W0:Y:S01]  /*dc40*/  DSETP.GTU.AND P0, PT, |R12|, +INF , PT ;  /* 0x7ff000000c00742a */ /* 0x000e220003f0c200 */
[----:B------:R-:W-:-:S05]  /*dc50*/  ISETP.LT.U32.AND P1, PT, R105, R113, PT ;  /* 0x000000716900720c */ /* 0x000fca0003f21070 */
[----:B0-----:R-:W-:-:S08]  /*dc60*/  ISETP.LT.OR.EX P0, PT, R106, RZ, !P0, P1 ;  /* 0x000000ff6a00720c */ /* 0x001fd00004701710 */
.L_x_2033:
[----:B------:R-:W-:Y:S05]  /*dc70*/  BSYNC B1 ;  /* 0x0000000000017941 */ /* 0x000fea0003800000 */
.L_x_2031:
        /* <DEDUP_REMOVED lines=16> */
.L_x_2035:
[----:B------:R-:W0:Y:S01]  /*dd80*/  DSETP.GTU.AND P0, PT, |R14|, +INF , PT ;  /* 0x7ff000000e00742a */ /* 0x000e220003f0c200 */
[----:B------:R-:W-:-:S05]  /*dd90*/  ISETP.LT.U32.AND P1, PT, R84, R113, PT ;  /* 0x000000715400720c */ /* 0x000fca0003f21070 */
[----:B0-----:R-:W-:-:S08]  /*dda0*/  ISETP.LT.OR.EX P0, PT, R85, RZ, !P0, P1 ;  /* 0x000000ff5500720c */ /* 0x001fd00004701710 */
.L_x_2036:
[----:B------:R-:W-:Y:S05]  /*ddb0*/  BSYNC B1 ;  /* 0x0000000000017941 */ /* 0x000fea0003800000 */
.L_x_2034:
        /* <DEDUP_REMOVED lines=16> */
.L_x_2038:
[----:B------:R-:W0:Y:S01]  /*dec0*/  DSETP.GTU.AND P0, PT, |R20|, +INF , PT ;  /* 0x7ff000001400742a */ /* 0x000e220003f0c200 */
[----:B------:R-:W-:-:S05]  /*ded0*/  ISETP.LT.U32.AND P1, PT, R86, R113, PT ;  /* 0x000000715600720c */ /* 0x000fca0003f21070 */
[----:B0-----:R-:W-:-:S08]  /*dee0*/  ISETP.LT.OR.EX P0, PT, R87, RZ, !P0, P1 ;  /* 0x000000ff5700720c */ /* 0x001fd00004701710 */
.L_x_2039:
[----:B------:R-:W-:Y:S05]  /*def0*/  BSYNC B1 ;  /* 0x0000000000017941 */ /* 0x000fea0003800000 */
.L_x_2037:
        /* <DEDUP_REMOVED lines=16> */
.L_x_2041:
[----:B------:R-:W0:Y:S01]  /*e000*/  DSETP.GTU.AND P0, PT, |R22|, +INF , PT ;  /* 0x7ff000001600742a */ /* 0x000e220003f0c200 */
[----:B------:R-:W-:-:S05]  /*e010*/  ISETP.LT.U32.AND P1, PT, R88, R113, PT ;  /* 0x000000715800720c */ /* 0x000fca0003f21070 */
[----:B0-----:R-:W-:-:S08]  /*e020*/  ISETP.LT.OR.EX P0, PT, R89, RZ, !P0, P1 ;  /* 0x000000ff5900720c */ /* 0x001fd00004701710 */
.L_x_2042:
[----:B------:R-:W-:Y:S05]  /*e030*/  BSYNC B1 ;  /* 0x0000000000017941 */ /* 0x000fea0003800000 */
.L_x_2040:
        /* <DEDUP_REMOVED lines=16> */
.L_x_2044:
[----:B------:R-:W0:Y:S01]  /*e140*/  DSETP.GTU.AND P0, PT, |R24|, +INF , PT ;  /* 0x7ff000001800742a */ /* 0x000e220003f0c200 */
[----:B------:R-:W-:-:S05]  /*e150*/  ISETP.LT.U32.AND P1, PT, R91, R108, PT ;  /* 0x0000006c5b00720c */ /* 0x000fca0003f21070 */
[----:B0-----:R-:W-:-:S08]  /*e160*/  ISETP.LT.OR.EX P0, PT, R90, RZ, !P0, P1 ;  /* 0x000000ff5a00720c */ /* 0x001fd00004701710 */
.L_x_2045:
[----:B------:R-:W-:Y:S05]  /*e170*/  BSYNC B1 ;  /* 0x0000000000017941 */ /* 0x000fea0003800000 */
.L_x_2043:
        /* <DEDUP_REMOVED lines=16> */
.L_x_2047:
[----:B------:R-:W0:Y:S01]  /*e280*/  DSETP.GTU.AND P0, PT, |R26|, +INF , PT ;  /* 0x7ff000001a00742a */ /* 0x000e220003f0c200 */
[----:B------:R-:W-:-:S05]  /*e290*/  ISETP.LT.U32.AND P1, PT, R93, R108, PT ;  /* 0x0000006c5d00720c */ /* 0x000fca0003f21070 */
[----:B0-----:R-:W-:-:S08]  /*e2a0*/  ISETP.LT.OR.EX P0, PT, R92, RZ, !P0, P1 ;  /* 0x000000ff5c00720c */ /* 0x001fd00004701710 */
.L_x_2048:
[----:B------:R-:W-:Y:S05]  /*e2b0*/  BSYNC B1 ;  /* 0x0000000000017941 */ /* 0x000fea0003800000 */
.L_x_2046:
        /* <DEDUP_REMOVED lines=16> */
.L_x_2050:
[----:B------:R-:W0:Y:S01]  /*e3c0*/  DSETP.GTU.AND P0, PT, |R28|, +INF , PT ;  /* 0x7ff000001c00742a */ /* 0x000e220003f0c200 */
[----:B------:R-:W-:-:S05]  /*e3d0*/  ISETP.LT.U32.AND P1, PT, R97, R108, PT ;  /* 0x0000006c6100720c */ /* 0x000fca0003f21070 */
[----:B0-----:R-:W-:-:S08]  /*e3e0*/  ISETP.LT.OR.EX P0, PT, R96, RZ, !P0, P1 ;  /* 0x000000ff6000720c */ /* 0x001fd00004701710 */
.L_x_2051:
[----:B------:R-:W-:Y:S05]  /*e3f0*/  BSYNC B1 ;  /* 0x0000000000017941 */ /* 0x000fea0003800000 */
.L_x_2049:
        /* <DEDUP_REMOVED lines=16> */
.L_x_2053:
[----:B------:R-:W0:Y:S01]  /*e500*/  DSETP.GTU.AND P0, PT, |R30|, +INF , PT ;  /* 0x7ff000001e00742a */ /* 0x000e220003f0c200 */
[----:B------:R-:W-:-:S05]  /*e510*/  ISETP.LT.U32.AND P1, PT, R99, R108, PT ;  /* 0x0000006c6300720c */ /* 0x000fca0003f21070 */
[----:B0-----:R-:W-:-:S08]  /*e520*/  ISETP.LT.OR.EX P0, PT, R98, RZ, !P0, P1 ;  /* 0x000000ff6200720c */ /* 0x001fd00004701710 */
.L_x_2054:
[----:B------:R-:W-:Y:S05]  /*e530*/  BSYNC B1 ;  /* 0x0000000000017941 */ /* 0x000fea0003800000 */
.L_x_2052:
        /* <DEDUP_REMOVED lines=16> */
.L_x_2056:
[----:B------:R-:W0:Y:S01]  /*e640*/  DSETP.GTU.AND P0, PT, |R32|, +INF , PT ;  /* 0x7ff000002000742a */ /* 0x000e220003f0c200 */
[----:B------:R-:W-:-:S05]  /*e650*/  ISETP.LT.U32.AND P1, PT, R101, R110, PT ;  /* 0x0000006e6500720c */ /* 0x000fca0003f21070 */
[----:B0-----:R-:W-:-:S08]  /*e660*/  ISETP.LT.OR.EX P0, PT, R100, RZ, !P0, P1 ;  /* 0x000000ff6400720c */ /* 0x001fd00004701710 */
.L_x_2057:
[----:B------:R-:W-:Y:S05]  /*e670*/  BSYNC B1 ;  /* 0x0000000000017941 */ /* 0x000fea0003800000 */
.L_x_2055:
        /* <DEDUP_REMOVED lines=16> */
.L_x_2059:
[----:B------:R-:W0:Y:S01]  /*e780*/  DSETP.GTU.AND P0, PT, |R34|, +INF , PT ;  /* 0x7ff000002200742a */ /* 0x000e220003f0c200 */
[----:B------:R-:W-:-:S05]  /*e790*/  ISETP.LT.U32.AND P1, PT, R77, R110, PT ;  /* 0x0000006e4d00720c */ /* 0x000fca0003f21070 */
[----:B0-----:R-:W-:-:S08]  /*e7a0*/  ISETP.LT.OR.EX P0, PT, R76, RZ, !P0, P1 ;  /* 0x000000ff4c00720c */ /* 0x001fd00004701710 */
.L_x_2060:
[----:B------:R-:W-:Y:S05]  /*e7b0*/  BSYNC B1 ;  /* 0x0000000000017941 */ /* 0x000fea0003800000 */
.L_x_2058:
        /* <DEDUP_REMOVED lines=16> */
.L_x_2062:
[----:B------:R-:W0:Y:S01]  /*e8c0*/  DSETP.GTU.AND P0, PT, |R36|, +INF , PT ;  /* 0x7ff000002400742a */ /* 0x000e220003f0c200 */
[----:B------:R-:W-:-:S05]  /*e8d0*/  ISETP.LT.U32.AND P1, PT, R0, R110, PT ;  /* 0x0000006e0000720c */ /* 0x000fca0003f21070 */
[----:B0-----:R-:W-:-:S08]  /*e8e0*/  ISETP.LT.OR.EX P0, PT, R3, RZ, !P0, P1 ;  /* 0x000000ff0300720c */ /* 0x001fd00004701710 */
.L_x_2063:
[----:B------:R-:W-:Y:S05]  /*e8f0*/  BSYNC B1 ;  /* 0x0000000000017941 */ /* 0x000fea0003800000 */
.L_x_2061:
        /* <DEDUP_REMOVED lines=16> */
.L_x_2065:
[----:B------:R-:W0:Y:S01]  /*ea00*/  DSETP.GTU.AND P0, PT, |R38|, +INF , PT ;  /* 0x7ff000002600742a */ /* 0x000e220003f0c200 */
[----:B------:R-:W-:-:S05]  /*ea10*/  ISETP.LT.U32.AND P1, PT, R103, R110, PT ;  /* 0x0000006e6700720c */ /* 0x000fca0003f21070 */
[----:B0-----:R-:W-:-:S08]  /*ea20*/  ISETP.LT.OR.EX P0, PT, R102, RZ, !P0, P1 ;  /* 0x000000ff6600720c */ /* 0x001fd00004701710 */
.L_x_2066:
[----:B------:R-:W-:Y:S05]  /*ea30*/  BSYNC B1 ;  /* 0x0000000000017941 */ /* 0x000fea0003800000 */
.L_x_2064:
        /* <DEDUP_REMOVED lines=10> */
.L_x_2021:
[----:B------:R-:W-:Y:S05]  /*eae0*/  BSYNC B0 ;  /* 0x0000000000007941 */ /* 0x000fea0003800000 */
.L_x_2020:
[----:B------:R-:W-:Y:S01]  /*eaf0*/  ISETP.GE.U32.AND P1, PT, R104, c[0x0][0x17c], PT ;  /* 0x00005f0068007a0c */ /* 0x000fe20003f26070 */
[----:B------:R-:W-:-:S12]  /*eb00*/  BSSY B0, `(.L_x_2068) ;  /* 0x000001e000007945 */ /* 0x000fd80003800000 */
[----:B------:R-:W-:Y:S05]  /*eb10*/  @P1 BRA `(.L_x_2069) ;  /* 0x000001c000001947 */ /* 0x000fea0003800000 */
[----:B------:R-:W-:-:S05]  /*eb20*/  IMAD R4, R111, R104, RZ ;  /* 0x000000686f047224 */ /* 0x000fca00078e02ff */
[----:B------:R-:W-:-:S05]  /*eb30*/  SHF.R.U32.HI R71, RZ, 0x2, R4 ;  /* 0x00000002ff477819 */ /* 0x000fca0000011604 */
[----:B------:R-:W-:-:S05]  /*eb40*/  IMAD.WIDE.U32 R70, R71, 0x20, R62 ;  /* 0x0000002047467825 */ /* 0x000fca00078e003e */
[----:B------:R0:W5:Y:S04]  /*eb50*/  LDG.E.128 R4, [R70.64] ;  /* 0x0000002446047981 */ /* 0x000168000c1e1d00 */
[----:B------:R0:W5:Y:S01]  /*eb60*/  LDG.E.128 R8, [R70.64+0x10] ;  /* 0x0000102446087981 */ /* 0x000162000c1e1d00 */
[----:B------:R-:W-:-:S04]  /*eb70*/  IADD3 R72, R104, c[0x0][0x184], RZ ;  /* 0x0000610068487a10 */ /* 0x000fc80007ffe0ff */
[----:B------:R-:W-:-:S13]  /*eb80*/  ISETP.GE.U32.AND P0, PT, R72, c[0x0][0x17c], PT ;  /* 0x00005f0048007a0c */ /* 0x000fda0003f06070 */
[----:B------:R-:W-:Y:S05]  /*eb90*/  @P0 BRA `(.L_x_2069) ;  /* 0x0000014000000947 */ /* 0x000fea0003800000 */
[----:B0-----:R-:W-:-:S05]  /*eba0*/  IMAD R12, R111, R72, RZ ;  /* 0x000000486f0c7224 */ /* 0x001fca00078e02ff */
[----:B------:R-:W-:-:S05]  /*ebb0*/  SHF.R.U32.HI R71, RZ, 0x2, R12 ;  /* 0x00000002ff477819 */ /* 0x000fca000001160c */
[----:B------:R-:W-:-:S05]  /*ebc0*/  IMAD.WIDE.U32 R70, R71, 0x20, R62 ;  /* 0x0000002047467825 */ /* 0x000fca00078e003e */
[----:B------:R0:W5:Y:S04]  /*ebd0*/  LDG.E.128 R12, [R70.64] ;  /* 0x00000024460c7981 */ /* 0x000168000c1e1d00 */
[----:B------:R0:W5:Y:S01]  /*ebe0*/  LDG.E.128 R20, [R70.64+0x10] ;  /* 0x0000102446147981 */ /* 0x000162000c1e1d00 */
[----:B------:R-:W-:-:S04]  /*ebf0*/  IADD3 R72, R72, c[0x0][0x184], RZ ;  /* 0x0000610048487a10 */ /* 0x000fc80007ffe0ff */
[----:B------:R-:W-:-:S13]  /*ec00*/  ISETP.GE.U32.AND P0, PT, R72, c[0x0][0x17c], PT ;  /* 0x00005f0048007a0c */ /* 0x000fda0003f06070 */
[----:B------:R-:W-:Y:S05]  /*ec10*/  @P0 BRA `(.L_x_2069) ;  /* 0x000000c000000947 */ /* 0x000fea0003800000 */
[----:B0-----:R-:W-:Y:S01]  /*ec20*/  IADD3 R26, R72, c[0x0][0x184], RZ ;  /* 0x00006100481a7a10 */ /* 0x001fe20007ffe0ff */
[----:B------:R-:W-:-:S03]  /*ec30*/  IMAD R24, R111, R72, RZ ;  /* 0x000000486f187224 */ /* 0x000fc600078e02ff */
[----:B------:R-:W-:Y:S02]  /*ec40*/  ISETP.GE.U32.AND P0, PT, R26, c[0x0][0x17c], PT ;  /* 0x00005f001a007a0c */ /* 0x000fe40003f06070 */
[----:B------:R-:W-:-:S05]  /*ec50*/  SHF.R.U32.HI R71, RZ, 0x2, R24 ;  /* 0x00000002ff477819 */ /* 0x000fca0000011618 */
[----:B------:R-:W-:-:S05]  /*ec60*/  IMAD.WIDE.U32 R70, R71, 0x20, R62 ;  /* 0x0000002047467825 */ /* 0x000fca00078e003e */
[----:B------:R0:W5:Y:S01]  /*ec70*/  LDG.E.128 R28, [R70.64+0x10] ;  /* 0x00001024461c7981 */ /* 0x000162000c1e1d00 */
[----:B------:R-:W-:-:S03]  /*ec80*/  @!P0 IMAD R111, R111, R26, RZ ;  /* 0x0000001a6f6f8224 */ /* 0x000fc600078e02ff */
[----:B------:R0:W5:Y:S02]  /*ec90*/  LDG.E.128 R24, [R70.64] ;  /* 0x0000002446187981 */ /* 0x000164000c1e1d00 */
[----:B------:R-:W-:-:S05]  /*eca0*/  @!P0 SHF.R.U32.HI R111, RZ, 0x2, R111 ;  /* 0x00000002ff6f8819 */ /* 0x000fca000001166f */
[----:B------:R-:W-:-:S05]  /*ecb0*/  @!P0 IMAD.WIDE.U32 R62, R111, 0x20, R62 ;  /* 0x000000206f3e8825 */ /* 0x000fca00078e003e */
[----:B------:R0:W5:Y:S04]  /*ecc0*/  @!P0 LDG.E.128 R32, [R62.64] ;  /* 0x000000243e208981 */ /* 0x000168000c1e1d00 */
[----:B------:R0:W5:Y:S02]  /*ecd0*/  @!P0 LDG.E.128 R36, [R62.64+0x10] ;  /* 0x000010243e248981 */ /* 0x000164000c1e1d00 */
.L_x_2069:
[----:B0-----:R-:W-:Y:S05]  /*ece0*/  BSYNC B0 ;  /* 0x0000000000007941 */ /* 0x001fea0003800000 */
.L_x_2068:
        /* <DEDUP_REMOVED lines=14> */
.L_x_2073:
[----:B-----5:R-:W0:Y:S01]  /*edd0*/  DSETP.GTU.AND P0, PT, |R4|, +INF , PT ;  /* 0x7ff000000400742a */ /* 0x020e220003f0c200 */
[----:B------:R-:W-:-:S05]  /*ede0*/  ISETP.LT.U32.AND P1, PT, R109, R104, PT ;  /* 0x000000686d00720c */ /* 0x000fca0003f21070 */
[----:B0-----:R-:W-:-:S08]  /*edf0*/  ISETP.LT.OR.EX P0, PT, R107, RZ, !P0, P1 ;  /* 0x000000ff6b00720c */ /* 0x001fd00004701710 */
.L_x_2074:
[----:B------:R-:W-:Y:S05]  /*ee00*/  BSYNC B1 ;  /* 0x0000000000017941 */ /* 0x000fea0003800000 */
.L_x_2072:
        /* <DEDUP_REMOVED lines=16> */
.L_x_2076:
[----:B------:R-:W0:Y:S01]  /*ef10*/  DSETP.GTU.AND P0, PT, |R6|, +INF , PT ;  /* 0x7ff000000600742a */ /* 0x000e220003f0c200 */
[----:B------:R-:W-:-:S05]  /*ef20*/  ISETP.LT.U32.AND P1, PT, R79, R104, PT ;  /* 0x000000684f00720c */ /* 0x000fca0003f21070 */
[----:B0-----:R-:W-:-:S08]  /*ef30*/  ISETP.LT.OR.EX P0, PT, R78, RZ, !P0, P1 ;  /* 0x000000ff4e00720c */ /* 0x001fd00004701710 */
.L_x_2077:
[----:B------:R-:W-:Y:S05]  /*ef40*/  BSYNC B1 ;  /* 0x0000000000017941 */ /* 0x000fea0003800000 */
.L_x_2075:
        /* <DEDUP_REMOVED lines=16> */
.L_x_2079:
[----:B------:R-:W0:Y:S01]  /*f050*/  DSETP.GTU.AND P0, PT, |R8|, +INF , PT ;  /* 0x7ff000000800742a */ /* 0x000e220003f0c200 */
[----:B------:R-:W-:-:S05]  /*f060*/  ISETP.LT.U32.AND P1, PT, R81, R104, PT ;  /* 0x000000685100720c */ /* 0x000fca0003f21070 */
[----:B0-----:R-:W-:-:S08]  /*f070*/  ISETP.LT.OR.EX P0, PT, R80, RZ, !P0, P1 ;  /* 0x000000ff5000720c */ /* 0x001fd00004701710 */
.L_x_2080:
[----:B------:R-:W-:Y:S05]  /*f080*/  BSYNC B1 ;  /* 0x0000000000017941 */ /* 0x000fea0003800000 */
.L_x_2078:
        /* <DEDUP_REMOVED lines=16> */
.L_x_2082:
[----:B------:R-:W0:Y:S01]  /*f190*/  DSETP.GTU.AND P0, PT, |R10|, +INF , PT ;  /* 0x7ff000000a00742a */ /* 0x000e220003f0c200 */
[----:B------:R-:W-:-:S05]  /*f1a0*/  ISETP.LT.U32.AND P1, PT, R83, R104, PT ;  /* 0x000000685300720c */ /* 0x000fca0003f21070 */
[----:B0-----:R-:W-:-:S08]  /*f1b0*/  ISETP.LT.OR.EX P0, PT, R82, RZ, !P0, P1 ;  /* 0x000000ff5200720c */ /* 0x001fd00004701710 */
.L_x_2083:
[----:B------:R-:W-:Y:S05]  /*f1c0*/  BSYNC B1 ;  /* 0x0000000000017941 */ /* 0x000fea0003800000 */
.L_x_2081:
        /* <DEDUP_REMOVED lines=19> */
.L_x_2085:
[----:B------:R-:W0:Y:S01]  /*f300*/  DSETP.GTU.AND P0, PT, |R12|, +INF , PT ;  /* 0x7ff000000c00742a */ /* 0x000e220003f0c200 */
[----:B------:R-:W-:-:S05]  /*f310*/  ISETP.LT.U32.AND P1, PT, R105, R5, PT ;  /* 0x000000056900720c */ /* 0x000fca0003f21070 */
[----:B0-----:R-:W-:-:S08]  /*f320*/  ISETP.LT.OR.EX P0, PT, R106, RZ, !P0, P1 ;  /* 0x000000ff6a00720c */ /* 0x001fd00004701710 */
.L_x_2086:
[----:B------:R-:W-:Y:S05]  /*f330*/  BSYNC B1 ;  /* 0x0000000000017941 */ /* 0x000fea0003800000 */
.L_x_2084:
        /* <DEDUP_REMOVED lines=16> */
.L_x_2088:
[----:B------:R-:W0:Y:S01]  /*f440*/  DSETP.GTU.AND P0, PT, |R14|, +INF , PT ;  /* 0x7ff000000e00742a */ /* 0x000e220003f0c200 */
[----:B------:R-:W-:-:S05]  /*f450*/  ISETP.LT.U32.AND P1, PT, R84, R5, PT ;  /* 0x000000055400720c */ /* 0x000fca0003f21070 */
[----:B0-----:R-:W-:-:S08]  /*f460*/  ISETP.LT.OR.EX P0, PT, R85, RZ, !P0, P1 ;  /* 0x000000ff5500720c */ /* 0x001fd00004701710 */
.L_x_2089:
[----:B------:R-:W-:Y:S05]  /*f470*/  BSYNC B1 ;  /* 0x0000000000017941 */ /* 0x000fea0003800000 */
.L_x_2087:
        /* <DEDUP_REMOVED lines=16> */
.L_x_2091:
[----:B------:R-:W0:Y:S01]  /*f580*/  DSETP.GTU.AND P0, PT, |R20|, +INF , PT ;  /* 0x7ff000001400742a */ /* 0x000e220003f0c200 */
[----:B------:R-:W-:-:S05]  /*f590*/  ISETP.LT.U32.AND P1, PT, R86, R5, PT ;  /* 0x000000055600720c */ /* 0x000fca0003f21070 */
[----:B0-----:R-:W-:-:S08]  /*f5a0*/  ISETP.LT.OR.EX P0, PT, R87, RZ, !P0, P1 ;  /* 0x000000ff5700720c */ /* 0x001fd00004701710 */
.L_x_2092:
[----:B------:R-:W-:Y:S05]  /*f5b0*/  BSYNC B1 ;  /* 0x0000000000017941 */ /* 0x000fea0003800000 */
.L_x_2090:
        /* <DEDUP_REMOVED lines=16> */
.L_x_2094:
[----:B------:R-:W0:Y:S01]  /*f6c0*/  DSETP.GTU.AND P0, PT, |R22|, +INF , PT ;  /* 0x7ff000001600742a */ /* 0x000e220003f0c200 */
[----:B------:R-:W-:-:S05]  /*f6d0*/  ISETP.LT.U32.AND P1, PT, R88, R5, PT ;  /* 0x000000055800720c */ /* 0x000fca0003f21070 */
[----:B0-----:R-:W-:-:S08]  /*f6e0*/  ISETP.LT.OR.EX P0, PT, R89, RZ, !P0, P1 ;  /* 0x000000ff5900720c */ /* 0x001fd00004701710 */
.L_x_2095:
[----:B------:R-:W-:Y:S05]  /*f6f0*/  BSYNC B1 ;  /* 0x0000000000017941 */ /* 0x000fea0003800000 */
.L_x_2093:
        /* <DEDUP_REMOVED lines=19> */
.L_x_2097:
[----:B------:R-:W0:Y:S01]  /*f830*/  DSETP.GTU.AND P0, PT, |R24|, +INF , PT ;  /* 0x7ff000001800742a */ /* 0x000e220003f0c200 */
[----:B------:R-:W-:-:S05]  /*f840*/  ISETP.LT.U32.AND P1, PT, R91, R6, PT ;  /* 0x000000065b00720c */ /* 0x000fca0003f21070 */
[----:B0-----:R-:W-:-:S08]  /*f850*/  ISETP.LT.OR.EX P0, PT, R90, RZ, !P0, P1 ;  /* 0x000000ff5a00720c */ /* 0x001fd00004701710 */
.L_x_2098:
[----:B------:R-:W-:Y:S05]  /*f860*/  BSYNC B1 ;  /* 0x0000000000017941 */ /* 0x000fea0003800000 */
.L_x_2096:
        /* <DEDUP_REMOVED lines=16> */
.L_x_2100:
[----:B------:R-:W0:Y:S01]  /*f970*/  DSETP.GTU.AND P0, PT, |R26|, +INF , PT ;  /* 0x7ff000001a00742a */ /* 0x000e220003f0c200 */
[----:B------:R-:W-:-:S05]  /*f980*/  ISETP.LT.U32.AND P1, PT, R93, R6, PT ;  /* 0x000000065d00720c */ /* 0x000fca0003f21070 */
[----:B0-----:R-:W-:-:S08]  /*f990*/  ISETP.LT.OR.EX P0, PT, R92, RZ, !P0, P1 ;  /* 0x000000ff5c00720c */ /* 0x001fd00004701710 */
.L_x_2101:
[----:B------:R-:W-:Y:S05]  /*f9a0*/  BSYNC B1 ;  /* 0x0000000000017941 */ /* 0x000fea0003800000 */
.L_x_2099:
        /* <DEDUP_REMOVED lines=16> */
.L_x_2103:
[----:B------:R-:W0:Y:S01]  /*fab0*/  DSETP.GTU.AND P0, PT, |R28|, +INF , PT ;  /* 0x7ff000001c00742a */ /* 0x000e220003f0c200 */
[----:B------:R-:W-:-:S05]  /*fac0*/  ISETP.LT.U32.AND P1, PT, R97, R6, PT ;  /* 0x000000066100720c */ /* 0x000fca0003f21070 */
[----:B0-----:R-:W-:-:S08]  /*fad0*/  ISETP.LT.OR.EX P0, PT, R96, RZ, !P0, P1 ;  /* 0x000000ff6000720c */ /* 0x001fd00004701710 */
.L_x_2104:
[----:B------:R-:W-:Y:S05]  /*fae0*/  BSYNC B1 ;  /* 0x0000000000017941 */ /* 0x000fea0003800000 */
.L_x_2102:
        /* <DEDUP_REMOVED lines=16> */
.L_x_2106:
[----:B------:R-:W0:Y:S01]  /*fbf0*/  DSETP.GTU.AND P0, PT, |R30|, +INF , PT ;  /* 0x7ff000001e00742a */ /* 0x000e220003f0c200 */
[----:B------:R-:W-:-:S05]  /*fc00*/  ISETP.LT.U32.AND P1, PT, R99, R6, PT ;  /* 0x000000066300720c */ /* 0x000fca0003f21070 */
[----:B0-----:R-:W-:-:S08]  /*fc10*/  ISETP.LT.OR.EX P0, PT, R98, RZ, !P0, P1 ;  /* 0x000000ff6200720c */ /* 0x001fd00004701710 */
.L_x_2107:
[----:B------:R-:W-:Y:S05]  /*fc20*/  BSYNC B1 ;  /* 0x0000000000017941 */ /* 0x000fea0003800000 */
.L_x_2105:
        /* <DEDUP_REMOVED lines=19> */
.L_x_2109:
[----:B------:R-:W0:Y:S01]  /*fd60*/  DSETP.GTU.AND P0, PT, |R32|, +INF , PT ;  /* 0x7ff000002000742a */ /* 0x000e220003f0c200 */
[----:B------:R-:W-:-:S05]  /*fd70*/  ISETP.LT.U32.AND P1, PT, R101, R8, PT ;  /* 0x000000086500720c */ /* 0x000fca0003f21070 */
[----:B0-----:R-:W-:-:S08]  /*fd80*/  ISETP.LT.OR.EX P0, PT, R100, RZ, !P0, P1 ;  /* 0x000000ff6400720c */ /* 0x001fd00004701710 */
.L_x_2110:
[----:B------:R-:W-:Y:S05]  /*fd90*/  BSYNC B1 ;  /* 0x0000000000017941 */ /* 0x000fea0003800000 */
.L_x_2108:
        /* <DEDUP_REMOVED lines=16> */
.L_x_2112:
[----:B------:R-:W0:Y:S01]  /*fea0*/  DSETP.GTU.AND P0, PT, |R34|, +INF , PT ;  /* 0x7ff000002200742a */ /* 0x000e220003f0c200 */
[----:B------:R-:W-:-:S05]  /*feb0*/  ISETP.LT.U32.AND P1, PT, R77, R8, PT ;  /* 0x000000084d00720c */ /* 0x000fca0003f21070 */
[----:B0-----:R-:W-:-:S08]  /*fec0*/  ISETP.LT.OR.EX P0, PT, R76, RZ, !P0, P1 ;  /* 0x000000ff4c00720c */ /* 0x001fd00004701710 */
.L_x_2113:
[----:B------:R-:W-:Y:S05]  /*fed0*/  BSYNC B1 ;  /* 0x0000000000017941 */ /* 0x000fea0003800000 */
.L_x_2111:
        /* <DEDUP_REMOVED lines=16> */
.L_x_2115:
[----:B------:R-:W0:Y:S01]  /*ffe0*/  DSETP.GTU.AND P0, PT, |R36|, +INF , PT ;  /* 0x7ff000002400742a */ /* 0x000e220003f0c200 */
[----:B------:R-:W-:-:S05]  /*fff0*/  ISETP.LT.U32.AND P1, PT, R0, R8, PT ;  /* 0x000000080000720c */ /* 0x000fca0003f21070 */
[----:B0-----:R-:W-:-:S08]  /*10000*/  ISETP.LT.OR.EX P0, PT, R3, RZ, !P0, P1 ;  /* 0x000000ff0300720c */ /* 0x001fd00004701710 */
.L_x_2116:
[----:B------:R-:W-:Y:S05]  /*10010*/  BSYNC B1 ;  /* 0x0000000000017941 */ /* 0x000fea0003800000 */
.L_x_2114:
        /* <DEDUP_REMOVED lines=16> */
.L_x_2118:
[----:B------:R-:W0:Y:S01]  /*10120*/  DSETP.GTU.AND P0, PT, |R38|, +INF , PT ;  /* 0x7ff000002600742a */ /* 0x000e220003f0c200 */
[----:B------:R-:W-:-:S05]  /*10130*/  ISETP.LT.U32.AND P1, PT, R103, R8, PT ;  /* 0x000000086700720c */ /* 0x000fca0003f21070 */
[----:B0-----:R-:W-:-:S08]  /*10140*/  ISETP.LT.OR.EX P0, PT, R102, RZ, !P0, P1 ;  /* 0x000000ff6600720c */ /* 0x001fd00004701710 */
.L_x_2119:
[----:B------:R-:W-:Y:S05]  /*10150*/  BSYNC B1 ;  /* 0x0000000000017941 */ /* 0x000fea0003800000 */
.L_x_2117:
[----:B------:R-:W-:Y:S02]  /*10160*/  FSEL R94, R94, R38, P0 ;  /* 0x000000265e5e7208 */ /* 0x000fe40000000000 */
[----:B------:R-:W-:Y:S02]  /*10170*/  FSEL R95, R95, R39, P0 ;  /* 0x000000275f5f7208 */ /* 0x000fe40000000000 */
[----:B------:R-:W-:Y:S02]  /*10180*/  SEL R103, R103, R8, P0 ;  /* 0x0000000867677207 */ /* 0x000fe40000000000 */
[----:B------:R-:W-:Y:S02]  /*10190*/  SEL R102, R102, RZ, P0 ;  /* 0x000000ff66667207 */ /* 0x000fe40000000000 */
.L_x_2071:
[----:B------:R-:W-:Y:S05]  /*101a0*/  BSYNC B0 ;  /* 0x0000000000007941 */ /* 0x000fea0003800000 */
.L_x_2070:
        /* <DEDUP_REMOVED lines=12> */
.L_x_2121:
[----:B------:R-:W0:Y:S01]  /*10270*/  DSETP.GTU.AND P0, PT, |R58|, +INF , PT ;  /* 0x7ff000003a00742a */ /* 0x000e220003f0c200 */
[----:B------:R-:W-:-:S05]  /*10280*/  ISETP.LT.U32.AND P1, PT, R109, R105, PT ;  /* 0x000000696d00720c */ /* 0x000fca0003f21070 */
[----:B0-----:R-:W-:-:S08]  /*10290*/  ISETP.LT.OR.EX P0, PT, R107, R106, !P0, P1 ;  /* 0x0000006a6b00720c */ /* 0x001fd00004701710 */
.L_x_2122:
[----:B------:R-:W-:Y:S05]  /*102a0*/  BSYNC B0 ;  /* 0x0000000000007941 */ /* 0x000fea0003800000 */
.L_x_2120:
[----:B------:R-:W0:Y:S01]  /*102b0*/  DSETP.GTU.AND P1, PT, |R66|, +INF , PT ;  /* 0x7ff000004200742a */ /* 0x000e220003f2c200 */
[----:B------:R-:W-:Y:S01]  /*102c0*/  BSSY B0, `(.L_x_2123) ;  /* 0x0000012000007945 */ /* 0x000fe20003800000 */
[----:B-----5:R-:W-:Y:S02]  /*102d0*/  FSEL R4, R68, R58, P0 ;  /* 0x0000003a44047208 */ /* 0x020fe40000000000 */
        /* <DEDUP_REMOVED lines=13> */
.L_x_2124:
[----:B------:R-:W0:Y:S01]  /*103b0*/  DSETP.GTU.AND P0, PT, |R56|, +INF , PT ;  /* 0x7ff000003800742a */ /* 0x000e220003f0c200 */
[----:B------:R-:W-:-:S05]  /*103c0*/  ISETP.LT.U32.AND P1, PT, R79, R84, PT ;  /* 0x000000544f00720c */ /* 0x000fca0003f21070 */
[----:B0-----:R-:W-:-:S08]  /*103d0*/  ISETP.LT.OR.EX P0, PT, R78, R85, !P0, P1 ;  /* 0x000000554e00720c */ /* 0x001fd00004701710 */
.L_x_2125:
[----:B------:R-:W-:Y:S05]  /*103e0*/  BSYNC B0 ;  /* 0x0000000000007941 */ /* 0x000fea0003800000 */
.L_x_2123:
        /* <DEDUP_REMOVED lines=16> */
.L_x_2127:
[----:B------:R-:W0:Y:S01]  /*104f0*/  DSETP.GTU.AND P0, PT, |R54|, +INF , PT ;  /* 0x7ff000003600742a */ /* 0x000e220003f0c200 */
[----:B------:R-:W-:-:S05]  /*10500*/  ISETP.LT.U32.AND P1, PT, R81, R86, PT ;  /* 0x000000565100720c */ /* 0x000fca0003f21070 */
[----:B0-----:R-:W-:-:S08]  /*10510*/  ISETP.LT.OR.EX P0, PT, R80, R87, !P0, P1 ;  /* 0x000000575000720c */ /* 0x001fd00004701710 */
.L_x_2128:
[----:B------:R-:W-:Y:S05]  /*10520*/  BSYNC B0 ;  /* 0x0000000000007941 */ /* 0x000fea0003800000 */
.L_x_2126:
        /* <DEDUP_REMOVED lines=16> */
.L_x_2130:
[----:B------:R-:W0:Y:S01]  /*10630*/  DSETP.GTU.AND P0, PT, |R52|, +INF , PT ;  /* 0x7ff000003400742a */ /* 0x000e220003f0c200 */
[----:B------:R-:W-:-:S05]  /*10640*/  ISETP.LT.U32.AND P1, PT, R83, R88, PT ;  /* 0x000000585300720c */ /* 0x000fca0003f21070 */
[----:B0-----:R-:W-:-:S08]  /*10650*/  ISETP.LT.OR.EX P0, PT, R82, R89, !P0, P1 ;  /* 0x000000595200720c */ /* 0x001fd00004701710 */
.L_x_2131:
[----:B------:R-:W-:Y:S05]  /*10660*/  BSYNC B0 ;  /* 0x0000000000007941 */ /* 0x000fea0003800000 */
.L_x_2129:
        /* <DEDUP_REMOVED lines=16> */
.L_x_2133:
[----:B------:R-:W0:Y:S01]  /*10770*/  DSETP.GTU.AND P0, PT, |R50|, +INF , PT ;  /* 0x7ff000003200742a */ /* 0x000e220003f0c200 */
[----:B------:R-:W-:-:S05]  /*10780*/  ISETP.LT.U32.AND P1, PT, R14, R91, PT ;  /* 0x0000005b0e00720c */ /* 0x000fca0003f21070 */
[----:B0-----:R-:W-:-:S08]  /*10790*/  ISETP.LT.OR.EX P0, PT, R107, R90, !P0, P1 ;  /* 0x0000005a6b00720c */ /* 0x001fd00004701710 */
.L_x_2134:
[----:B------:R-:W-:Y:S05]  /*107a0*/  BSYNC B0 ;  /* 0x0000000000007941 */ /* 0x000fea0003800000 */
.L_x_2132:
        /* <DEDUP_REMOVED lines=16> */
.L_x_2136:
[----:B------:R-:W0:Y:S01]  /*108b0*/  DSETP.GTU.AND P0, PT, |R48|, +INF , PT ;  /* 0x7ff000003000742a */ /* 0x000e220003f0c200 */
[----:B------:R-:W-:-:S05]  /*108c0*/  ISETP.LT.U32.AND P1, PT, R84, R93, PT ;  /* 0x0000005d5400720c */ /* 0x000fca0003f21070 */
[----:B0-----:R-:W-:-:S08]  /*108d0*/  ISETP.LT.OR.EX P0, PT, R85, R92, !P0, P1 ;  /* 0x0000005c5500720c */ /* 0x001fd00004701710 */
.L_x_2137:
[----:B------:R-:W-:Y:S05]  /*108e0*/  BSYNC B0 ;  /* 0x0000000000007941 */ /* 0x000fea0003800000 */
.L_x_2135:
        /* <DEDUP_REMOVED lines=16> */
.L_x_2139:
[----:B------:R-:W0:Y:S01]  /*109f0*/  DSETP.GTU.AND P0, PT, |R46|, +INF , PT ;  /* 0x7ff000002e00742a */ /* 0x000e220003f0c200 */
[----:B------:R-:W-:-:S05]  /*10a00*/  ISETP.LT.U32.AND P1, PT, R86, R97, PT ;  /* 0x000000615600720c */ /* 0x000fca0003f21070 */
[----:B0-----:R-:W-:-:S08]  /*10a10*/  ISETP.LT.OR.EX P0, PT, R87, R96, !P0, P1 ;  /* 0x000000605700720c */ /* 0x001fd00004701710 */
.L_x_2140:
[----:B------:R-:W-:Y:S05]  /*10a20*/  BSYNC B0 ;  /* 0x0000000000007941 */ /* 0x000fea0003800000 */
.L_x_2138:
        /* <DEDUP_REMOVED lines=16> */
.L_x_2142:
[----:B------:R-:W0:Y:S01]  /*10b30*/  DSETP.GTU.AND P0, PT, |R44|, +INF , PT ;  /* 0x7ff000002c00742a */ /* 0x000e220003f0c200 */
[----:B------:R-:W-:-:S05]  /*10b40*/  ISETP.LT.U32.AND P1, PT, R88, R99, PT ;  /* 0x000000635800720c */ /* 0x000fca0003f21070 */
[----:B0-----:R-:W-:-:S08]  /*10b50*/  ISETP.LT.OR.EX P0, PT, R89, R98, !P0, P1 ;  /* 0x000000625900720c */ /* 0x001fd00004701710 */
.L_x_2143:
[----:B------:R-:W-:Y:S05]  /*10b60*/  BSYNC B0 ;  /* 0x0000000000007941 */ /* 0x000fea0003800000 */
.L_x_2141:
        /* <DEDUP_REMOVED lines=16> */
.L_x_2145:
[----:B------:R-:W0:Y:S01]  /*10c70*/  DSETP.GTU.AND P0, PT, |R42|, +INF , PT ;  /* 0x7ff000002a00742a */ /* 0x000e220003f0c200 */
[----:B------:R-:W-:-:S05]  /*10c80*/  ISETP.LT.U32.AND P1, PT, R22, R101, PT ;  /* 0x000000651600720c */ /* 0x000fca0003f21070 */
[----:B0-----:R-:W-:-:S08]  /*10c90*/  ISETP.LT.OR.EX P0, PT, R107, R100, !P0, P1 ;  /* 0x000000646b00720c */ /* 0x001fd00004701710 */
.L_x_2146:
[----:B------:R-:W-:Y:S05]  /*10ca0*/  BSYNC B0 ;  /* 0x0000000000007941 */ /* 0x000fea0003800000 */
.L_x_2144:
        /* <DEDUP_REMOVED lines=16> */
.L_x_2148:
[----:B------:R-:W0:Y:S01]  /*10db0*/  DSETP.GTU.AND P0, PT, |R40|, +INF , PT ;  /* 0x7ff000002800742a */ /* 0x000e220003f0c200 */
[----:B------:R-:W-:-:S05]  /*10dc0*/  ISETP.LT.U32.AND P1, PT, R84, R77, PT ;  /* 0x0000004d5400720c */ /* 0x000fca0003f21070 */
[----:B0-----:R-:W-:-:S08]  /*10dd0*/  ISETP.LT.OR.EX P0, PT, R85, R76, !P0, P1 ;  /* 0x0000004c5500720c */ /* 0x001fd00004701710 */
.L_x_2149:
[----:B------:R-:W-:Y:S05]  /*10de0*/  BSYNC B0 ;  /* 0x0000000000007941 */ /* 0x000fea0003800000 */
.L_x_2147:
        /* <DEDUP_REMOVED lines=16> */
.L_x_2151:
[----:B------:R-:W0:Y:S01]  /*10ef0*/  DSETP.GTU.AND P0, PT, |R18|, +INF , PT ;  /* 0x7ff000001200742a */ /* 0x000e220003f0c200 */
[----:B------:R-:W-:-:S05]  /*10f00*/  ISETP.LT.U32.AND P1, PT, R97, R0, PT ;  /* 0x000000006100720c */ /* 0x000fca0003f21070 */
[----:B0-----:R-:W-:-:S08]  /*10f10*/  ISETP.LT.OR.EX P0, PT, R96, R3, !P0, P1 ;  /* 0x000000036000720c */ /* 0x001fd00004701710 */
.L_x_2152:
[----:B------:R-:W-:Y:S05]  /*10f20*/  BSYNC B0 ;  /* 0x0000000000007941 */ /* 0x000fea0003800000 */
.L_x_2150:
        /* <DEDUP_REMOVED lines=16> */
.L_x_2154:
[----:B------:R-:W0:Y:S01]  /*11030*/  DSETP.GTU.AND P0, PT, |R94|, +INF , PT ;  /* 0x7ff000005e00742a */ /* 0x000e220003f0c200 */
[----:B------:R-:W-:-:S05]  /*11040*/  ISETP.LT.U32.AND P1, PT, R26, R103, PT ;  /* 0x000000671a00720c */ /* 0x000fca0003f21070 */
[----:B0-----:R-:W-:-:S08]  /*11050*/  ISETP.LT.OR.EX P0, PT, R27, R102, !P0, P1 ;  /* 0x000000661b00720c */ /* 0x001fd00004701710 */
.L_x_2155:
[----:B------:R-:W-:Y:S05]  /*11060*/  BSYNC B0 ;  /* 0x0000000000007941 */ /* 0x000fea0003800000 */
.L_x_2153:
[----:B------:R-:W-:Y:S02]  /*11070*/  FSEL R20, R20, R94, P0 ;  /* 0x0000005e14147208 */ /* 0x000fe40000000000 */
[----:B------:R-:W-:Y:S02]  /*11080*/  FSEL R21, R21, R95, P0 ;  /* 0x0000005f15157208 */ /* 0x000fe40000000000 */
[----:B------:R-:W-:Y:S02]  /*11090*/  SEL R26, R26, R103, P0 ;  /* 0x000000671a1a7207 */ /* 0x000fe40000000000 */
[----:B------:R-:W-:Y:S01]  /*110a0*/  SEL R27, R27, R102, P0 ;  /* 0x000000661b1b7207 */ /* 0x000fe20000000000 */
[----:B------:R-:W-:Y:S05]  /*110b0*/  BRA `(.L_x_1841) ;  /* 0x0000432000007947 */ /* 0x000fea0003800000 */
.L_x_1874:
[----:B------:R-:W-:Y:S01]  /*110c0*/  IMAD.MOV.U32 R3, RZ, RZ, c[0x0][0x184] ;  /* 0x00006100ff037624 */ /* 0x000fe200078e00ff */
[----:B------:R-:W-:Y:S01]  /*110d0*/  BSSY B0, `(.L_x_2156) ;  /* 0x00001d8000007945 */ /* 0x000fe20003800000 */
[--C-:B------:R-:W-:Y:S02]  /*110e0*/  IMAD.MOV.U32 R110, RZ, RZ, R104.reuse ;  /* 0x000000ffff6e7224 */ /* 0x100fe400078e0068 */
        /* <DEDUP_REMOVED lines=127> */
.L_x_2203:
[----:B------:R-:W-:-:S05]  /*118e0*/  SHF.R.U32.HI R109, RZ, 0x2, R110 ;  /* 0x00000002ff6d7819 */ /* 0x000fca000001166e */
[----:B------:R-:W-:-:S05]  /*118f0*/  IMAD.WIDE.U32 R108, R109, 0x20, R62 ;  /* 0x000000206d6c7825 */ /* 0x000fca00078e003e */
[----:B------:R-:W2:Y:S01]  /*11900*/  LDG.E.128 R4, [R108.64] ;  /* 0x000000246c047981 */ /* 0x000ea2000c1e1d00 */
[----:B------:R-:W-:-:S03]  /*11910*/  IADD3 R111, R110, c[0x0][0x184], RZ ;  /* 0x000061006e6f7a10 */ /* 0x000fc60007ffe0ff */
[----:B------:R0:W5:Y:S01]  /*11920*/  LDG.E.128 R28, [R108.64+0x10] ;  /* 0x000010246c1c7981 */ /* 0x000162000c1e1d00 */
[----:B------:R-:W-:Y:S01]  /*11930*/  IADD3 R113, R111, c[0x0][0x184], RZ ;  /* 0x000061006f717a10 */ /* 0x000fe20007ffe0ff */
[----:B------:R-:W1:Y:S01]  /*11940*/  DSETP.GTU.AND P2, PT, |R70|, +INF , PT ;  /* 0x7ff000004600742a */ /* 0x000e620003f4c200 */
[----:B------:R-:W-:Y:S02]  /*11950*/  PLOP3.LUT P0, PT, PT, PT, PT, 0x80, 0x0 ;  /* 0x000000000000781c */ /* 0x000fe40003f0f070 */
[----:B------:R-:W-:Y:S02]  /*11960*/  IADD3 R112, R113, c[0x0][0x184], RZ ;  /* 0x0000610071707a10 */ /* 0x000fe40007ffe0ff */
[----:B------:R-:W-:Y:S02]  /*11970*/  SHF.R.U32.HI R75, RZ, 0x2, R113 ;  /* 0x00000002ff4b7819 */ /* 0x000fe40000011671 */
[----:B------:R-:W-:Y:S02]  /*11980*/  SHF.R.U32.HI R73, RZ, 0x2, R112 ;  /* 0x00000002ff497819 */ /* 0x000fe40000011670 */
[----:B------:R-:W-:Y:S01]  /*11990*/  SHF.R.U32.HI R79, RZ, 0x2, R111 ;  /* 0x00000002ff4f7819 */ /* 0x000fe2000001166f */
[----:B------:R-:W-:-:S04]  /*119a0*/  IMAD.WIDE.U32 R74, R75, 0x20, R62 ;  /* 0x000000204b4a7825 */ /* 0x000fc800078e003e */
[--C-:B------:R-:W-:Y:S01]  /*119b0*/  IMAD.WIDE.U32 R72, R73, 0x20, R62.reuse ;  /* 0x0000002049487825 */ /* 0x100fe200078e003e */
[----:B------:R0:W5:Y:S01]  /*119c0*/  LDG.E.128 R20, [R74.64] ;  /* 0x000000244a147981 */ /* 0x000162000c1e1d00 */
[----:B-1----:R-:W-:Y:S02]  /*119d0*/  @!P2 ISETP.GE.U32.AND P1, PT, R107, R110, PT ;  /* 0x0000006e6b00a20c */ /* 0x002fe40003f26070 */
[----:B------:R-:W-:Y:S01]  /*119e0*/  IMAD.WIDE.U32 R78, R79, 0x20, R62 ;  /* 0x000000204f4e7825 */ /* 0x000fe200078e003e */
[----:B------:R0:W5:Y:S04]  /*119f0*/  LDG.E.128 R36, [R74.64+0x10] ;  /* 0x000010244a247981 */ /* 0x000168000c1e1d00 */
[----:B------:R0:W5:Y:S04]  /*11a00*/  LDG.E.128 R24, [R72.64] ;  /* 0x0000002448187981 */ /* 0x000168000c1e1d00 */
[----:B------:R0:W5:Y:S01]  /*11a10*/  LDG.E.128 R32, [R72.64+0x10] ;  /* 0x0000102448207981 */ /* 0x000162000c1e1d00 */
[----:B------:R-:W-:-:S03]  /*11a20*/  @!P2 ISETP.GE.AND.EX P1, PT, R106, RZ, PT, P1 ;  /* 0x000000ff6a00a20c */ /* 0x000fc60003f26310 */
[----:B------:R1:W5:Y:S04]  /*11a30*/  LDG.E.128 R8, [R78.64] ;  /* 0x000000244e087981 */ /* 0x000368000c1e1d00 */
[----:B------:R1:W5:Y:S01]  /*11a40*/  LDG.E.128 R12, [R78.64+0x10] ;  /* 0x000010244e0c7981 */ /* 0x000362000c1e1d00 */
[----:B------:R-:W-:Y:S01]  /*11a50*/  BSSY B1, `(.L_x_2158) ;  /* 0x000001d000017945 */ /* 0x000fe20003800000 */
[----:B--2---:R-:W2:-:S06]  /*11a60*/  @!P2 DSETP.NEU.AND P3, PT, R70, R4, PT ;  /* 0x000000044600a22a */ /* 0x004e8c0003f6d000 */
[----:B--2---:R-:W-:Y:S01]  /*11a70*/  @!P2 PLOP3.LUT P0, PT, P3, PT, PT, 0x80, 0x0 ;  /* 0x000000000000a81c */ /* 0x004fe20001f0f070 */
[----:B------:R-:W1:-:S06]  /*11a80*/  @!P2 DSETP.GT.AND P3, PT, R70, R4, PT ;  /* 0x000000044600a22a */ /* 0x000e4c0003f64000 */
[----:B-1----:R-:W-:-:S06]  /*11a90*/  @!P2 SEL R78, RZ, 0xffffffff, !P3 ;  /* 0xffffffffff4ea807 */ /* 0x002fcc0005800000 */
        /* <DEDUP_REMOVED lines=21> */
.L_x_2159:
[----:B0-----:R-:W0:Y:S01]  /*11bf0*/  DSETP.GTU.AND P0, PT, |R6|, +INF , PT ;  /* 0x7ff000000600742a */ /* 0x001e220003f0c200 */
[----:B------:R-:W-:-:S05]  /*11c00*/  ISETP.LT.U32.AND P1, PT, R103, R110, PT ;  /* 0x0000006e6700720c */ /* 0x000fca0003f21070 */
[----:B0-----:R-:W-:-:S08]  /*11c10*/  ISETP.LT.OR.EX P0, PT, R102, RZ, !P0, P1 ;  /* 0x000000ff6600720c */ /* 0x001fd00004701710 */
.L_x_2160:
[----:B------:R-:W-:Y:S05]  /*11c20*/  BSYNC B1 ;  /* 0x0000000000017941 */ /* 0x000fea0003800000 */
.L_x_2158:
        /* <DEDUP_REMOVED lines=16> */
.L_x_2162:
[----:B-----5:R-:W0:Y:S01]  /*11d30*/  DSETP.GTU.AND P0, PT, |R28|, +INF , PT ;  /* 0x7ff000001c00742a */ /* 0x020e220003f0c200 */
[----:B------:R-:W-:-:S05]  /*11d40*/  ISETP.LT.U32.AND P1, PT, R84, R110, PT ;  /* 0x0000006e5400720c */ /* 0x000fca0003f21070 */
[----:B0-----:R-:W-:-:S08]  /*11d50*/  ISETP.LT.OR.EX P0, PT, R83, RZ, !P0, P1 ;  /* 0x000000ff5300720c */ /* 0x001fd00004701710 */
.L_x_2163:
[----:B------:R-:W-:Y:S05]  /*11d60*/  BSYNC B1 ;  /* 0x0000000000017941 */ /* 0x000fea0003800000 */
.L_x_2161:
        /* <DEDUP_REMOVED lines=16> */
.L_x_2165:
[----:B------:R-:W0:Y:S01]  /*11e70*/  DSETP.GTU.AND P0, PT, |R30|, +INF , PT ;  /* 0x7ff000001e00742a */ /* 0x000e220003f0c200 */
[----:B------:R-:W-:-:S05]  /*11e80*/  ISETP.LT.U32.AND P1, PT, R86, R110, PT ;  /* 0x0000006e5600720c */ /* 0x000fca0003f21070 */
[----:B0-----:R-:W-:-:S08]  /*11e90*/  ISETP.LT.OR.EX P0, PT, R85, RZ, !P0, P1 ;  /* 0x000000ff5500720c */ /* 0x001fd00004701710 */
.L_x_2166:
[----:B------:R-:W-:Y:S05]  /*11ea0*/  BSYNC B1 ;  /* 0x0000000000017941 */ /* 0x000fea0003800000 */
.L_x_2164:
        /* <DEDUP_REMOVED lines=16> */
.L_x_2168:
[----:B------:R-:W0:Y:S01]  /*11fb0*/  DSETP.GTU.AND P0, PT, |R8|, +INF , PT ;  /* 0x7ff000000800742a */ /* 0x000e220003f0c200 */
[----:B------:R-:W-:-:S05]  /*11fc0*/  ISETP.LT.U32.AND P1, PT, R104, R111, PT ;  /* 0x0000006f6800720c */ /* 0x000fca0003f21070 */
[----:B0-----:R-:W-:-:S08]  /*11fd0*/  ISETP.LT.OR.EX P0, PT, R105, RZ, !P0, P1 ;  /* 0x000000ff6900720c */ /* 0x001fd00004701710 */
.L_x_2169:
[----:B------:R-:W-:Y:S05]  /*11fe0*/  BSYNC B1 ;  /* 0x0000000000017941 */ /* 0x000fea0003800000 */
.L_x_2167:
        /* <DEDUP_REMOVED lines=16> */
.L_x_2171:
[----:B------:R-:W0:Y:S01]  /*120f0*/  DSETP.GTU.AND P0, PT, |R10|, +INF , PT ;  /* 0x7ff000000a00742a */ /* 0x000e220003f0c200 */
[----:B------:R-:W-:-:S05]  /*12100*/  ISETP.LT.U32.AND P1, PT, R100, R111, PT ;  /* 0x0000006f6400720c */ /* 0x000fca0003f21070 */
[----:B0-----:R-:W-:-:S08]  /*12110*/  ISETP.LT.OR.EX P0, PT, R101, RZ, !P0, P1 ;  /* 0x000000ff6500720c */ /* 0x001fd00004701710 */
.L_x_2172:
[----:B------:R-:W-:Y:S05]  /*12120*/  BSYNC B1 ;  /* 0x0000000000017941 */ /* 0x000fea0003800000 */
.L_x_2170:
        /* <DEDUP_REMOVED lines=16> */
.L_x_2174:
[----:B------:R-:W0:Y:S01]  /*12230*/  DSETP.GTU.AND P0, PT, |R12|, +INF , PT ;  /* 0x7ff000000c00742a */ /* 0x000e220003f0c200 */
[----:B------:R-:W-:-:S05]  /*12240*/  ISETP.LT.U32.AND P1, PT, R87, R111, PT ;  /* 0x0000006f5700720c */ /* 0x000fca0003f21070 */
[----:B0-----:R-:W-:-:S08]  /*12250*/  ISETP.LT.OR.EX P0, PT, R88, RZ, !P0, P1 ;  /* 0x000000ff5800720c */ /* 0x001fd00004701710 */
.L_x_2175:
[----:B------:R-:W-:Y:S05]  /*12260*/  BSYNC B1 ;  /* 0x0000000000017941 */ /* 0x000fea0003800000 */
.L_x_2173:
        /* <DEDUP_REMOVED lines=16> */
.L_x_2177:
[----:B------:R-:W0:Y:S01]  /*12370*/  DSETP.GTU.AND P0, PT, |R14|, +INF , PT ;  /* 0x7ff000000e00742a */ /* 0x000e220003f0c200 */
[----:B------:R-:W-:-:S05]  /*12380*/  ISETP.LT.U32.AND P1, PT, R89, R111, PT ;  /* 0x0000006f5900720c */ /* 0x000fca0003f21070 */
[----:B0-----:R-:W-:-:S08]  /*12390*/  ISETP.LT.OR.EX P0, PT, R90, RZ, !P0, P1 ;  /* 0x000000ff5a00720c */ /* 0x001fd00004701710 */
.L_x_2178:
[----:B------:R-:W-:Y:S05]  /*123a0*/  BSYNC B1 ;  /* 0x0000000000017941 */ /* 0x000fea0003800000 */
.L_x_2176:
        /* <DEDUP_REMOVED lines=16> */
.L_x_2180:
[----:B------:R-:W0:Y:S01]  /*124b0*/  DSETP.GTU.AND P0, PT, |R20|, +INF , PT ;  /* 0x7ff000001400742a */ /* 0x000e220003f0c200 */
[----:B------:R-:W-:-:S05]  /*124c0*/  ISETP.LT.U32.AND P1, PT, R92, R113, PT ;  /* 0x000000715c00720c */ /* 0x000fca0003f21070 */
[----:B0-----:R-:W-:-:S08]  /*124d0*/  ISETP.LT.OR.EX P0, PT, R91, RZ, !P0, P1 ;  /* 0x000000ff5b00720c */ /* 0x001fd00004701710 */
.L_x_2181:
[----:B------:R-:W-:Y:S05]  /*124e0*/  BSYNC B1 ;  /* 0x0000000000017941 */ /* 0x000fea0003800000 */
.L_x_2179:
        /* <DEDUP_REMOVED lines=16> */
.L_x_2183:
[----:B------:R-:W0:Y:S01]  /*125f0*/  DSETP.GTU.AND P0, PT, |R22|, +INF , PT ;  /* 0x7ff000001600742a */ /* 0x000e220003f0c200 */
[----:B------:R-:W-:-:S05]  /*12600*/  ISETP.LT.U32.AND P1, PT, R94, R113, PT ;  /* 0x000000715e00720c */ /* 0x000fca0003f21070 */
[----:B0-----:R-:W-:-:S08]  /*12610*/  ISETP.LT.OR.EX P0, PT, R93, RZ, !P0, P1 ;  /* 0x000000ff5d00720c */ /* 0x001fd00004701710 */
.L_x_2184:
[----:B------:R-:W-:Y:S05]  /*12620*/  BSYNC B1 ;  /* 0x0000000000017941 */ /* 0x000fea0003800000 */
.L_x_2182:
        /* <DEDUP_REMOVED lines=16> */
.L_x_2186:
[----:B------:R-:W0:Y:S01]  /*12730*/  DSETP.GTU.AND P0, PT, |R36|, +INF , PT ;  /* 0x7ff000002400742a */ /* 0x000e220003f0c200 */
[----:B------:R-:W-:-:S05]  /*12740*/  ISETP.LT.U32.AND P1, PT, R96, R113, PT ;  /* 0x000000716000720c */ /* 0x000fca0003f21070 */
[----:B0-----:R-:W-:-:S08]  /*12750*/  ISETP.LT.OR.EX P0, PT, R95, RZ, !P0, P1 ;  /* 0x000000ff5f00720c */ /* 0x001fd00004701710 */
.L_x_2187:
[----:B------:R-:W-:Y:S05]  /*12760*/  BSYNC B1 ;  /* 0x0000000000017941 */ /* 0x000fea0003800000 */
.L_x_2185:
        /* <DEDUP_REMOVED lines=16> */
.L_x_2189:
[----:B------:R-:W0:Y:S01]  /*12870*/  DSETP.GTU.AND P0, PT, |R38|, +INF , PT ;  /* 0x7ff000002600742a */ /* 0x000e220003f0c200 */
[----:B------:R-:W-:-:S05]  /*12880*/  ISETP.LT.U32.AND P1, PT, R98, R113, PT ;  /* 0x000000716200720c */ /* 0x000fca0003f21070 */
[----:B0-----:R-:W-:-:S08]  /*12890*/  ISETP.LT.OR.EX P0, PT, R97, RZ, !P0, P1 ;  /* 0x000000ff6100720c */ /* 0x001fd00004701710 */
.L_x_2190:
[----:B------:R-:W-:Y:S05]  /*128a0*/  BSYNC B1 ;  /* 0x0000000000017941 */ /* 0x000fea0003800000 */
.L_x_2188:
        /* <DEDUP_REMOVED lines=16> */
.L_x_2192:
[----:B------:R-:W0:Y:S01]  /*129b0*/  DSETP.GTU.AND P0, PT, |R24|, +INF , PT ;  /* 0x7ff000001800742a */ /* 0x000e220003f0c200 */
[----:B------:R-:W-:-:S05]  /*129c0*/  ISETP.LT.U32.AND P1, PT, R99, R112, PT ;  /* 0x000000706300720c */ /* 0x000fca0003f21070 */
[----:B0-----:R-:W-:-:S08]  /*129d0*/  ISETP.LT.OR.EX P0, PT, R82, RZ, !P0, P1 ;  /* 0x000000ff5200720c */ /* 0x001fd00004701710 */
.L_x_2193:
[----:B------:R-:W-:Y:S05]  /*129e0*/  BSYNC B1 ;  /* 0x0000000000017941 */ /* 0x000fea0003800000 */
.L_x_2191:
        /* <DEDUP_REMOVED lines=16> */
.L_x_2195:
[----:B------:R-:W0:Y:S01]  /*12af0*/  DSETP.GTU.AND P0, PT, |R26|, +INF , PT ;  /* 0x7ff000001a00742a */ /* 0x000e220003f0c200 */
[----:B------:R-:W-:-:S05]  /*12b00*/  ISETP.LT.U32.AND P1, PT, R81, R112, PT ;  /* 0x000000705100720c */ /* 0x000fca0003f21070 */
[----:B0-----:R-:W-:-:S08]  /*12b10*/  ISETP.LT.OR.EX P0, PT, R80, RZ, !P0, P1 ;  /* 0x000000ff5000720c */ /* 0x001fd00004701710 */
.L_x_2196:
[----:B------:R-:W-:Y:S05]  /*12b20*/  BSYNC B1 ;  /* 0x0000000000017941 */ /* 0x000fea0003800000 */
.L_x_2194:
        /* <DEDUP_REMOVED lines=16> */
.L_x_2198:
[----:B------:R-:W0:Y:S01]  /*12c30*/  DSETP.GTU.AND P0, PT, |R32|, +INF , PT ;  /* 0x7ff000002000742a */ /* 0x000e220003f0c200 */
[----:B------:R-:W-:-:S05]  /*12c40*/  ISETP.LT.U32.AND P1, PT, R77, R112, PT ;  /* 0x000000704d00720c */ /* 0x000fca0003f21070 */
[----:B0-----:R-:W-:-:S08]  /*12c50*/  ISETP.LT.OR.EX P0, PT, R76, RZ, !P0, P1 ;  /* 0x000000ff4c00720c */ /* 0x001fd00004701710 */
.L_x_2199:
[----:B------:R-:W-:Y:S05]  /*12c60*/  BSYNC B1 ;  /* 0x0000000000017941 */ /* 0x000fea0003800000 */
.L_x_2197:
        /* <DEDUP_REMOVED lines=16> */
.L_x_2201:
[----:B------:R-:W0:Y:S01]  /*12d70*/  DSETP.GTU.AND P0, PT, |R34|, +INF , PT ;  /* 0x7ff000002200742a */ /* 0x000e220003f0c200 */
[----:B------:R-:W-:-:S05]  /*12d80*/  ISETP.LT.U32.AND P1, PT, R3, R112, PT ;  /* 0x000000700300720c */ /* 0x000fca0003f21070 */
[----:B0-----:R-:W-:-:S08]  /*12d90*/  ISETP.LT.OR.EX P0, PT, R0, RZ, !P0, P1 ;  /* 0x000000ff0000720c */ /* 0x001fd00004701710 */
.L_x_2202:
[----:B------:R-:W-:Y:S05]  /*12da0*/  BSYNC B1 ;  /* 0x0000000000017941 */ /* 0x000fea0003800000 */
.L_x_2200:
        /* <DEDUP_REMOVED lines=10> */
.L_x_2157:
[----:B------:R-:W-:Y:S05]  /*12e50*/  BSYNC B0 ;  /* 0x0000000000007941 */ /* 0x000fea0003800000 */
.L_x_2156:
[----:B------:R-:W-:Y:S01]  /*12e60*/  ISETP.GE.U32.AND P1, PT, R110, c[0x0][0x17c], PT ;  /* 0x00005f006e007a0c */ /* 0x000fe20003f26070 */
[----:B------:R-:W-:-:S12]  /*12e70*/  BSSY B0, `(.L_x_2204) ;  /* 0x000001a000007945 */ /* 0x000fd80003800000 */
[----:B------:R-:W-:Y:S05]  /*12e80*/  @P1 BRA `(.L_x_2205) ;  /* 0x0000018000001947 */ /* 0x000fea0003800000 */
[----:B------:R-:W-:-:S05]  /*12e90*/  SHF.R.U32.HI R73, RZ, 0x2, R110 ;  /* 0x00000002ff497819 */ /* 0x000fca000001166e */
[----:B------:R-:W-:-:S05]  /*12ea0*/  IMAD.WIDE.U32 R72, R73, 0x20, R62 ;  /* 0x0000002049487825 */ /* 0x000fca00078e003e */
[----:B------:R0:W5:Y:S04]  /*12eb0*/  LDG.E.128 R4, [R72.64] ;  /* 0x0000002448047981 */ /* 0x000168000c1e1d00 */
[----:B------:R0:W5:Y:S01]  /*12ec0*/  LDG.E.128 R28, [R72.64+0x10] ;  /* 0x00001024481c7981 */ /* 0x000162000c1e1d00 */
[----:B------:R-:W-:-:S04]  /*12ed0*/  IADD3 R74, R110, c[0x0][0x184], RZ ;  /* 0x000061006e4a7a10 */ /* 0x000fc80007ffe0ff */
[----:B------:R-:W-:-:S13]  /*12ee0*/  ISETP.GE.U32.AND P0, PT, R74, c[0x0][0x17c], PT ;  /* 0x00005f004a007a0c */ /* 0x000fda0003f06070 */
[----:B------:R-:W-:Y:S05]  /*12ef0*/  @P0 BRA `(.L_x_2205) ;  /* 0x0000011000000947 */ /* 0x000fea0003800000 */
[----:B0-----:R-:W-:-:S05]  /*12f00*/  SHF.R.U32.HI R73, RZ, 0x2, R74 ;  /* 0x00000002ff497819 */ /* 0x001fca000001164a */
[----:B------:R-:W-:-:S05]  /*12f10*/  IMAD.WIDE.U32 R72, R73, 0x20, R62 ;  /* 0x0000002049487825 */ /* 0x000fca00078e003e */
[----:B------:R0:W5:Y:S04]  /*12f20*/  LDG.E.128 R8, [R72.64] ;  /* 0x0000002448087981 */ /* 0x000168000c1e1d00 */
[----:B------:R0:W5:Y:S01]  /*12f30*/  LDG.E.128 R12, [R72.64+0x10] ;  /* 0x00001024480c7981 */ /* 0x000162000c1e1d00 */
[----:B------:R-:W-:-:S04]  /*12f40*/  IADD3 R74, R74, c[0x0][0x184], RZ ;  /* 0x000061004a4a7a10 */ /* 0x000fc80007ffe0ff */
[----:B------:R-:W-:-:S13]  /*12f50*/  ISETP.GE.U32.AND P0, PT, R74, c[0x0][0x17c], PT ;  /* 0x00005f004a007a0c */ /* 0x000fda0003f06070 */
[----:B------:R-:W-:Y:S05]  /*12f60*/  @P0 BRA `(.L_x_2205) ;  /* 0x000000a000000947 */ /* 0x000fea0003800000 */
[----:B0-----:R-:W-:Y:S02]  /*12f70*/  IADD3 R21, R74, c[0x0][0x184], RZ ;  /* 0x000061004a157a10 */ /* 0x001fe40007ffe0ff */
[----:B------:R-:W-:Y:S02]  /*12f80*/  SHF.R.U32.HI R73, RZ, 0x2, R74 ;  /* 0x00000002ff497819 */ /* 0x000fe4000001164a */
[----:B------:R-:W-:-:S03]  /*12f90*/  ISETP.GE.U32.AND P0, PT, R21, c[0x0][0x17c], PT ;  /* 0x00005f0015007a0c */ /* 0x000fc60003f06070 */
[----:B------:R-:W-:-:S05]  /*12fa0*/  IMAD.WIDE.U32 R72, R73, 0x20, R62 ;  /* 0x0000002049487825 */ /* 0x000fca00078e003e */
[----:B------:R0:W5:Y:S05]  /*12fb0*/  LDG.E.128 R36, [R72.64+0x10] ;  /* 0x0000102448247981 */ /* 0x00016a000c1e1d00 */
[----:B------:R-:W-:-:S05]  /*12fc0*/  @!P0 SHF.R.U32.HI R21, RZ, 0x2, R21 ;  /* 0x00000002ff158819 */ /* 0x000fca0000011615 */
[----:B------:R-:W-:Y:S02]  /*12fd0*/  @!P0 IMAD.WIDE.U32 R62, R21, 0x20, R62 ;  /* 0x00000020153e8825 */ /* 0x000fe400078e003e */
[----:B------:R0:W5:Y:S04]  /*12fe0*/  LDG.E.128 R20, [R72.64] ;  /* 0x0000002448147981 */ /* 0x000168000c1e1d00 */
[----:B------:R0:W5:Y:S04]  /*12ff0*/  @!P0 LDG.E.128 R24, [R62.64] ;  /* 0x000000243e188981 */ /* 0x000168000c1e1d00 */
[----:B------:R0:W5:Y:S02]  /*13000*/  @!P0 LDG.E.128 R32, [R62.64+0x10] ;  /* 0x000010243e208981 */ /* 0x000164000c1e1d00 */
.L_x_2205:
[----:B0-----:R-:W-:Y:S05]  /*13010*/  BSYNC B0 ;  /* 0x0000000000007941 */ /* 0x001fea0003800000 */
.L_x_2204:
        /* <DEDUP_REMOVED lines=14> */
.L_x_2209:
[----:B-----5:R-:W0:Y:S01]  /*13100*/  DSETP.GTU.AND P0, PT, |R4|, +INF , PT ;  /* 0x7ff000000400742a */ /* 0x020e220003f0c200 */
[----:B------:R-:W-:-:S05]  /*13110*/  ISETP.LT.U32.AND P1, PT, R107, R110, PT ;  /* 0x0000006e6b00720c */ /* 0x000fca0003f21070 */
[----:B0-----:R-:W-:-:S08]  /*13120*/  ISETP.LT.OR.EX P0, PT, R106, RZ, !P0, P1 ;  /* 0x000000ff6a00720c */ /* 0x001fd00004701710 */
.L_x_2210:
[----:B------:R-:W-:Y:S05]  /*13130*/  BSYNC B1 ;  /* 0x0000000000017941 */ /* 0x000fea0003800000 */
.L_x_2208:
        /* <DEDUP_REMOVED lines=16> */
.L_x_2212:
[----:B------:R-:W0:Y:S01]  /*13240*/  DSETP.GTU.AND P0, PT, |R6|, +INF , PT ;  /* 0x7ff000000600742a */ /* 0x000e220003f0c200 */
[----:B------:R-:W-:-:S05]  /*13250*/  ISETP.LT.U32.AND P1, PT, R103, R110, PT ;  /* 0x0000006e6700720c */ /* 0x000fca0003f21070 */
[----:B0-----:R-:W-:-:S08]  /*13260*/  ISETP.LT.OR.EX P0, PT, R102, RZ, !P0, P1 ;  /* 0x000000ff6600720c */ /* 0x001fd00004701710 */
.L_x_2213:
[----:B------:R-:W-:Y:S05]  /*13270*/  BSYNC B1 ;  /* 0x0000000000017941 */ /* 0x000fea0003800000 */
.L_x_2211:
        /* <DEDUP_REMOVED lines=16> */
.L_x_2215:
[----:B------:R-:W0:Y:S01]  /*13380*/  DSETP.GTU.AND P0, PT, |R28|, +INF , PT ;  /* 0x7ff000001c00742a */ /* 0x000e220003f0c200 */
[----:B------:R-:W-:-:S05]  /*13390*/  ISETP.LT.U32.AND P1, PT, R84, R110, PT ;  /* 0x0000006e5400720c */ /* 0x000fca0003f21070 */
[----:B0-----:R-:W-:-:S08]  /*133a0*/  ISETP.LT.OR.EX P0, PT, R83, RZ, !P0, P1 ;  /* 0x000000ff5300720c */ /* 0x001fd00004701710 */
.L_x_2216:
[----:B------:R-:W-:Y:S05]  /*133b0*/  BSYNC B1 ;  /* 0x0000000000017941 */ /* 0x000fea0003800000 */
.L_x_2214:
        /* <DEDUP_REMOVED lines=16> */
.L_x_2218:
[----:B------:R-:W0:Y:S01]  /*134c0*/  DSETP.GTU.AND P0, PT, |R30|, +INF , PT ;  /* 0x7ff000001e00742a */ /* 0x000e220003f0c200 */
[----:B------:R-:W-:-:S05]  /*134d0*/  ISETP.LT.U32.AND P1, PT, R86, R110, PT ;  /* 0x0000006e5600720c */ /* 0x000fca0003f21070 */
[----:B0-----:R-:W-:-:S08]  /*134e0*/  ISETP.LT.OR.EX P0, PT, R85, RZ, !P0, P1 ;  /* 0x000000ff5500720c */ /* 0x001fd00004701710 */
.L_x_2219:
[----:B------:R-:W-:Y:S05]  /*134f0*/  BSYNC B1 ;  /* 0x0000000000017941 */ /* 0x000fea0003800000 */
.L_x_2217:
        /* <DEDUP_REMOVED lines=19> */
.L_x_2221:
[----:B------:R-:W0:Y:S01]  /*13630*/  DSETP.GTU.AND P0, PT, |R8|, +INF , PT ;  /* 0x7ff000000800742a */ /* 0x000e220003f0c200 */
[----:B------:R-:W-:-:S05]  /*13640*/  ISETP.LT.U32.AND P1, PT, R104, R6, PT ;  /* 0x000000066800720c */ /* 0x000fca0003f21070 */
[----:B0-----:R-:W-:-:S08]  /*13650*/  ISETP.LT.OR.EX P0, PT, R105, RZ, !P0, P1 ;  /* 0x000000ff6900720c */ /* 0x001fd00004701710 */
.L_x_2222:
[----:B------:R-:W-:Y:S05]  /*13660*/  BSYNC B1 ;  /* 0x0000000000017941 */ /* 0x000fea0003800000 */
.L_x_2220:
        /* <DEDUP_REMOVED lines=16> */
.L_x_2224:
[----:B------:R-:W0:Y:S01]  /*13770*/  DSETP.GTU.AND P0, PT, |R10|, +INF , PT ;  /* 0x7ff000000a00742a */ /* 0x000e220003f0c200 */
[----:B------:R-:W-:-:S05]  /*13780*/  ISETP.LT.U32.AND P1, PT, R100, R6, PT ;  /* 0x000000066400720c */ /* 0x000fca0003f21070 */
[----:B0-----:R-:W-:-:S08]  /*13790*/  ISETP.LT.OR.EX P0, PT, R101, RZ, !P0, P1 ;  /* 0x000000ff6500720c */ /* 0x001fd00004701710 */
.L_x_2225:
[----:B------:R-:W-:Y:S05]  /*137a0*/  BSYNC B1 ;  /* 0x0000000000017941 */ /* 0x000fea0003800000 */
.L_x_2223:
        /* <DEDUP_REMOVED lines=16> */
.L_x_2227:
[----:B------:R-:W0:Y:S01]  /*138b0*/  DSETP.GTU.AND P0, PT, |R12|, +INF , PT ;  /* 0x7ff000000c00742a */ /* 0x000e220003f0c200 */
[----:B------:R-:W-:-:S05]  /*138c0*/  ISETP.LT.U32.AND P1, PT, R87, R6, PT ;  /* 0x000000065700720c */ /* 0x000fca0003f21070 */
[----:B0-----:R-:W-:-:S08]  /*138d0*/  ISETP.LT.OR.EX P0, PT, R88, RZ, !P0, P1 ;  /* 0x000000ff5800720c */ /* 0x001fd00004701710 */
.L_x_2228:
[----:B------:R-:W-:Y:S05]  /*138e0*/  BSYNC B1 ;  /* 0x0000000000017941 */ /* 0x000fea0003800000 */
.L_x_2226:
        /* <DEDUP_REMOVED lines=16> */
.L_x_2230:
[----:B------:R-:W0:Y:S01]  /*139f0*/  DSETP.GTU.AND P0, PT, |R14|, +INF , PT ;  /* 0x7ff000000e00742a */ /* 0x000e220003f0c200 */
[----:B------:R-:W-:-:S05]  /*13a00*/  ISETP.LT.U32.AND P1, PT, R89, R6, PT ;  /* 0x000000065900720c */ /* 0x000fca0003f21070 */
[----:B0-----:R-:W-:-:S08]  /*13a10*/  ISETP.LT.OR.EX P0, PT, R90, RZ, !P0, P1 ;  /* 0x000000ff5a00720c */ /* 0x001fd00004701710 */
.L_x_2231:
[----:B------:R-:W-:Y:S05]  /*13a20*/  BSYNC B1 ;  /* 0x0000000000017941 */ /* 0x000fea0003800000 */
.L_x_2229:
        /* <DEDUP_REMOVED lines=19> */
.L_x_2233:
[----:B------:R-:W0:Y:S01]  /*13b60*/  DSETP.GTU.AND P0, PT, |R20|, +INF , PT ;  /* 0x7ff000001400742a */ /* 0x000e220003f0c200 */
[----:B------:R-:W-:-:S05]  /*13b70*/  ISETP.LT.U32.AND P1, PT, R92, R5, PT ;  /* 0x000000055c00720c */ /* 0x000fca0003f21070 */
[----:B0-----:R-:W-:-:S08]  /*13b80*/  ISETP.LT.OR.EX P0, PT, R91, RZ, !P0, P1 ;  /* 0x000000ff5b00720c */ /* 0x001fd00004701710 */
.L_x_2234:
[----:B------:R-:W-:Y:S05]  /*13b90*/  BSYNC B1 ;  /* 0x0000000000017941 */ /* 0x000fea0003800000 */
.L_x_2232:
        /* <DEDUP_REMOVED lines=16> */
.L_x_2236:
[----:B------:R-:W0:Y:S01]  /*13ca0*/  DSETP.GTU.AND P0, PT, |R22|, +INF , PT ;  /* 0x7ff000001600742a */ /* 0x000e220003f0c200 */
[----:B------:R-:W-:-:S05]  /*13cb0*/  ISETP.LT.U32.AND P1, PT, R94, R5, PT ;  /* 0x000000055e00720c */ /* 0x000fca0003f21070 */
[----:B0-----:R-:W-:-:S08]  /*13cc0*/  ISETP.LT.OR.EX P0, PT, R93, RZ, !P0, P1 ;  /* 0x000000ff5d00720c */ /* 0x001fd00004701710 */
.L_x_2237:
[----:B------:R-:W-:Y:S05]  /*13cd0*/  BSYNC B1 ;  /* 0x0000000000017941 */ /* 0x000fea0003800000 */
.L_x_2235:
        /* <DEDUP_REMOVED lines=16> */
.L_x_2239:
[----:B------:R-:W0:Y:S01]  /*13de0*/  DSETP.GTU.AND P0, PT, |R36|, +INF , PT ;  /* 0x7ff000002400742a */ /* 0x000e220003f0c200 */
[----:B------:R-:W-:-:S05]  /*13df0*/  ISETP.LT.U32.AND P1, PT, R96, R5, PT ;  /* 0x000000056000720c */ /* 0x000fca0003f21070 */
[----:B0-----:R-:W-:-:S08]  /*13e00*/  ISETP.LT.OR.EX P0, PT, R95, RZ, !P0, P1 ;  /* 0x000000ff5f00720c */ /* 0x001fd00004701710 */
.L_x_2240:
[----:B------:R-:W-:Y:S05]  /*13e10*/  BSYNC B1 ;  /* 0x0000000000017941 */ /* 0x000fea0003800000 */
.L_x_2238:
        /* <DEDUP_REMOVED lines=16> */
.L_x_2242:
[----:B------:R-:W0:Y:S01]  /*13f20*/  DSETP.GTU.AND P0, PT, |R38|, +INF , PT ;  /* 0x7ff000002600742a */ /* 0x000e220003f0c200 */
[----:B------:R-:W-:-:S05]  /*13f30*/  ISETP.LT.U32.AND P1, PT, R98, R5, PT ;  /* 0x000000056200720c */ /* 0x000fca0003f21070 */
[----:B0-----:R-:W-:-:S08]  /*13f40*/  ISETP.LT.OR.EX P0, PT, R97, RZ, !P0, P1 ;  /* 0x000000ff6100720c */ /* 0x001fd00004701710 */
.L_x_2243:
[----:B------:R-:W-:Y:S05]  /*13f50*/  BSYNC B1 ;  /* 0x0000000000017941 */ /* 0x000fea0003800000 */
.L_x_2241:
        /* <DEDUP_REMOVED lines=19> */
.L_x_2245:
[----:B------:R-:W0:Y:S01]  /*14090*/  DSETP.GTU.AND P0, PT, |R24|, +INF , PT ;  /* 0x7ff000001800742a */ /* 0x000e220003f0c200 */
[----:B------:R-:W-:-:S05]  /*140a0*/  ISETP.LT.U32.AND P1, PT, R99, R6, PT ;  /* 0x000000066300720c */ /* 0x000fca0003f21070 */
[----:B0-----:R-:W-:-:S08]  /*140b0*/  ISETP.LT.OR.EX P0, PT, R82, RZ, !P0, P1 ;  /* 0x000000ff5200720c */ /* 0x001fd00004701710 */
.L_x_2246:
[----:B------:R-:W-:Y:S05]  /*140c0*/  BSYNC B1 ;  /* 0x0000000000017941 */ /* 0x000fea0003800000 */
.L_x_2244:
        /* <DEDUP_REMOVED lines=16> */
.L_x_2248:
[----:B------:R-:W0:Y:S01]  /*141d0*/  DSETP.GTU.AND P0, PT, |R26|, +INF , PT ;  /* 0x7ff000001a00742a */ /* 0x000e220003f0c200 */
[----:B------:R-:W-:-:S05]  /*141e0*/  ISETP.LT.U32.AND P1, PT, R81, R6, PT ;  /* 0x000000065100720c */ /* 0x000fca0003f21070 */
[----:B0-----:R-:W-:-:S08]  /*141f0*/  ISETP.LT.OR.EX P0, PT, R80, RZ, !P0, P1 ;  /* 0x000000ff5000720c */ /* 0x001fd00004701710 */
.L_x_2249:
[----:B------:R-:W-:Y:S05]  /*14200*/  BSYNC B1 ;  /* 0x0000000000017941 */ /* 0x000fea0003800000 */
.L_x_2247:
        /* <DEDUP_REMOVED lines=16> */
.L_x_2251:
[----:B------:R-:W0:Y:S01]  /*14310*/  DSETP.GTU.AND P0, PT, |R32|, +INF , PT ;  /* 0x7ff000002000742a */ /* 0x000e220003f0c200 */
[----:B------:R-:W-:-:S05]  /*14320*/  ISETP.LT.U32.AND P1, PT, R77, R6, PT ;  /* 0x000000064d00720c */ /* 0x000fca0003f21070 */
[----:B0-----:R-:W-:-:S08]  /*14330*/  ISETP.LT.OR.EX P0, PT, R76, RZ, !P0, P1 ;  /* 0x000000ff4c00720c */ /* 0x001fd00004701710 */
.L_x_2252:
[----:B------:R-:W-:Y:S05]  /*14340*/  BSYNC B1 ;  /* 0x0000000000017941 */ /* 0x000fea0003800000 */
.L_x_2250:
        /* <DEDUP_REMOVED lines=16> */
.L_x_2254:
[----:B------:R-:W0:Y:S01]  /*14450*/  DSETP.GTU.AND P0, PT, |R34|, +INF , PT ;  /* 0x7ff000002200742a */ /* 0x000e220003f0c200 */
[----:B------:R-:W-:-:S05]  /*14460*/  ISETP.LT.U32.AND P1, PT, R3, R6, PT ;  /* 0x000000060300720c */ /* 0x000fca0003f21070 */
[----:B0-----:R-:W-:-:S08]  /*14470*/  ISETP.LT.OR.EX P0, PT, R0, RZ, !P0, P1 ;  /* 0x000000ff0000720c */ /* 0x001fd00004701710 */
.L_x_2255:
[----:B------:R-:W-:Y:S05]  /*14480*/  BSYNC B1 ;  /* 0x0000000000017941 */ /* 0x000fea0003800000 */
.L_x_2253:
[----:B------:R-:W-:Y:S02]  /*14490*/  FSEL R18, R18, R34, P0 ;  /* 0x0000002212127208 */ /* 0x000fe40000000000 */
[----:B------:R-:W-:Y:S02]  /*144a0*/  FSEL R19, R19, R35, P0 ;  /* 0x0000002313137208 */ /* 0x000fe40000000000 */
[----:B------:R-:W-:Y:S02]  /*144b0*/  SEL R3, R3, R6, P0 ;  /* 0x0000000603037207 */ /* 0x000fe40000000000 */
[----:B------:R-:W-:Y:S02]  /*144c0*/  SEL R0, R0, RZ, P0 ;  /* 0x000000ff00007207 */ /* 0x000fe40000000000 */
.L_x_2207:
[----:B------:R-:W-:Y:S05]  /*144d0*/  BSYNC B0 ;  /* 0x0000000000007941 */ /* 0x000fea0003800000 */
.L_x_2206:
        /* <DEDUP_REMOVED lines=12> */
.L_x_2257:
[----:B------:R-:W0:Y:S01]  /*145a0*/  DSETP.GTU.AND P0, PT, |R60|, +INF , PT ;  /* 0x7ff000003c00742a */ /* 0x000e220003f0c200 */
[----:B------:R-:W-:-:S05]  /*145b0*/  ISETP.LT.U32.AND P1, PT, R107, R104, PT ;  /* 0x000000686b00720c */ /* 0x000fca0003f21070 */
[----:B0-----:R-:W-:-:S08]  /*145c0*/  ISETP.LT.OR.EX P0, PT, R106, R105, !P0, P1 ;  /* 0x000000696a00720c */ /* 0x001fd00004701710 */
.L_x_2258:
[----:B------:R-:W-:Y:S05]  /*145d0*/  BSYNC B0 ;  /* 0x0000000000007941 */ /* 0x000fea0003800000 */
.L_x_2256:
        /* <DEDUP_REMOVED lines=16> */
.L_x_2260:
[----:B------:R-:W0:Y:S01]  /*146e0*/  DSETP.GTU.AND P0, PT, |R58|, +INF , PT ;  /* 0x7ff000003a00742a */ /* 0x000e220003f0c200 */
[----:B------:R-:W-:-:S05]  /*146f0*/  ISETP.LT.U32.AND P1, PT, R103, R100, PT ;  /* 0x000000646700720c */ /* 0x000fca0003f21070 */
[----:B0-----:R-:W-:-:S08]  /*14700*/  ISETP.LT.OR.EX P0, PT, R102, R101, !P0, P1 ;  /* 0x000000656600720c */ /* 0x001fd00004701710 */
.L_x_2261:
[----:B------:R-:W-:Y:S05]  /*14710*/  BSYNC B0 ;  /* 0x0000000000007941 */ /* 0x000fea0003800000 */
.L_x_2259:
        /* <DEDUP_REMOVED lines=16> */
.L_x_2263:
[----:B------:R-:W0:Y:S01]  /*14820*/  DSETP.GTU.AND P0, PT, |R56|, +INF , PT ;  /* 0x7ff000003800742a */ /* 0x000e220003f0c200 */
[----:B------:R-:W-:-:S05]  /*14830*/  ISETP.LT.U32.AND P1, PT, R84, R87, PT ;  /* 0x000000575400720c */ /* 0x000fca0003f21070 */
[----:B0-----:R-:W-:-:S08]  /*14840*/  ISETP.LT.OR.EX P0, PT, R83, R88, !P0, P1 ;  /* 0x000000585300720c */ /* 0x001fd00004701710 */
.L_x_2264:
[----:B------:R-:W-:Y:S05]  /*14850*/  BSYNC B0 ;  /* 0x0000000000007941 */ /* 0x000fea0003800000 */
.L_x_2262:
        /* <DEDUP_REMOVED lines=16> */
.L_x_2266:
[----:B------:R-:W0:Y:S01]  /*14960*/  DSETP.GTU.AND P0, PT, |R54|, +INF , PT ;  /* 0x7ff000003600742a */ /* 0x000e220003f0c200 */
[----:B------:R-:W-:-:S05]  /*14970*/  ISETP.LT.U32.AND P1, PT, R86, R89, PT ;  /* 0x000000595600720c */ /* 0x000fca0003f21070 */
[----:B0-----:R-:W-:-:S08]  /*14980*/  ISETP.LT.OR.EX P0, PT, R85, R90, !P0, P1 ;  /* 0x0000005a5500720c */ /* 0x001fd00004701710 */
.L_x_2267:
[----:B------:R-:W-:Y:S05]  /*14990*/  BSYNC B0 ;  /* 0x0000000000007941 */ /* 0x000fea0003800000 */
.L_x_2265:
        /* <DEDUP_REMOVED lines=16> */
.L_x_2269:
[----:B------:R-:W0:Y:S01]  /*14aa0*/  DSETP.GTU.AND P0, PT, |R52|, +INF , PT ;  /* 0x7ff000003400742a */ /* 0x000e220003f0c200 */
[----:B------:R-:W-:-:S05]  /*14ab0*/  ISETP.LT.U32.AND P1, PT, R107, R92, PT ;  /* 0x0000005c6b00720c */ /* 0x000fca0003f21070 */
[----:B0-----:R-:W-:-:S08]  /*14ac0*/  ISETP.LT.OR.EX P0, PT, R106, R91, !P0, P1 ;  /* 0x0000005b6a00720c */ /* 0x001fd00004701710 */
.L_x_2270:
[----:B------:R-:W-:Y:S05]  /*14ad0*/  BSYNC B0 ;  /* 0x0000000000007941 */ /* 0x000fea0003800000 */
.L_x_2268:
        /* <DEDUP_REMOVED lines=16> */
.L_x_2272:
[----:B------:R-:W0:Y:S01]  /*14be0*/  DSETP.GTU.AND P0, PT, |R50|, +INF , PT ;  /* 0x7ff000003200742a */ /* 0x000e220003f0c200 */
[----:B------:R-:W-:-:S05]  /*14bf0*/  ISETP.LT.U32.AND P1, PT, R103, R94, PT ;  /* 0x0000005e6700720c */ /* 0x000fca0003f21070 */
[----:B0-----:R-:W-:-:S08]  /*14c00*/  ISETP.LT.OR.EX P0, PT, R102, R93, !P0, P1 ;  /* 0x0000005d6600720c */ /* 0x001fd00004701710 */
.L_x_2273:
[----:B------:R-:W-:Y:S05]  /*14c10*/  BSYNC B0 ;  /* 0x0000000000007941 */ /* 0x000fea0003800000 */
.L_x_2271:
        /* <DEDUP_REMOVED lines=16> */
.L_x_2275:
[----:B------:R-:W0:Y:S01]  /*14d20*/  DSETP.GTU.AND P0, PT, |R48|, +INF , PT ;  /* 0x7ff000003000742a */ /* 0x000e220003f0c200 */
[----:B------:R-:W-:-:S05]  /*14d30*/  ISETP.LT.U32.AND P1, PT, R87, R96, PT ;  /* 0x000000605700720c */ /* 0x000fca0003f21070 */
[----:B0-----:R-:W-:-:S08]  /*14d40*/  ISETP.LT.OR.EX P0, PT, R88, R95, !P0, P1 ;  /* 0x0000005f5800720c */ /* 0x001fd00004701710 */
.L_x_2276:
[----:B------:R-:W-:Y:S05]  /*14d50*/  BSYNC B0 ;  /* 0x0000000000007941 */ /* 0x000fea0003800000 */
.L_x_2274:
        /* <DEDUP_REMOVED lines=16> */
.L_x_2278:
[----:B------:R-:W0:Y:S01]  /*14e60*/  DSETP.GTU.AND P0, PT, |R46|, +INF , PT ;  /* 0x7ff000002e00742a */ /* 0x000e220003f0c200 */
[----:B------:R-:W-:-:S05]  /*14e70*/  ISETP.LT.U32.AND P1, PT, R89, R98, PT ;  /* 0x000000625900720c */ /* 0x000fca0003f21070 */
[----:B0-----:R-:W-:-:S08]  /*14e80*/  ISETP.LT.OR.EX P0, PT, R90, R97, !P0, P1 ;  /* 0x000000615a00720c */ /* 0x001fd00004701710 */
.L_x_2279:
[----:B------:R-:W-:Y:S05]  /*14e90*/  BSYNC B0 ;  /* 0x0000000000007941 */ /* 0x000fea0003800000 */
.L_x_2277:
        /* <DEDUP_REMOVED lines=16> */
.L_x_2281:
[----:B------:R-:W0:Y:S01]  /*14fa0*/  DSETP.GTU.AND P0, PT, |R44|, +INF , PT ;  /* 0x7ff000002c00742a */ /* 0x000e220003f0c200 */
[----:B------:R-:W-:-:S05]  /*14fb0*/  ISETP.LT.U32.AND P1, PT, R92, R99, PT ;  /* 0x000000635c00720c */ /* 0x000fca0003f21070 */
[----:B0-----:R-:W-:-:S08]  /*14fc0*/  ISETP.LT.OR.EX P0, PT, R91, R82, !P0, P1 ;  /* 0x000000525b00720c */ /* 0x001fd00004701710 */
.L_x_2282:
[----:B------:R-:W-:Y:S05]  /*14fd0*/  BSYNC B0 ;  /* 0x0000000000007941 */ /* 0x000fea0003800000 */
.L_x_2280:
        /* <DEDUP_REMOVED lines=16> */
.L_x_2284:
[----:B------:R-:W0:Y:S01]  /*150e0*/  DSETP.GTU.AND P0, PT, |R42|, +INF , PT ;  /* 0x7ff000002a00742a */ /* 0x000e220003f0c200 */
[----:B------:R-:W-:-:S05]  /*150f0*/  ISETP.LT.U32.AND P1, PT, R94, R81, PT ;  /* 0x000000515e00720c */ /* 0x000fca0003f21070 */
[----:B0-----:R-:W-:-:S08]  /*15100*/  ISETP.LT.OR.EX P0, PT, R93, R80, !P0, P1 ;  /* 0x000000505d00720c */ /* 0x001fd00004701710 */
.L_x_2285:
[----:B------:R-:W-:Y:S05]  /*15110*/  BSYNC B0 ;  /* 0x0000000000007941 */ /* 0x000fea0003800000 */
.L_x_2283:
        /* <DEDUP_REMOVED lines=16> */
.L_x_2287:
[----:B------:R-:W0:Y:S01]  /*15220*/  DSETP.GTU.AND P0, PT, |R40|, +INF , PT ;  /* 0x7ff000002800742a */ /* 0x000e220003f0c200 */
[----:B------:R-:W-:-:S05]  /*15230*/  ISETP.LT.U32.AND P1, PT, R96, R77, PT ;  /* 0x0000004d6000720c */ /* 0x000fca0003f21070 */
[----:B0-----:R-:W-:-:S08]  /*15240*/  ISETP.LT.OR.EX P0, PT, R95, R76, !P0, P1 ;  /* 0x0000004c5f00720c */ /* 0x001fd00004701710 */
.L_x_2288:
[----:B------:R-:W-:Y:S05]  /*15250*/  BSYNC B0 ;  /* 0x0000000000007941 */ /* 0x000fea0003800000 */
.L_x_2286:
        /* <DEDUP_REMOVED lines=16> */
.L_x_2290:
[----:B------:R-:W0:Y:S01]  /*15360*/  DSETP.GTU.AND P0, PT, |R18|, +INF , PT ;  /* 0x7ff000001200742a */ /* 0x000e220003f0c200 */
[----:B------:R-:W-:-:S05]  /*15370*/  ISETP.LT.U32.AND P1, PT, R26, R3, PT ;  /* 0x000000031a00720c */ /* 0x000fca0003f21070 */
[----:B0-----:R-:W-:-:S08]  /*15380*/  ISETP.LT.OR.EX P0, PT, R27, R0, !P0, P1 ;  /* 0x000000001b00720c */ /* 0x001fd00004701710 */
.L_x_2291:
[----:B------:R-:W-:Y:S05]  /*15390*/  BSYNC B0 ;  /* 0x0000000000007941 */ /* 0x000fea0003800000 */
.L_x_2289:
[----:B------:R-:W-:Y:S02]  /*153a0*/  FSEL R20, R20, R18, P0 ;  /* 0x0000001214147208 */ /* 0x000fe40000000000 */
[----:B------:R-:W-:Y:S02]  /*153b0*/  FSEL R21, R21, R19, P0 ;  /* 0x0000001315157208 */ /* 0x000fe40000000000 */
[----:B------:R-:W-:Y:S02]  /*153c0*/  SEL R26, R26, R3, P0 ;  /* 0x000000031a1a7207 */ /* 0x000fe40000000000 */
[----:B------:R-:W-:Y:S02]  /*153d0*/  SEL R27, R27, R0, P0 ;  /* 0x000000001b1b7207 */ /* 0x000fe40000000000 */
.L_x_1841:
[----:B------:R-:W-:Y:S05]  /*153e0*/  BSYNC B6 ;  /* 0x0000000000067941 */ /* 0x000fea0003800000 */
.L_x_1840:
[----:B------:R-:W-:-:S13]  /*153f0*/  ISETP.NE.AND P0, PT, RZ, c[0x0][0x194], PT ;  /* 0x00006500ff007a0c */ /* 0x000fda0003f05270 */
[----:B------:R-:W-:Y:S05]  /*15400*/  @!P0 BRA `(.L_x_2292) ;  /* 0x0000075000008947 */ /* 0x000fea0003800000 */
[----:B------:R-:W-:Y:S01]  /*15410*/  IMAD R0, R17, c[0x0][0x0], R16 ;  /* 0x0000000011007a24 */ /* 0x000fe200078e0210 */
[----:B------:R-:W-:Y:S01]  /*15420*/  ULDC UR4, c[0x0][0x4] ;  /* 0x0000010000047ab9 */ /* 0x000fe20000000800 */
[----:B------:R-:W-:Y:S01]  /*15430*/  IMAD.MOV.U32 R24, RZ, RZ, R20 ;  /* 0x000000ffff187224 */ /* 0x000fe200078e0014 */
[----:B------:R-:W-:Y:S01]  /*15440*/  USHF.R.U32.HI UR4, URZ, 0x1, UR4 ;  /* 0x000000013f047899 */ /* 0x000fe20008011604 */
[C---:B------:R-:W-:Y:S01]  /*15450*/  IMAD.SHL.U32 R19, R0.reuse, 0x40, RZ ;  /* 0x0000004000137824 */ /* 0x040fe200078e00ff */
[----:B------:R-:W-:Y:S01]  /*15460*/  LEA R3, R0, 0x10, 0x6 ;  /* 0x0000001000037811 */ /* 0x000fe200078e30ff */
[----:B------:R-:W-:-:S03]  /*15470*/  IMAD.MOV.U32 R25, RZ, RZ, R21 ;  /* 0x000000ffff197224 */ /* 0x000fc600078e0015 */
[----:B------:R0:W-:Y:S01]  /*15480*/  STS.128 [R19+0x10], R4 ;  /* 0x0000100413007388 */ /* 0x0001e20000000c00 */
[----:B------:R-:W-:-:S03]  /*15490*/  ISETP.NE.AND P0, PT, RZ, UR4, PT ;  /* 0x00000004ff007c0c */ /* 0x000fc6000bf05270 */
[----:B------:R0:W-:Y:S04]  /*154a0*/  STS.128 [R19+0x20], R8 ;  /* 0x0000200813007388 */ /* 0x0001e80000000c00 */
[----:B------:R0:W-:Y:S04]  /*154b0*/  STS.128 [R19+0x30], R12 ;  /* 0x0000300c13007388 */ /* 0x0001e80000000c00 */
[----:B------:R0:W-:Y:S02]  /*154c0*/  STS.128 [R19+0x40], R24 ;  /* 0x0000401813007388 */ /* 0x0001e40000000c00 */
[----:B------:R-:W-:Y:S05]  /*154d0*/  @!P0 BRA `(.L_x_2292) ;  /* 0x0000068000008947 */ /* 0x000fea0003800000 */
[----:B------:R-:W-:-:S04]  /*154e0*/  IMAD.U32 R0, RZ, RZ, UR4 ;  /* 0x00000004ff007e24 */ /* 0x000fc8000f8e00ff */
.L_x_2307:
        /* <DEDUP_REMOVED lines=8> */
[----:B------:R-:W0:Y:S01]  /*15570*/  DSETP.GTU.AND P0, PT, |R4|, +INF , PT ;  /* 0x7ff000000400742a */ /* 0x000e220003f0c200 */
[----:B------:R-:W-:Y:S02]  /*15580*/  BSSY B1, `(.L_x_2295) ;  /* 0x0000013000017945 */ /* 0x000fe40003800000 */
[----:B------:R-:W-:-:S05]  /*15590*/  IMAD.SHL.U32 R18, R18, 0x40, RZ ;  /* 0x0000004012127824 */ /* 0x000fca00078e00ff */
[----:B------:R1:W2:Y:S04]  /*155a0*/  LDS.128 R36, [R18+0x10] ;  /* 0x0000100012247984 */ /* 0x0002a80000000c00 */
[----:B------:R1:W3:Y:S04]  /*155b0*/  LDS.128 R40, [R18+0x20] ;  /* 0x0000200012287984 */ /* 0x0002e80000000c00 */
[----:B------:R1:W4:Y:S04]  /*155c0*/  LDS.128 R32, [R18+0x30] ;  /* 0x0000300012207984 */ /* 0x0003280000000c00 */
[----:B------:R1:W1:Y:S01]  /*155d0*/  LDS.128 R28, [R18+0x40] ;  /* 0x00004000121c7984 */ /* 0x0002620000000c00 */
        /* <DEDUP_REMOVED lines=10> */
.L_x_2296:
[----:B--2---:R-:W0:Y:S01]  /*15680*/  DSETP.GTU.AND P0, PT, |R36|, +INF , PT ;  /* 0x7ff000002400742a */ /* 0x004e220003f0c200 */
[----:B------:R-:W-:-:S05]  /*15690*/  ISETP.LT.U32.AND P1, PT, R6, R38, PT ;  /* 0x000000260600720c */ /* 0x000fca0003f21070 */
[----:B0-----:R-:W-:-:S08]  /*156a0*/  ISETP.LT.OR.EX P0, PT, R7, R39, !P0, P1 ;  /* 0x000000270700720c */ /* 0x001fd00004701710 */
.L_x_2297:
[----:B------:R-:W-:Y:S05]  /*156b0*/  BSYNC B1 ;  /* 0x0000000000017941 */ /* 0x000fea0003800000 */
.L_x_2295:
        /* <DEDUP_REMOVED lines=16> */
.L_x_2299:
[----:B---3--:R-:W0:Y:S01]  /*157c0*/  DSETP.GTU.AND P0, PT, |R40|, +INF , PT ;  /* 0x7ff000002800742a */ /* 0x008e220003f0c200 */
[----:B------:R-:W-:-:S05]  /*157d0*/  ISETP.LT.U32.AND P1, PT, R10, R42, PT ;  /* 0x0000002a0a00720c */ /* 0x000fca0003f21070 */
[----:B0-----:R-:W-:-:S08]  /*157e0*/  ISETP.LT.OR.EX P0, PT, R11, R43, !P0, P1 ;  /* 0x0000002b0b00720c */ /* 0x001fd00004701710 */
.L_x_2300:
[----:B------:R-:W-:Y:S05]  /*157f0*/  BSYNC B1 ;  /* 0x0000000000017941 */ /* 0x000fea0003800000 */
.L_x_2298:
[----:B------:R-:W0:Y:S01]  /*15800*/  DSETP.GTU.AND P1, PT, |R12|, +INF , PT ;  /* 0x7ff000000c00742a */ /* 0x000e220003f2c200 */
[----:B------:R-:W-:Y:S01]  /*15810*/  BSSY B1, `(.L_x_2301) ;  /* 0x0000012000017945 */ /* 0x000fe20003800000 */
[----:B------:R-:W-:Y:S02]  /*15820*/  FSEL R8, R8, R40, P0 ;  /* 0x0000002808087208 */ /* 0x000fe40000000000 */
[----:B------:R-:W-:Y:S02]  /*15830*/  FSEL R9, R9, R41, P0 ;  /* 0x0000002909097208 */ /* 0x000fe40000000000 */
[----:B------:R-:W-:Y:S02]  /*15840*/  SEL R10, R10, R42, P0 ;  /* 0x0000002a0a0a7207 */ /* 0x000fe40000000000 */
[----:B------:R-:W-:-:S06]  /*15850*/  SEL R11, R11, R43, P0 ;  /* 0x0000002b0b0b7207 */ /* 0x000fcc0000000000 */
[----:B0-----:R-:W-:Y:S05]  /*15860*/  @P1 BRA `(.L_x_2302) ;  /* 0x0000009000001947 */ /* 0x001fea0003800000 */
[----:B----4-:R-:W-:Y:S01]  /*15870*/  DSETP.NEU.AND P2, PT, R12, R32, PT ;  /* 0x000000200c00722a */ /* 0x010fe20003f4d000 */
        /* <DEDUP_REMOVED lines=8> */
.L_x_2302:
[----:B----4-:R-:W0:Y:S01]  /*15900*/  DSETP.GTU.AND P0, PT, |R32|, +INF , PT ;  /* 0x7ff000002000742a */ /* 0x010e220003f0c200 */
[----:B------:R-:W-:-:S05]  /*15910*/  ISETP.LT.U32.AND P1, PT, R14, R34, PT ;  /* 0x000000220e00720c */ /* 0x000fca0003f21070 */
[----:B0-----:R-:W-:-:S08]  /*15920*/  ISETP.LT.OR.EX P0, PT, R15, R35, !P0, P1 ;  /* 0x000000230f00720c */ /* 0x001fd00004701710 */
.L_x_2303:
[----:B------:R-:W-:Y:S05]  /*15930*/  BSYNC B1 ;  /* 0x0000000000017941 */ /* 0x000fea0003800000 */
.L_x_2301:
[----:B------:R-:W0:Y:S01]  /*15940*/  DSETP.GTU.AND P1, PT, |R20|, +INF , PT ;  /* 0x7ff000001400742a */ /* 0x000e220003f2c200 */
[----:B------:R-:W-:Y:S01]  /*15950*/  BSSY B1, `(.L_x_2304) ;  /* 0x0000012000017945 */ /* 0x000fe20003800000 */
[----:B------:R-:W-:Y:S02]  /*15960*/  FSEL R12, R12, R32, P0 ;  /* 0x000000200c0c7208 */ /* 0x000fe40000000000 */
[----:B------:R-:W-:Y:S02]  /*15970*/  FSEL R13, R13, R33, P0 ;  /* 0x000000210d0d7208 */ /* 0x000fe40000000000 */
[----:B------:R-:W-:Y:S02]  /*15980*/  SEL R14, R14, R34, P0 ;  /* 0x000000220e0e7207 */ /* 0x000fe40000000000 */
[----:B------:R-:W-:-:S06]  /*15990*/  SEL R15, R15, R35, P0 ;  /* 0x000000230f0f7207 */ /* 0x000fcc0000000000 */
[----:B0-----:R-:W-:Y:S05]  /*159a0*/  @P1 BRA `(.L_x_2305) ;  /* 0x0000009000001947 */ /* 0x001fea0003800000 */
[----:B-1----:R-:W-:Y:S01]  /*159b0*/  DSETP.NEU.AND P2, PT, R20, R28, PT ;  /* 0x0000001c1400722a */ /* 0x002fe20003f4d000 */
        /* <DEDUP_REMOVED lines=8> */
.L_x_2305:
[----:B-1----:R-:W0:Y:S01]  /*15a40*/  DSETP.GTU.AND P0, PT, |R28|, +INF , PT ;  /* 0x7ff000001c00742a */ /* 0x002e220003f0c200 */
[----:B------:R-:W-:-:S05]  /*15a50*/  ISETP.LT.U32.AND P1, PT, R26, R30, PT ;  /* 0x0000001e1a00720c */ /* 0x000fca0003f21070 */
[----:B0-----:R-:W-:-:S08]  /*15a60*/  ISETP.LT.OR.EX P0, PT, R27, R31, !P0, P1 ;  /* 0x0000001f1b00720c */ /* 0x001fd00004701710 */
.L_x_2306:
[----:B------:R-:W-:Y:S05]  /*15a70*/  BSYNC B1 ;  /* 0x0000000000017941 */ /* 0x000fea0003800000 */
.L_x_2304:
[----:B------:R-:W-:Y:S01]  /*15a80*/  SEL R26, R26, R30, P0 ;  /* 0x0000001e1a1a7207 */ /* 0x000fe20000000000 */
[----:B------:R0:W-:Y:S01]  /*15a90*/  STS.128 [R3], R4 ;  /* 0x0000000403007388 */ /* 0x0001e20000000c00 */
[----:B------:R-:W-:Y:S02]  /*15aa0*/  SEL R27, R27, R31, P0 ;  /* 0x0000001f1b1b7207 */ /* 0x000fe40000000000 */
[----:B------:R-:W-:Y:S01]  /*15ab0*/  FSEL R20, R20, R28, P0 ;  /* 0x0000001c14147208 */ /* 0x000fe20000000000 */
[----:B------:R-:W-:Y:S01]  /*15ac0*/  IMAD.MOV.U32 R22, RZ, RZ, R26 ;  /* 0x000000ffff167224 */ /* 0x000fe200078e001a */
[----:B------:R-:W-:Y:S01]  /*15ad0*/  FSEL R21, R21, R29, P0 ;  /* 0x0000001d15157208 */ /* 0x000fe20000000000 */
[----:B------:R-:W-:Y:S01]  /*15ae0*/  IMAD.MOV.U32 R23, RZ, RZ, R27 ;  /* 0x000000ffff177224 */ /* 0x000fe200078e001b */
[----:B------:R0:W-:Y:S04]  /*15af0*/  STS.128 [R3+0x10], R8 ;  /* 0x0000100803007388 */ /* 0x0001e80000000c00 */
[----:B------:R0:W-:Y:S04]  /*15b00*/  STS.128 [R3+0x20], R12 ;  /* 0x0000200c03007388 */ /* 0x0001e80000000c00 */
[----:B------:R0:W-:Y:S02]  /*15b10*/  STS.128 [R3+0x30], R20 ;  /* 0x0000301403007388 */ /* 0x0001e40000000c00 */
.L_x_2294:
[----:B------:R-:W-:Y:S05]  /*15b20*/  BSYNC B0 ;  /* 0x0000000000007941 */ /* 0x000fea0003800000 */
.L_x_2293:
[----:B------:R-:W-:Y:S02]  /*15b30*/  ISETP.GT.AND P0, PT, R0, 0x1, PT ;  /* 0x000000010000780c */ /* 0x000fe40003f04270 */
[----:B------:R-:W-:-:S11]  /*15b40*/  SHF.R.S32.HI R0, RZ, 0x1, R0 ;  /* 0x00000001ff007819 */ /* 0x000fd60000011400 */
[----:B------:R-:W-:Y:S05]  /*15b50*/  @P0 BRA `(.L_x_2307) ;  /* 0xfffff99000000947 */ /* 0x000fea000383ffff */
.L_x_2292:
[----:B------:R-:W-:-:S13]  /*15b60*/  ISETP.NE.AND P0, PT, RZ, c[0x0][0x190], PT ;  /* 0x00006400ff007a0c */ /* 0x000fda0003f05270 */
[----:B------:R-:W-:Y:S05]  /*15b70*/  @!P0 BRA `(.L_x_2308) ;  /* 0x00000e1000008947 */ /* 0x000fea0003800000 */
[----:B0-----:R-:W-:Y:S02]  /*15b80*/  IMAD.MOV.U32 R3, RZ, RZ, c[0x0][0x0] ;  /* 0x00000000ff037624 */ /* 0x001fe400078e00ff */
[----:B------:R-:W-:-:S03]  /*15b90*/  IMAD.MOV.U32 R0, RZ, RZ, c[0x0][0x0] ;  /* 0x00000000ff007624 */ /* 0x000fc600078e00ff */
[----:B------:R-:W-:-:S13]  /*15ba0*/  ISETP.GT.AND P0, PT, R3, 0x20, PT ;  /* 0x000000200300780c */ /* 0x000fda0003f04270 */
[----:B------:R-:W-:Y:S05]  /*15bb0*/  @!P0 BRA `(.L_x_2309) ;  /* 0x0000075000008947 */ /* 0x000fea0003800000 */
[----:B------:R-:W-:Y:S01]  /*15bc0*/  IMAD R17, R17, c[0x0][0x0], R16 ;  /* 0x0000000011117a24 */ /* 0x000fe200078e0210 */
[----:B------:R-:W-:Y:S01]  /*15bd0*/  LEA.HI R0, R3, c[0x0][0x0], RZ, 0x1 ;  /* 0x0000000003007a11 */ /* 0x000fe200078f08ff */
[----:B------:R-:W-:Y:S02]  /*15be0*/  IMAD.MOV.U32 R24, RZ, RZ, R20 ;  /* 0x000000ffff187224 */ /* 0x000fe400078e0014 */
[C---:B------:R-:W-:Y:S01]  /*15bf0*/  IMAD.SHL.U32 R19, R17.reuse, 0x40, RZ ;  /* 0x0000004011137824 */ /* 0x040fe200078e00ff */
[----:B------:R-:W-:Y:S01]  /*15c00*/  SHF.R.S32.HI R3, RZ, 0x1, R0 ;  /* 0x00000001ff037819 */ /* 0x000fe20000011400 */
[----:B------:R-:W-:Y:S01]  /*15c10*/  IMAD.MOV.U32 R25, RZ, RZ, R21 ;  /* 0x000000ffff197224 */ /* 0x000fe200078e0015 */
[----:B------:R-:W-:Y:S01]  /*15c20*/  LEA R17, R17, 0x10, 0x6 ;  /* 0x0000001011117811 */ /* 0x000fe200078e30ff */
[----:B------:R-:W-:Y:S01]  /*15c30*/  IMAD.MOV.U32 R0, RZ, RZ, 0x20 ;  /* 0x00000020ff007424 */ /* 0x000fe200078e00ff */
[----:B------:R0:W-:Y:S01]  /*15c40*/  STS.128 [R19+0x10], R4 ;  /* 0x0000100413007388 */ /* 0x0001e20000000c00 */
[----:B------:R-:W-:-:S03]  /*15c50*/  ISETP.GE.AND P0, PT, R3, 0x20, PT ;  /* 0x000000200300780c */ /* 0x000fc60003f06270 */
[----:B------:R0:W-:Y:S04]  /*15c60*/  STS.128 [R19+0x20], R8 ;  /* 0x0000200813007388 */ /* 0x0001e80000000c00 */
[----:B------:R0:W-:Y:S04]  /*15c70*/  STS.128 [R19+0x30], R12 ;  /* 0x0000300c13007388 */ /* 0x0001e80000000c00 */
[----:B------:R0:W-:Y:S02]  /*15c80*/  STS.128 [R19+0x40], R24 ;  /* 0x0000401813007388 */ /* 0x0001e40000000c00 */
[----:B------:R-:W-:Y:S05]  /*15c90*/  @!P0 BRA `(.L_x_2309) ;  /* 0x0000067000008947 */ /* 0x000fea0003800000 */
.L_x_2324:
[----:B--2---:R-:W-:Y:S01]  /*15ca0*/  IMAD.IADD R0, R16, 0x1, R3 ;  /* 0x0000000110007824 */ /* 0x004fe200078e0203 */
[----:B------:R-:W-:Y:S01]  /*15cb0*/  WARPSYNC 0xffffffff ;  /* 0xffffffff00007948 */ /* 0x000fe20003800000 */
[----:B------:R-:W-:Y:S03]  /*15cc0*/  BAR.SYNC.DEFER_BLOCKING 0x0 ;  /* 0x0000000000007b1d */ /* 0x000fe60000010000 */
[----:B------:R-:W-:-:S03]  /*15cd0*/  ISETP.GE.U32.AND P0, PT, R0, c[0x0][0x0], PT ;  /* 0x0000000000007a0c */ /* 0x000fc60003f06070 */
[----:B------:R-:W-:Y:S01]  /*15ce0*/  BSSY B0, `(.L_x_2310) ;  /* 0x000005e000007945 */ /* 0x000fe20003800000 */
[----:B------:R-:W-:-:S13]  /*15cf0*/  ISETP.GE.U32.OR P0, PT, R16, R3, P0 ;  /* 0x000000031000720c */ /* 0x000fda0000706470 */
[----:B0-----:R-:W-:Y:S05]  /*15d00*/  @P0 BRA `(.L_x_2311) ;  /* 0x000005b000000947 */ /* 0x001fea0003800000 */
[----:B------:R-:W-:Y:S01]  /*15d10*/  IMAD R0, R3, 0x40, R17 ;  /* 0x0000004003007824 */ /* 0x000fe200078e0211 */
[----:B------:R-:W1:Y:S01]  /*15d20*/  DSETP.GTU.AND P0, PT, |R4|, +INF , PT ;  /* 0x7ff000000400742a */ /* 0x000e620003f0c200 */
[----:B------:R-:W-:Y:S03]  /*15d30*/  BSSY B1, `(.L_x_2312) ;  /* 0x0000012000017945 */ /* 0x000fe60003800000 */
[----:B------:R2:W3:Y:S04]  /*15d40*/  LDS.128 R36, [R0] ;  /* 0x0000000000247984 */ /* 0x0004e80000000c00 */
[----:B------:R2:W4:Y:S04]  /*15d50*/  LDS.128 R40, [R0+0x10] ;  /* 0x0000100000287984 */ /* 0x0005280000000c00 */
[----:B------:R2:W0:Y:S04]  /*15d60*/  LDS.128 R32, [R0+0x20] ;  /* 0x0000200000207984 */ /* 0x0004280000000c00 */
[----:B------:R2:W0:Y:S01]  /*15d70*/  LDS.128 R28, [R0+0x30] ;  /* 0x00003000001c7984 */ /* 0x0004220000000c00 */
[----:B-1----:R-:W-:Y:S05]  /*15d80*/  @P0 BRA `(.L_x_2313) ;  /* 0x0000009000000947 */ /* 0x002fea0003800000 */
[----:B---3--:R-:W-:Y:S01]  /*15d90*/  DSETP.NEU.AND P2, PT, R4, R36, PT ;  /* 0x000000240400722a */ /* 0x008fe20003f4d000 */
[----:B------:R-:W-:-:S03]  /*15da0*/  ISETP.GE.U32.AND P0, PT, R6, R38, PT ;  /* 0x000000260600720c */ /* 0x000fc60003f06070 */
[----:B------:R-:W1:Y:S01]  /*15db0*/  DSETP.GT.AND P1, PT, R4, R36, PT ;  /* 0x000000240400722a */ /* 0x000e620003f24000 */
[----:B------:R-:W-:-:S05]  /*15dc0*/  ISETP.GE.AND.EX P0, PT, R7, R39, PT, P0 ;  /* 0x000000270700720c */ /* 0x000fca0003f06300 */
[----:B-12---:R-:W-:-:S04]  /*15dd0*/  SEL R0, RZ, 0xffffffff, !P1 ;  /* 0xffffffffff007807 */ /* 0x006fc80004800000 */
[----:B------:R-:W-:-:S04]  /*15de0*/  @!P2 SEL R0, RZ, 0xffffffff, P0 ;  /* 0xffffffffff00a807 */ /* 0x000fc80000000000 */
[----:B------:R-:W-:-:S04]  /*15df0*/  LOP3.LUT R0, R0, 0x1, RZ, 0xc0, !PT ;  /* 0x0000000100007812 */ /* 0x000fc800078ec0ff */
[----:B------:R-:W-:Y:S01]  /*15e00*/  ISETP.EQ.U32.AND P0, PT, R0, 0x1, PT ;  /* 0x000000010000780c */ /* 0x000fe20003f02070 */
[----:B------:R-:W-:Y:S07]  /*15e10*/  BRA `(.L_x_2314) ;  /* 0x0000003000007947 */ /* 0x000fee0003800000 */
.L_x_2313:
[----:B---3--:R-:W1:Y:S01]  /*15e20*/  DSETP.GTU.AND P0, PT, |R36|, +INF , PT ;  /* 0x7ff000002400742a */ /* 0x008e620003f0c200 */
[----:B------:R-:W-:-:S05]  /*15e30*/  ISETP.LT.U32.AND P1, PT, R6, R38, PT ;  /* 0x000000260600720c */ /* 0x000fca0003f21070 */
[----:B-1----:R-:W-:-:S08]  /*15e40*/  ISETP.LT.OR.EX P0, PT, R7, R39, !P0, P1 ;  /* 0x000000270700720c */ /* 0x002fd00004701710 */
.L_x_2314:
[----:B------:R-:W-:Y:S05]  /*15e50*/  BSYNC B1 ;  /* 0x0000000000017941 */ /* 0x000fea0003800000 */
.L_x_2312:
[----:B------:R-:W1:Y:S01]  /*15e60*/  DSETP.GTU.AND P1, PT, |R8|, +INF , PT ;  /* 0x7ff000000800742a */ /* 0x000e620003f2c200 */
[----:B------:R-:W-:Y:S01]  /*15e70*/  BSSY B1, `(.L_x_2315) ;  /* 0x0000012000017945 */ /* 0x000fe20003800000 */
[----:B0-----:R-:W-:Y:S02]  /*15e80*/  FSEL R4, R4, R36, P0 ;  /* 0x0000002404047208 */ /* 0x001fe40000000000 */
[----:B------:R-:W-:Y:S02]  /*15e90*/  FSEL R5, R5, R37, P0 ;  /* 0x0000002505057208 */ /* 0x000fe40000000000 */
[----:B------:R-:W-:Y:S02]  /*15ea0*/  SEL R6, R6, R38, P0 ;  /* 0x0000002606067207 */ /* 0x000fe40000000000 */
[----:B------:R-:W-:-:S06]  /*15eb0*/  SEL R7, R7, R39, P0 ;  /* 0x0000002707077207 */ /* 0x000fcc0000000000 */
[----:B-1----:R-:W-:Y:S05]  /*15ec0*/  @P1 BRA `(.L_x_2316) ;  /* 0x0000009000001947 */ /* 0x002fea0003800000 */
[----:B----4-:R-:W-:Y:S01]  /*15ed0*/  DSETP.NEU.AND P2, PT, R8, R40, PT ;  /* 0x000000280800722a */ /* 0x010fe20003f4d000 */
[----:B------:R-:W-:-:S03]  /*15ee0*/  ISETP.GE.U32.AND P0, PT, R10, R42, PT ;  /* 0x0000002a0a00720c */ /* 0x000fc60003f06070 */
[----:B------:R-:W0:Y:S01]  /*15ef0*/  DSETP.GT.AND P1, PT, R8, R40, PT ;  /* 0x000000280800722a */ /* 0x000e220003f24000 */
[----:B------:R-:W-:-:S05]  /*15f00*/  ISETP.GE.AND.EX P0, PT, R11, R43, PT, P0 ;  /* 0x0000002b0b00720c */ /* 0x000fca0003f06300 */
[----:B0-2---:R-:W-:-:S04]  /*15f10*/  SEL R0, RZ, 0xffffffff, !P1 ;  /* 0xffffffffff007807 */ /* 0x005fc80004800000 */
[----:B------:R-:W-:-:S04]  /*15f20*/  @!P2 SEL R0, RZ, 0xffffffff, P0 ;  /* 0xffffffffff00a807 */ /* 0x000fc80000000000 */
[----:B------:R-:W-:-:S04]  /*15f30*/  LOP3.LUT R0, R0, 0x1, RZ, 0xc0, !PT ;  /* 0x0000000100007812 */ /* 0x000fc800078ec0ff */
[----:B------:R-:W-:Y:S01]  /*15f40*/  ISETP.EQ.U32.AND P0, PT, R0, 0x1, PT ;  /* 0x000000010000780c */ /* 0x000fe20003f02070 */
[----:B------:R-:W-:Y:S07]  /*15f50*/  BRA `(.L_x_2317) ;  /* 0x0000003000007947 */ /* 0x000fee0003800000 */
.L_x_2316:
[----:B----4-:R-:W0:Y:S01]  /*15f60*/  DSETP.GTU.AND P0, PT, |R40|, +INF , PT ;  /* 0x7ff000002800742a */ /* 0x010e220003f0c200 */
[----:B------:R-:W-:-:S05]  /*15f70*/  ISETP.LT.U32.AND P1, PT, R10, R42, PT ;  /* 0x0000002a0a00720c */ /* 0x000fca0003f21070 */
[----:B0-----:R-:W-:-:S08]  /*15f80*/  ISETP.LT.OR.EX P0, PT, R11, R43, !P0, P1 ;  /* 0x0000002b0b00720c */ /* 0x001fd00004701710 */
.L_x_2317:
[----:B------:R-:W-:Y:S05]  /*15f90*/  BSYNC B1 ;  /* 0x0000000000017941 */ /* 0x000fea0003800000 */
.L_x_2315:
        /* <DEDUP_REMOVED lines=16> */
.L_x_2319:
[----:B------:R-:W0:Y:S01]  /*160a0*/  DSETP.GTU.AND P0, PT, |R32|, +INF , PT ;  /* 0x7ff000002000742a */ /* 0x000e220003f0c200 */
[----:B------:R-:W-:-:S05]  /*160b0*/  ISETP.LT.U32.AND P1, PT, R14, R34, PT ;  /* 0x000000220e00720c */ /* 0x000fca0003f21070 */
[----:B0-----:R-:W-:-:S08]  /*160c0*/  ISETP.LT.OR.EX P0, PT, R15, R35, !P0, P1 ;  /* 0x000000230f00720c */ /* 0x001fd00004701710 */
.L_x_2320:
[----:B------:R-:W-:Y:S05]  /*160d0*/  BSYNC B1 ;  /* 0x0000000000017941 */ /* 0x000fea0003800000 */
.L_x_2318:
        /* <DEDUP_REMOVED lines=16> */
.L_x_2322:
[----:B------:R-:W0:Y:S01]  /*161e0*/  DSETP.GTU.AND P0, PT, |R28|, +INF , PT ;  /* 0x7ff000001c00742a */ /* 0x000e220003f0c200 */
[----:B------:R-:W-:-:S05]  /*161f0*/  ISETP.LT.U32.AND P1, PT, R26, R30, PT ;  /* 0x0000001e1a00720c */ /* 0x000fca0003f21070 */
[----:B0-----:R-:W-:-:S08]  /*16200*/  ISETP.LT.OR.EX P0, PT, R27, R31, !P0, P1 ;  /* 0x0000001f1b00720c */ /* 0x001fd00004701710 */
.L_x_2323:
[----:B------:R-:W-:Y:S05]  /*16210*/  BSYNC B1 ;  /* 0x0000000000017941 */ /* 0x000fea0003800000 */
.L_x_2321:
[----:B------:R-:W-:Y:S01]  /*16220*/  FSEL R20, R20, R28, P0 ;  /* 0x0000001c14147208 */ /* 0x000fe20000000000 */
[----:B------:R0:W-:Y:S01]  /*16230*/  STS.128 [R17], R4 ;  /* 0x0000000411007388 */ /* 0x0001e20000000c00 */
[----:B------:R-:W-:Y:S02]  /*16240*/  FSEL R21, R21, R29, P0 ;  /* 0x0000001d15157208 */ /* 0x000fe40000000000 */
[----:B------:R-:W-:Y:S01]  /*16250*/  SEL R26, R26, R30, P0 ;  /* 0x0000001e1a1a7207 */ /* 0x000fe20000000000 */
[----:B------:R-:W-:Y:S01]  /*16260*/  IMAD.MOV.U32 R24, RZ, RZ, R20 ;  /* 0x000000ffff187224 */ /* 0x000fe200078e0014 */
[----:B------:R-:W-:Y:S01]  /*16270*/  SEL R27, R27, R31, P0 ;  /* 0x0000001f1b1b7207 */ /* 0x000fe20000000000 */
[----:B------:R-:W-:Y:S01]  /*16280*/  IMAD.MOV.U32 R25, RZ, RZ, R21 ;  /* 0x000000ffff197224 */ /* 0x000fe200078e0015 */
[----:B------:R0:W-:Y:S04]  /*16290*/  STS.128 [R17+0x10], R8 ;  /* 0x0000100811007388 */ /* 0x0001e80000000c00 */
[----:B------:R0:W-:Y:S04]  /*162a0*/  STS.128 [R17+0x20], R12 ;  /* 0x0000200c11007388 */ /* 0x0001e80000000c00 */
[----:B------:R0:W-:Y:S02]  /*162b0*/  STS.128 [R17+0x30], R24 ;  /* 0x0000301811007388 */ /* 0x0001e40000000c00 */
.L_x_2311:
[----:B------:R-:W-:Y:S05]  /*162c0*/  BSYNC B0 ;  /* 0x0000000000007941 */ /* 0x000fea0003800000 */
.L_x_2310:
[----:B------:R-:W-:-:S04]  /*162d0*/  SHF.R.S32.HI R3, RZ, 0x1, R3 ;  /* 0x00000001ff037819 */ /* 0x000fc80000011403 */
[----:B------:R-:W-:-:S13]  /*162e0*/  ISETP.GE.AND P0, PT, R3, 0x20, PT ;  /* 0x000000200300780c */ /* 0x000fda0003f06270 */
[----:B------:R-:W-:Y:S05]  /*162f0*/  @P0 BRA `(.L_x_2324) ;  /* 0xfffff9a000000947 */ /* 0x000fea000383ffff */
[----:B--2---:R-:W-:-:S05]  /*16300*/  IMAD.MOV.U32 R0, RZ, RZ, 0x20 ;  /* 0x00000020ff007424 */ /* 0x004fca00078e00ff */
.L_x_2309:
[----:B------:R-:W-:Y:S01]  /*16310*/  ISETP.GE.AND P0, PT, R0, 0x2, PT ;  /* 0x000000020000780c */ /* 0x000fe20003f06270 */
[----:B------:R-:W-:Y:S01]  /*16320*/  WARPSYNC 0xffffffff ;  /* 0xffffffff00007948 */ /* 0x000fe20003800000 */
[----:B------:R-:W-:Y:S11]  /*16330*/  BAR.SYNC.DEFER_BLOCKING 0x0 ;  /* 0x0000000000007b1d */ /* 0x000ff60000010000 */
[----:B------:R-:W-:Y:S05]  /*16340*/  @!P0 BRA `(.L_x_2308) ;  /* 0x0000064000008947 */ /* 0x000fea0003800000 */
[----:B------:R-:W-:-:S04]  /*16350*/  IMAD.MOV.U32 R3, RZ, RZ, 0x1 ;  /* 0x00000001ff037424 */ /* 0x000fc800078e00ff */
.L_x_2337:
[----:B------:R-:W1:Y:S01]  /*16360*/  DSETP.GTU.AND P0, PT, |R4|, +INF , PT ;  /* 0x7ff000000400742a */ /* 0x000e620003f0c200 */
[----:B0-----:R0:W2:Y:S01]  /*16370*/  SHFL.DOWN PT, R19, R5, R3, 0x1f ;  /* 0x08001f0305137589 */ /* 0x0010a200000e0000 */
[----:B------:R-:W-:Y:S03]  /*16380*/  BSSY B0, `(.L_x_2325) ;  /* 0x0000011000007945 */ /* 0x000fe60003800000 */
[----:B------:R0:W3:Y:S04]  /*16390*/  SHFL.DOWN PT, R18, R4, R3, 0x1f ;  /* 0x08001f0304127589 */ /* 0x0000e800000e0000 */
[----:B------:R0:W4:Y:S04]  /*163a0*/  SHFL.DOWN PT, R24, R7, R3, 0x1f ;  /* 0x08001f0307187589 */ /* 0x00012800000e0000 */
[----:B------:R0:W0:Y:S01]  /*163b0*/  SHFL.DOWN PT, R25, R6, R3, 0x1f ;  /* 0x08001f0306197589 */ /* 0x00002200000e0000 */
[----:B-1----:R-:W-:Y:S05]  /*163c0*/  @P0 BRA `(.L_x_2326) ;  /* 0x0000009000000947 */ /* 0x002fea0003800000 */
[----:B--23--:R-:W-:Y:S01]  /*163d0*/  DSETP.NEU.AND P2, PT, R4, R18, PT ;  /* 0x000000120400722a */ /* 0x00cfe20003f4d000 */
[----:B0-----:R-:W-:-:S03]  /*163e0*/  ISETP.GE.U32.AND P0, PT, R6, R25, PT ;  /* 0x000000190600720c */ /* 0x001fc60003f06070 */
[----:B------:R-:W0:Y:S01]  /*163f0*/  DSETP.GT.AND P1, PT, R4, R18, PT ;  /* 0x000000120400722a */ /* 0x000e220003f24000 */
[----:B----4-:R-:W-:-:S05]  /*16400*/  ISETP.GE.AND.EX P0, PT, R7, R24, PT, P0 ;  /* 0x000000180700720c */ /* 0x010fca0003f06300 */
[----:B0-----:R-:W-:-:S04]  /*16410*/  SEL R17, RZ, 0xffffffff, !P1 ;  /* 0xffffffffff117807 */ /* 0x001fc80004800000 */
[----:B------:R-:W-:-:S04]  /*16420*/  @!P2 SEL R17, RZ, 0xffffffff, P0 ;  /* 0xffffffffff11a807 */ /* 0x000fc80000000000 */
[----:B------:R-:W-:-:S04]  /*16430*/  LOP3.LUT R17, R17, 0x1, RZ, 0xc0, !PT ;  /* 0x0000000111117812 */ /* 0x000fc800078ec0ff */
[----:B------:R-:W-:Y:S01]  /*16440*/  ISETP.EQ.U32.AND P0, PT, R17, 0x1, PT ;  /* 0x000000011100780c */ /* 0x000fe20003f02070 */
[----:B------:R-:W-:Y:S07]  /*16450*/  BRA `(.L_x_2327) ;  /* 0x0000003000007947 */ /* 0x000fee0003800000 */
.L_x_2326:
[----:B--23--:R-:W1:Y:S01]  /*16460*/  DSETP.GTU.AND P0, PT, |R18|, +INF , PT ;  /* 0x7ff000001200742a */ /* 0x00ce620003f0c200 */
[----:B0-----:R-:W-:-:S05]  /*16470*/  ISETP.LT.U32.AND P1, PT, R6, R25, PT ;  /* 0x000000190600720c */ /* 0x001fca0003f21070 */
[----:B-1--4-:R-:W-:-:S08]  /*16480*/  ISETP.LT.OR.EX P0, PT, R7, R24, !P0, P1 ;  /* 0x000000180700720c */ /* 0x012fd00004701710 */
.L_x_2327:
[----:B------:R-:W-:Y:S05]  /*16490*/  BSYNC B0 ;  /* 0x0000000000007941 */ /* 0x000fea0003800000 */
.L_x_2325:
        /* <DEDUP_REMOVED lines=20> */
.L_x_2329:
[----:B--23--:R-:W0:Y:S01]  /*165e0*/  DSETP.GTU.AND P0, PT, |R22|, +INF , PT ;  /* 0x7ff000001600742a */ /* 0x00ce220003f0c200 */
[----:B-1----:R-:W-:-:S05]  /*165f0*/  ISETP.LT.U32.AND P1, PT, R10, R29, PT ;  /* 0x0000001d0a00720c */ /* 0x002fca0003f21070 */
[----:B0---4-:R-:W-:-:S08]  /*16600*/  ISETP.LT.OR.EX P0, PT, R11, R28, !P0, P1 ;  /* 0x0000001c0b00720c */ /* 0x011fd00004701710 */
.L_x_2330:
[----:B------:R-:W-:Y:S05]  /*16610*/  BSYNC B0 ;  /* 0x0000000000007941 */ /* 0x000fea0003800000 */
.L_x_2328:
        /* <DEDUP_REMOVED lines=20> */
.L_x_2332:
[----:B--23--:R-:W0:Y:S01]  /*16760*/  DSETP.GTU.AND P0, PT, |R18|, +INF , PT ;  /* 0x7ff000001200742a */ /* 0x00ce220003f0c200 */
[----:B-1----:R-:W-:-:S05]  /*16770*/  ISETP.LT.U32.AND P1, PT, R14, R25, PT ;  /* 0x000000190e00720c */ /* 0x002fca0003f21070 */
[----:B0---4-:R-:W-:-:S08]  /*16780*/  ISETP.LT.OR.EX P0, PT, R15, R24, !P0, P1 ;  /* 0x000000180f00720c */ /* 0x011fd00004701710 */
.L_x_2333:
[----:B------:R-:W-:Y:S05]  /*16790*/  BSYNC B0 ;  /* 0x0000000000007941 */ /* 0x000fea0003800000 */
.L_x_2331:
        /* <DEDUP_REMOVED lines=20> */
.L_x_2335:
[----:B--23--:R-:W0:Y:S01]  /*168e0*/  DSETP.GTU.AND P0, PT, |R22|, +INF , PT ;  /* 0x7ff000001600742a */ /* 0x00ce220003f0c200 */
[----:B-1----:R-:W-:-:S05]  /*168f0*/  ISETP.LT.U32.AND P1, PT, R26, R29, PT ;  /* 0x0000001d1a00720c */ /* 0x002fca0003f21070 */
[----:B0---4-:R-:W-:-:S08]  /*16900*/  ISETP.LT.OR.EX P0, PT, R27, R28, !P0, P1 ;  /* 0x0000001c1b00720c */ /* 0x011fd00004701710 */
.L_x_2336:
[----:B------:R-:W-:Y:S05]  /*16910*/  BSYNC B0 ;  /* 0x0000000000007941 */ /* 0x000fea0003800000 */
.L_x_2334:
[----:B------:R-:W-:Y:S01]  /*16920*/  IMAD.SHL.U32 R3, R3, 0x2, RZ ;  /* 0x0000000203037824 */ /* 0x000fe200078e00ff */
[----:B------:R-:W-:Y:S02]  /*16930*/  FSEL R20, R20, R22, P0 ;  /* 0x0000001614147208 */ /* 0x000fe40000000000 */
[----:B------:R-:W-:Y:S02]  /*16940*/  FSEL R21, R21, R23, P0 ;  /* 0x0000001715157208 */ /* 0x000fe40000000000 */
[----:B------:R-:W-:Y:S02]  /*16950*/  ISETP.GE.AND P1, PT, R3, R0, PT ;  /* 0x000000000300720c */ /* 0x000fe40003f26270 */
[----:B------:R-:W-:Y:S02]  /*16960*/  SEL R26, R26, R29, P0 ;  /* 0x0000001d1a1a7207 */ /* 0x000fe40000000000 */
[----:B------:R-:W-:-:S09]  /*16970*/  SEL R27, R27, R28, P0 ;  /* 0x0000001c1b1b7207 */ /* 0x000fd20000000000 */
[----:B------:R-:W-:Y:S05]  /*16980*/  @!P1 BRA `(.L_x_2337) ;  /* 0xfffff9d000009947 */ /* 0x000fea000383ffff */
.L_x_2308:
[----:B------:R-:W-:Y:S01]  /*16990*/  ISETP.NE.AND P0, PT, RZ, c[0x0][0x34c], PT ;  /* 0x0000d300ff007a0c */ /* 0x000fe20003f05270 */
[----:B0-----:R-:W-:Y:S02]  /*169a0*/  IMAD.MOV.U32 R19, RZ, RZ, RZ ;  /* 0x000000ffff137224 */ /* 0x001fe400078e00ff */
[----:B------:R-:W-:-:S10]  /*169b0*/  IMAD.MOV.U32 R24, RZ, RZ, RZ ;  /* 0x000000ffff187224 */ /* 0x000fd400078e00ff */
[----:B------:R-:W-:Y:S05]  /*169c0*/  @!P0 BRA `(.L_x_2338) ;  /* 0x00000cc000008947 */ /* 0x000fea0003800000 */
[----:B------:R-:W0:Y:S01]  /*169d0*/  S2R R3, SR_TID.Y ;  /* 0x0000000000037919 */ /* 0x000e220000002200 */
        /* <DEDUP_REMOVED lines=203> */
.L_x_2338:
[----:B------:R-:W0:Y:S04]  /*17690*/  S2R R23, SR_TID.Y ;  /* 0x0000000000177919 */ /* 0x000e280000002200 */
        /* <DEDUP_REMOVED lines=203> */
.L_x_2339:
[----:B------:R-:W-:Y:S02]  /*18350*/  IMAD.MOV.U32 R17, RZ, RZ, RZ ;  /* 0x000000ffff117224 */ /* 0x000fe400078e00ff */
[----:B------:R-:W-:Y:S01]  /*18360*/  IMAD.MOV.U32 R18, RZ, RZ, RZ ;  /* 0x000000ffff127224 */ /* 0x000fe200078e00ff */
        /* <DEDUP_REMOVED lines=200> */
.L_x_2340:
        /* <DEDUP_REMOVED lines=200> */
.L_x_2341:
        /* <DEDUP_REMOVED lines=10> */
.L_x_2347:
        /* <DEDUP_REMOVED lines=9> */
[----:B------:R-:W-:Y:S05]  /*19da0*/  CALL.REL.NOINC `($__internal_11_$__cuda_sm20_rem_u64) ;  /* 0x00009d3000007944 */ /* 0x000fea0003c00000 */
[----:B------:R-:W-:Y:S02]  /*19db0*/  IMAD.MOV.U32 R28, RZ, RZ, R2 ;  /* 0x000000ffff1c7224 */ /* 0x000fe400078e0002 */
[----:B------:R-:W-:Y:S01]  /*19dc0*/  IMAD.MOV.U32 R29, RZ, RZ, R25 ;  /* 0x000000ffff1d7224 */ /* 0x000fe200078e0019 */
[----:B------:R-:W-:Y:S05]  /*19dd0*/  BRA `(.L_x_2346) ;  /* 0x0000013000007947 */ /* 0x000fea0003800000 */
.L_x_2345:
        /* <DEDUP_REMOVED lines=19> */
.L_x_2346:
[----:B------:R-:W-:Y:S05]  /*19f10*/  BSYNC B1 ;  /* 0x0000000000017941 */ /* 0x000fea0003800000 */
.L_x_2344:
[----:B------:R-:W-:Y:S01]  /*19f20*/  ISETP.NE.U32.AND P0, PT, R28, RZ, PT ;  /* 0x000000ff1c00720c */ /* 0x000fe20003f05070 */
[----:B------:R-:W-:Y:S02]  /*19f30*/  IMAD.MOV.U32 R34, RZ, RZ, R0 ;  /* 0x000000ffff227224 */ /* 0x000fe400078e0000 */
[----:B------:R-:W-:Y:S01]  /*19f40*/  IMAD.MOV.U32 R36, RZ, RZ, R3 ;  /* 0x000000ffff247224 */ /* 0x000fe200078e0003 */
[----:B------:R-:W-:-:S13]  /*19f50*/  ISETP.NE.AND.EX P0, PT, R29, RZ, PT, P0 ;  /* 0x000000ff1d00720c */ /* 0x000fda0003f05300 */
[----:B------:R-:W-:Y:S05]  /*19f60*/  @P0 BRA `(.L_x_2347) ;  /* 0xfffffda000000947 */ /* 0x000fea000383ffff */
[----:B------:R-:W-:Y:S05]  /*19f70*/  BSYNC B0 ;  /* 0x0000000000007941 */ /* 0x000fea0003800000 */
.L_x_2343:
[----:B------:R-:W-:Y:S01]  /*19f80*/  ISETP.NE.U32.AND P2, PT, R3, RZ, PT ;  /* 0x000000ff0300720c */ /* 0x000fe20003f45070 */
[----:B------:R-:W-:-:S12]  /*19f90*/  BSSY B0, `(.L_x_2348) ;  /* 0x000001c000007945 */ /* 0x000fd80003800000 */
[----:B------:R-:W-:Y:S05]  /*19fa0*/  @!P2 BRA `(.L_x_2349) ;  /* 0x000000700000a947 */ /* 0x000fea0003800000 */
[----:B------:R-:W-:Y:S01]  /*19fb0*/  IMAD.MOV.U32 R36, RZ, RZ, 0x10 ;  /* 0x00000010ff247424 */ /* 0x000fe200078e00ff */
[----:B------:R-:W-:Y:S01]  /*19fc0*/  MOV R37, 0x19ff0 ;  /* 0x00019ff000257802 */ /* 0x000fe20000000f00 */
[----:B------:R-:W-:Y:S02]  /*19fd0*/  IMAD.MOV.U32 R38, RZ, RZ, RZ ;  /* 0x000000ffff267224 */ /* 0x000fe400078e00ff */
[----:B------:R-:W-:Y:S05]  /*19fe0*/  CALL.REL.NOINC `($__internal_10_$__cuda_sm20_div_u64) ;  /* 0x0000969000007944 */ /* 0x000fea0003c00000 */
[----:B------:R-:W-:Y:S02]  /*19ff0*/  IMAD.MOV.U32 R28, RZ, RZ, R2 ;  /* 0x000000ffff1c7224 */ /* 0x000fe400078e0002 */
[----:B------:R-:W-:Y:S01]  /*1a000*/  IMAD.MOV.U32 R29, RZ, RZ, R25 ;  /* 0x000000ffff1d7224 */ /* 0x000fe200078e0019 */
[----:B------:R-:W-:Y:S05]  /*1a010*/  BRA `(.L_x_2350) ;  /* 0x0000013000007947 */ /* 0x000fea0003800000 */
.L_x_2349:
        /* <DEDUP_REMOVED lines=19> */
.L_x_2350:
[----:B------:R-:W-:Y:S05]  /*1a150*/  BSYNC B0 ;  /* 0x0000000000007941 */ /* 0x000fea0003800000 */
.L_x_2348:
[----:B------:R-:W-:Y:S01]  /*1a160*/  BSSY B0, `(.L_x_2351) ;  /* 0x000001b000007945 */ /* 0x000fe20003800000 */
[----:B------:R-:W-:Y:S05]  /*1a170*/  @!P2 BRA `(.L_x_2352) ;  /* 0x000000600000a947 */ /* 0x000fea0003800000 */
[----:B------:R-:W-:Y:S01]  /*1a180*/  IMAD.MOV.U32 R36, RZ, RZ, 0x8 ;  /* 0x00000008ff247424 */ /* 0x000fe200078e00ff */
[----:B------:R-:W-:Y:S01]  /*1a190*/  MOV R37, 0x1a1c0 ;  /* 0x0001a1c000257802 */ /* 0x000fe20000000f00 */
[----:B------:R-:W-:Y:S02]  /*1a1a0*/  IMAD.MOV.U32 R38, RZ, RZ, RZ ;  /* 0x000000ffff267224 */ /* 0x000fe400078e00ff */
[----:B------:R-:W-:Y:S05]  /*1a1b0*/  CALL.REL.NOINC `($__internal_10_$__cuda_sm20_div_u64) ;  /* 0x000094c000007944 */ /* 0x000fea0003c00000 */
[----:B------:R-:W-:Y:S01]  /*1a1c0*/  IMAD.MOV.U32 R3, RZ, RZ, R25 ;  /* 0x000000ffff037224 */ /* 0x000fe200078e0019 */
[----:B------:R-:W-:Y:S05]  /*1a1d0*/  BRA `(.L_x_2353) ;  /* 0x0000013000007947 */ /* 0x000fea0003800000 */
.L_x_2352:
        /* <DEDUP_REMOVED lines=19> */
.L_x_2353:
[----:B------:R-:W-:Y:S05]  /*1a310*/  BSYNC B0 ;  /* 0x0000000000007941 */ /* 0x000fea0003800000 */
.L_x_2351:
        /* <DEDUP_REMOVED lines=9> */
[----:B------:R-:W-:Y:S05]  /*1a3b0*/  CALL.REL.NOINC `($__internal_10_$__cuda_sm20_div_u64) ;  /* 0x000092c000007944 */ /* 0x000fea0003c00000 */
[----:B------:R-:W-:Y:S01]  /*1a3c0*/  IMAD.MOV.U32 R3, RZ, RZ, R25 ;  /* 0x000000ffff037224 */ /* 0x000fe200078e0019 */
[----:B------:R-:W-:Y:S05]  /*1a3d0*/  BRA `(.L_x_2356) ;  /* 0x0000014000007947 */ /* 0x000fea0003800000 */
.L_x_2355:
        /* <DEDUP_REMOVED lines=20> */
.L_x_2356:
[----:B------:R-:W-:Y:S05]  /*1a520*/  BSYNC B0 ;  /* 0x0000000000007941 */ /* 0x000fea0003800000 */
.L_x_2354:
[----:B------:R-:W-:-:S04]  /*1a530*/  IADD3 R2, P0, R2, c[0x0][0x560], RZ ;  /* 0x0001580002027a10 */ /* 0x000fc80007f1e0ff */
[----:B------:R-:W-:-:S05]  /*1a540*/  IADD3.X R3, R3, c[0x0][0x564], RZ, P0, !PT ;  /* 0x0001590003037a10 */ /* 0x000fca00007fe4ff */
[----:B------:R-:W-:Y:S02]  /*1a550*/  IMAD.MOV.U32 R0, RZ, RZ, R3 ;  /* 0x000000ffff007224 */ /* 0x000fe400078e0003 */
.L_x_2342:
[----:B------:R-:W-:-:S13]  /*1a560*/  ISETP.NE.AND P0, PT, RZ, c[0x0][0x198], PT ;  /* 0x00006600ff007a0c */ /* 0x000fda0003f05270 */
[----:B------:R-:W-:Y:S05]  /*1a570*/  @!P0 BRA `(.L_x_2357) ;  /* 0x0000761000008947 */ /* 0x000fea0003800000 */
[----:B------:R-:W0:Y:S01]  /*1a580*/  S2R R28, SR_CTAID.X ;  /* 0x00000000001c7919 */ /* 0x000e220000002500 */
[----:B------:R-:W-:Y:S01]  /*1a590*/  ISETP.NE.AND P0, PT, RZ, c[0x0][0x34c], PT ;  /* 0x0000d300ff007a0c */ /* 0x000fe20003f05270 */
[----:B------:R-:W-:Y:S02]  /*1a5a0*/  IMAD R18, R16, c[0x0][0x19c], RZ ;  /* 0x0000670010127a24 */ /* 0x000fe400078e02ff */
[----:B------:R-:W-:Y:S02]  /*1a5b0*/  IMAD.MOV.U32 R19, RZ, RZ, RZ ;  /* 0x000000ffff137224 */ /* 0x000fe400078e00ff */
[----:B------:R-:W-:Y:S02]  /*1a5c0*/  IMAD R17, R23, c[0x0][0x1a0], R18 ;  /* 0x0000680017117a24 */ /* 0x000fe400078e0212 */
[----:B------:R-:W-:Y:S02]  /*1a5d0*/  IMAD.MOV.U32 R22, RZ, RZ, RZ ;  /* 0x000000ffff167224 */ /* 0x000fe400078e00ff */
        /* <DEDUP_REMOVED lines=201> */
.L_x_2358:
[----:B------:R-:W-:Y:S05]  /*1b270*/  @!P0 BRA `(.L_x_2359) ;  /* 0x00000c7000008947 */ /* 0x000fea0003800000 */
[----:B------:R-:W-:Y:S01]  /*1b280*/  IADD3 R19, R25, 0x1, RZ ;  /* 0x0000000119137810 */ /* 0x000fe20007ffe0ff */
        /* <DEDUP_REMOVED lines=198> */
.L_x_2359:
[----:B------:R-:W-:Y:S02]  /*1bef0*/  IMAD.MOV.U32 R17, RZ, RZ, RZ ;  /* 0x000000ffff117224 */ /* 0x000fe400078e00ff */
[----:B------:R-:W-:Y:S01]  /*1bf00*/  IMAD.MOV.U32 R18, RZ, RZ, RZ ;  /* 0x000000ffff127224 */ /* 0x000fe200078e00ff */
        /* <DEDUP_REMOVED lines=200> */
.L_x_2360:
        /* <DEDUP_REMOVED lines=200> */
.L_x_2361:
        /* <DEDUP_REMOVED lines=11> */
.L_x_2363:
[----:B------:R-:W-:Y:S05]  /*1d8c0*/  BSYNC B0 ;  /* 0x0000000000007941 */ /* 0x000fea0003800000 */
.L_x_2362:
        /* <DEDUP_REMOVED lines=14> */
[----:B------:R0:W-:Y:S04]  /*1d9b0*/  STG.E.64 [R24.64+0x18], R10 ;  /* 0x0000180a18007986 */ /* 0x0001e8000c101b24 */
[----:B------:R0:W-:Y:S04]  /*1d9c0*/  STG.E.64 [R24.64+0x20], R12 ;  /* 0x0000200c18007986 */ /* 0x0001e8000c101b24 */
[----:B------:R0:W-:Y:S04]  /*1d9d0*/  STG.E.64 [R24.64+0x28], R14 ;  /* 0x0000280e18007986 */ /* 0x0001e8000c101b24 */
[----:B------:R0:W-:Y:S04]  /*1d9e0*/  STG.E.64 [R24.64+0x30], R20 ;  /* 0x0000301418007986 */ /* 0x0001e8000c101b24 */
[----:B------:R0:W-:Y:S02]  /*1d9f0*/  STG.E.64 [R24.64+0x38], R26 ;  /* 0x0000381a18007986 */ /* 0x0001e4000c101b24 */
.L_x_2365:
[----:B------:R-:W-:Y:S05]  /*1da00*/  BSYNC B0 ;  /* 0x0000000000007941 */ /* 0x000fea0003800000 */
.L_x_2364:
        /* <DEDUP_REMOVED lines=31> */
.L_x_2367:
[----:B------:R-:W-:Y:S05]  /*1dc00*/  BSYNC B0 ;  /* 0x0000000000007941 */ /* 0x000fea0003800000 */
.L_x_2366:
        /* <DEDUP_REMOVED lines=46> */
.L_x_2381:
        /* <DEDUP_REMOVED lines=8> */
[----:B------:R0:W5:Y:S04]  /*1df70*/  LDG.E.64 R36, [R20.64+0x18] ;  /* 0x0000182414247981 */ /* 0x000168000c1e1b00 */
[----:B------:R0:W5:Y:S04]  /*1df80*/  LDG.E.64 R38, [R20.64+0x20] ;  /* 0x0000202414267981 */ /* 0x000168000c1e1b00 */
[----:B------:R0:W5:Y:S04]  /*1df90*/  LDG.E.64 R40, [R20.64+0x28] ;  /* 0x0000282414287981 */ /* 0x000168000c1e1b00 */
        /* <DEDUP_REMOVED lines=33> */
.L_x_2373:
[----:B-----5:R-:W0:Y:S01]  /*1e1b0*/  DSETP.GTU.AND P0, PT, |R34|, +INF , PT ;  /* 0x7ff000002200742a */ /* 0x020e220003f0c200 */
[----:B------:R-:W-:-:S05]  /*1e1c0*/  ISETP.LT.U32.AND P3, PT, R14, R36, PT ;  /* 0x000000240e00720c */ /* 0x000fca0003f61070 */
[----:B0-----:R-:W-:-:S08]  /*1e1d0*/  ISETP.LT.OR.EX P0, PT, R15, R37, !P0, P3 ;  /* 0x000000250f00720c */ /* 0x001fd00004701730 */
.L_x_2374:
[----:B------:R-:W-:Y:S05]  /*1e1e0*/  BSYNC B2 ;  /* 0x0000000000027941 */ /* 0x000fea0003800000 */
.L_x_2372:
        /* <DEDUP_REMOVED lines=16> */
.L_x_2376:
[----:B------:R-:W0:Y:S01]  /*1e2f0*/  DSETP.GTU.AND P0, PT, |R38|, +INF , PT ;  /* 0x7ff000002600742a */ /* 0x000e220003f0c200 */
[----:B------:R-:W-:-:S05]  /*1e300*/  ISETP.LT.U32.AND P3, PT, R10, R40, PT ;  /* 0x000000280a00720c */ /* 0x000fca0003f61070 */
[----:B0-----:R-:W-:-:S08]  /*1e310*/  ISETP.LT.OR.EX P0, PT, R11, R41, !P0, P3 ;  /* 0x000000290b00720c */ /* 0x001fd00004701730 */
.L_x_2377:
[----:B------:R-:W-:Y:S05]  /*1e320*/  BSYNC B2 ;  /* 0x0000000000027941 */ /* 0x000fea0003800000 */
.L_x_2375:
        /* <DEDUP_REMOVED lines=16> */
.L_x_2379:
[----:B------:R-:W0:Y:S01]  /*1e430*/  DSETP.GTU.AND P0, PT, |R42|, +INF , PT ;  /* 0x7ff000002a00742a */ /* 0x000e220003f0c200 */
[----:B------:R-:W-:-:S05]  /*1e440*/  ISETP.LT.U32.AND P3, PT, R6, R44, PT ;  /* 0x0000002c0600720c */ /* 0x000fca0003f61070 */
[----:B0-----:R-:W-:-:S08]  /*1e450*/  ISETP.LT.OR.EX P0, PT, R7, R45, !P0, P3 ;  /* 0x0000002d0700720c */ /* 0x001fd00004701730 */
.L_x_2380:
[----:B------:R-:W-:Y:S05]  /*1e460*/  BSYNC B2 ;  /* 0x0000000000027941 */ /* 0x000fea0003800000 */
.L_x_2378:
[----:B------:R-:W-:Y:S02]  /*1e470*/  FSEL R4, R4, R42, P0 ;  /* 0x0000002a04047208 */ /* 0x000fe40000000000 */
[----:B------:R-:W-:Y:S02]  /*1e480*/  FSEL R5, R5, R43, P0 ;  /* 0x0000002b05057208 */ /* 0x000fe40000000000 */
[----:B------:R-:W-:Y:S02]  /*1e490*/  SEL R6, R6, R44, P0 ;  /* 0x0000002c06067207 */ /* 0x000fe40000000000 */
[----:B------:R-:W-:Y:S01]  /*1e4a0*/  SEL R7, R7, R45, P0 ;  /* 0x0000002d07077207 */ /* 0x000fe20000000000 */
[----:B------:R-:W-:Y:S05]  /*1e4b0*/  @!P2 BRA `(.L_x_2381) ;  /* 0xfffffa300000a947 */ /* 0x000fea000383ffff */
.L_x_2371:
[----:B------:R-:W-:Y:S05]  /*1e4c0*/  BSYNC B0 ;  /* 0x0000000000007941 */ /* 0x000fea0003800000 */
.L_x_2370:
[----:B------:R-:W-:Y:S05]  /*1e4d0*/  BRA `(.L_x_2382) ;  /* 0x0000078000007947 */ /* 0x000fea0003800000 */
.L_x_2369:
[----:B------:R-:W-:Y:S01]  /*1e4e0*/  ISETP.GE.U32.AND P0, PT, R23, c[0x0][0x18c], PT ;  /* 0x0000630017007a0c */ /* 0x000fe20003f06070 */
        /* <DEDUP_REMOVED lines=19> */
[----:B------:R-:W-:Y:S02]  /*1e620*/  IMAD.MOV.U32 R29, RZ, RZ, R23 ;  /* 0x000000ffff1d7224 */ /* 0x000fe400078e0017 */
[----:B------:R-:W-:Y:S02]  /*1e630*/  IMAD.MOV.U32 R12, RZ, RZ, c[0x0][0x168] ;  /* 0x00005a00ff0c7624 */ /* 0x000fe400078e00ff */
[----:B------:R-:W-:-:S02]  /*1e640*/  IMAD.MOV.U32 R13, RZ, RZ, c[0x0][0x16c] ;  /* 0x00005b00ff0d7624 */ /* 0x000fc400078e00ff */
[----:B------:R-:W-:Y:S02]  /*1e650*/  IMAD.MOV.U32 R8, RZ, RZ, c[0x0][0x168] ;  /* 0x00005a00ff087624 */ /* 0x000fe400078e00ff */
[----:B------:R-:W-:Y:S02]  /*1e660*/  IMAD.MOV.U32 R9, RZ, RZ, c[0x0][0x16c] ;  /* 0x00005b00ff097624 */ /* 0x000fe400078e00ff */
[----:B------:R-:W-:Y:S02]  /*1e670*/  IMAD.MOV.U32 R4, RZ, RZ, c[0x0][0x168] ;  /* 0x00005a00ff047624 */ /* 0x000fe400078e00ff */
[----:B------:R-:W-:Y:S02]  /*1e680*/  IMAD.MOV.U32 R5, RZ, RZ, c[0x0][0x16c] ;  /* 0x00005b00ff057624 */ /* 0x000fe400078e00ff */
.L_x_2392:
[----:B------:R-:W-:Y:S02]  /*1e690*/  IMAD R21, R28, c[0x0][0x10], R29 ;  /* 0x000004001c157a24 */ /* 0x000fe400078e021d */
[----:B------:R-:W-:Y:S02]  /*1e6a0*/  IMAD.MOV.U32 R20, RZ, RZ, 0x40 ;  /* 0x00000040ff147424 */ /* 0x000fe400078e00ff */
[----:B------:R-:W-:-:S04]  /*1e6b0*/  IMAD R21, R21, c[0x0][0x0], R16 ;  /* 0x0000000015157a24 */ /* 0x000fc800078e0210 */
[----:B------:R-:W-:-:S05]  /*1e6c0*/  IMAD.WIDE.U32 R20, R21, R20, c[0x0][0x568] ;  /* 0x00015a0015147625 */ /* 0x000fca00078e0014 */
[----:B------:R-:W2:Y:S04]  /*1e6d0*/  LDG.E.64 R30, [R20.64] ;  /* 0x00000024141e7981 */ /* 0x000ea8000c1e1b00 */
[----:B------:R-:W3:Y:S04]  /*1e6e0*/  LDG.E.64 R32, [R20.64+0x8] ;  /* 0x0000082414207981 */ /* 0x000ee8000c1e1b00 */
[----:B------:R0:W5:Y:S04]  /*1e6f0*/  LDG.E.64 R34, [R20.64+0x10] ;  /* 0x0000102414227981 */ /* 0x000168000c1e1b00 */
[----:B------:R0:W5:Y:S04]  /*1e700*/  LDG.E.64 R36, [R20.64+0x18] ;  /* 0x0000182414247981 */ /* 0x000168000c1e1b00 */
[----:B------:R0:W5:Y:S04]  /*1e710*/  LDG.E.64 R38, [R20.64+0x20] ;  /* 0x0000202414267981 */ /* 0x000168000c1e1b00 */
[----:B------:R0:W5:Y:S04]  /*1e720*/  LDG.E.64 R40, [R20.64+0x28] ;  /* 0x0000282414287981 */ /* 0x000168000c1e1b00 */
        /* <DEDUP_REMOVED lines=34> */
.L_x_2384:
[----:B0----5:R-:W0:Y:S01]  /*1e950*/  DSETP.GTU.AND P0, PT, |R34|, +INF , PT ;  /* 0x7ff000002200742a */ /* 0x021e220003f0c200 */
[----:B------:R-:W-:-:S05]  /*1e960*/  ISETP.LT.U32.AND P3, PT, R14, R36, PT ;  /* 0x000000240e00720c */ /* 0x000fca0003f61070 */
[----:B0-----:R-:W-:-:S08]  /*1e970*/  ISETP.LT.OR.EX P0, PT, R15, R37, !P0, P3 ;  /* 0x000000250f00720c */ /* 0x001fd00004701730 */
.L_x_2385:
[----:B------:R-:W-:Y:S05]  /*1e980*/  BSYNC B0 ;  /* 0x0000000000007941 */ /* 0x000fea0003800000 */
.L_x_2383:
        /* <DEDUP_REMOVED lines=16> */
.L_x_2387:
[----:B------:R-:W0:Y:S01]  /*1ea90*/  DSETP.GTU.AND P0, PT, |R38|, +INF , PT ;  /* 0x7ff000002600742a */ /* 0x000e220003f0c200 */
[----:B------:R-:W-:-:S05]  /*1eaa0*/  ISETP.LT.U32.AND P3, PT, R10, R40, PT ;  /* 0x000000280a00720c */ /* 0x000fca0003f61070 */
[----:B0-----:R-:W-:-:S08]  /*1eab0*/  ISETP.LT.OR.EX P0, PT, R11, R41, !P0, P3 ;  /* 0x000000290b00720c */ /* 0x001fd00004701730 */
.L_x_2388:
[----:B------:R-:W-:Y:S05]  /*1eac0*/  BSYNC B0 ;  /* 0x0000000000007941 */ /* 0x000fea0003800000 */
.L_x_2386:
        /* <DEDUP_REMOVED lines=16> */
.L_x_2390:
[----:B------:R-:W0:Y:S01]  /*1ebd0*/  DSETP.GTU.AND P0, PT, |R42|, +INF , PT ;  /* 0x7ff000002a00742a */ /* 0x000e220003f0c200 */
[----:B------:R-:W-:-:S05]  /*1ebe0*/  ISETP.LT.U32.AND P3, PT, R6, R44, PT ;  /* 0x0000002c0600720c */ /* 0x000fca0003f61070 */
[----:B0-----:R-:W-:-:S08]  /*1ebf0*/  ISETP.LT.OR.EX P0, PT, R7, R45, !P0, P3 ;  /* 0x0000002d0700720c */ /* 0x001fd00004701730 */
.L_x_2391:
[----:B------:R-:W-:Y:S05]  /*1ec00*/  BSYNC B0 ;  /* 0x0000000000007941 */ /* 0x000fea0003800000 */
.L_x_2389:
[----:B------:R-:W-:Y:S02]  /*1ec10*/  FSEL R4, R4, R42, P0 ;  /* 0x0000002a04047208 */ /* 0x000fe40000000000 */
[----:B------:R-:W-:Y:S02]  /*1ec20*/  FSEL R5, R5, R43, P0 ;  /* 0x0000002b05057208 */ /* 0x000fe40000000000 */
[----:B------:R-:W-:Y:S02]  /*1ec30*/  SEL R6, R6, R44, P0 ;  /* 0x0000002c06067207 */ /* 0x000fe40000000000 */
[----:B------:R-:W-:Y:S01]  /*1ec40*/  SEL R7, R7, R45, P0 ;  /* 0x0000002d07077207 */ /* 0x000fe20000000000 */
[----:B------:R-:W-:Y:S05]  /*1ec50*/  @!P2 BRA `(.L_x_2392) ;  /* 0xfffffa300000a947 */ /* 0x000fea000383ffff */
.L_x_2382:
[----:B------:R-:W-:Y:S05]  /*1ec60*/  BSYNC B1 ;  /* 0x0000000000017941 */ /* 0x000fea0003800000 */
.L_x_2368:
[----:B------:R-:W-:Y:S01]  /*1ec70*/  IMAD R21, R23, c[0x0][0x0], R16 ;  /* 0x0000000017157a24 */ /* 0x000fe200078e0210 */
[----:B------:R-:W-:Y:S02]  /*1ec80*/  ULDC UR4, c[0x0][0x4] ;  /* 0x0000010000047ab9 */ /* 0x000fe40000000800 */
[----:B------:R-:W-:Y:S01]  /*1ec90*/  USHF.R.U32.HI UR4, URZ, 0x1, UR4 ;  /* 0x000000013f047899 */ /* 0x000fe20008011604 */
[C---:B------:R-:W-:Y:S01]  /*1eca0*/  IMAD.SHL.U32 R29, R21.reuse, 0x40, RZ ;  /* 0x00000040151d7824 */ /* 0x040fe200078e00ff */
[----:B------:R-:W-:-:S04]  /*1ecb0*/  LEA R21, R21, 0x10, 0x6 ;  /* 0x0000001015157811 */ /* 0x000fc800078e30ff */
[----:B------:R0:W-:Y:S01]  /*1ecc0*/  STS.128 [R29+0x10], R24 ;  /* 0x000010181d007388 */ /* 0x0001e20000000c00 */
[----:B------:R-:W-:-:S03]  /*1ecd0*/  ISETP.NE.AND P0, PT, RZ, UR4, PT ;  /* 0x00000004ff007c0c */ /* 0x000fc6000bf05270 */
[----:B------:R0:W-:Y:S04]  /*1ece0*/  STS.128 [R29+0x20], R12 ;  /* 0x0000200c1d007388 */ /* 0x0001e80000000c00 */
[----:B------:R0:W-:Y:S04]  /*1ecf0*/  STS.128 [R29+0x30], R8 ;  /* 0x000030081d007388 */ /* 0x0001e80000000c00 */
[----:B------:R0:W-:Y:S02]  /*1ed00*/  STS.128 [R29+0x40], R4 ;  /* 0x000040041d007388 */ /* 0x0001e40000000c00 */
[----:B------:R-:W-:Y:S05]  /*1ed10*/  @!P0 BRA `(.L_x_2393) ;  /* 0x0000065000008947 */ /* 0x000fea0003800000 */
[----:B------:R-:W-:-:S04]  /*1ed20*/  IMAD.U32 R20, RZ, RZ, UR4 ;  /* 0x00000004ff147e24 */ /* 0x000fc8000f8e00ff */
.L_x_2408:
[----:B0-----:R-:W-:Y:S01]  /*1ed30*/  IMAD.IADD R29, R23, 0x1, R20 ;  /* 0x00000001171d7824 */ /* 0x001fe200078e0214 */
[----:B------:R-:W-:Y:S04]  /*1ed40*/  BAR.SYNC.DEFER_BLOCKING 0x0 ;  /* 0x0000000000007b1d */ /* 0x000fe80000010000 */
[----:B------:R-:W-:-:S02]  /*1ed50*/  ISETP.GE.U32.AND P0, PT, R29, c[0x0][0x4], PT ;  /* 0x000001001d007a0c */ /* 0x000fc40003f06070 */
[----:B------:R-:W-:Y:S02]  /*1ed60*/  BSSY B0, `(.L_x_2394) ;  /* 0x000005d000007945 */ /* 0x000fe40003800000 */
        /* <DEDUP_REMOVED lines=20> */
.L_x_2397:
[----:B--2---:R-:W0:Y:S01]  /*1eeb0*/  DSETP.GTU.AND P0, PT, |R40|, +INF , PT ;  /* 0x7ff000002800742a */ /* 0x004e220003f0c200 */
[----:B------:R-:W-:-:S05]  /*1eec0*/  ISETP.LT.U32.AND P2, PT, R26, R42, PT ;  /* 0x0000002a1a00720c */ /* 0x000fca0003f41070 */
[----:B0-----:R-:W-:-:S08]  /*1eed0*/  ISETP.LT.OR.EX P0, PT, R27, R43, !P0, P2 ;  /* 0x0000002b1b00720c */ /* 0x001fd00004701720 */
.L_x_2398:
[----:B------:R-:W-:Y:S05]  /*1eee0*/  BSYNC B1 ;  /* 0x0000000000017941 */ /* 0x000fea0003800000 */
.L_x_2396:
        /* <DEDUP_REMOVED lines=16> */
.L_x_2400:
[----:B---3--:R-:W0:Y:S01]  /*1eff0*/  DSETP.GTU.AND P0, PT, |R28|, +INF , PT ;  /* 0x7ff000001c00742a */ /* 0x008e220003f0c200 */
[----:B------:R-:W-:-:S05]  /*1f000*/  ISETP.LT.U32.AND P2, PT, R14, R30, PT ;  /* 0x0000001e0e00720c */ /* 0x000fca0003f41070 */
[----:B0-----:R-:W-:-:S08]  /*1f010*/  ISETP.LT.OR.EX P0, PT, R15, R31, !P0, P2 ;  /* 0x0000001f0f00720c */ /* 0x001fd00004701720 */
.L_x_2401:
[----:B------:R-:W-:Y:S05]  /*1f020*/  BSYNC B1 ;  /* 0x0000000000017941 */ /* 0x000fea0003800000 */
.L_x_2399:
        /* <DEDUP_REMOVED lines=16> */
.L_x_2403:
[----:B----4-:R-:W0:Y:S01]  /*1f130*/  DSETP.GTU.AND P0, PT, |R32|, +INF , PT ;  /* 0x7ff000002000742a */ /* 0x010e220003f0c200 */
[----:B------:R-:W-:-:S05]  /*1f140*/  ISETP.LT.U32.AND P2, PT, R10, R34, PT ;  /* 0x000000220a00720c */ /* 0x000fca0003f41070 */
[----:B0-----:R-:W-:-:S08]  /*1f150*/  ISETP.LT.OR.EX P0, PT, R11, R35, !P0, P2 ;  /* 0x000000230b00720c */ /* 0x001fd00004701720 */
.L_x_2404:
[----:B------:R-:W-:Y:S05]  /*1f160*/  BSYNC B1 ;  /* 0x0000000000017941 */ /* 0x000fea0003800000 */
.L_x_2402:
        /* <DEDUP_REMOVED lines=16> */
.L_x_2406:
[----:B-1----:R-:W0:Y:S01]  /*1f270*/  DSETP.GTU.AND P0, PT, |R36|, +INF , PT ;  /* 0x7ff000002400742a */ /* 0x002e220003f0c200 */
[----:B------:R-:W-:-:S05]  /*1f280*/  ISETP.LT.U32.AND P2, PT, R6, R38, PT ;  /* 0x000000260600720c */ /* 0x000fca0003f41070 */
[----:B0-----:R-:W-:-:S08]  /*1f290*/  ISETP.LT.OR.EX P0, PT, R7, R39, !P0, P2 ;  /* 0x000000270700720c */ /* 0x001fd00004701720 */
.L_x_2407:
[----:B------:R-:W-:Y:S05]  /*1f2a0*/  BSYNC B1 ;  /* 0x0000000000017941 */ /* 0x000fea0003800000 */
.L_x_2405:
[----:B------:R-:W-:Y:S01]  /*1f2b0*/  FSEL R4, R4, R36, P0 ;  /* 0x0000002404047208 */ /* 0x000fe20000000000 */
[----:B------:R0:W-:Y:S01]  /*1f2c0*/  STS.128 [R21], R24 ;  /* 0x0000001815007388 */ /* 0x0001e20000000c00 */
[----:B------:R-:W-:Y:S02]  /*1f2d0*/  FSEL R5, R5, R37, P0 ;  /* 0x0000002505057208 */ /* 0x000fe40000000000 */
[----:B------:R-:W-:Y:S01]  /*1f2e0*/  SEL R6, R6, R38, P0 ;  /* 0x0000002606067207 */ /* 0x000fe20000000000 */
[----:B------:R0:W-:Y:S01]  /*1f2f0*/  STS.128 [R21+0x10], R12 ;  /* 0x0000100c15007388 */ /* 0x0001e20000000c00 */
[----:B------:R-:W-:-:S03]  /*1f300*/  SEL R7, R7, R39, P0 ;  /* 0x0000002707077207 */ /* 0x000fc60000000000 */
[----:B------:R0:W-:Y:S04]  /*1f310*/  STS.128 [R21+0x20], R8 ;  /* 0x0000200815007388 */ /* 0x0001e80000000c00 */
[----:B------:R0:W-:Y:S02]  /*1f320*/  STS.128 [R21+0x30], R4 ;  /* 0x0000300415007388 */ /* 0x0001e40000000c00 */
.L_x_2395:
[----:B------:R-:W-:Y:S05]  /*1f330*/  BSYNC B0 ;  /* 0x0000000000007941 */ /* 0x000fea0003800000 */
.L_x_2394:
[----:B------:R-:W-:Y:S02]  /*1f340*/  ISETP.GT.AND P0, PT, R20, 0x1, PT ;  /* 0x000000011400780c */ /* 0x000fe40003f04270 */
[----:B------:R-:W-:-:S11]  /*1f350*/  SHF.R.S32.HI R20, RZ, 0x1, R20 ;  /* 0x00000001ff147819 */ /* 0x000fd60000011414 */
[----:B------:R-:W-:Y:S05]  /*1f360*/  @P0 BRA `(.L_x_2408) ;  /* 0xfffff9c000000947 */ /* 0x000fea000383ffff */
.L_x_2393:
[----:B------:R-:W-:-:S13]  /*1f370*/  ISETP.NE.AND P0, PT, RZ, c[0x0][0x190], PT ;  /* 0x00006400ff007a0c */ /* 0x000fda0003f05270 */
[----:B------:R-:W-:Y:S05]  /*1f380*/  @!P0 BRA `(.L_x_2409) ;  /* 0x00000d9000008947 */ /* 0x000fea0003800000 */
[----:B------:R-:W-:Y:S02]  /*1f390*/  IMAD.MOV.U32 R20, RZ, RZ, c[0x0][0x0] ;  /* 0x00000000ff147624 */ /* 0x000fe400078e00ff */
[----:B------:R-:W-:-:S03]  /*1f3a0*/  IMAD.MOV.U32 R23, RZ, RZ, c[0x0][0x0] ;  /* 0x00000000ff177624 */ /* 0x000fc600078e00ff */
[----:B------:R-:W-:-:S13]  /*1f3b0*/  ISETP.GT.AND P0, PT, R20, 0x20, PT ;  /* 0x000000201400780c */ /* 0x000fda0003f04270 */
[----:B------:R-:W-:Y:S05]  /*1f3c0*/  @!P0 BRA `(.L_x_2410) ;  /* 0x000006e000008947 */ /* 0x000fea0003800000 */
[----:B------:R-:W-:Y:S01]  /*1f3d0*/  LEA.HI R20, R20, c[0x0][0x0], RZ, 0x1 ;  /* 0x0000000014147a11 */ /* 0x000fe200078f08ff */
[----:B------:R1:W-:Y:S01]  /*1f3e0*/  STS.128 [R21], R24 ;  /* 0x0000001815007388 */ /* 0x0003e20000000c00 */
[----:B------:R-:W-:Y:S02]  /*1f3f0*/  IMAD.MOV.U32 R23, RZ, RZ, 0x20 ;  /* 0x00000020ff177424 */ /* 0x000fe400078e00ff */
[----:B------:R-:W-:Y:S01]  /*1f400*/  SHF.R.S32.HI R20, RZ, 0x1, R20 ;  /* 0x00000001ff147819 */ /* 0x000fe20000011414 */
[----:B------:R1:W-:Y:S03]  /*1f410*/  STS.128 [R21+0x10], R12 ;  /* 0x0000100c15007388 */ /* 0x0003e60000000c00 */
[----:B------:R-:W-:Y:S01]  /*1f420*/  ISETP.GE.AND P0, PT, R20, 0x20, PT ;  /* 0x000000201400780c */ /* 0x000fe20003f06270 */
[----:B------:R1:W-:Y:S04]  /*1f430*/  STS.128 [R21+0x20], R8 ;  /* 0x0000200815007388 */ /* 0x0003e80000000c00 */
[----:B------:R1:W-:Y:S08]  /*1f440*/  STS.128 [R21+0x30], R4 ;  /* 0x0000300415007388 */ /* 0x0003f00000000c00 */
[----:B------:R-:W-:Y:S05]  /*1f450*/  @!P0 BRA `(.L_x_2410) ;  /* 0x0000065000008947 */ /* 0x000fea0003800000 */
[----:B------:R-:W-:-:S04]  /*1f460*/  IMAD.MOV.U32 R23, RZ, RZ, R20 ;  /* 0x000000ffff177224 */ /* 0x000fc800078e0014 */
.L_x_2425:
[----:B---3--:R-:W-:Y:S01]  /*1f470*/  IMAD.IADD R20, R16, 0x1, R23 ;  /* 0x0000000110147824 */ /* 0x008fe200078e0217 */
[----:B------:R-:W-:Y:S04]  /*1f480*/  BAR.SYNC.DEFER_BLOCKING 0x0 ;  /* 0x0000000000007b1d */ /* 0x000fe80000010000 */
[----:B------:R-:W-:-:S02]  /*1f490*/  ISETP.GE.U32.AND P0, PT, R20, c[0x0][0x0], PT ;  /* 0x0000000014007a0c */ /* 0x000fc40003f06070 */
[----:B------:R-:W-:Y:S02]  /*1f4a0*/  BSSY B0, `(.L_x_2411) ;  /* 0x000005c000007945 */ /* 0x000fe40003800000 */
[----:B------:R-:W-:-:S13]  /*1f4b0*/  ISETP.GE.U32.OR P0, PT, R16, R23, P0 ;  /* 0x000000171000720c */ /* 0x000fda0000706470 */
[----:B01----:R-:W-:Y:S05]  /*1f4c0*/  @P0 BRA `(.L_x_2412) ;  /* 0x0000059000000947 */ /* 0x003fea0003800000 */
[----:B------:R-:W-:Y:S01]  /*1f4d0*/  IMAD R20, R23, 0x40, R21 ;  /* 0x0000004017147824 */ /* 0x000fe200078e0215 */
[----:B------:R-:W2:Y:S01]  /*1f4e0*/  DSETP.GTU.AND P0, PT, |R24|, +INF , PT ;  /* 0x7ff000001800742a */ /* 0x000ea20003f0c200 */
[----:B------:R-:W-:Y:S03]  /*1f4f0*/  BSSY B1, `(.L_x_2413) ;  /* 0x0000012000017945 */ /* 0x000fe60003800000 */
[----:B------:R3:W4:Y:S04]  /*1f500*/  LDS.128 R40, [R20] ;  /* 0x0000000014287984 */ /* 0x0007280000000c00 */
[----:B0-----:R3:W0:Y:S04]  /*1f510*/  LDS.128 R28, [R20+0x10] ;  /* 0x00001000141c7984 */ /* 0x0016280000000c00 */
[----:B------:R3:W1:Y:S04]  /*1f520*/  LDS.128 R32, [R20+0x20] ;  /* 0x0000200014207984 */ /* 0x0006680000000c00 */
[----:B------:R3:W0:Y:S01]  /*1f530*/  LDS.128 R36, [R20+0x30] ;  /* 0x0000300014247984 */ /* 0x0006220000000c00 */
        /* <DEDUP_REMOVED lines=10> */
.L_x_2414:
[----:B----4-:R-:W2:Y:S01]  /*1f5e0*/  DSETP.GTU.AND P0, PT, |R40|, +INF , PT ;  /* 0x7ff000002800742a */ /* 0x010ea20003f0c200 */
[----:B------:R-:W-:-:S05]  /*1f5f0*/  ISETP.LT.U32.AND P2, PT, R26, R42, PT ;  /* 0x0000002a1a00720c */ /* 0x000fca0003f41070 */
[----:B--2---:R-:W-:-:S08]  /*1f600*/  ISETP.LT.OR.EX P0, PT, R27, R43, !P0, P2 ;  /* 0x0000002b1b00720c */ /* 0x004fd00004701720 */
.L_x_2415:
[----:B------:R-:W-:Y:S05]  /*1f610*/  BSYNC B1 ;  /* 0x0000000000017941 */ /* 0x000fea0003800000 */
.L_x_2413:
[----:B------:R-:W2:Y:S01]  /*1f620*/  DSETP.GTU.AND P2, PT, |R12|, +INF , PT ;  /* 0x7ff000000c00742a */ /* 0x000ea20003f4c200 */
[----:B------:R-:W-:Y:S01]  /*1f630*/  BSSY B1, `(.L_x_2416) ;  /* 0x0000012000017945 */ /* 0x000fe20003800000 */
[----:B-1----:R-:W-:Y:S02]  /*1f640*/  FSEL R24, R24, R40, P0 ;  /* 0x0000002818187208 */ /* 0x002fe40000000000 */
[----:B------:R-:W-:Y:S02]  /*1f650*/  FSEL R25, R25, R41, P0 ;  /* 0x0000002919197208 */ /* 0x000fe40000000000 */
[----:B------:R-:W-:Y:S02]  /*1f660*/  SEL R26, R26, R42, P0 ;  /* 0x0000002a1a1a7207 */ /* 0x000fe40000000000 */
[----:B------:R-:W-:-:S06]  /*1f670*/  SEL R27, R27, R43, P0 ;  /* 0x0000002b1b1b7207 */ /* 0x000fcc0000000000 */
[----:B--2---:R-:W-:Y:S05]  /*1f680*/  @P2 BRA `(.L_x_2417) ;  /* 0x0000009000002947 */ /* 0x004fea0003800000 */
[----:B0-----:R-:W-:Y:S01]  /*1f690*/  DSETP.NEU.AND P3, PT, R12, R28, PT ;  /* 0x0000001c0c00722a */ /* 0x001fe20003f6d000 */
[----:B------:R-:W-:-:S03]  /*1f6a0*/  ISETP.GE.U32.AND P0, PT, R14, R30, PT ;  /* 0x0000001e0e00720c */ /* 0x000fc60003f06070 */
[----:B------:R-:W0:Y:S01]  /*1f6b0*/  DSETP.GT.AND P2, PT, R12, R28, PT ;  /* 0x0000001c0c00722a */ /* 0x000e220003f44000 */
[----:B------:R-:W-:-:S05]  /*1f6c0*/  ISETP.GE.AND.EX P0, PT, R15, R31, PT, P0 ;  /* 0x0000001f0f00720c */ /* 0x000fca0003f06300 */
[----:B0--3--:R-:W-:-:S04]  /*1f6d0*/  SEL R20, RZ, 0xffffffff, !P2 ;  /* 0xffffffffff147807 */ /* 0x009fc80005000000 */
[----:B------:R-:W-:-:S04]  /*1f6e0*/  @!P3 SEL R20, RZ, 0xffffffff, P0 ;  /* 0xffffffffff14b807 */ /* 0x000fc80000000000 */
[----:B------:R-:W-:-:S04]  /*1f6f0*/  LOP3.LUT R20, R20, 0x1, RZ, 0xc0, !PT ;  /* 0x0000000114147812 */ /* 0x000fc800078ec0ff */
[----:B------:R-:W-:Y:S01]  /*1f700*/  ISETP.EQ.U32.AND P0, PT, R20, 0x1, PT ;  /* 0x000000011400780c */ /* 0x000fe20003f02070 */
[----:B------:R-:W-:Y:S07]  /*1f710*/  BRA `(.L_x_2418) ;  /* 0x0000003000007947 */ /* 0x000fee0003800000 */
.L_x_2417:
[----:B0-----:R-:W0:Y:S01]  /*1f720*/  DSETP.GTU.AND P0, PT, |R28|, +INF , PT ;  /* 0x7ff000001c00742a */ /* 0x001e220003f0c200 */
[----:B------:R-:W-:-:S05]  /*1f730*/  ISETP.LT.U32.AND P2, PT, R14, R30, PT ;  /* 0x0000001e0e00720c */ /* 0x000fca0003f41070 */
[----:B0-----:R-:W-:-:S08]  /*1f740*/  ISETP.LT.OR.EX P0, PT, R15, R31, !P0, P2 ;  /* 0x0000001f0f00720c */ /* 0x001fd00004701720 */
.L_x_2418:
[----:B------:R-:W-:Y:S05]  /*1f750*/  BSYNC B1 ;  /* 0x0000000000017941 */ /* 0x000fea0003800000 */
.L_x_2416:
        /* <DEDUP_REMOVED lines=16> */
.L_x_2420:
[----:B------:R-:W0:Y:S01]  /*1f860*/  DSETP.GTU.AND P0, PT, |R32|, +INF , PT ;  /* 0x7ff000002000742a */ /* 0x000e220003f0c200 */
[----:B------:R-:W-:-:S05]  /*1f870*/  ISETP.LT.U32.AND P2, PT, R10, R34, PT ;  /* 0x000000220a00720c */ /* 0x000fca0003f41070 */
[----:B0-----:R-:W-:-:S08]  /*1f880*/  ISETP.LT.OR.EX P0, PT, R11, R35, !P0, P2 ;  /* 0x000000230b00720c */ /* 0x001fd00004701720 */
.L_x_2421:
[----:B------:R-:W-:Y:S05]  /*1f890*/  BSYNC B1 ;  /* 0x0000000000017941 */ /* 0x000fea0003800000 */
.L_x_2419:
        /* <DEDUP_REMOVED lines=16> */
.L_x_2423:
[----:B------:R-:W0:Y:S01]  /*1f9a0*/  DSETP.GTU.AND P0, PT, |R36|, +INF , PT ;  /* 0x7ff000002400742a */ /* 0x000e220003f0c200 */
[----:B------:R-:W-:-:S05]  /*1f9b0*/  ISETP.LT.U32.AND P2, PT, R6, R38, PT ;  /* 0x000000260600720c */ /* 0x000fca0003f41070 */
[----:B0-----:R-:W-:-:S08]  /*1f9c0*/  ISETP.LT.OR.EX P0, PT, R7, R39, !P0, P2 ;  /* 0x000000270700720c */ /* 0x001fd00004701720 */
.L_x_2424:
[----:B------:R-:W-:Y:S05]  /*1f9d0*/  BSYNC B1 ;  /* 0x0000000000017941 */ /* 0x000fea0003800000 */
.L_x_2422:
        /* <DEDUP_REMOVED lines=8> */
.L_x_2412:
[----:B------:R-:W-:Y:S05]  /*1fa60*/  BSYNC B0 ;  /* 0x0000000000007941 */ /* 0x000fea0003800000 */
.L_x_2411:
[----:B------:R-:W-:-:S04]  /*1fa70*/  SHF.R.S32.HI R23, RZ, 0x1, R23 ;  /* 0x00000001ff177819 */ /* 0x000fc80000011417 */
[----:B------:R-:W-:-:S13]  /*1fa80*/  ISETP.GE.AND P0, PT, R23, 0x20, PT ;  /* 0x000000201700780c */ /* 0x000fda0003f06270 */
[----:B------:R-:W-:Y:S05]  /*1fa90*/  @P0 BRA `(.L_x_2425) ;  /* 0xfffff9d000000947 */ /* 0x000fea000383ffff */
[----:B------:R-:W-:-:S04]  /*1faa0*/  IMAD.MOV.U32 R23, RZ, RZ, 0x20 ;  /* 0x00000020ff177424 */ /* 0x000fc800078e00ff */
.L_x_2410:
[----:B------:R-:W-:Y:S01]  /*1fab0*/  BAR.SYNC.DEFER_BLOCKING 0x0 ;  /* 0x0000000000007b1d */ /* 0x000fe20000010000 */
[----:B------:R-:W-:-:S13]  /*1fac0*/  ISETP.GE.AND P0, PT, R23, 0x2, PT ;  /* 0x000000021700780c */ /* 0x000fda0003f06270 */
[----:B------:R-:W-:Y:S05]  /*1fad0*/  @!P0 BRA `(.L_x_2409) ;  /* 0x0000064000008947 */ /* 0x000fea0003800000 */
[----:B------:R-:W-:-:S04]  /*1fae0*/  IMAD.MOV.U32 R31, RZ, RZ, 0x1 ;  /* 0x00000001ff1f7424 */ /* 0x000fc800078e00ff */
.L_x_2438:
[----:B------:R-:W2:Y:S01]  /*1faf0*/  DSETP.GTU.AND P0, PT, |R24|, +INF , PT ;  /* 0x7ff000001800742a */ /* 0x000ea20003f0c200 */
[----:B01----:R0:W1:Y:S01]  /*1fb00*/  SHFL.DOWN PT, R21, R25, R31, 0x1f ;  /* 0x08001f1f19157589 */ /* 0x00306200000e0000 */
[----:B------:R-:W-:Y:S03]  /*1fb10*/  BSSY B0, `(.L_x_2426) ;  /* 0x0000011000007945 */ /* 0x000fe60003800000 */
[----:B---3--:R0:W3:Y:S04]  /*1fb20*/  SHFL.DOWN PT, R20, R24, R31, 0x1f ;  /* 0x08001f1f18147589 */ /* 0x0080e800000e0000 */
[----:B------:R0:W4:Y:S04]  /*1fb30*/  SHFL.DOWN PT, R30, R27, R31, 0x1f ;  /* 0x08001f1f1b1e7589 */ /* 0x00012800000e0000 */
[----:B------:R0:W0:Y:S01]  /*1fb40*/  SHFL.DOWN PT, R33, R26, R31, 0x1f ;  /* 0x08001f1f1a217589 */ /* 0x00002200000e0000 */
[----:B--2---:R-:W-:Y:S05]  /*1fb50*/  @P0 BRA `(.L_x_2427) ;  /* 0x0000009000000947 */ /* 0x004fea0003800000 */
[----:B-1-3--:R-:W-:Y:S01]  /*1fb60*/  DSETP.NEU.AND P3, PT, R24, R20, PT ;  /* 0x000000141800722a */ /* 0x00afe20003f6d000 */
        /* <DEDUP_REMOVED lines=8> */
.L_x_2427:
[----:B-1-3--:R-:W1:Y:S01]  /*1fbf0*/  DSETP.GTU.AND P0, PT, |R20|, +INF , PT ;  /* 0x7ff000001400742a */ /* 0x00ae620003f0c200 */
[----:B0-----:R-:W-:-:S05]  /*1fc00*/  ISETP.LT.U32.AND P2, PT, R26, R33, PT ;  /* 0x000000211a00720c */ /* 0x001fca0003f41070 */
[----:B-1--4-:R-:W-:-:S08]  /*1fc10*/  ISETP.LT.OR.EX P0, PT, R27, R30, !P0, P2 ;  /* 0x0000001e1b00720c */ /* 0x012fd00004701720 */
.L_x_2428:
[----:B------:R-:W-:Y:S05]  /*1fc20*/  BSYNC B0 ;  /* 0x0000000000007941 */ /* 0x000fea0003800000 */
.L_x_2426:
        /* <DEDUP_REMOVED lines=20> */
.L_x_2430:
[----:B--23--:R-:W0:Y:S01]  /*1fd70*/  DSETP.GTU.AND P0, PT, |R28|, +INF , PT ;  /* 0x7ff000001c00742a */ /* 0x00ce220003f0c200 */
[----:B-1----:R-:W-:-:S05]  /*1fd80*/  ISETP.LT.U32.AND P2, PT, R14, R35, PT ;  /* 0x000000230e00720c */ /* 0x002fca0003f41070 */
[----:B0---4-:R-:W-:-:S08]  /*1fd90*/  ISETP.LT.OR.EX P0, PT, R15, R32, !P0, P2 ;  /* 0x000000200f00720c */ /* 0x011fd00004701720 */
.L_x_2431:
[----:B------:R-:W-:Y:S05]  /*1fda0*/  BSYNC B0 ;  /* 0x0000000000007941 */ /* 0x000fea0003800000 */
.L_x_2429:
        /* <DEDUP_REMOVED lines=20> */
.L_x_2433:
[----:B--23--:R-:W0:Y:S01]  /*1fef0*/  DSETP.GTU.AND P0, PT, |R20|, +INF , PT ;  /* 0x7ff000001400742a */ /* 0x00ce220003f0c200 */
[----:B-1----:R-:W-:-:S05]  /*1ff00*/  ISETP.LT.U32.AND P2, PT, R10, R33, PT ;  /* 0x000000210a00720c */ /* 0x002fca0003f41070 */
[----:B0---4-:R-:W-:-:S08]  /*1ff10*/  ISETP.LT.OR.EX P0, PT, R11, R30, !P0, P2 ;  /* 0x0000001e0b00720c */ /* 0x011fd00004701720 */
.L_x_2434:
[----:B------:R-:W-:Y:S05]  /*1ff20*/  BSYNC B0 ;  /* 0x0000000000007941 */ /* 0x000fea0003800000 */
.L_x_2432:
        /* <DEDUP_REMOVED lines=20> */
.L_x_2436:
[----:B--23--:R-:W0:Y:S01]  /*20070*/  DSETP.GTU.AND P0, PT, |R28|, +INF , PT ;  /* 0x7ff000001c00742a */ /* 0x00ce220003f0c200 */
[----:B-1----:R-:W-:-:S05]  /*20080*/  ISETP.LT.U32.AND P2, PT, R6, R35, PT ;  /* 0x000000230600720c */ /* 0x002fca0003f41070 */
[----:B0---4-:R-:W-:-:S08]  /*20090*/  ISETP.LT.OR.EX P0, PT, R7, R32, !P0, P2 ;  /* 0x000000200700720c */ /* 0x011fd00004701720 */
.L_x_2437:
[----:B------:R-:W-:Y:S05]  /*200a0*/  BSYNC B0 ;  /* 0x0000000000007941 */ /* 0x000fea0003800000 */
.L_x_2435:
[----:B------:R-:W-:Y:S01]  /*200b0*/  IMAD.SHL.U32 R31, R31, 0x2, RZ ;  /* 0x000000021f1f7824 */ /* 0x000fe200078e00ff */
[----:B------:R-:W-:Y:S02]  /*200c0*/  FSEL R4, R4, R28, P0 ;  /* 0x0000001c04047208 */ /* 0x000fe40000000000 */
[----:B------:R-:W-:Y:S02]  /*200d0*/  FSEL R5, R5, R29, P0 ;  /* 0x0000001d05057208 */ /* 0x000fe40000000000 */
[----:B------:R-:W-:Y:S02]  /*200e0*/  ISETP.GE.AND P2, PT, R31, R23, PT ;  /* 0x000000171f00720c */ /* 0x000fe40003f46270 */
[----:B------:R-:W-:Y:S02]  /*200f0*/  SEL R6, R6, R35, P0 ;  /* 0x0000002306067207 */ /* 0x000fe40000000000 */
[----:B------:R-:W-:-:S09]  /*20100*/  SEL R7, R7, R32, P0 ;  /* 0x0000002007077207 */ /* 0x000fd20000000000 */
[----:B------:R-:W-:Y:S05]  /*20110*/  @!P2 BRA `(.L_x_2438) ;  /* 0xfffff9d00000a947 */ /* 0x000fea000383ffff */
.L_x_2409:
[----:B------:R-:W-:Y:S05]  /*20120*/  @!P1 EXIT ;  /* 0x000000000000994d */ /* 0x000fea0003800000 */
[----:B------:R-:W-:Y:S01]  /*20130*/  ULDC.U8 UR4, c[0x0][0x580] ;  /* 0x0001600000047ab9 */ /* 0x000fe20000000000 */
[----:B------:R-:W-:Y:S02]  /*20140*/  ISETP.NE.U32.AND P0, PT, R2, RZ, PT ;  /* 0x000000ff0200720c */ /* 0x000fe40003f05070 */
[----:B------:R-:W-:Y:S02]  /*20150*/  ISETP.NE.AND P1, PT, RZ, UR4, PT ;  /* 0x00000004ff007c0c */ /* 0x000fe4000bf25270 */
[----:B------:R-:W-:-:S11]  /*20160*/  ISETP.NE.AND.EX P0, PT, R0, RZ, PT, P0 ;  /* 0x000000ff0000720c */ /* 0x000fd60003f05300 */
[----:B------:R-:W-:Y:S05]  /*20170*/  @!P1 BRA `(.L_x_2439) ;  /* 0x0000008000009947 */ /* 0x000fea0003800000 */
[----:B01----:R-:W-:Y:S02]  /*20180*/  IADD3 R26, P2, R26, c[0x0][0x578], RZ ;  /* 0x00015e001a1a7a10 */ /* 0x003fe40007f5e0ff */
[----:B------:R-:W-:Y:S02]  /*20190*/  IADD3 R14, P3, R14, c[0x0][0x578], RZ ;  /* 0x00015e000e0e7a10 */ /* 0x000fe40007f7e0ff */
[----:B------:R-:W-:Y:S02]  /*201a0*/  IADD3 R10, P4, R10, c[0x0][0x578], RZ ;  /* 0x00015e000a0a7a10 */ /* 0x000fe40007f9e0ff */
[----:B------:R-:W-:Y:S02]  /*201b0*/  IADD3 R6, P5, R6, c[0x0][0x578], RZ ;  /* 0x00015e0006067a10 */ /* 0x000fe40007fbe0ff */
[----:B------:R-:W-:Y:S02]  /*201c0*/  IADD3.X R27, R27, c[0x0][0x57c], RZ, P2, !PT ;  /* 0x00015f001b1b7a10 */ /* 0x000fe400017fe4ff */
[----:B------:R-:W-:-:S02]  /*201d0*/  IADD3.X R15, R15, c[0x0][0x57c], RZ, P3, !PT ;  /* 0x00015f000f0f7a10 */ /* 0x000fc40001ffe4ff */
[----:B------:R-:W-:Y:S02]  /*201e0*/  IADD3.X R11, R11, c[0x0][0x57c], RZ, P4, !PT ;  /* 0x00015f000b0b7a10 */ /* 0x000fe400027fe4ff */
[----:B------:R-:W-:Y:S02]  /*201f0*/  IADD3.X R7, R7, c[0x0][0x57c], RZ, P5, !PT ;  /* 0x00015f0007077a10 */ /* 0x000fe40002ffe4ff */
.L_x_2439:
[----:B------:R-:W-:Y:S05]  /*20200*/  @!P0 BRA `(.L_x_2440) ;  /* 0x00000ca000008947 */ /* 0x000fea0003800000 */
[----:B------:R-:W-:Y:S02]  /*20210*/  ULDC.U8 UR4, c[0x0][0x581] ;  /* 0x0001604000047ab9 */ /* 0x000fe40000000000 */
[----:B------:R-:W-:-:S04]  /*20220*/  ISETP.NE.AND P0, PT, RZ, UR4, PT ;  /* 0x00000004ff007c0c */ /* 0x000fc8000bf05270 */
[----:B------:R-:W-:Y:S01]  /*20230*/  P2R R23, PR, RZ, 0x1 ;  /* 0x00000001ff177803 */ /* 0x000fe20000000000 */
[----:B------:R-:W-:Y:S05]  /*20240*/  @!P1 BRA `(.L_x_2441) ;  /* 0x0000050000009947 */ /* 0x000fea0003800000 */
[----:B------:R-:W2:Y:S04]  /*20250*/  LDG.E.64 R40, [R2.64+0x30] ;  /* 0x0000302402287981 */ /* 0x000ea8000c1e1b00 */
[----:B------:R-:W4:Y:S04]  /*20260*/  LDG.E.64 R38, [R2.64+0x38] ;  /* 0x0000382402267981 */ /* 0x000f28000c1e1b00 */
[----:B01-3--:R-:W3:Y:S04]  /*20270*/  LDG.E.64 R20, [R2.64] ;  /* 0x0000002402147981 */ /* 0x00bee8000c1e1b00 */
[----:B------:R-:W5:Y:S04]  /*20280*/  LDG.E.64 R28, [R2.64+0x8] ;  /* 0x00000824021c7981 */ /* 0x000f68000c1e1b00 */
[----:B------:R-:W5:Y:S04]  /*20290*/  LDG.E.64 R32, [R2.64+0x10] ;  /* 0x0000102402207981 */ /* 0x000f68000c1e1b00 */
[----:B------:R-:W5:Y:S04]  /*202a0*/  LDG.E.64 R30, [R2.64+0x18] ;  /* 0x00001824021e7981 */ /* 0x000f68000c1e1b00 */
[----:B------:R-:W5:Y:S04]  /*202b0*/  LDG.E.64 R36, [R2.64+0x20] ;  /* 0x0000202402247981 */ /* 0x000f68000c1e1b00 */
[----:B------:R-:W5:Y:S01]  /*202c0*/  LDG.E.64 R34, [R2.64+0x28] ;  /* 0x0000282402227981 */ /* 0x000f62000c1e1b00 */
[----:B------:R-:W-:Y:S01]  /*202d0*/  PLOP3.LUT P0, PT, PT, PT, PT, 0x80, 0x0 ;  /* 0x000000000000781c */ /* 0x000fe20003f0f070 */
[----:B--2---:R-:W0:-:S04]  /*202e0*/  DSETP.GTU.AND P2, PT, |R40|, +INF , PT ;  /* 0x7ff000002800742a */ /* 0x004e080003f4c200 */
[----:B---3--:R-:W-:-:S10]  /*202f0*/  DSETP.GTU.AND P5, PT, |R20|, +INF , PT ;  /* 0x7ff000001400742a */ /* 0x008fd40003fac200 */
[----:B0-----:R-:W0:Y:S01]  /*20300*/  @!P2 DSETP.NEU.AND P3, PT, R40, R4, PT ;  /* 0x000000042800a22a */ /* 0x001e220003f6d000 */
[----:B----4-:R-:W-:-:S03]  /*20310*/  @!P2 ISETP.GE.U32.AND P1, PT, R38, R6, PT ;  /* 0x000000062600a20c */ /* 0x010fc60003f26070 */
[----:B------:R-:W-:Y:S01]  /*20320*/  @P2 DSETP.GTU.AND P4, PT, |R4|, +INF , PT ;  /* 0x7ff000000400242a */ /* 0x000fe20003f8c200 */
[----:B------:R-:W-:Y:S02]  /*20330*/  @!P2 ISETP.GE.AND.EX P1, PT, R39, R7, PT, P1 ;  /* 0x000000072700a20c */ /* 0x000fe40003f26310 */
[----:B0-----:R-:W-:Y:S01]  /*20340*/  @!P2 PLOP3.LUT P0, PT, P3, PT, PT, 0x80, 0x0 ;  /* 0x000000000000a81c */ /* 0x001fe20001f0f070 */
[----:B------:R-:W0:-:S06]  /*20350*/  @!P2 DSETP.GT.AND P3, PT, R40, R4, PT ;  /* 0x000000042800a22a */ /* 0x000e0c0003f64000 */
[----:B0-----:R-:W-:Y:S02]  /*20360*/  @!P2 SEL R0, RZ, 0xffffffff, !P3 ;  /* 0xffffffffff00a807 */ /* 0x001fe40005800000 */
[----:B------:R-:W-:-:S04]  /*20370*/  @P2 ISETP.LT.U32.AND P3, PT, R38, R6, PT ;  /* 0x000000062600220c */ /* 0x000fc80003f61070 */
[----:B------:R-:W-:Y:S01]  /*20380*/  @!P0 SEL R0, RZ, 0xffffffff, P1 ;  /* 0xffffffffff008807 */ /* 0x000fe20000800000 */
[----:B------:R-:W0:-:S03]  /*20390*/  @!P5 DSETP.NEU.AND P1, PT, R20, R24, PT ;  /* 0x000000181400d22a */ /* 0x000e060003f2d000 */
[----:B------:R-:W-:-:S04]  /*203a0*/  @!P2 LOP3.LUT R0, R0, 0x1, RZ, 0xc0, !PT ;  /* 0x000000010000a812 */ /* 0x000fc800078ec0ff */
[----:B------:R-:W-:Y:S02]  /*203b0*/  @!P2 ISETP.EQ.U32.AND P0, PT, R0, 0x1, PT ;  /* 0x000000010000a80c */ /* 0x000fe40003f02070 */
[----:B------:R-:W-:Y:S01]  /*203c0*/  @P2 ISETP.LT.OR.EX P0, PT, R39, R7, !P4, P3 ;  /* 0x000000072700220c */ /* 0x000fe20006701730 */
[----:B-----5:R-:W-:Y:S01]  /*203d0*/  DSETP.GTU.AND P4, PT, |R32|, +INF , PT ;  /* 0x7ff000002000742a */ /* 0x020fe20003f8c200 */
[----:B------:R-:W-:Y:S02]  /*203e0*/  @!P5 ISETP.GE.U32.AND P3, PT, R28, R26, PT ;  /* 0x0000001a1c00d20c */ /* 0x000fe40003f66070 */
[----:B------:R-:W-:Y:S02]  /*203f0*/  PLOP3.LUT P2, PT, PT, PT, PT, 0x80, 0x0 ;  /* 0x000000000000781c */ /* 0x000fe40003f4f070 */
[----:B0-----:R-:W-:Y:S01]  /*20400*/  @!P5 PLOP3.LUT P2, PT, P1, PT, PT, 0x80, 0x0 ;  /* 0x000000000000d81c */ /* 0x001fe20000f4f070 */
[----:B------:R-:W0:Y:S01]  /*20410*/  @!P5 DSETP.GT.AND P1, PT, R20, R24, PT ;  /* 0x000000181400d22a */ /* 0x000e220003f24000 */
[----:B------:R-:W-:-:S05]  /*20420*/  @!P5 ISETP.GE.AND.EX P3, PT, R29, R27, PT, P3 ;  /* 0x0000001b1d00d20c */ /* 0x000fca0003f66330 */
[----:B0-----:R-:W-:Y:S02]  /*20430*/  @!P5 SEL R0, RZ, 0xffffffff, !P1 ;  /* 0xffffffffff00d807 */ /* 0x001fe40004800000 */
[----:B------:R-:W0:Y:S01]  /*20440*/  @!P4 DSETP.NEU.AND P1, PT, R32, R12, PT ;  /* 0x0000000c2000c22a */ /* 0x000e220003f2d000 */
[----:B------:R-:W-:Y:S02]  /*20450*/  FSEL R4, R40, R4, P0 ;  /* 0x0000000428047208 */ /* 0x000fe40000000000 */
[----:B------:R-:W-:Y:S02]  /*20460*/  FSEL R5, R41, R5, P0 ;  /* 0x0000000529057208 */ /* 0x000fe40000000000 */
[----:B------:R-:W-:Y:S02]  /*20470*/  SEL R6, R38, R6, P0 ;  /* 0x0000000626067207 */ /* 0x000fe40000000000 */
[----:B------:R-:W-:Y:S02]  /*20480*/  @!P2 SEL R0, RZ, 0xffffffff, P3 ;  /* 0xffffffffff00a807 */ /* 0x000fe40001800000 */
[----:B------:R-:W-:-:S02]  /*20490*/  @!P4 ISETP.GE.U32.AND P3, PT, R30, R14, PT ;  /* 0x0000000e1e00c20c */ /* 0x000fc40003f66070 */
[----:B------:R-:W-:Y:S02]  /*204a0*/  PLOP3.LUT P2, PT, PT, PT, PT, 0x80, 0x0 ;  /* 0x000000000000781c */ /* 0x000fe40003f4f070 */
[----:B0-----:R-:W-:Y:S01]  /*204b0*/  @!P4 PLOP3.LUT P2, PT, P1, PT, PT, 0x80, 0x0 ;  /* 0x000000000000c81c */ /* 0x001fe20000f4f070 */
[----:B------:R-:W0:Y:S01]  /*204c0*/  @!P4 DSETP.GT.AND P1, PT, R32, R12, PT ;  /* 0x0000000c2000c22a */ /* 0x000e220003f24000 */
[----:B------:R-:W-:Y:S02]  /*204d0*/  @!P4 ISETP.GE.AND.EX P3, PT, R31, R15, PT, P3 ;  /* 0x0000000f1f00c20c */ /* 0x000fe40003f66330 */
[----:B------:R-:W-:Y:S02]  /*204e0*/  @!P5 LOP3.LUT R0, R0, 0x1, RZ, 0xc0, !PT ;  /* 0x000000010000d812 */ /* 0x000fe400078ec0ff */
[----:B------:R-:W-:Y:S02]  /*204f0*/  SEL R7, R39, R7, P0 ;  /* 0x0000000727077207 */ /* 0x000fe40000000000 */
[----:B0-----:R-:W-:-:S02]  /*20500*/  @!P4 SEL R16, RZ, 0xffffffff, !P1 ;  /* 0xffffffffff10c807 */ /* 0x001fc40004800000 */
[----:B------:R-:W-:-:S05]  /*20510*/  @!P5 ISETP.EQ.U32.AND P1, PT, R0, 0x1, PT ;  /* 0x000000010000d80c */ /* 0x000fca0003f22070 */
[----:B------:R-:W-:Y:S01]  /*20520*/  @!P2 SEL R16, RZ, 0xffffffff, P3 ;  /* 0xffffffffff10a807 */ /* 0x000fe20001800000 */
[----:B------:R-:W0:Y:S01]  /*20530*/  @P5 DSETP.GTU.AND P3, PT, |R24|, +INF , PT ;  /* 0x7ff000001800542a */ /* 0x000e220003f6c200 */
[----:B------:R-:W-:Y:S02]  /*20540*/  @P5 ISETP.LT.U32.AND P2, PT, R28, R26, PT ;  /* 0x0000001a1c00520c */ /* 0x000fe40003f41070 */
[----:B------:R-:W-:-:S03]  /*20550*/  @!P4 LOP3.LUT R16, R16, 0x1, RZ, 0xc0, !PT ;  /* 0x000000011010c812 */ /* 0x000fc600078ec0ff */
[----:B0-----:R-:W-:Y:S01]  /*20560*/  @P5 ISETP.LT.OR.EX P1, PT, R29, R27, !P3, P2 ;  /* 0x0000001b1d00520c */ /* 0x001fe20005f21720 */
[----:B------:R-:W0:Y:S01]  /*20570*/  @P4 DSETP.GTU.AND P5, PT, |R12|, +INF , PT ;  /* 0x7ff000000c00442a */ /* 0x000e220003fac200 */
[----:B------:R-:W-:Y:S02]  /*20580*/  @P4 ISETP.LT.U32.AND P3, PT, R30, R14, PT ;  /* 0x0000000e1e00420c */ /* 0x000fe40003f61070 */
[----:B------:R-:W-:-:S03]  /*20590*/  @!P4 ISETP.EQ.U32.AND P2, PT, R16, 0x1, PT ;  /* 0x000000011000c80c */ /* 0x000fc60003f42070 */
[----:B0-----:R-:W-:Y:S02]  /*205a0*/  @P4 ISETP.LT.OR.EX P2, PT, R31, R15, !P5, P3 ;  /* 0x0000000f1f00420c */ /* 0x001fe40006f41730 */
[----:B------:R-:W0:Y:S01]  /*205b0*/  DSETP.GTU.AND P3, PT, |R36|, +INF , PT ;  /* 0x7ff000002400742a */ /* 0x000e220003f6c200 */
[----:B------:R-:W-:-:S03]  /*205c0*/  PLOP3.LUT P4, PT, PT, PT, PT, 0x80, 0x0 ;  /* 0x000000000000781c */ /* 0x000fc60003f8f070 */
[----:B------:R-:W-:Y:S02]  /*205d0*/  FSEL R24, R20, R24, P1 ;  /* 0x0000001814187208 */ /* 0x000fe40000800000 */
[----:B------:R-:W-:Y:S02]  /*205e0*/  FSEL R25, R21, R25, P1 ;  /* 0x0000001915197208 */ /* 0x000fe40000800000 */
[----:B------:R-:W-:Y:S02]  /*205f0*/  SEL R26, R28, R26, P1 ;  /* 0x0000001a1c1a7207 */ /* 0x000fe40000800000 */
[----:B------:R-:W-:Y:S02]  /*20600*/  SEL R27, R29, R27, P1 ;  /* 0x0000001b1d1b7207 */ /* 0x000fe40000800000 */
[----:B------:R-:W-:Y:S02]  /*20610*/  FSEL R12, R32, R12, P2 ;  /* 0x0000000c200c7208 */ /* 0x000fe40001000000 */
[----:B0-----:R-:W0:Y:S01]  /*20620*/  @!P3 DSETP.NEU.AND P5, PT, R36, R8, PT ;  /* 0x000000082400b22a */ /* 0x001e220003fad000 */
[----:B------:R-:W-:-:S02]  /*20630*/  @P3 ISETP.LT.U32.AND P6, PT, R34, R10, PT ;  /* 0x0000000a2200320c */ /* 0x000fc40003fc1070 */
[----:B------:R-:W-:Y:S02]  /*20640*/  FSEL R13, R33, R13, P2 ;  /* 0x0000000d210d7208 */ /* 0x000fe40001000000 */
[----:B------:R-:W-:Y:S02]  /*20650*/  SEL R14, R30, R14, P2 ;  /* 0x0000000e1e0e7207 */ /* 0x000fe40001000000 */
[----:B0-----:R-:W-:Y:S01]  /*20660*/  @!P3 PLOP3.LUT P4, PT, P5, PT, PT, 0x80, 0x0 ;  /* 0x000000000000b81c */ /* 0x001fe20002f8f070 */
[----:B------:R-:W0:Y:S01]  /*20670*/  @!P3 DSETP.GT.AND P5, PT, R36, R8, PT ;  /* 0x000000082400b22a */ /* 0x000e220003fa4000 */
[----:B------:R-:W-:-:S05]  /*20680*/  SEL R15, R31, R15, P2 ;  /* 0x0000000f1f0f7207 */ /* 0x000fca0001000000 */
[----:B0-----:R-:W-:Y:S02]  /*20690*/  @!P3 SEL R0, RZ, 0xffffffff, !P5 ;  /* 0xffffffffff00b807 */ /* 0x001fe40006800000 */
[----:B------:R-:W-:-:S04]  /*206a0*/  @!P3 ISETP.GE.U32.AND P5, PT, R34, R10, PT ;  /* 0x0000000a2200b20c */ /* 0x000fc80003fa6070 */
[----:B------:R-:W-:-:S13]  /*206b0*/  @!P3 ISETP.GE.AND.EX P5, PT, R35, R11, PT, P5 ;  /* 0x0000000b2300b20c */ /* 0x000fda0003fa6350 */
        /* <DEDUP_REMOVED lines=9> */
.L_x_2441:
[----:B------:R-:W-:Y:S01]  /*20750*/  ISETP.NE.AND P0, PT, R23, RZ, PT ;  /* 0x000000ff1700720c */ /* 0x000fe20003f05270 */
[----:B------:R-:W-:Y:S02]  /*20760*/  IMAD.MOV.U32 R28, RZ, RZ, R26 ;  /* 0x000000ffff1c7224 */ /* 0x000fe400078e001a */
[----:B0-----:R-:W-:Y:S02]  /*20770*/  IMAD.MOV.U32 R29, RZ, RZ, R27 ;  /* 0x000000ffff1d7224 */ /* 0x001fe400078e001b */
[----:B------:R-:W-:-:S02]  /*20780*/  IMAD.MOV.U32 R30, RZ, RZ, R14 ;  /* 0x000000ffff1e7224 */ /* 0x000fc400078e000e */
[----:B------:R-:W-:Y:S02]  /*20790*/  IMAD.MOV.U32 R31, RZ, RZ, R15 ;  /* 0x000000ffff1f7224 */ /* 0x000fe400078e000f */
[----:B------:R-:W-:Y:S02]  /*207a0*/  IMAD.MOV.U32 R32, RZ, RZ, R10 ;  /* 0x000000ffff207224 */ /* 0x000fe400078e000a */
[----:B------:R-:W-:Y:S02]  /*207b0*/  IMAD.MOV.U32 R33, RZ, RZ, R11 ;  /* 0x000000ffff217224 */ /* 0x000fe400078e000b */
[----:B-1----:R-:W-:Y:S02]  /*207c0*/  IMAD.MOV.U32 R26, RZ, RZ, R6 ;  /* 0x000000ffff1a7224 */ /* 0x002fe400078e0006 */
        /* <DEDUP_REMOVED lines=19> */
[----:B---3--:R-:W-:Y:S02]  /*20900*/  MOV R20, 0x208e0 ;  /* 0x000208e000147802 */ /* 0x008fe40000000f00 */
[----:B------:R-:W-:Y:S02]  /*20910*/  MOV R21, 0x0 ;  /* 0x0000000000157802 */ /* 0x000fe40000000f00 */
[----:B------:R-:W-:-:S02]  /*20920*/  MOV R0, 0x0 ;  /* 0x0000000000007802 */ /* 0x000fc40000000f00 */
[----:B------:R-:W-:-:S04]  /*20930*/  IADD3 R20, P0, P1, -R20, R9, R14 ;  /* 0x0000000914147210 */ /* 0x000fc8000791e10e */
[----:B------:R-:W-:-:S04]  /*20940*/  IADD3.X R21, ~R0, R21, R15, P0, P1 ;  /* 0x0000001500157210 */ /* 0x000fc800007e250f */
[----:B-1----:R-:W-:Y:S05]  /*20950*/  CALL.ABS.NOINC R2 ;  /* 0x0000000002007343 */ /* 0x002fea0003c00000 */
.L_x_2443:
        /* <DEDUP_REMOVED lines=8> */
[----:B------:R1:W2:Y:S01]  /*209e0*/  LDC.64 R2, c[0x4][R0] ;  /* 0x0100000000027b82 */ /* 0x0002a20000000a00 */
[----:B------:R-:W-:-:S02]  /*209f0*/  IMAD.MOV.U32 R6, RZ, RZ, c[0x4][0x3c0] ;  /* 0x0100f000ff067624 */ /* 0x000fc400078e00ff */
[----:B------:R-:W-:Y:S02]  /*20a00*/  IMAD.MOV.U32 R7, RZ, RZ, c[0x4][0x3c4] ;  /* 0x0100f100ff077624 */ /* 0x000fe400078e00ff */
[----:B------:R-:W-:Y:S02]  /*20a10*/  IMAD.MOV.U32 R8, RZ, RZ, 0x2ef ;  /* 0x000002efff087424 */ /* 0x000fe400078e00ff */
[----:B------:R-:W-:Y:S02]  /*20a20*/  IMAD.MOV.U32 R10, RZ, RZ, c[0x4][0x250] ;  /* 0x01009400ff0a7624 */ /* 0x000fe400078e00ff */
[----:B------:R-:W-:Y:S02]  /*20a30*/  IMAD.MOV.U32 R11, RZ, RZ, c[0x4][0x254] ;  /* 0x01009500ff0b7624 */ /* 0x000fe400078e00ff */
[----:B------:R-:W-:Y:S02]  /*20a40*/  IMAD.MOV.U32 R12, RZ, RZ, 0x1 ;  /* 0x00000001ff0c7424 */ /* 0x000fe400078e00ff */
[----:B------:R-:W-:-:S02]  /*20a50*/  IMAD.MOV.U32 R13, RZ, RZ, RZ ;  /* 0x000000ffff0d7224 */ /* 0x000fc400078e00ff */
[----:B-1----:R-:W-:Y:S01]  /*20a60*/  LEPC R14 ;  /* 0x00000000000e734e */ /* 0x002fe20000000000 */
[----:B------:R-:W-:-:S02]  /*20a70*/  MOV R9, 0x20ae0 ;  /* 0x00020ae000097802 */ /* 0x000fc40000000f00 */
[----:B---3--:R-:W-:Y:S02]  /*20a80*/  MOV R20, 0x20a60 ;  /* 0x00020a6000147802 */ /* 0x008fe40000000f00 */
[----:B------:R-:W-:Y:S02]  /*20a90*/  MOV R21, 0x0 ;  /* 0x0000000000157802 */ /* 0x000fe40000000f00 */
[----:B------:R-:W-:Y:S02]  /*20aa0*/  MOV R0, 0x0 ;  /* 0x0000000000007802 */ /* 0x000fe40000000f00 */
[----:B------:R-:W-:-:S04]  /*20ab0*/  IADD3 R20, P0, P1, -R20, R9, R14 ;  /* 0x0000000914147210 */ /* 0x000fc8000791e10e */
[----:B------:R-:W-:-:S04]  /*20ac0*/  IADD3.X R21, ~R0, R21, R15, P0, P1 ;  /* 0x0000001500157210 */ /* 0x000fc800007e250f */
[----:B0-2---:R-:W-:Y:S05]  /*20ad0*/  CALL.ABS.NOINC R2 ;  /* 0x0000000002007343 */ /* 0x005fea0003c00000 */
.L_x_2444:
        /* <DEDUP_REMOVED lines=8> */
[----:B-1----:R1:W2:Y:S01]  /*20b60*/  LDC.64 R2, c[0x4][R0] ;  /* 0x0100000000027b82 */ /* 0x0022a20000000a00 */
        /* <DEDUP_REMOVED lines=15> */
.L_x_2445:
        /* <DEDUP_REMOVED lines=8> */
[----:B-1----:R1:W4:Y:S01]  /*20ce0*/  LDC.64 R2, c[0x4][R0] ;  /* 0x0100000000027b82 */ /* 0x0023220000000a00 */
        /* <DEDUP_REMOVED lines=14> */
[----:B0-2-4-:R-:W-:Y:S05]  /*20dd0*/  CALL.ABS.NOINC R2 ;  /* 0x0000000002007343 */ /* 0x015fea0003c00000 */
.L_x_2446:
[----:B-1----:R-:W-:-:S05]  /*20de0*/  IADD3 R2, P0, R17, c[0x0][0x550], RZ ;  /* 0x0001540011027a10 */ /* 0x002fca0007f1e0ff */
[----:B------:R-:W-:-:S05]  /*20df0*/  IMAD.X R3, RZ, RZ, c[0x0][0x554], P0 ;  /* 0x00015500ff037624 */ /* 0x000fca00000e06ff */
[----:B------:R-:W-:Y:S01]  /*20e00*/  STG.E.64 [R2.64], R26 ;  /* 0x0000001a02007986 */ /* 0x000fe2000c101b24 */
[----:B------:R-:W-:Y:S05]  /*20e10*/  EXIT ;  /* 0x000000000000794d */ /* 0x000fea0003800000 */
.L_x_2442:
[----:B------:R-:W-:Y:S04]  /*20e20*/  STG.E.64 [R2.64], R24 ;  /* 0x0000001802007986 */ /* 0x000fe8000c101b24 */
[----:B------:R-:W-:Y:S04]  /*20e30*/  STG.E.64 [R2.64+0x8], R28 ;  /* 0x0000081c02007986 */ /* 0x000fe8000c101b24 */
[----:B------:R-:W-:Y:S04]  /*20e40*/  STG.E.64 [R2.64+0x10], R12 ;  /* 0x0000100c02007986 */ /* 0x000fe8000c101b24 */
[----:B------:R-:W-:Y:S04]  /*20e50*/  STG.E.64 [R2.64+0x18], R30 ;  /* 0x0000181e02007986 */ /* 0x000fe8000c101b24 */
[----:B------:R-:W-:Y:S04]  /*20e60*/  STG.E.64 [R2.64+0x20], R8 ;  /* 0x0000200802007986 */ /* 0x000fe8000c101b24 */
[----:B------:R-:W-:Y:S04]  /*20e70*/  STG.E.64 [R2.64+0x28], R32 ;  /* 0x0000282002007986 */ /* 0x000fe8000c101b24 */
[----:B------:R-:W-:Y:S04]  /*20e80*/  STG.E.64 [R2.64+0x30], R4 ;  /* 0x0000300402007986 */ /* 0x000fe8000c101b24 */
[----:B------:R-:W-:Y:S01]  /*20e90*/  STG.E.64 [R2.64+0x38], R26 ;  /* 0x0000381a02007986 */ /* 0x000fe2000c101b24 */
[----:B------:R-:W-:Y:S05]  /*20ea0*/  EXIT ;  /* 0x000000000000794d */ /* 0x000fea0003800000 */
.L_x_2440:
[----:B------:R-:W-:Y:S05]  /*20eb0*/  @!P1 BRA `(.L_x_2447) ;  /* 0x0000017000009947 */ /* 0x000fea0003800000 */
[----:B------:R-:W-:Y:S01]  /*20ec0*/  MOV R0, 0x0 ;  /* 0x0000000000007802 */ /* 0x000fe20000000f00 */
[----:B01----:R-:W-:-:S02]  /*20ed0*/  IMAD.MOV.U32 R4, RZ, RZ, c[0x4][0x3c8] ;  /* 0x0100f200ff047624 */ /* 0x003fc400078e00ff */
        /* <DEDUP_REMOVED lines=11> */
[----:B---3--:R-:W-:Y:S02]  /*20f90*/  MOV R20, 0x20f70 ;  /* 0x00020f7000147802 */ /* 0x008fe40000000f00 */
        /* <DEDUP_REMOVED lines=8> */
[----:B------:R-:W-:-:S03]  /*21020*/  CS2R R6, SRZ ;  /* 0x0000000000067805 */ /* 0x000fc6000001ff00 */
.L_x_2447:
[----:B------:R-:W-:Y:S01]  /*21030*/  ULDC.U8 UR4, c[0x0][0x581] ;  /* 0x0001604000047ab9 */ /* 0x000fe20000000000 */
[----:B01----:R-:W-:Y:S01]  /*21040*/  IMAD.MOV.U32 R24, RZ, RZ, R14 ;  /* 0x000000ffff187224 */ /* 0x003fe200078e000e */
[----:B------:R-:W-:Y:S01]  /*21050*/  ISETP.NE.AND P0, PT, RZ, UR4, PT ;  /* 0x00000004ff007c0c */ /* 0x000fe2000bf05270 */
[----:B------:R-:W-:Y:S02]  /*21060*/  IMAD.MOV.U32 R25, RZ, RZ, R15 ;  /* 0x000000ffff197224 */ /* 0x000fe400078e000f */
[----:B------:R-:W-:Y:S02]  /*21070*/  IMAD.MOV.U32 R28, RZ, RZ, R10 ;  /* 0x000000ffff1c7224 */ /* 0x000fe400078e000a */
[----:B------:R-:W-:-:S02]  /*21080*/  IMAD.MOV.U32 R29, RZ, RZ, R11 ;  /* 0x000000ffff1d7224 */ /* 0x000fc400078e000b */
[----:B------:R-:W-:Y:S02]  /*21090*/  IMAD.MOV.U32 R30, RZ, RZ, R6 ;  /* 0x000000ffff1e7224 */ /* 0x000fe400078e0006 */
[----:B------:R-:W-:-:S04]  /*210a0*/  IMAD.MOV.U32 R31, RZ, RZ, R7 ;  /* 0x000000ffff1f7224 */ /* 0x000fc800078e0007 */
        /* <DEDUP_REMOVED lines=24> */
.L_x_2449:
        /* <DEDUP_REMOVED lines=24> */
.L_x_2450:
        /* <DEDUP_REMOVED lines=24> */
.L_x_2451:
        /* <DEDUP_REMOVED lines=24> */
.L_x_2452:
[----:B-1----:R-:W-:-:S05]  /*216b0*/  IADD3 R2, P0, R17, c[0x0][0x550], RZ ;  /* 0x0001540011027a10 */ /* 0x002fca0007f1e0ff */
[----:B------:R-:W-:-:S05]  /*216c0*/  IMAD.X R3, RZ, RZ, c[0x0][0x554], P0 ;  /* 0x00015500ff037624 */ /* 0x000fca00000e06ff */
[----:B------:R-:W-:Y:S01]  /*216d0*/  STG.E.64 [R2.64], R30 ;  /* 0x0000001e02007986 */ /* 0x000fe2000c101b24 */
[----:B------:R-:W-:Y:S05]  /*216e0*/  EXIT ;  /* 0x000000000000794d */ /* 0x000fea0003800000 */
.L_x_2448:
        /* <DEDUP_REMOVED lines=13> */
[----:B---3--:R-:W-:Y:S02]  /*217c0*/  MOV R20, 0x217a0 ;  /* 0x000217a000147802 */ /* 0x008fe40000000f00 */
        /* <DEDUP_REMOVED lines=60> */
.L_x_2357:
        /* <DEDUP_REMOVED lines=22> */
.L_x_2453:
[----:B------:R-:W-:Y:S05]  /*21cf0*/  @!P0 BRA `(.L_x_2454) ;  /* 0x00000ca000008947 */ /* 0x000fea0003800000 */
[----:B------:R-:W-:Y:S02]  /*21d00*/  ULDC.U8 UR4, c[0x0][0x581] ;  /* 0x0001604000047ab9 */ /* 0x000fe40000000000 */
[----:B------:R-:W-:-:S04]  /*21d10*/  ISETP.NE.AND P0, PT, RZ, UR4, PT ;  /* 0x00000004ff007c0c */ /* 0x000fc8000bf05270 */
[----:B------:R-:W-:Y:S01]  /*21d20*/  P2R R25, PR, RZ, 0x1 ;  /* 0x00000001ff197803 */ /* 0x000fe20000000000 */
[----:B------:R-:W-:Y:S05]  /*21d30*/  @!P1 BRA `(.L_x_2455) ;  /* 0x0000050000009947 */ /* 0x000fea0003800000 */
[----:B------:R-:W2:Y:S04]  /*21d40*/  LDG.E.64 R40, [R2.64+0x30] ;  /* 0x0000302402287981 */ /* 0x000ea8000c1e1b00 */
[----:B------:R-:W3:Y:S04]  /*21d50*/  LDG.E.64 R38, [R2.64+0x38] ;  /* 0x0000382402267981 */ /* 0x000ee8000c1e1b00 */
[----:B------:R-:W4:Y:S04]  /*21d60*/  LDG.E.64 R22, [R2.64] ;  /* 0x0000002402167981 */ /* 0x000f28000c1e1b00 */
[----:B------:R-:W5:Y:S04]  /*21d70*/  LDG.E.64 R28, [R2.64+0x8] ;  /* 0x00000824021c7981 */ /* 0x000f68000c1e1b00 */
[----:B------:R-:W5:Y:S04]  /*21d80*/  LDG.E.64 R32, [R2.64+0x10] ;  /* 0x0000102402207981 */ /* 0x000f68000c1e1b00 */
[----:B------:R-:W5:Y:S04]  /*21d90*/  LDG.E.64 R30, [R2.64+0x18] ;  /* 0x00001824021e7981 */ /* 0x000f68000c1e1b00 */
[----:B------:R-:W5:Y:S04]  /*21da0*/  LDG.E.64 R36, [R2.64+0x20] ;  /* 0x0000202402247981 */ /* 0x000f68000c1e1b00 */
[----:B------:R-:W5:Y:S01]  /*21db0*/  LDG.E.64 R34, [R2.64+0x28] ;  /* 0x0000282402227981 */ /* 0x000f62000c1e1b00 */
[----:B------:R-:W-:Y:S01]  /*21dc0*/  PLOP3.LUT P0, PT, PT, PT, PT, 0x80, 0x0 ;  /* 0x000000000000781c */ /* 0x000fe20003f0f070 */
[----:B--2---:R-:W0:-:S04]  /*21dd0*/  DSETP.GTU.AND P2, PT, |R40|, +INF , PT ;  /* 0x7ff000002800742a */ /* 0x004e080003f4c200 */
[----:B----4-:R-:W-:-:S10]  /*21de0*/  DSETP.GTU.AND P5, PT, |R22|, +INF , PT ;  /* 0x7ff000001600742a */ /* 0x010fd40003fac200 */
[----:B0-----:R-:W0:Y:S01]  /*21df0*/  @!P2 DSETP.NEU.AND P3, PT, R40, R20, PT ;  /* 0x000000142800a22a */ /* 0x001e220003f6d000 */
[----:B---3--:R-:W-:-:S03]  /*21e00*/  @!P2 ISETP.GE.U32.AND P1, PT, R38, R26, PT ;  /* 0x0000001a2600a20c */ /* 0x008fc60003f26070 */
        /* <DEDUP_REMOVED lines=67> */
.L_x_2455:
[----:B------:R-:W-:Y:S01]  /*22240*/  ISETP.NE.AND P0, PT, R25, RZ, PT ;  /* 0x000000ff1900720c */ /* 0x000fe20003f05270 */
[----:B------:R-:W-:Y:S02]  /*22250*/  IMAD.MOV.U32 R22, RZ, RZ, R26 ;  /* 0x000000ffff167224 */ /* 0x000fe400078e001a */
[----:B------:R-:W-:Y:S02]  /*22260*/  IMAD.MOV.U32 R23, RZ, RZ, R27 ;  /* 0x000000ffff177224 */ /* 0x000fe400078e001b */
[----:B------:R-:W-:-:S02]  /*22270*/  IMAD.MOV.U32 R26, RZ, RZ, R14 ;  /* 0x000000ffff1a7224 */ /* 0x000fc400078e000e */
[----:B------:R-:W-:Y:S02]  /*22280*/  IMAD.MOV.U32 R27, RZ, RZ, R15 ;  /* 0x000000ffff1b7224 */ /* 0x000fe400078e000f */
[----:B------:R-:W-:Y:S02]  /*22290*/  IMAD.MOV.U32 R28, RZ, RZ, R10 ;  /* 0x000000ffff1c7224 */ /* 0x000fe400078e000a */
[----:B------:R-:W-:Y:S02]  /*222a0*/  IMAD.MOV.U32 R29, RZ, RZ, R11 ;  /* 0x000000ffff1d7224 */ /* 0x000fe400078e000b */
[----:B------:R-:W-:Y:S02]  /*222b0*/  IMAD.MOV.U32 R30, RZ, RZ, R6 ;  /* 0x000000ffff1e7224 */ /* 0x000fe400078e0006 */
        /* <DEDUP_REMOVED lines=25> */
.L_x_2457:
        /* <DEDUP_REMOVED lines=18> */
[----:B------:R-:W-:Y:S02]  /*22570*/  MOV R20, 0x22550 ;  /* 0x0002255000147802 */ /* 0x000fe40000000f00 */
[----:B------:R-:W-:Y:S02]  /*22580*/  MOV R21, 0x0 ;  /* 0x0000000000157802 */ /* 0x000fe40000000f00 */
[----:B------:R-:W-:Y:S02]  /*22590*/  MOV R0, 0x0 ;  /* 0x0000000000007802 */ /* 0x000fe40000000f00 */
[----:B------:R-:W-:-:S04]  /*225a0*/  IADD3 R20, P0, P1, -R20, R9, R14 ;  /* 0x0000000914147210 */ /* 0x000fc8000791e10e */
[----:B------:R-:W-:-:S04]  /*225b0*/  IADD3.X R21, ~R0, R21, R15, P0, P1 ;  /* 0x0000001500157210 */ /* 0x000fc800007e250f */
[----:B0-2---:R-:W-:Y:S05]  /*225c0*/  CALL.ABS.NOINC R2 ;  /* 0x0000000002007343 */ /* 0x005fea0003c00000 */
.L_x_2458:
        /* <DEDUP_REMOVED lines=24> */
.L_x_2459:
        /* <DEDUP_REMOVED lines=8> */
[----:B-1----:R1:W3:Y:S01]  /*227d0*/  LDC.64 R2, c[0x4][R0] ;  /* 0x0100000000027b82 */ /* 0x0022e20000000a00 */
        /* <DEDUP_REMOVED lines=14> */
[----:B0-23--:R-:W-:Y:S05]  /*228c0*/  CALL.ABS.NOINC R2 ;  /* 0x0000000002007343 */ /* 0x00dfea0003c00000 */
.L_x_2460:
[----:B-1----:R-:W-:-:S05]  /*228d0*/  IADD3 R2, P0, R17, c[0x0][0x550], RZ ;  /* 0x0001540011027a10 */ /* 0x002fca0007f1e0ff */
[----:B------:R-:W-:-:S05]  /*228e0*/  IMAD.X R3, RZ, RZ, c[0x0][0x554], P0 ;  /* 0x00015500ff037624 */ /* 0x000fca00000e06ff */
[----:B------:R-:W-:Y:S01]  /*228f0*/  STG.E.64 [R2.64], R22 ;  /* 0x0000001602007986 */ /* 0x000fe2000c101b24 */
[----:B------:R-:W-:Y:S05]  /*22900*/  EXIT ;  /* 0x000000000000794d */ /* 0x000fea0003800000 */
.L_x_2456:
        /* <DEDUP_REMOVED lines=9> */
.L_x_2454:
        /* <DEDUP_REMOVED lines=24> */
.L_x_2461:
[----:B------:R-:W-:Y:S01]  /*22b20*/  ULDC.U8 UR4, c[0x0][0x581] ;  /* 0x0001604000047ab9 */ /* 0x000fe20000000000 */
[----:B------:R-:W-:Y:S01]  /*22b30*/  IMAD.MOV.U32 R22, RZ, RZ, R14 ;  /* 0x000000ffff167224 */ /* 0x000fe200078e000e */
        /* <DEDUP_REMOVED lines=30> */
.L_x_2463:
        /* <DEDUP_REMOVED lines=24> */
.L_x_2464:
        /* <DEDUP_REMOVED lines=24> */
.L_x_2465:
        /* <DEDUP_REMOVED lines=24> */
.L_x_2466:
[----:B-1----:R-:W-:-:S05]  /*231a0*/  IADD3 R2, P0, R17, c[0x0][0x550], RZ ;  /* 0x0001540011027a10 */ /* 0x002fca0007f1e0ff */
[----:B------:R-:W-:-:S05]  /*231b0*/  IMAD.X R3, RZ, RZ, c[0x0][0x554], P0 ;  /* 0x00015500ff037624 */ /* 0x000fca00000e06ff */
[----:B------:R-:W-:Y:S01]  /*231c0*/  STG.E.64 [R2.64], R26 ;  /* 0x0000001a02007986 */ /* 0x000fe2000c101b24 */
[----:B------:R-:W-:Y:S05]  /*231d0*/  EXIT ;  /* 0x000000000000794d */ /* 0x000fea0003800000 */
.L_x_2462:
        /* <DEDUP_REMOVED lines=74> */
        .weak           $__internal_10_$__cuda_sm20_div_u64
        .type           $__internal_10_$__cuda_sm20_div_u64,@function
        .size           $__internal_10_$__cuda_sm20_div_u64,($__internal_11_$__cuda_sm20_rem_u64 - $__internal_10_$__cuda_sm20_div_u64)
$__internal_10_$__cuda_sm20_div_u64:
        /* <DEDUP_REMOVED lines=61> */
[----:B------:R-:W-:Y:S02]  /*23a50*/  ISETP.NE.AND.EX P1, PT, R3, RZ, PT, P1 ;  /* 0x000000ff0300720c */ /* 0x000fe40003f25310 */
[----:B------:R-:W-:-:S04]  /*23a60*/  ISETP.GE.U32.AND.EX P0, PT, R32, R3, PT, P0 ;  /* 0x000000032000720c */ /* 0x000fc80003f06100 */
[----:B------:R-:W-:Y:S01]  /*23a70*/  SEL R2, R2, R31, P0 ;  /* 0x0000001f02027207 */ /* 0x000fe20000000000 */
[----:B------:R-:W-:Y:S01]  /*23a80*/  IMAD.MOV.U32 R31, RZ, RZ, 0x0 ;  /* 0x00000000ff1f7424 */ /* 0x000fe200078e00ff */
[----:B------:R-:W-:Y:S01]  /*23a90*/  SEL R25, R25, R30, P0 ;  /* 0x0000001e19197207 */ /* 0x000fe20000000000 */
[----:B------:R-:W-:Y:S01]  /*23aa0*/  IMAD.MOV.U32 R30, RZ, RZ, R37 ;  /* 0x000000ffff1e7224 */ /* 0x000fe200078e0025 */
[----:B------:R-:W-:Y:S02]  /*23ab0*/  SEL R2, R2, 0xffffffff, P1 ;  /* 0xffffffff02027807 */ /* 0x000fe40000800000 */
[----:B------:R-:W-:Y:S01]  /*23ac0*/  SEL R25, R25, 0xffffffff, P1 ;  /* 0xffffffff19197807 */ /* 0x000fe20000800000 */
[----:B------:R-:W-:Y:S06]  /*23ad0*/  RET.REL.NODEC R30 `(_ZN2at6native13reduce_kernelILi128ELi4ENS0_8ReduceOpIdNS0_9ArgMaxOpsIdEEjlLi4ELi4EEEEEvT1_) ;  /* 0xfffdc5201e007950 */ /* 0x000fec0003c3ffff */
        .weak           $__internal_11_$__cuda_sm20_rem_u64
        .type           $__internal_11_$__cuda_sm20_rem_u64,@function
        .size           $__internal_11_$__cuda_sm20_rem_u64,(.L_x_6813 - $__internal_11_$__cuda_sm20_rem_u64)
$__internal_11_$__cuda_sm20_rem_u64:
        /* <DEDUP_REMOVED lines=64> */
.L_x_2467:
        /* <DEDUP_REMOVED lines=10> */
.L_x_6813:


//--------------------- .text._ZN2at6native13reduce_kernelILi512ELi1ENS0_8ReduceOpIsNS0_9ArgMaxOpsIsEEjlLi4ELi4EEEEEvT1_ --------------------------
	.section	.text._ZN2at6native13reduce_kernelILi512ELi1ENS0_8ReduceOpIsNS0_9ArgMaxOpsIsEEjlLi4ELi4EEEEEvT1_,"ax",@progbits
	.sectioninfo	@"SHI_REGISTERS=32"
	.align	128
        .global         _ZN2at6native13reduce_kernelILi512ELi1ENS0_8ReduceOpIsNS0_9ArgMaxOpsIsEEjlLi4ELi4EEEEEvT1_
        .type           _ZN2at6native13reduce_kernelILi512ELi1ENS0_8ReduceOpIsNS0_9ArgMaxOpsIsEEjlLi4ELi4EEEEEvT1_,@function
        .size           _ZN2at6native13reduce_kernelILi512ELi1ENS0_8ReduceOpIsNS0_9ArgMaxOpsIsEEjlLi4ELi4EEEEEvT1_,(.L_x_6815 - _ZN2at6native13reduce_kernelILi512ELi1ENS0_8ReduceOpIsNS0_9ArgMaxOpsIsEEjlLi4ELi4EEEEEvT1_)
        .other          _ZN2at6native13reduce_kernelILi512ELi1ENS0_8ReduceOpIsNS0_9ArgMaxOpsIsEEjlLi4ELi4EEEEEvT1_,@"STO_CUDA_ENTRY STV_DEFAULT"
_ZN2at6native13reduce_kernelILi512ELi1ENS0_8ReduceOpIsNS0_9ArgMaxOpsIsEEjlLi4ELi4EEEEEvT1_:
.text._ZN2at6native13reduce_kernelILi512ELi1ENS0_8ReduceOpIsNS0_9ArgMaxOpsIsEEjlLi4ELi4EEEEEvT1_:
[----:B------:R-:W-:Y:S02]  /*0000*/  IMAD.MOV.U32 R1, RZ, RZ, c[0x0][0x28] ;  /* 0x00000a00ff017624 */ /* 0x000fe400078e00ff */
[----:B------:R-:W0:Y:S01]  /*0010*/  S2R R26, SR_TID.X ;  /* 0x00000000001a7919 */ /* 0x000e220000002100 */
[----:B------:R-:W-:Y:S01]  /*0020*/  ISETP.NE.AND P0, PT, RZ, c[0x0][0x34c], PT ;  /* 0x0000d300ff007a0c */ /* 0x000fe20003f05270 */
[----:B------:R-:W-:Y:S02]  /*0030*/  IMAD.MOV.U32 R6, RZ, RZ, RZ ;  /* 0x000000ffff067224 */ /* 0x000fe400078e00ff */
        /* <DEDUP_REMOVED lines=208> */
.L_x_2468:
[----:B------:R-:W-:Y:S01]  /*0d40*/  ISETP.GE.U32.AND P0, PT, R13, c[0x0][0x17c], PT ;  /* 0x00005f000d007a0c */ /* 0x000fe20003f06070 */
[----:B------:R-:W-:Y:S01]  /*0d50*/  ULDC.64 UR36, c[0x0][0x118] ;  /* 0x0000460000247ab9 */ /* 0x000fe20000000a00 */
[----:B------:R-:W-:Y:S01]  /*0d60*/  BSSY B0, `(.L_x_2469) ;  /* 0x0000a0f000007945 */ /* 0x000fe20003800000 */
[----:B------:R-:W-:Y:S01]  /*0d70*/  IMAD.MOV.U32 R5, RZ, RZ, RZ ;  /* 0x000000ffff057224 */ /* 0x000fe200078e00ff */
[----:B------:R-:W-:Y:S01]  /*0d80*/  ISETP.GE.U32.OR P0, PT, R3, c[0x0][0x180], P0 ;  /* 0x0000600003007a0c */ /* 0x000fe20000706470 */
[----:B------:R-:W-:Y:S01]  /*0d90*/  IMAD.MOV.U32 R8, RZ, RZ, RZ ;  /* 0x000000ffff087224 */ /* 0x000fe200078e00ff */
[----:B------:R-:W-:-:S11]  /*0da0*/  PRMT R0, RZ, 0x7610, R0 ;  /* 0x00007610ff007816 */ /* 0x000fd60000000000 */
[----:B------:R-:W-:Y:S05]  /*0db0*/  @P0 BRA `(.L_x_2470) ;  /* 0x0000a09000000947 */ /* 0x000fea0003800000 */
[----:B------:R-:W-:Y:S01]  /*0dc0*/  ULDC.U8 UR4, c[0x0][0x1b0] ;  /* 0x00006c0000047ab9 */ /* 0x000fe20000000000 */
[----:B------:R-:W-:Y:S02]  /*0dd0*/  IADD3 R14, P1, R6, c[0x0][0x548], RZ ;  /* 0x00015200060e7a10 */ /* 0x000fe40007f3e0ff */
[----:B------:R-:W-:Y:S02]  /*0de0*/  ISETP.NE.AND P0, PT, RZ, UR4, PT ;  /* 0x00000004ff007c0c */ /* 0x000fe4000bf05270 */
[----:B------:R-:W-:-:S11]  /*0df0*/  IADD3.X R15, RZ, c[0x0][0x54c], RZ, P1, !PT ;  /* 0x00015300ff0f7a10 */ /* 0x000fd60000ffe4ff */
[----:B------:R-:W-:Y:S05]  /*0e00*/  @!P0 BRA `(.L_x_2471) ;  /* 0x00000d8000008947 */ /* 0x000fea0003800000 */
[----:B------:R-:W0:Y:S01]  /*0e10*/  LDC.U16 R16, c[0x0][0x168] ;  /* 0x00005a00ff107b82 */ /* 0x000e220000000400 */
[----:B------:R-:W-:Y:S01]  /*0e20*/  SHF.R.U64 R3, R14, 0x1, R15 ;  /* 0x000000010e037819 */ /* 0x000fe2000000120f */
[----:B------:R-:W-:Y:S01]  /*0e30*/  BSSY B1, `(.L_x_2472) ;  /* 0x0000036000017945 */ /* 0x000fe20003800000 */
[----:B------:R-:W-:Y:S02]  /*0e40*/  IMAD.MOV.U32 R19, RZ, RZ, c[0x0][0x17c] ;  /* 0x00005f00ff137624 */ /* 0x000fe400078e00ff */
[----:B------:R-:W-:Y:S01]  /*0e50*/  LOP3.LUT R3, R3, 0x3, RZ, 0xc0, !PT ;  /* 0x0000000303037812 */ /* 0x000fe200078ec0ff */
[----:B------:R-:W-:Y:S02]  /*0e60*/  IMAD.MOV.U32 R0, RZ, RZ, c[0x0][0x170] ;  /* 0x00005c00ff007624 */ /* 0x000fe400078e00ff */
[----:B------:R-:W-:Y:S01]  /*0e70*/  IMAD.MOV.U32 R5, RZ, RZ, c[0x0][0x174] ;  /* 0x00005d00ff057624 */ /* 0x000fe200078e00ff */
[----:B------:R-:W-:Y:S01]  /*0e80*/  ISETP.NE.AND P0, PT, R3, RZ, PT ;  /* 0x000000ff0300720c */ /* 0x000fe20003f05270 */
[----:B------:R-:W-:-:S02]  /*0e90*/  IMAD.MOV.U32 R6, RZ, RZ, RZ ;  /* 0x000000ffff067224 */ /* 0x000fc400078e00ff */
[----:B0-----:R-:W-:-:S10]  /*0ea0*/  IMAD.MOV.U32 R7, RZ, RZ, R16 ;  /* 0x000000ffff077224 */ /* 0x001fd400078e0010 */
        /* <DEDUP_REMOVED lines=15> */
.L_x_2477:
[----:B------:R-:W-:Y:S05]  /*0fa0*/  BSYNC B3 ;  /* 0x0000000000037941 */ /* 0x000fea0003800000 */
.L_x_2476:
[----:B------:R-:W-:-:S04]  /*0fb0*/  PRMT R2, R2, 0x9910, RZ ;  /* 0x0000991002027816 */ /* 0x000fc800000000ff */
[----:B------:R-:W-:-:S13]  /*0fc0*/  ISETP.NE.AND P0, PT, R2, RZ, PT ;  /* 0x000000ff0200720c */ /* 0x000fda0003f05270 */
[----:B------:R-:W-:Y:S05]  /*0fd0*/  @!P0 BRA `(.L_x_2475) ;  /* 0x0000013000008947 */ /* 0x000fea0003800000 */
[----:B------:R-:W-:-:S04]  /*0fe0*/  IADD3 R5, P0, R26, -R3, RZ ;  /* 0x800000031a057210 */ /* 0x000fc80007f1e0ff */
[----:B------:R-:W-:Y:S02]  /*0ff0*/  IADD3.X R0, RZ, -0x1, RZ, P0, !PT ;  /* 0xffffffffff007810 */ /* 0x000fe400007fe4ff */
[----:B------:R-:W-:-:S04]  /*1000*/  LEA R8, P0, R5, R14, 0x1 ;  /* 0x0000000e05087211 */ /* 0x000fc800078008ff */
[----:B------:R-:W-:-:S05]  /*1010*/  LEA.HI.X R9, R5, R15, R0, 0x1, P0 ;  /* 0x0000000f05097211 */ /* 0x000fca00000f0c00 */
[----:B------:R-:W2:Y:S01]  /*1020*/  LDG.E.U16 R8, [R8.64] ;  /* 0x0000002408087981 */ /* 0x000ea2000c1e1500 */
[----:B------:R-:W-:Y:S01]  /*1030*/  IMAD.IADD R0, R26, 0x1, -R3 ;  /* 0x000000011a007824 */ /* 0x000fe200078e0a03 */
[----:B------:R-:W-:-:S04]  /*1040*/  PRMT R6, R16, 0x9910, RZ ;  /* 0x0000991010067816 */ /* 0x000fc800000000ff */
[----:B------:R-:W-:-:S04]  /*1050*/  ISETP.GT.U32.AND P0, PT, R0, c[0x0][0x170], PT ;  /* 0x00005c0000007a0c */ /* 0x000fc80003f04070 */
[----:B------:R-:W-:-:S04]  /*1060*/  ISETP.GT.AND.EX P0, PT, RZ, c[0x0][0x174], PT, P0 ;  /* 0x00005d00ff007a0c */ /* 0x000fc80003f04300 */
[----:B------:R-:W-:Y:S02]  /*1070*/  SEL R2, RZ, 0xffffffff, !P0 ;  /* 0xffffffffff027807 */ /* 0x000fe40004000000 */
[----:B--2---:R-:W-:-:S04]  /*1080*/  PRMT R5, R8, 0x9910, RZ ;  /* 0x0000991008057816 */ /* 0x004fc800000000ff */
[CC--:B------:R-:W-:Y:S02]  /*1090*/  ISETP.NE.AND P1, PT, R6.reuse, R5.reuse, PT ;  /* 0x000000050600720c */ /* 0x0c0fe40003f25270 */
[----:B------:R-:W-:-:S11]  /*10a0*/  ISETP.GT.AND P0, PT, R6, R5, PT ;  /* 0x000000050600720c */ /* 0x000fd60003f04270 */
[----:B------:R-:W-:-:S04]  /*10b0*/  @P1 SEL R2, RZ, 0xffffffff, !P0 ;  /* 0xffffffffff021807 */ /* 0x000fc80004000000 */
[----:B------:R-:W-:-:S04]  /*10c0*/  LOP3.LUT R2, R2, 0x1, RZ, 0xc0, !PT ;  /* 0x0000000102027812 */ /* 0x000fc800078ec0ff */
[----:B------:R-:W-:-:S04]  /*10d0*/  ISETP.NE.U32.AND P0, PT, R2, 0x1, PT ;  /* 0x000000010200780c */ /* 0x000fc80003f05070 */
[----:B------:R-:W-:Y:S02]  /*10e0*/  SEL R7, R7, R8, !P0 ;  /* 0x0000000807077207 */ /* 0x000fe40004000000 */
[----:B------:R-:W-:Y:S02]  /*10f0*/  SEL R0, R0, c[0x0][0x170], P0 ;  /* 0x00005c0000007a07 */ /* 0x000fe40000000000 */
[----:B------:R-:W-:Y:S02]  /*1100*/  SEL R5, RZ, c[0x0][0x174], P0 ;  /* 0x00005d00ff057a07 */ /* 0x000fe40000000000 */
.L_x_2475:
[----:B------:R-:W-:Y:S05]  /*1110*/  BSYNC B2 ;  /* 0x0000000000027941 */ /* 0x000fea0003800000 */
.L_x_2474:
[C---:B------:R-:W-:Y:S02]  /*1120*/  IADD3 R9, P0, -R3.reuse, 0x4, RZ ;  /* 0x0000000403097810 */ /* 0x040fe40007f1e1ff */
[----:B------:R-:W-:Y:S02]  /*1130*/  IADD3 R19, R3, c[0x0][0x17c], RZ ;  /* 0x00005f0003137a10 */ /* 0x000fe40007ffe0ff */
[----:B------:R-:W-:Y:S01]  /*1140*/  LEA R14, P1, R9, R14, 0x1 ;  /* 0x0000000e090e7211 */ /* 0x000fe200078208ff */
[----:B------:R-:W-:Y:S01]  /*1150*/  IMAD.X R2, RZ, RZ, -0x1, P0 ;  /* 0xffffffffff027424 */ /* 0x000fe200000e06ff */
[----:B------:R-:W-:-:S02]  /*1160*/  IADD3 R6, -R3, 0x4, RZ ;  /* 0x0000000403067810 */ /* 0x000fc40007ffe1ff */
[----:B------:R-:W-:Y:S02]  /*1170*/  IADD3 R19, R19, -0x4, RZ ;  /* 0xfffffffc13137810 */ /* 0x000fe40007ffe0ff */
[----:B------:R-:W-:Y:S02]  /*1180*/  LEA.HI.X R15, R9, R15, R2, 0x1, P1 ;  /* 0x0000000f090f7211 */ /* 0x000fe400008f0c02 */
.L_x_2473:
[----:B------:R-:W-:Y:S05]  /*1190*/  BSYNC B1 ;  /* 0x0000000000017941 */ /* 0x000fea0003800000 */
.L_x_2472:
[----:B------:R-:W-:Y:S01]  /*11a0*/  IMAD.SHL.U32 R21, R13, 0x4, RZ ;  /* 0x000000040d157824 */ /* 0x000fe200078e00ff */
[----:B------:R-:W-:Y:S01]  /*11b0*/  BSSY B1, `(.L_x_2478) ;  /* 0x0000052000017945 */ /* 0x000fe20003800000 */
[----:B------:R-:W-:Y:S01]  /*11c0*/  ISETP.NE.AND P1, PT, RZ, c[0x0][0x194], PT ;  /* 0x00006500ff007a0c */ /* 0x000fe20003f25270 */
[--C-:B------:R-:W-:Y:S01]  /*11d0*/  IMAD.MOV.U32 R18, RZ, RZ, R16.reuse ;  /* 0x000000ffff127224 */ /* 0x100fe200078e0010 */
[----:B------:R-:W-:Y:S01]  /*11e0*/  ISETP.NE.AND P2, PT, R27, RZ, PT ;  /* 0x000000ff1b00720c */ /* 0x000fe20003f45270 */
[----:B------:R-:W-:Y:S01]  /*11f0*/  IMAD.MOV.U32 R9, RZ, RZ, c[0x0][0x170] ;  /* 0x00005c00ff097624 */ /* 0x000fe200078e00ff */
[----:B------:R-:W-:Y:S01]  /*1200*/  IADD3 R2, R21, 0x3, RZ ;  /* 0x0000000315027810 */ /* 0x000fe20007ffe0ff */
[----:B------:R-:W-:Y:S01]  /*1210*/  IMAD.MOV.U32 R8, RZ, RZ, c[0x0][0x174] ;  /* 0x00005d00ff087624 */ /* 0x000fe200078e00ff */
[----:B------:R-:W-:Y:S01]  /*1220*/  MOV R10, c[0x0][0x170] ;  /* 0x00005c00000a7a02 */ /* 0x000fe20000000f00 */
[----:B------:R-:W-:Y:S01]  /*1230*/  IMAD.MOV.U32 R11, RZ, RZ, c[0x0][0x174] ;  /* 0x00005d00ff0b7624 */ /* 0x000fe200078e00ff */
[----:B------:R-:W-:Y:S01]  /*1240*/  ISETP.GE.U32.AND P0, PT, R2, R19, PT ;  /* 0x000000130200720c */ /* 0x000fe20003f06070 */
[----:B------:R-:W-:-:S02]  /*1250*/  IMAD.MOV.U32 R20, RZ, RZ, R16 ;  /* 0x000000ffff147224 */ /* 0x000fc400078e0010 */
[----:B------:R-:W-:Y:S02]  /*1260*/  IMAD.MOV.U32 R17, RZ, RZ, c[0x0][0x170] ;  /* 0x00005c00ff117624 */ /* 0x000fe400078e00ff */
[----:B------:R-:W-:-:S08]  /*1270*/  IMAD.MOV.U32 R12, RZ, RZ, c[0x0][0x174] ;  /* 0x00005d00ff0c7624 */ /* 0x000fd000078e00ff */
[----:B------:R-:W-:Y:S05]  /*1280*/  @P0 BRA `(.L_x_2479) ;  /* 0x0000044000000947 */ /* 0x000fea0003800000 */
[----:B------:R-:W-:Y:S01]  /*1290*/  IMAD.MOV.U32 R20, RZ, RZ, R16 ;  /* 0x000000ffff147224 */ /* 0x000fe200078e0010 */
[----:B------:R-:W-:Y:S01]  /*12a0*/  MOV R11, c[0x0][0x174] ;  /* 0x00005d00000b7a02 */ /* 0x000fe20000000f00 */
[----:B------:R-:W-:Y:S02]  /*12b0*/  IMAD.MOV.U32 R10, RZ, RZ, c[0x0][0x170] ;  /* 0x00005c00ff0a7624 */ /* 0x000fe400078e00ff */
[----:B------:R-:W-:Y:S02]  /*12c0*/  IMAD.MOV.U32 R17, RZ, RZ, c[0x0][0x170] ;  /* 0x00005c00ff117624 */ /* 0x000fe400078e00ff */
[----:B------:R-:W-:Y:S02]  /*12d0*/  IMAD.MOV.U32 R12, RZ, RZ, c[0x0][0x174] ;  /* 0x00005d00ff0c7624 */ /* 0x000fe400078e00ff */
.L_x_2480:
[----:B------:R-:W-:-:S06]  /*12e0*/  IMAD.WIDE.U32 R2, R13, 0x8, R14 ;  /* 0x000000080d027825 */ /* 0x000fcc00078e000e */
[----:B------:R-:W2:Y:S01]  /*12f0*/  LDG.E.64 R2, [R2.64] ;  /* 0x0000002402027981 */ /* 0x000ea2000c1e1b00 */
[----:B------:R-:W-:Y:S01]  /*1300*/  PRMT R23, R7, 0x9910, RZ ;  /* 0x0000991007177816 */ /* 0x000fe200000000ff */
[----:B------:R-:W-:Y:S01]  /*1310*/  IMAD.IADD R21, R21, 0x1, R6 ;  /* 0x0000000115157824 */ /* 0x000fe200078e0206 */
[----:B------:R-:W-:Y:S02]  /*1320*/  PRMT R25, R18, 0x9910, RZ ;  /* 0x0000991012197816 */ /* 0x000fe400000000ff */
[----:B------:R-:W-:Y:S02]  /*1330*/  IADD3 R13, R13, c[0x0][0x184], RZ ;  /* 0x000061000d0d7a10 */ /* 0x000fe40007ffe0ff */
[----:B------:R-:W-:-:S04]  /*1340*/  ISETP.GE.U32.AND P0, PT, R0, R21, PT ;  /* 0x000000150000720c */ /* 0x000fc80003f06070 */
[----:B------:R-:W-:Y:S02]  /*1350*/  ISETP.GE.AND.EX P0, PT, R5, RZ, PT, P0 ;  /* 0x000000ff0500720c */ /* 0x000fe40003f06300 */
[----:B--2---:R-:W-:-:S04]  /*1360*/  PRMT R22, R2, 0x9910, RZ ;  /* 0x0000991002167816 */ /* 0x004fc800000000ff */
[CC--:B------:R-:W-:Y:S02]  /*1370*/  ISETP.NE.AND P4, PT, R23.reuse, R22.reuse, PT ;  /* 0x000000161700720c */ /* 0x0c0fe40003f85270 */
[----:B------:R-:W-:Y:S02]  /*1380*/  ISETP.GT.AND P3, PT, R23, R22, PT ;  /* 0x000000161700720c */ /* 0x000fe40003f64270 */
[----:B------:R-:W-:Y:S02]  /*1390*/  SEL R22, RZ, 0xffffffff, P0 ;  /* 0xffffffffff167807 */ /* 0x000fe40000000000 */
[----:B------:R-:W-:-:S07]  /*13a0*/  PRMT R23, R16, 0x9910, RZ ;  /* 0x0000991010177816 */ /* 0x000fce00000000ff */
[----:B------:R-:W-:-:S04]  /*13b0*/  @P4 SEL R22, RZ, 0xffffffff, !P3 ;  /* 0xffffffffff164807 */ /* 0x000fc80005800000 */
[----:B------:R-:W-:-:S04]  /*13c0*/  LOP3.LUT R22, R22, 0x1, RZ, 0xc0, !PT ;  /* 0x0000000116167812 */ /* 0x000fc800078ec0ff */
[----:B------:R-:W-:Y:S02]  /*13d0*/  ISETP.NE.U32.AND P3, PT, R22, 0x1, PT ;  /* 0x000000011600780c */ /* 0x000fe40003f65070 */
[----:B------:R-:W-:Y:S02]  /*13e0*/  PRMT R22, R2, 0xbb32, RZ ;  /* 0x0000bb3202167816 */ /* 0x000fe400000000ff */
[----:B------:R-:W-:Y:S02]  /*13f0*/  SEL R7, R7, R2, !P3 ;  /* 0x0000000207077207 */ /* 0x000fe40005800000 */
[CC--:B------:R-:W-:Y:S02]  /*1400*/  ISETP.NE.AND P5, PT, R23.reuse, R22.reuse, PT ;  /* 0x000000161700720c */ /* 0x0c0fe40003fa5270 */
[----:B------:R-:W-:Y:S02]  /*1410*/  ISETP.GT.AND P4, PT, R23, R22, PT ;  /* 0x000000161700720c */ /* 0x000fe40003f84270 */
[----:B------:R-:W-:-:S02]  /*1420*/  IADD3 R22, R21, 0x1, RZ ;  /* 0x0000000115167810 */ /* 0x000fc40007ffe0ff */
[----:B------:R-:W-:Y:S02]  /*1430*/  SEL R0, R0, R21, !P3 ;  /* 0x0000001500007207 */ /* 0x000fe40005800000 */
[----:B------:R-:W-:Y:S02]  /*1440*/  ISETP.GE.U32.AND P0, PT, R17, R22, PT ;  /* 0x000000161100720c */ /* 0x000fe40003f06070 */
[----:B------:R-:W-:Y:S02]  /*1450*/  SEL R5, R5, RZ, !P3 ;  /* 0x000000ff05057207 */ /* 0x000fe40005800000 */
[----:B------:R-:W-:-:S04]  /*1460*/  ISETP.GE.AND.EX P0, PT, R12, RZ, PT, P0 ;  /* 0x000000ff0c00720c */ /* 0x000fc80003f06300 */
[----:B------:R-:W-:Y:S02]  /*1470*/  SEL R23, RZ, 0xffffffff, P0 ;  /* 0xffffffffff177807 */ /* 0x000fe40000000000 */
[----:B------:R-:W-:-:S04]  /*1480*/  @P5 SEL R23, RZ, 0xffffffff, !P4 ;  /* 0xffffffffff175807 */ /* 0x000fc80006000000 */
[----:B------:R-:W-:-:S04]  /*1490*/  LOP3.LUT R23, R23, 0x1, RZ, 0xc0, !PT ;  /* 0x0000000117177812 */ /* 0x000fc800078ec0ff */
[----:B------:R-:W-:Y:S02]  /*14a0*/  ISETP.NE.U32.AND P4, PT, R23, 0x1, PT ;  /* 0x000000011700780c */ /* 0x000fe40003f85070 */
[----:B------:R-:W-:Y:S02]  /*14b0*/  PRMT R23, R20, 0x9910, RZ ;  /* 0x0000991014177816 */ /* 0x000fe400000000ff */
[----:B------:R-:W-:Y:S02]  /*14c0*/  SEL R17, R17, R22, !P4 ;  /* 0x0000001611117207 */ /* 0x000fe40006000000 */
[----:B------:R-:W-:Y:S02]  /*14d0*/  PRMT R22, R3, 0x9910, RZ ;  /* 0x0000991003167816 */ /* 0x000fe400000000ff */
[----:B------:R-:W-:Y:S02]  /*14e0*/  SEL R12, R12, RZ, !P4 ;  /* 0x000000ff0c0c7207 */ /* 0x000fe40006000000 */
[----:B------:R-:W-:-:S02]  /*14f0*/  ISETP.NE.AND P6, PT, R23, R22, PT ;  /* 0x000000161700720c */ /* 0x000fc40003fc5270 */
[----:B------:R-:W-:Y:S02]  /*1500*/  ISETP.GT.AND P5, PT, R23, R22, PT ;  /* 0x000000161700720c */ /* 0x000fe40003fa4270 */
[C---:B------:R-:W-:Y:S02]  /*1510*/  IADD3 R23, R21.reuse, 0x2, RZ ;  /* 0x0000000215177810 */ /* 0x040fe40007ffe0ff */
[----:B------:R-:W-:Y:S02]  /*1520*/  @P4 PRMT R16, R2, 0x7632, R16 ;  /* 0x0000763202104816 */ /* 0x000fe40000000010 */
[----:B------:R-:W-:Y:S02]  /*1530*/  ISETP.GE.U32.AND P0, PT, R10, R23, PT ;  /* 0x000000170a00720c */ /* 0x000fe40003f06070 */
[----:B------:R-:W-:Y:S02]  /*1540*/  IADD3 R2, R21, 0x3, RZ ;  /* 0x0000000315027810 */ /* 0x000fe40007ffe0ff */
[----:B------:R-:W-:-:S04]  /*1550*/  ISETP.GE.AND.EX P0, PT, R11, RZ, PT, P0 ;  /* 0x000000ff0b00720c */ /* 0x000fc80003f06300 */
[----:B------:R-:W-:Y:S02]  /*1560*/  SEL R22, RZ, 0xffffffff, P0 ;  /* 0xffffffffff167807 */ /* 0x000fe40000000000 */
[----:B------:R-:W-:Y:S02]  /*1570*/  @P6 SEL R22, RZ, 0xffffffff, !P5 ;  /* 0xffffffffff166807 */ /* 0x000fe40006800000 */
[----:B------:R-:W-:Y:S02]  /*1580*/  ISETP.GE.U32.AND P0, PT, R9, R2, PT ;  /* 0x000000020900720c */ /* 0x000fe40003f06070 */
[----:B------:R-:W-:Y:S02]  /*1590*/  LOP3.LUT R22, R22, 0x1, RZ, 0xc0, !PT ;  /* 0x0000000116167812 */ /* 0x000fe400078ec0ff */
[----:B------:R-:W-:Y:S02]  /*15a0*/  ISETP.GE.AND.EX P0, PT, R8, RZ, PT, P0 ;  /* 0x000000ff0800720c */ /* 0x000fe40003f06300 */
[----:B------:R-:W-:-:S02]  /*15b0*/  ISETP.NE.U32.AND P5, PT, R22, 0x1, PT ;  /* 0x000000011600780c */ /* 0x000fc40003fa5070 */
[----:B------:R-:W-:Y:S02]  /*15c0*/  PRMT R22, R3, 0xbb32, RZ ;  /* 0x0000bb3203167816 */ /* 0x000fe400000000ff */
[----:B------:R-:W-:Y:S02]  /*15d0*/  SEL R21, RZ, 0xffffffff, P0 ;  /* 0xffffffffff157807 */ /* 0x000fe40000000000 */
[CC--:B------:R-:W-:Y:S02]  /*15e0*/  ISETP.NE.AND P6, PT, R25.reuse, R22.reuse, PT ;  /* 0x000000161900720c */ /* 0x0c0fe40003fc5270 */
[----:B------:R-:W-:Y:S02]  /*15f0*/  ISETP.GT.AND P0, PT, R25, R22, PT ;  /* 0x000000161900720c */ /* 0x000fe40003f04270 */
[----:B------:R-:W-:Y:S02]  /*1600*/  SEL R10, R10, R23, !P5 ;  /* 0x000000170a0a7207 */ /* 0x000fe40006800000 */
[----:B------:R-:W-:-:S02]  /*1610*/  SEL R20, R20, R3, !P5 ;  /* 0x0000000314147207 */ /* 0x000fc40006800000 */
[----:B------:R-:W-:-:S05]  /*1620*/  SEL R11, R11, RZ, !P5 ;  /* 0x000000ff0b0b7207 */ /* 0x000fca0006800000 */
[----:B------:R-:W-:-:S04]  /*1630*/  @P6 SEL R21, RZ, 0xffffffff, !P0 ;  /* 0xffffffffff156807 */ /* 0x000fc80004000000 */
[----:B------:R-:W-:-:S04]  /*1640*/  LOP3.LUT R21, R21, 0x1, RZ, 0xc0, !PT ;  /* 0x0000000115157812 */ /* 0x000fc800078ec0ff */
[----:B------:R-:W-:Y:S01]  /*1650*/  ISETP.NE.U32.AND P0, PT, R21, 0x1, PT ;  /* 0x000000011500780c */ /* 0x000fe20003f05070 */
[----:B------:R-:W-:-:S03]  /*1660*/  IMAD.SHL.U32 R21, R13, 0x4, RZ ;  /* 0x000000040d157824 */ /* 0x000fc600078e00ff */
[----:B------:R-:W-:Y:S02]  /*1670*/  SEL R9, R9, R2, !P0 ;  /* 0x0000000209097207 */ /* 0x000fe40004000000 */
[----:B------:R-:W-:Y:S02]  /*1680*/  IADD3 R22, R21, 0x3, RZ ;  /* 0x0000000315167810 */ /* 0x000fe40007ffe0ff */
[----:B------:R-:W-:Y:S02]  /*1690*/  SEL R8, R8, RZ, !P0 ;  /* 0x000000ff08087207 */ /* 0x000fe40004000000 */
[----:B------:R-:W-:-:S03]  /*16a0*/  ISETP.GE.U32.AND P3, PT, R22, R19, PT ;  /* 0x000000131600720c */ /* 0x000fc60003f66070 */
[----:B------:R-:W-:-:S10]  /*16b0*/  @P0 PRMT R18, R3, 0x7632, R18 ;  /* 0x0000763203120816 */ /* 0x000fd40000000012 */
[----:B------:R-:W-:Y:S05]  /*16c0*/  @!P3 BRA `(.L_x_2480) ;  /* 0xfffffc100000b947 */ /* 0x000fea000383ffff */
.L_x_2479:
[----:B------:R-:W-:Y:S05]  /*16d0*/  BSYNC B1 ;  /* 0x0000000000017941 */ /* 0x000fea0003800000 */
.L_x_2478:
[----:B------:R-:W-:Y:S01]  /*16e0*/  BSSY B1, `(.L_x_2481) ;  /* 0x0000008000017945 */ /* 0x000fe20003800000 */
[----:B------:R-:W-:Y:S01]  /*16f0*/  PRMT R2, RZ, 0x7610, R2 ;  /* 0x00007610ff027816 */ /* 0x000fe20000000002 */
[----:B------:R-:W-:Y:S05]  /*1700*/  @P1 BRA P2, `(.L_x_2482) ;  /* 0x0000005000001947 */ /* 0x000fea0001000000 */
[----:B------:R-:W-:Y:S01]  /*1710*/  ISETP.NE.AND P0, PT, RZ, c[0x0][0x198], PT ;  /* 0x00006600ff007a0c */ /* 0x000fe20003f05270 */
[----:B------:R-:W-:-:S12]  /*1720*/  IMAD.MOV.U32 R2, RZ, RZ, 0x1 ;  /* 0x00000001ff027424 */ /* 0x000fd800078e00ff */
[----:B------:R-:W-:-:S04]  /*1730*/  @P0 ISETP.NE.AND P1, PT, R4, RZ, PT ;  /* 0x000000ff0400020c */ /* 0x000fc80003f25270 */
[----:B------:R-:W-:-:S04]  /*1740*/  @P0 SEL R3, RZ, 0x1, P1 ;  /* 0x00000001ff030807 */ /* 0x000fc80000800000 */
[----:B------:R-:W-:Y:S02]  /*1750*/  @P0 PRMT R2, R3, 0x7610, R2 ;  /* 0x0000761003020816 */ /* 0x000fe40000000002 */
.L_x_2482:
[----:B------:R-:W-:Y:S05]  /*1760*/  BSYNC B1 ;  /* 0x0000000000017941 */ /* 0x000fea0003800000 */
.L_x_2481:
        /* <DEDUP_REMOVED lines=9> */
[----:B------:R-:W2:Y:S01]  /*1800*/  LDG.E.U16 R14, [R14.64] ;  /* 0x000000240e0e7981 */ /* 0x000ea2000c1e1500 */
[----:B------:R-:W-:Y:S02]  /*1810*/  PRMT R13, R7, 0x9910, RZ ;  /* 0x00009910070d7816 */ /* 0x000fe400000000ff */
[----:B------:R-:W-:-:S04]  /*1820*/  IADD3 R3, R3, R6, RZ ;  /* 0x0000000603037210 */ /* 0x000fc80007ffe0ff */
[----:B------:R-:W-:Y:S02]  /*1830*/  ISETP.GE.U32.AND P0, PT, R0, R3, PT ;  /* 0x000000030000720c */ /* 0x000fe40003f06070 */
[----:B------:R-:W-:-:S04]  /*1840*/  SHF.R.S32.HI R6, RZ, 0x1f, R3 ;  /* 0x0000001fff067819 */ /* 0x000fc80000011403 */
[----:B------:R-:W-:-:S04]  /*1850*/  ISETP.GE.AND.EX P0, PT, R5, R6, PT, P0 ;  /* 0x000000060500720c */ /* 0x000fc80003f06300 */
[----:B------:R-:W-:Y:S02]  /*1860*/  SEL R2, RZ, 0xffffffff, P0 ;  /* 0xffffffffff027807 */ /* 0x000fe40000000000 */
[----:B--2---:R-:W-:-:S04]  /*1870*/  PRMT R4, R14, 0x9910, RZ ;  /* 0x000099100e047816 */ /* 0x004fc800000000ff */
[CC--:B------:R-:W-:Y:S02]  /*1880*/  ISETP.NE.AND P1, PT, R13.reuse, R4.reuse, PT ;  /* 0x000000040d00720c */ /* 0x0c0fe40003f25270 */
[----:B------:R-:W-:-:S11]  /*1890*/  ISETP.GT.AND P0, PT, R13, R4, PT ;  /* 0x000000040d00720c */ /* 0x000fd60003f04270 */
[----:B------:R-:W-:-:S04]  /*18a0*/  @P1 SEL R2, RZ, 0xffffffff, !P0 ;  /* 0xffffffffff021807 */ /* 0x000fc80004000000 */
[----:B------:R-:W-:-:S04]  /*18b0*/  LOP3.LUT R2, R2, 0x1, RZ, 0xc0, !PT ;  /* 0x0000000102027812 */ /* 0x000fc800078ec0ff */
[----:B------:R-:W-:-:S04]  /*18c0*/  ISETP.NE.U32.AND P0, PT, R2, 0x1, PT ;  /* 0x000000010200780c */ /* 0x000fc80003f05070 */
[----:B------:R-:W-:Y:S02]  /*18d0*/  SEL R7, R7, R14, !P0 ;  /* 0x0000000e07077207 */ /* 0x000fe40004000000 */
[----:B------:R-:W-:Y:S02]  /*18e0*/  SEL R0, R0, R3, !P0 ;  /* 0x0000000300007207 */ /* 0x000fe40004000000 */
[----:B------:R-:W-:Y:S02]  /*18f0*/  SEL R5, R5, R6, !P0 ;  /* 0x0000000605057207 */ /* 0x000fe40004000000 */
.L_x_2484:
[----:B------:R-:W-:Y:S05]  /*1900*/  BSYNC B1 ;  /* 0x0000000000017941 */ /* 0x000fea0003800000 */
.L_x_2483:
[----:B------:R-:W-:Y:S02]  /*1910*/  PRMT R2, R16, 0x9910, RZ ;  /* 0x0000991010027816 */ /* 0x000fe400000000ff */
[----:B------:R-:W-:Y:S02]  /*1920*/  PRMT R3, R7, 0x9910, RZ ;  /* 0x0000991007037816 */ /* 0x000fe400000000ff */
[----:B------:R-:W-:Y:S02]  /*1930*/  ISETP.GE.U32.AND P0, PT, R0, R17, PT ;  /* 0x000000110000720c */ /* 0x000fe40003f06070 */
[----:B------:R-:W-:-:S02]  /*1940*/  ISETP.NE.AND P2, PT, R3, R2, PT ;  /* 0x000000020300720c */ /* 0x000fc40003f45270 */
[----:B------:R-:W-:Y:S02]  /*1950*/  ISETP.GT.AND P1, PT, R3, R2, PT ;  /* 0x000000020300720c */ /* 0x000fe40003f24270 */
[----:B------:R-:W-:Y:S02]  /*1960*/  ISETP.GE.AND.EX P0, PT, R5, R12, PT, P0 ;  /* 0x0000000c0500720c */ /* 0x000fe40003f06300 */
[----:B------:R-:W-:-:S07]  /*1970*/  SEL R2, RZ, 0xffffffff, !P1 ;  /* 0xffffffffff027807 */ /* 0x000fce0004800000 */
[----:B------:R-:W-:-:S04]  /*1980*/  @!P2 SEL R2, RZ, 0xffffffff, P0 ;  /* 0xffffffffff02a807 */ /* 0x000fc80000000000 */
[----:B------:R-:W-:-:S04]  /*1990*/  LOP3.LUT R2, R2, 0x1, RZ, 0xc0, !PT ;  /* 0x0000000102027812 */ /* 0x000fc800078ec0ff */
[----:B------:R-:W-:Y:S02]  /*19a0*/  ISETP.NE.U32.AND P0, PT, R2, 0x1, PT ;  /* 0x000000010200780c */ /* 0x000fe40003f05070 */
[----:B------:R-:W-:Y:S02]  /*19b0*/  PRMT R2, R20, 0x9910, RZ ;  /* 0x0000991014027816 */ /* 0x000fe400000000ff */
[----:B------:R-:W-:Y:S02]  /*19c0*/  SEL R7, R7, R16, !P0 ;  /* 0x0000001007077207 */ /* 0x000fe40004000000 */
[----:B------:R-:W-:Y:S02]  /*19d0*/  SEL R17, R0, R17, !P0 ;  /* 0x0000001100117207 */ /* 0x000fe40004000000 */
[----:B------:R-:W-:Y:S02]  /*19e0*/  PRMT R3, R7, 0x9910, RZ ;  /* 0x0000991007037816 */ /* 0x000fe400000000ff */
[----:B------:R-:W-:-:S02]  /*19f0*/  SEL R12, R5, R12, !P0 ;  /* 0x0000000c050c7207 */ /* 0x000fc40004000000 */
[----:B------:R-:W-:Y:S02]  /*1a00*/  ISETP.NE.AND P2, PT, R3, R2, PT ;  /* 0x000000020300720c */ /* 0x000fe40003f45270 */
[----:B------:R-:W-:Y:S02]  /*1a10*/  ISETP.GE.U32.AND P0, PT, R17, R10, PT ;  /* 0x0000000a1100720c */ /* 0x000fe40003f06070 */
[----:B------:R-:W-:Y:S02]  /*1a20*/  ISETP.GT.AND P1, PT, R3, R2, PT ;  /* 0x000000020300720c */ /* 0x000fe40003f24270 */
[----:B------:R-:W-:Y:S02]  /*1a30*/  ISETP.GE.AND.EX P0, PT, R12, R11, PT, P0 ;  /* 0x0000000b0c00720c */ /* 0x000fe40003f06300 */
[----:B------:R-:W-:-:S05]  /*1a40*/  SEL R0, RZ, 0xffffffff, !P1 ;  /* 0xffffffffff007807 */ /* 0x000fca0004800000 */
        /* <DEDUP_REMOVED lines=8> */
[CC--:B------:R-:W-:Y:S02]  /*1ad0*/  ISETP.NE.AND P2, PT, R3.reuse, R0.reuse, PT ;  /* 0x000000000300720c */ /* 0x0c0fe40003f45270 */
[----:B------:R-:W-:Y:S02]  /*1ae0*/  ISETP.GE.U32.AND P0, PT, R10, R9, PT ;  /* 0x000000090a00720c */ /* 0x000fe40003f06070 */
[----:B------:R-:W-:Y:S02]  /*1af0*/  ISETP.GT.AND P1, PT, R3, R0, PT ;  /* 0x000000000300720c */ /* 0x000fe40003f24270 */
[----:B------:R-:W-:Y:S02]  /*1b00*/  ISETP.GE.AND.EX P0, PT, R11, R8, PT, P0 ;  /* 0x000000080b00720c */ /* 0x000fe40003f06300 */
[----:B------:R-:W-:-:S05]  /*1b10*/  SEL R0, RZ, 0xffffffff, !P1 ;  /* 0xffffffffff007807 */ /* 0x000fca0004800000 */
[----:B------:R-:W-:-:S04]  /*1b20*/  @!P2 SEL R0, RZ, 0xffffffff, P0 ;  /* 0xffffffffff00a807 */ /* 0x000fc80000000000 */
[----:B------:R-:W-:-:S04]  /*1b30*/  LOP3.LUT R0, R0, 0x1, RZ, 0xc0, !PT ;  /* 0x0000000100007812 */ /* 0x000fc800078ec0ff */
[----:B------:R-:W-:-:S04]  /*1b40*/  ISETP.NE.U32.AND P0, PT, R0, 0x1, PT ;  /* 0x000000010000780c */ /* 0x000fc80003f05070 */
[----:B------:R-:W-:Y:S02]  /*1b50*/  SEL R0, R7, R18, !P0 ;  /* 0x0000001207007207 */ /* 0x000fe40004000000 */
[----:B------:R-:W-:Y:S02]  /*1b60*/  SEL R5, R10, R9, !P0 ;  /* 0x000000090a057207 */ /* 0x000fe40004000000 */
[----:B------:R-:W-:Y:S01]  /*1b70*/  SEL R8, R11, R8, !P0 ;  /* 0x000000080b087207 */ /* 0x000fe20004000000 */
[----:B------:R-:W-:Y:S05]  /*1b80*/  BRA `(.L_x_2470) ;  /* 0x000092c000007947 */ /* 0x000fea0003800000 */
.L_x_2471:
[----:B------:R-:W-:Y:S02]  /*1b90*/  IMAD.MOV.U32 R17, RZ, RZ, c[0x0][0x2e8] ;  /* 0x0000ba00ff117624 */ /* 0x000fe400078e00ff */
[----:B------:R-:W-:-:S03]  /*1ba0*/  IMAD.MOV.U32 R0, RZ, RZ, 0x1 ;  /* 0x00000001ff007424 */ /* 0x000fc600078e00ff */
[----:B------:R-:W-:Y:S02]  /*1bb0*/  SHF.R.U32.HI R17, RZ, 0x1, R17 ;  /* 0x00000001ff117819 */ /* 0x000fe40000011611 */
[C---:B------:R-:W-:Y:S02]  /*1bc0*/  ISETP.EQ.AND P2, PT, R0.reuse, c[0x0][0x1b8], PT ;  /* 0x00006e0000007a0c */ /* 0x040fe40003f42270 */
[----:B------:R-:W-:Y:S02]  /*1bd0*/  ISETP.NE.AND P0, PT, R17, 0x1, PT ;  /* 0x000000011100780c */ /* 0x000fe40003f05270 */
[----:B------:R-:W-:-:S11]  /*1be0*/  ISETP.NE.AND P1, PT, R0, c[0x0][0x1b8], PT ;  /* 0x00006e0000007a0c */ /* 0x000fd60003f25270 */
[----:B------:R-:W-:Y:S05]  /*1bf0*/  @!P0 BRA P2, `(.L_x_2485) ;  /* 0x000084a000008947 */ /* 0x000fea0001000000 */
[----:B------:R-:W0:Y:S01]  /*1c00*/  LDC.U16 R6, c[0x0][0x168] ;  /* 0x00005a00ff067b82 */ /* 0x000e220000000400 */
[----:B------:R-:W-:Y:S02]  /*1c10*/  IMAD.MOV.U32 R19, RZ, RZ, c[0x0][0x184] ;  /* 0x00006100ff137624 */ /* 0x000fe400078e00ff */
[--C-:B------:R-:W-:Y:S02]  /*1c20*/  IMAD.MOV.U32 R18, RZ, RZ, R13.reuse ;  /* 0x000000ffff127224 */ /* 0x100fe400078e000d */
[----:B------:R-:W-:Y:S02]  /*1c30*/  IMAD.MOV.U32 R11, RZ, RZ, c[0x0][0x170] ;  /* 0x00005c00ff0b7624 */ /* 0x000fe400078e00ff */
[----:B------:R-:W-:Y:S02]  /*1c40*/  IMAD.MOV.U32 R10, RZ, RZ, c[0x0][0x174] ;  /* 0x00005d00ff0a7624 */ /* 0x000fe400078e00ff */
[----:B------:R-:W-:Y:S01]  /*1c50*/  IMAD R0, R19, 0x3, R13 ;  /* 0x0000000313007824 */ /* 0x000fe200078e020d */
[----:B0-----:R-:W-:Y:S01]  /*1c60*/  MOV R9, R6 ;  /* 0x0000000600097202 */ /* 0x001fe20000000f00 */
[----:B------:R-:W-:Y:S05]  /*1c70*/  @!P1 BRA `(.L_x_2486) ;  /* 0x0000763000009947 */ /* 0x000fea0003800000 */
[----:B------:R-:W-:Y:S01]  /*1c80*/  ISETP.GE.U32.AND P0, PT, R0, c[0x0][0x17c], PT ;  /* 0x00005f0000007a0c */ /* 0x000fe20003f06070 */
[----:B------:R-:W-:Y:S01]  /*1c90*/  BSSY B1, `(.L_x_2487) ;  /* 0x00003ba000017945 */ /* 0x000fe20003800000 */
[----:B------:R-:W-:Y:S01]  /*1ca0*/  IMAD.MOV.U32 R8, RZ, RZ, R6 ;  /* 0x000000ffff087224 */ /* 0x000fe200078e0006 */
[----:B------:R-:W-:Y:S01]  /*1cb0*/  MOV R22, c[0x0][0x170] ;  /* 0x00005c0000167a02 */ /* 0x000fe20000000f00 */
[----:B------:R-:W-:-:S02]  /*1cc0*/  IMAD.MOV.U32 R7, RZ, RZ, c[0x0][0x170] ;  /* 0x00005c00ff077624 */ /* 0x000fc400078e00ff */
[----:B------:R-:W-:Y:S02]  /*1cd0*/  IMAD.MOV.U32 R23, RZ, RZ, c[0x0][0x174] ;  /* 0x00005d00ff177624 */ /* 0x000fe400078e00ff */
[----:B------:R-:W-:Y:S02]  /*1ce0*/  IMAD.MOV.U32 R19, RZ, RZ, c[0x0][0x170] ;  /* 0x00005c00ff137624 */ /* 0x000fe400078e00ff */
[----:B------:R-:W-:Y:S02]  /*1cf0*/  IMAD.MOV.U32 R24, RZ, RZ, c[0x0][0x174] ;  /* 0x00005d00ff187624 */ /* 0x000fe400078e00ff */
[----:B------:R-:W-:Y:S02]  /*1d00*/  IMAD.MOV.U32 R5, RZ, RZ, R6 ;  /* 0x000000ffff057224 */ /* 0x000fe400078e0006 */
[----:B------:R-:W-:Y:S01]  /*1d10*/  IMAD.MOV.U32 R25, RZ, RZ, c[0x0][0x174] ;  /* 0x00005d00ff197624 */ /* 0x000fe200078e00ff */
[----:B------:R-:W-:Y:S05]  /*1d20*/  @P0 BRA `(.L_x_2488) ;  /* 0x00003b0000000947 */ /* 0x000fea0003800000 */
[----:B------:R-:W-:Y:S01]  /*1d30*/  BSSY B2, `(.L_x_2489) ;  /* 0x00003ae000027945 */ /* 0x000fe20003800000 */
[----:B------:R-:W-:Y:S01]  /*1d40*/  ISETP.NE.AND P1, PT, RZ, c[0x0][0x1b8], PT ;  /* 0x00006e00ff007a0c */ /* 0x000fe20003f25270 */
[--C-:B------:R-:W-:Y:S01]  /*1d50*/  IMAD.MOV.U32 R8, RZ, RZ, R6.reuse ;  /* 0x000000ffff087224 */ /* 0x100fe200078e0006 */
[----:B------:R-:W-:Y:S01]  /*1d60*/  MOV R24, c[0x0][0x174] ;  /* 0x00005d0000187a02 */ /* 0x000fe20000000f00 */
[----:B------:R-:W-:-:S02]  /*1d70*/  IMAD.MOV.U32 R5, RZ, RZ, R6 ;  /* 0x000000ffff057224 */ /* 0x000fc400078e0006 */
[----:B------:R-:W-:Y:S02]  /*1d80*/  IMAD.MOV.U32 R7, RZ, RZ, c[0x0][0x170] ;  /* 0x00005c00ff077624 */ /* 0x000fe400078e00ff */
[----:B------:R-:W-:Y:S02]  /*1d90*/  IMAD.MOV.U32 R23, RZ, RZ, c[0x0][0x174] ;  /* 0x00005d00ff177624 */ /* 0x000fe400078e00ff */
[----:B------:R-:W-:Y:S02]  /*1da0*/  IMAD.MOV.U32 R19, RZ, RZ, c[0x0][0x170] ;  /* 0x00005c00ff137624 */ /* 0x000fe400078e00ff */
[----:B------:R-:W-:Y:S02]  /*1db0*/  IMAD.MOV.U32 R22, RZ, RZ, c[0x0][0x170] ;  /* 0x00005c00ff167624 */ /* 0x000fe400078e00ff */
[----:B------:R-:W-:Y:S02]  /*1dc0*/  IMAD.MOV.U32 R25, RZ, RZ, c[0x0][0x174] ;  /* 0x00005d00ff197624 */ /* 0x000fe400078e00ff */
.L_x_2495:
[----:B------:R-:W-:Y:S02]  /*1dd0*/  IMAD.MOV.U32 R0, RZ, RZ, RZ ;  /* 0x000000ffff007224 */ /* 0x000fe400078e00ff */
[----:B------:R-:W-:Y:S01]  /*1de0*/  IMAD.MOV.U32 R3, RZ, RZ, RZ ;  /* 0x000000ffff037224 */ /* 0x000fe200078e00ff */
[----:B------:R-:W-:Y:S05]  /*1df0*/  @!P1 BRA `(.L_x_2490) ;  /* 0x00000d3000009947 */ /* 0x000fea0003800000 */
[----:B------:R-:W-:Y:S02]  /*1e00*/  IMAD.MOV.U32 R2, RZ, RZ, RZ ;  /* 0x000000ffff027224 */ /* 0x000fe400078e00ff */
[----:B------:R-:W-:-:S04]  /*1e10*/  IMAD.MOV.U32 R3, RZ, RZ, R18 ;  /* 0x000000ffff037224 */ /* 0x000fc800078e0012 */
[----:B------:R-:W-:-:S05]  /*1e20*/  IMAD.HI.U32 R2, R18, c[0x0][0x1c0], R2 ;  /* 0x0000700012027a27 */ /* 0x000fca00078e0002 */
[----:B------:R-:W-:Y:S02]  /*1e30*/  SHF.R.U32.HI R13, RZ, c[0x0][0x1c4], R2 ;  /* 0x00007100ff0d7a19 */ /* 0x000fe40000011602 */
[----:B------:R-:W-:-:S03]  /*1e40*/  MOV R2, c[0x0][0x1b8] ;  /* 0x00006e0000027a02 */ /* 0x000fc60000000f00 */
        /* <DEDUP_REMOVED lines=206> */
.L_x_2490:
[----:B------:R-:W-:-:S04]  /*2b30*/  LOP3.LUT R3, R3, 0xfffffffe, RZ, 0xc0, !PT ;  /* 0xfffffffe03037812 */ /* 0x000fc800078ec0ff */
[----:B------:R-:W-:-:S04]  /*2b40*/  IADD3 R2, P0, R14, R3, RZ ;  /* 0x000000030e027210 */ /* 0x000fc80007f1e0ff */
[----:B------:R-:W-:-:S05]  /*2b50*/  IADD3.X R3, RZ, R15, RZ, P0, !PT ;  /* 0x0000000fff037210 */ /* 0x000fca00007fe4ff */
[----:B------:R0:W5:Y:S01]  /*2b60*/  LDG.E.U16 R4, [R2.64] ;  /* 0x0000002402047981 */ /* 0x000162000c1e1500 */
[----:B------:R-:W-:Y:S05]  /*2b70*/  @!P1 BRA `(.L_x_2491) ;  /* 0x00000d3000009947 */ /* 0x000fea0003800000 */
[----:B0-----:R-:W-:Y:S01]  /*2b80*/  IADD3 R3, R18, c[0x0][0x184], RZ ;  /* 0x0000610012037a10 */ /* 0x001fe20007ffe0ff */
        /* <DEDUP_REMOVED lines=197> */
[----:B------:R-:W-:Y:S01]  /*37e0*/  IMAD.MOV.U32 R2, RZ, RZ, RZ ;  /* 0x000000ffff027224 */ /* 0x000fe200078e00ff */
[----:B------:R-:W-:-:S05]  /*37f0*/  MOV R3, R13 ;  /* 0x0000000d00037202 */ /* 0x000fca0000000f00 */
        /* <DEDUP_REMOVED lines=11> */
.L_x_2491:
[----:B0-----:R-:W-:-:S04]  /*38b0*/  LOP3.LUT R3, R0, 0xfffffffe, RZ, 0xc0, !PT ;  /* 0xfffffffe00037812 */ /* 0x001fc800078ec0ff */
[----:B------:R-:W-:-:S05]  /*38c0*/  IADD3 R2, P0, R14, R3, RZ ;  /* 0x000000030e027210 */ /* 0x000fca0007f1e0ff */
[----:B------:R-:W-:Y:S02]  /*38d0*/  IMAD.X R3, RZ, RZ, R15, P0 ;  /* 0x000000ffff037224 */ /* 0x000fe400000e060f */
[----:B------:R-:W-:-:S04]  /*38e0*/  IMAD.MOV.U32 R0, RZ, RZ, RZ ;  /* 0x000000ffff007224 */ /* 0x000fc800078e00ff */
[----:B------:R0:W5:Y:S02]  /*38f0*/  LDG.E.U16 R3, [R2.64] ;  /* 0x0000002402037981 */ /* 0x000164000c1e1500 */
[----:B0-----:R-:W-:Y:S01]  /*3900*/  MOV R2, RZ ;  /* 0x000000ff00027202 */ /* 0x001fe20000000f00 */
[----:B------:R-:W-:Y:S05]  /*3910*/  @!P1 BRA `(.L_x_2492) ;  /* 0x00000d4000009947 */ /* 0x000fea0003800000 */
[----:B------:R-:W-:Y:S02]  /*3920*/  IMAD.MOV.U32 R13, RZ, RZ, c[0x0][0x184] ;  /* 0x00006100ff0d7624 */ /* 0x000fe400078e00ff */
[----:B------:R-:W-:Y:S02]  /*3930*/  IMAD.MOV.U32 R12, RZ, RZ, RZ ;  /* 0x000000ffff0c7224 */ /* 0x000fe400078e00ff */
[----:B------:R-:W-:Y:S02]  /*3940*/  IMAD R13, R13, 0x2, R18 ;  /* 0x000000020d0d7824 */ /* 0x000fe400078e0212 */
        /* <DEDUP_REMOVED lines=209> */
.L_x_2492:
[----:B------:R-:W-:-:S04]  /*4660*/  LOP3.LUT R13, R2, 0xfffffffe, RZ, 0xc0, !PT ;  /* 0xfffffffe020d7812 */ /* 0x000fc800078ec0ff */
[----:B------:R-:W-:-:S04]  /*4670*/  IADD3 R12, P0, R14, R13, RZ ;  /* 0x0000000d0e0c7210 */ /* 0x000fc80007f1e0ff */
[----:B------:R-:W-:-:S05]  /*4680*/  IADD3.X R13, RZ, R15, RZ, P0, !PT ;  /* 0x0000000fff0d7210 */ /* 0x000fca00007fe4ff */
[----:B------:R0:W5:Y:S01]  /*4690*/  LDG.E.U16 R2, [R12.64] ;  /* 0x000000240c027981 */ /* 0x000162000c1e1500 */
[----:B------:R-:W-:Y:S05]  /*46a0*/  @!P1 BRA `(.L_x_2493) ;  /* 0x00000d5000009947 */ /* 0x000fea0003800000 */
[----:B0-----:R-:W-:Y:S02]  /*46b0*/  IMAD.MOV.U32 R13, RZ, RZ, c[0x0][0x184] ;  /* 0x00006100ff0d7624 */ /* 0x001fe400078e00ff */
[----:B------:R-:W-:Y:S02]  /*46c0*/  IMAD.MOV.U32 R16, RZ, RZ, c[0x0][0x1b8] ;  /* 0x00006e00ff107624 */ /* 0x000fe400078e00ff */
[----:B------:R-:W-:-:S03]  /*46d0*/  IMAD R12, R13, 0x2, R18 ;  /* 0x000000020d0c7824 */ /* 0x000fc600078e0212 */
[----:B------:R-:W-:Y:S02]  /*46e0*/  ISETP.NE.AND P0, PT, R16, 0x1, PT ;  /* 0x000000011000780c */ /* 0x000fe40003f05270 */
[----:B------:R-:W-:Y:S01]  /*46f0*/  IADD3 R13, R12, c[0x0][0x184], RZ ;  /* 0x000061000c0d7a10 */ /* 0x000fe20007ffe0ff */
[----:B------:R-:W-:-:S04]  /*4700*/  IMAD.MOV.U32 R12, RZ, RZ, RZ ;  /* 0x000000ffff0c7224 */ /* 0x000fc800078e00ff */
[----:B------:R-:W-:-:S05]  /*4710*/  IMAD.HI.U32 R17, R13, c[0x0][0x1c0], R12 ;  /* 0x000070000d117a27 */ /* 0x000fca00078e000c */
[----:B------:R-:W-:-:S05]  /*4720*/  SHF.R.U32.HI R17, RZ, c[0x0][0x1c4], R17 ;  /* 0x00007100ff117a19 */ /* 0x000fca0000011611 */
[----:B------:R-:W-:-:S04]  /*4730*/  IMAD.MOV R12, RZ, RZ, -R17 ;  /* 0x000000ffff0c7224 */ /* 0x000fc800078e0a11 */
[----:B------:R-:W-:-:S04]  /*4740*/  IMAD R0, R12, c[0x0][0x1bc], R13 ;  /* 0x00006f000c007a24 */ /* 0x000fc800078e020d */
[----:B------:R-:W-:Y:S01]  /*4750*/  IMAD R0, R0, c[0x0][0x2e8], RZ ;  /* 0x0000ba0000007a24 */ /* 0x000fe200078e02ff */
        /* <DEDUP_REMOVED lines=202> */
.L_x_2493:
[----:B0-----:R-:W-:-:S04]  /*5400*/  LOP3.LUT R13, R0, 0xfffffffe, RZ, 0xc0, !PT ;  /* 0xfffffffe000d7812 */ /* 0x001fc800078ec0ff */
[----:B------:R-:W-:-:S04]  /*5410*/  IADD3 R12, P0, R14, R13, RZ ;  /* 0x0000000d0e0c7210 */ /* 0x000fc80007f1e0ff */
[----:B------:R-:W-:-:S05]  /*5420*/  IADD3.X R13, RZ, R15, RZ, P0, !PT ;  /* 0x0000000fff0d7210 */ /* 0x000fca00007fe4ff */
[----:B------:R0:W2:Y:S01]  /*5430*/  LDG.E.U16 R12, [R12.64] ;  /* 0x000000240c0c7981 */ /* 0x0000a2000c1e1500 */
[----:B-----5:R-:W-:Y:S02]  /*5440*/  PRMT R0, R4, 0x9910, RZ ;  /* 0x0000991004007816 */ /* 0x020fe400000000ff */
[----:B------:R-:W-:Y:S02]  /*5450*/  PRMT R17, R6, 0x9910, RZ ;  /* 0x0000991006117816 */ /* 0x000fe400000000ff */
[----:B------:R-:W-:Y:S02]  /*5460*/  ISETP.GE.U32.AND P0, PT, R7, R18, PT ;  /* 0x000000120700720c */ /* 0x000fe40003f06070 */
[CC--:B------:R-:W-:Y:S02]  /*5470*/  ISETP.GT.AND P2, PT, R17.reuse, R0.reuse, PT ;  /* 0x000000001100720c */ /* 0x0c0fe40003f44270 */
[----:B------:R-:W-:Y:S02]  /*5480*/  ISETP.NE.AND P6, PT, R17, R0, PT ;  /* 0x000000001100720c */ /* 0x000fe40003fc5270 */
[----:B------:R-:W-:-:S02]  /*5490*/  PRMT R0, R3, 0x9910, RZ ;  /* 0x0000991003007816 */ /* 0x000fc400000000ff */
[----:B------:R-:W-:Y:S02]  /*54a0*/  PRMT R17, R8, 0x9910, RZ ;  /* 0x0000991008117816 */ /* 0x000fe400000000ff */
[----:B------:R-:W-:Y:S02]  /*54b0*/  ISETP.GE.AND.EX P0, PT, R23, RZ, PT, P0 ;  /* 0x000000ff1700720c */ /* 0x000fe40003f06300 */
[CC--:B------:R-:W-:Y:S02]  /*54c0*/  ISETP.GT.AND P4, PT, R17.reuse, R0.reuse, PT ;  /* 0x000000001100720c */ /* 0x0c0fe40003f84270 */
[----:B------:R-:W-:Y:S02]  /*54d0*/  ISETP.NE.AND P5, PT, R17, R0, PT ;  /* 0x000000001100720c */ /* 0x000fe40003fa5270 */
[----:B------:R-:W-:Y:S02]  /*54e0*/  PRMT R0, R2, 0x9910, RZ ;  /* 0x0000991002007816 */ /* 0x000fe400000000ff */
[----:B------:R-:W-:-:S02]  /*54f0*/  PRMT R17, R9, 0x9910, RZ ;  /* 0x0000991009117816 */ /* 0x000fc400000000ff */
[----:B0-----:R-:W-:Y:S02]  /*5500*/  SEL R13, RZ, 0xffffffff, !P2 ;  /* 0xffffffffff0d7807 */ /* 0x001fe40005000000 */
[CC--:B------:R-:W-:Y:S02]  /*5510*/  ISETP.GT.AND P3, PT, R17.reuse, R0.reuse, PT ;  /* 0x000000001100720c */ /* 0x0c0fe40003f64270 */
[----:B------:R-:W-:Y:S02]  /*5520*/  ISETP.NE.AND P2, PT, R17, R0, PT ;  /* 0x000000001100720c */ /* 0x000fe40003f45270 */
[----:B------:R-:W-:Y:S02]  /*5530*/  IADD3 R0, R18, c[0x0][0x184], RZ ;  /* 0x0000610012007a10 */ /* 0x000fe40007ffe0ff */
[----:B------:R-:W-:Y:S02]  /*5540*/  @!P6 SEL R13, RZ, 0xffffffff, P0 ;  /* 0xffffffffff0de807 */ /* 0x000fe40000000000 */
[----:B------:R-:W-:-:S02]  /*5550*/  ISETP.GE.U32.AND P0, PT, R11, R0, PT ;  /* 0x000000000b00720c */ /* 0x000fc40003f06070 */
[----:B------:R-:W-:Y:S02]  /*5560*/  LOP3.LUT R13, R13, 0x1, RZ, 0xc0, !PT ;  /* 0x000000010d0d7812 */ /* 0x000fe400078ec0ff */
[----:B------:R-:W-:Y:S02]  /*5570*/  ISETP.GE.AND.EX P0, PT, R10, RZ, PT, P0 ;  /* 0x000000ff0a00720c */ /* 0x000fe40003f06300 */
[----:B------:R-:W-:Y:S02]  /*5580*/  ISETP.NE.U32.AND P6, PT, R13, 0x1, PT ;  /* 0x000000010d00780c */ /* 0x000fe40003fc5070 */
[----:B------:R-:W-:Y:S02]  /*5590*/  IADD3 R16, R0, c[0x0][0x184], RZ ;  /* 0x0000610000107a10 */ /* 0x000fe40007ffe0ff */
[----:B------:R-:W-:Y:S02]  /*55a0*/  SEL R13, RZ, 0xffffffff, !P4 ;  /* 0xffffffffff0d7807 */ /* 0x000fe40006000000 */
[----:B------:R-:W-:-:S02]  /*55b0*/  @!P5 SEL R13, RZ, 0xffffffff, P0 ;  /* 0xffffffffff0dd807 */ /* 0x000fc40000000000 */
[----:B------:R-:W-:Y:S02]  /*55c0*/  ISETP.GE.U32.AND P0, PT, R19, R16, PT ;  /* 0x000000101300720c */ /* 0x000fe40003f06070 */
[----:B------:R-:W-:Y:S02]  /*55d0*/  LOP3.LUT R13, R13, 0x1, RZ, 0xc0, !PT ;  /* 0x000000010d0d7812 */ /* 0x000fe400078ec0ff */
[----:B------:R-:W-:Y:S02]  /*55e0*/  ISETP.GE.AND.EX P0, PT, R24, RZ, PT, P0 ;  /* 0x000000ff1800720c */ /* 0x000fe40003f06300 */
[----:B------:R-:W-:Y:S02]  /*55f0*/  ISETP.NE.U32.AND P4, PT, R13, 0x1, PT ;  /* 0x000000010d00780c */ /* 0x000fe40003f85070 */
[----:B------:R-:W-:Y:S02]  /*5600*/  SEL R13, RZ, 0xffffffff, !P3 ;  /* 0xffffffffff0d7807 */ /* 0x000fe40005800000 */
[----:B------:R-:W-:-:S02]  /*5610*/  @!P2 SEL R13, RZ, 0xffffffff, P0 ;  /* 0xffffffffff0da807 */ /* 0x000fc40000000000 */
[----:B------:R-:W-:Y:S02]  /*5620*/  PRMT R20, R5, 0x9910, RZ ;  /* 0x0000991005147816 */ /* 0x000fe400000000ff */
[----:B------:R-:W-:Y:S02]  /*5630*/  LOP3.LUT R13, R13, 0x1, RZ, 0xc0, !PT ;  /* 0x000000010d0d7812 */ /* 0x000fe400078ec0ff */
[----:B------:R-:W-:Y:S02]  /*5640*/  IADD3 R17, R16, c[0x0][0x184], RZ ;  /* 0x0000610010117a10 */ /* 0x000fe40007ffe0ff */
[----:B------:R-:W-:Y:S02]  /*5650*/  ISETP.NE.U32.AND P2, PT, R13, 0x1, PT ;  /* 0x000000010d00780c */ /* 0x000fe40003f45070 */
[----:B------:R-:W-:Y:S02]  /*5660*/  ISETP.GE.U32.AND P0, PT, R22, R17, PT ;  /* 0x000000111600720c */ /* 0x000fe40003f06070 */
[----:B------:R-:W-:-:S02]  /*5670*/  SEL R7, R7, R18, !P6 ;  /* 0x0000001207077207 */ /* 0x000fc40007000000 */
[----:B------:R-:W-:Y:S02]  /*5680*/  ISETP.GE.AND.EX P0, PT, R25, RZ, PT, P0 ;  /* 0x000000ff1900720c */ /* 0x000fe40003f06300 */
[----:B------:R-:W-:Y:S02]  /*5690*/  IADD3 R18, R17, c[0x0][0x184], RZ ;  /* 0x0000610011127a10 */ /* 0x000fe40007ffe0ff */
[----:B------:R-:W-:Y:S02]  /*56a0*/  SEL R11, R11, R0, !P4 ;  /* 0x000000000b0b7207 */ /* 0x000fe40006000000 */
[----:B------:R-:W-:Y:S02]  /*56b0*/  SEL R19, R19, R16, !P2 ;  /* 0x0000001013137207 */ /* 0x000fe40005000000 */
[----:B------:R-:W-:Y:S02]  /*56c0*/  SEL R6, R6, R4, !P6 ;  /* 0x0000000406067207 */ /* 0x000fe40007000000 */
[----:B------:R-:W-:-:S02]  /*56d0*/  SEL R23, R23, RZ, !P6 ;  /* 0x000000ff17177207 */ /* 0x000fc40007000000 */
[----:B------:R-:W-:Y:S02]  /*56e0*/  SEL R8, R8, R3, !P4 ;  /* 0x0000000308087207 */ /* 0x000fe40006000000 */
[----:B------:R-:W-:Y:S02]  /*56f0*/  SEL R10, R10, RZ, !P4 ;  /* 0x000000ff0a0a7207 */ /* 0x000fe40006000000 */
[----:B------:R-:W-:Y:S02]  /*5700*/  SEL R9, R9, R2, !P2 ;  /* 0x0000000209097207 */ /* 0x000fe40005000000 */
[----:B------:R-:W-:Y:S02]  /*5710*/  SEL R24, R24, RZ, !P2 ;  /* 0x000000ff18187207 */ /* 0x000fe40005000000 */
[----:B--2---:R-:W-:-:S04]  /*5720*/  PRMT R13, R12, 0x9910, RZ ;  /* 0x000099100c0d7816 */ /* 0x004fc800000000ff */
[CC--:B------:R-:W-:Y:S02]  /*5730*/  ISETP.NE.AND P5, PT, R20.reuse, R13.reuse, PT ;  /* 0x0000000d1400720c */ /* 0x0c0fe40003fa5270 */
[----:B------:R-:W-:-:S04]  /*5740*/  ISETP.GT.AND P3, PT, R20, R13, PT ;  /* 0x0000000d1400720c */ /* 0x000fc80003f64270 */
[----:B------:R-:W-:-:S07]  /*5750*/  SEL R13, RZ, 0xffffffff, !P3 ;  /* 0xffffffffff0d7807 */ /* 0x000fce0005800000 */
[----:B------:R-:W-:-:S04]  /*5760*/  @!P5 SEL R13, RZ, 0xffffffff, P0 ;  /* 0xffffffffff0dd807 */ /* 0x000fc80000000000 */
[----:B------:R-:W-:-:S04]  /*5770*/  LOP3.LUT R13, R13, 0x1, RZ, 0xc0, !PT ;  /* 0x000000010d0d7812 */ /* 0x000fc800078ec0ff */
[----:B------:R-:W-:Y:S01]  /*5780*/  ISETP.NE.U32.AND P0, PT, R13, 0x1, PT ;  /* 0x000000010d00780c */ /* 0x000fe20003f05070 */
[----:B------:R-:W-:-:S03]  /*5790*/  IMAD.MOV.U32 R13, RZ, RZ, c[0x0][0x184] ;  /* 0x00006100ff0d7624 */ /* 0x000fc600078e00ff */
[----:B------:R-:W-:Y:S01]  /*57a0*/  SEL R22, R22, R17, !P0 ;  /* 0x0000001116167207 */ /* 0x000fe20004000000 */
[----:B------:R-:W-:Y:S01]  /*57b0*/  IMAD R13, R13, 0x3, R18 ;  /* 0x000000030d0d7824 */ /* 0x000fe200078e0212 */
[----:B------:R-:W-:Y:S02]  /*57c0*/  SEL R5, R5, R12, !P0 ;  /* 0x0000000c05057207 */ /* 0x000fe40004000000 */
[----:B------:R-:W-:Y:S02]  /*57d0*/  SEL R25, R25, RZ, !P0 ;  /* 0x000000ff19197207 */ /* 0x000fe40004000000 */
[----:B------:R-:W-:-:S13]  /*57e0*/  ISETP.GE.U32.AND P3, PT, R13, c[0x0][0x17c], PT ;  /* 0x00005f000d007a0c */ /* 0x000fda0003f66070 */
[----:B------:R-:W-:Y:S01]  /*57f0*/  @P3 CALL.REL.NOINC `(.L_x_2494) ;  /* 0x0000001000003944 */ /* 0x000fe20003c00000 */
[----:B------:R-:W-:Y:S05]  /*5800*/  BRA `(.L_x_2495) ;  /* 0xffffc5c000007947 */ /* 0x000fea000383ffff */
.L_x_2494:
[----:B------:R-:W-:Y:S05]  /*5810*/  BSYNC B2 ;  /* 0x0000000000027941 */ /* 0x000fea0003800000 */
.L_x_2489:
[----:B------:R-:W-:Y:S02]  /*5820*/  PRMT R28, R12, 0x7610, R28 ;  /* 0x000076100c1c7816 */ /* 0x000fe4000000001c */
.L_x_2488:
[----:B------:R-:W-:Y:S05]  /*5830*/  BSYNC B1 ;  /* 0x0000000000017941 */ /* 0x000fea0003800000 */
.L_x_2487:
        /* <DEDUP_REMOVED lines=11> */
[----:B------:R-:W-:-:S04]  /*58f0*/  SHF.R.U32.HI R17, RZ, c[0x0][0x1c4], R16 ;  /* 0x00007100ff117a19 */ /* 0x000fc80000011610 */
[----:B------:R-:W-:-:S05]  /*5900*/  IADD3 R13, -R17, RZ, RZ ;  /* 0x000000ff110d7210 */ /* 0x000fca0007ffe1ff */
        /* <DEDUP_REMOVED lines=192> */
.L_x_2498:
[----:B------:R-:W-:-:S04]  /*6510*/  LOP3.LUT R13, R0, 0xfffffffe, RZ, 0xc0, !PT ;  /* 0xfffffffe000d7812 */ /* 0x000fc800078ec0ff */
[----:B------:R-:W-:-:S05]  /*6520*/  IADD3 R12, P2, R14, R13, RZ ;  /* 0x0000000d0e0c7210 */ /* 0x000fca0007f5e0ff */
[----:B------:R-:W-:-:S05]  /*6530*/  IMAD.X R13, RZ, RZ, R15, P2 ;  /* 0x000000ffff0d7224 */ /* 0x000fca00010e060f */
[----:B------:R0:W5:Y:S01]  /*6540*/  LDG.E.U16 R4, [R12.64] ;  /* 0x000000240c047981 */ /* 0x000162000c1e1500 */
        /* <DEDUP_REMOVED lines=194> */
[----:B------:R-:W-:Y:S02]  /*7170*/  IMAD.MOV R3, RZ, RZ, -R13 ;  /* 0x000000ffff037224 */ /* 0x000fe400078e0a0d */
[----:B------:R-:W-:Y:S02]  /*7180*/  @P2 IMAD.MOV.U32 R12, RZ, RZ, RZ ;  /* 0x000000ffff0c2224 */ /* 0x000fe400078e00ff */
[----:B------:R-:W-:Y:S02]  /*7190*/  IMAD R17, R3, c[0x0][0x2d0], R17 ;  /* 0x0000b40003117a24 */ /* 0x000fe400078e0211 */
[----:B------:R-:W-:-:S04]  /*71a0*/  @P2 IMAD.HI.U32 R3, R13, c[0x0][0x2e0], R12 ;  /* 0x0000b8000d032a27 */ /* 0x000fc800078e000c */
[----:B------:R-:W-:Y:S01]  /*71b0*/  IMAD R0, R17, c[0x0][0x344], R0 ;  /* 0x0000d10011007a24 */ /* 0x000fe200078e0200 */
[----:B------:R-:W-:-:S05]  /*71c0*/  @P2 SHF.R.U32.HI R3, RZ, c[0x0][0x2e4], R3 ;  /* 0x0000b900ff032a19 */ /* 0x000fca0000011603 */
[----:B------:R-:W-:-:S04]  /*71d0*/  @P2 IMAD.MOV R3, RZ, RZ, -R3 ;  /* 0x000000ffff032224 */ /* 0x000fc800078e0a03 */
[----:B------:R-:W-:-:S04]  /*71e0*/  @P2 IMAD R13, R3, c[0x0][0x2dc], R13 ;  /* 0x0000b700030d2a24 */ /* 0x000fc800078e020d */
[----:B------:R-:W-:-:S05]  /*71f0*/  @P2 IMAD R0, R13, c[0x0][0x348], R0 ;  /* 0x0000d2000d002a24 */ /* 0x000fca00078e0200 */
.L_x_2499:
[----:B------:R-:W-:-:S04]  /*7200*/  LOP3.LUT R13, R0, 0xfffffffe, RZ, 0xc0, !PT ;  /* 0xfffffffe000d7812 */ /* 0x000fc800078ec0ff */
[----:B------:R-:W-:-:S04]  /*7210*/  IADD3 R12, P2, R14, R13, RZ ;  /* 0x0000000d0e0c7210 */ /* 0x000fc80007f5e0ff */
[----:B------:R-:W-:-:S05]  /*7220*/  IADD3.X R13, RZ, R15, RZ, P2, !PT ;  /* 0x0000000fff0d7210 */ /* 0x000fca00017fe4ff */
        /* <DEDUP_REMOVED lines=204> */
.L_x_2500:
[----:B------:R-:W-:-:S04]  /*7ef0*/  LOP3.LUT R13, R0, 0xfffffffe, RZ, 0xc0, !PT ;  /* 0xfffffffe000d7812 */ /* 0x000fc800078ec0ff */
[----:B------:R-:W-:-:S05]  /*7f00*/  IADD3 R12, P2, R14, R13, RZ ;  /* 0x0000000d0e0c7210 */ /* 0x000fca0007f5e0ff */
[----:B------:R-:W-:-:S05]  /*7f10*/  IMAD.X R13, RZ, RZ, R15, P2 ;  /* 0x000000ffff0d7224 */ /* 0x000fca00010e060f */
[----:B------:R0:W5:Y:S02]  /*7f20*/  LDG.E.U16 R2, [R12.64] ;  /* 0x000000240c027981 */ /* 0x000164000c1e1500 */
[----:B0-----:R-:W-:-:S04]  /*7f30*/  IADD3 R13, R21, c[0x0][0x184], RZ ;  /* 0x00006100150d7a10 */ /* 0x001fc80007ffe0ff */
[----:B------:R-:W-:-:S13]  /*7f40*/  ISETP.GE.U32.AND P2, PT, R13, c[0x0][0x17c], PT ;  /* 0x00005f000d007a0c */ /* 0x000fda0003f46070 */
[----:B------:R-:W-:Y:S05]  /*7f50*/  @P2 BRA `(.L_x_2497) ;  /* 0x00000cc000002947 */ /* 0x000fea0003800000 */
[----:B------:R-:W-:Y:S01]  /*7f60*/  MOV R0, RZ ;  /* 0x000000ff00007202 */ /* 0x000fe20000000f00 */
        /* <DEDUP_REMOVED lines=199> */
.L_x_2501:
[----:B------:R-:W-:-:S04]  /*8be0*/  LOP3.LUT R13, R0, 0xfffffffe, RZ, 0xc0, !PT ;  /* 0xfffffffe000d7812 */ /* 0x000fc800078ec0ff */
[----:B------:R-:W-:-:S05]  /*8bf0*/  IADD3 R12, P1, R14, R13, RZ ;  /* 0x0000000d0e0c7210 */ /* 0x000fca0007f3e0ff */
[----:B------:R-:W-:-:S05]  /*8c00*/  IMAD.X R13, RZ, RZ, R15, P1 ;  /* 0x000000ffff0d7224 */ /* 0x000fca00008e060f */
[----:B------:R0:W5:Y:S03]  /*8c10*/  LDG.E.U16 R28, [R12.64] ;  /* 0x000000240c1c7981 */ /* 0x000166000c1e1500 */
.L_x_2497:
[----:B0-----:R-:W-:Y:S05]  /*8c20*/  BSYNC B1 ;  /* 0x0000000000017941 */ /* 0x001fea0003800000 */
.L_x_2496:
[----:B------:R-:W-:Y:S01]  /*8c30*/  BSSY B1, `(.L_x_2502) ;  /* 0x000003f000017945 */ /* 0x000fe20003800000 */
[----:B------:R-:W-:Y:S05]  /*8c40*/  @P0 BRA `(.L_x_2503) ;  /* 0x000003d000000947 */ /* 0x000fea0003800000 */
[----:B-----5:R-:W-:Y:S02]  /*8c50*/  PRMT R0, R4, 0x9910, RZ ;  /* 0x0000991004007816 */ /* 0x020fe400000000ff */
[----:B------:R-:W-:Y:S02]  /*8c60*/  PRMT R13, R6, 0x9910, RZ ;  /* 0x00009910060d7816 */ /* 0x000fe400000000ff */
[----:B------:R-:W-:Y:S02]  /*8c70*/  ISETP.GE.U32.AND P0, PT, R7, R18, PT ;  /* 0x000000120700720c */ /* 0x000fe40003f06070 */
[CC--:B------:R-:W-:Y:S02]  /*8c80*/  ISETP.NE.AND P2, PT, R13.reuse, R0.reuse, PT ;  /* 0x000000000d00720c */ /* 0x0c0fe40003f45270 */
[----:B------:R-:W-:Y:S02]  /*8c90*/  ISETP.GT.AND P1, PT, R13, R0, PT ;  /* 0x000000000d00720c */ /* 0x000fe40003f24270 */
[----:B------:R-:W-:-:S02]  /*8ca0*/  ISETP.GE.AND.EX P0, PT, R23, RZ, PT, P0 ;  /* 0x000000ff1700720c */ /* 0x000fc40003f06300 */
[----:B------:R-:W-:-:S07]  /*8cb0*/  SEL R0, RZ, 0xffffffff, !P1 ;  /* 0xffffffffff007807 */ /* 0x000fce0004800000 */
[----:B------:R-:W-:-:S04]  /*8cc0*/  @!P2 SEL R0, RZ, 0xffffffff, P0 ;  /* 0xffffffffff00a807 */ /* 0x000fc80000000000 */
[----:B------:R-:W-:Y:S02]  /*8cd0*/  LOP3.LUT R12, R0, 0x1, RZ, 0xc0, !PT ;  /* 0x00000001000c7812 */ /* 0x000fe400078ec0ff */
[----:B------:R-:W-:Y:S02]  /*8ce0*/  IADD3 R0, R18, c[0x0][0x184], RZ ;  /* 0x0000610012007a10 */ /* 0x000fe40007ffe0ff */
[----:B------:R-:W-:Y:S02]  /*8cf0*/  ISETP.NE.U32.AND P0, PT, R12, 0x1, PT ;  /* 0x000000010c00780c */ /* 0x000fe40003f05070 */
[----:B------:R-:W-:Y:S02]  /*8d00*/  ISETP.GE.U32.AND P1, PT, R0, c[0x0][0x17c], PT ;  /* 0x00005f0000007a0c */ /* 0x000fe40003f26070 */
[----:B------:R-:W-:Y:S02]  /*8d10*/  SEL R6, R6, R4, !P0 ;  /* 0x0000000406067207 */ /* 0x000fe40004000000 */
[----:B------:R-:W-:-:S02]  /*8d20*/  SEL R7, R7, R18, !P0 ;  /* 0x0000001207077207 */ /* 0x000fc40004000000 */
[----:B------:R-:W-:-:S07]  /*8d30*/  SEL R23, R23, RZ, !P0 ;  /* 0x000000ff17177207 */ /* 0x000fce0004000000 */
[----:B------:R-:W-:Y:S05]  /*8d40*/  @P1 BRA `(.L_x_2503) ;  /* 0x000002d000001947 */ /* 0x000fea0003800000 */
[----:B------:R-:W-:Y:S02]  /*8d50*/  PRMT R4, R3, 0x9910, RZ ;  /* 0x0000991003047816 */ /* 0x000fe400000000ff */
        /* <DEDUP_REMOVED lines=20> */
[----:B------:R-:W-:-:S02]  /*8ea0*/  IADD3 R13, R4, c[0x0][0x184], RZ ;  /* 0x00006100040d7a10 */ /* 0x000fc40007ffe0ff */
[----:B------:R-:W-:Y:S02]  /*8eb0*/  ISETP.GE.AND.EX P0, PT, R24, RZ, PT, P0 ;  /* 0x000000ff1800720c */ /* 0x000fe40003f06300 */
[----:B------:R-:W-:Y:S02]  /*8ec0*/  SEL R0, RZ, 0xffffffff, !P1 ;  /* 0xffffffffff007807 */ /* 0x000fe40004800000 */
[----:B------:R-:W-:-:S03]  /*8ed0*/  ISETP.GE.U32.AND P1, PT, R13, c[0x0][0x17c], PT ;  /* 0x00005f000d007a0c */ /* 0x000fc60003f26070 */
[----:B------:R-:W-:-:S04]  /*8ee0*/  @!P2 SEL R0, RZ, 0xffffffff, P0 ;  /* 0xffffffffff00a807 */ /* 0x000fc80000000000 */
[----:B------:R-:W-:-:S04]  /*8ef0*/  LOP3.LUT R0, R0, 0x1, RZ, 0xc0, !PT ;  /* 0x0000000100007812 */ /* 0x000fc800078ec0ff */
[----:B------:R-:W-:-:S04]  /*8f00*/  ISETP.NE.U32.AND P0, PT, R0, 0x1, PT ;  /* 0x000000010000780c */ /* 0x000fc80003f05070 */
[----:B------:R-:W-:Y:S02]  /*8f10*/  SEL R9, R9, R2, !P0 ;  /* 0x0000000209097207 */ /* 0x000fe40004000000 */
[----:B------:R-:W-:Y:S02]  /*8f20*/  SEL R19, R19, R4, !P0 ;  /* 0x0000000413137207 */ /* 0x000fe40004000000 */
[----:B------:R-:W-:Y:S01]  /*8f30*/  SEL R24, R24, RZ, !P0 ;  /* 0x000000ff18187207 */ /* 0x000fe20004000000 */
[----:B------:R-:W-:Y:S05]  /*8f40*/  @P1 BRA `(.L_x_2503) ;  /* 0x000000d000001947 */ /* 0x000fea0003800000 */
[----:B------:R-:W-:Y:S02]  /*8f50*/  PRMT R0, R28, 0x9910, RZ ;  /* 0x000099101c007816 */ /* 0x000fe400000000ff */
[----:B------:R-:W-:Y:S02]  /*8f60*/  PRMT R3, R5, 0x9910, RZ ;  /* 0x0000991005037816 */ /* 0x000fe400000000ff */
[----:B------:R-:W-:Y:S02]  /*8f70*/  ISETP.GE.U32.AND P0, PT, R22, R13, PT ;  /* 0x0000000d1600720c */ /* 0x000fe40003f06070 */
[----:B------:R-:W-:-:S02]  /*8f80*/  ISETP.NE.AND P2, PT, R3, R0, PT ;  /* 0x000000000300720c */ /* 0x000fc40003f45270 */
[----:B------:R-:W-:Y:S02]  /*8f90*/  ISETP.GT.AND P1, PT, R3, R0, PT ;  /* 0x000000000300720c */ /* 0x000fe40003f24270 */
[----:B------:R-:W-:Y:S02]  /*8fa0*/  ISETP.GE.AND.EX P0, PT, R25, RZ, PT, P0 ;  /* 0x000000ff1900720c */ /* 0x000fe40003f06300 */
[----:B------:R-:W-:-:S07]  /*8fb0*/  SEL R0, RZ, 0xffffffff, !P1 ;  /* 0xffffffffff007807 */ /* 0x000fce0004800000 */
[----:B------:R-:W-:-:S04]  /*8fc0*/  @!P2 SEL R0, RZ, 0xffffffff, P0 ;  /* 0xffffffffff00a807 */ /* 0x000fc80000000000 */
[----:B------:R-:W-:-:S04]  /*8fd0*/  LOP3.LUT R0, R0, 0x1, RZ, 0xc0, !PT ;  /* 0x0000000100007812 */ /* 0x000fc800078ec0ff */
[----:B------:R-:W-:-:S04]  /*8fe0*/  ISETP.NE.U32.AND P0, PT, R0, 0x1, PT ;  /* 0x000000010000780c */ /* 0x000fc80003f05070 */
[----:B------:R-:W-:Y:S02]  /*8ff0*/  SEL R5, R5, R28, !P0 ;  /* 0x0000001c05057207 */ /* 0x000fe40004000000 */
[----:B------:R-:W-:Y:S02]  /*9000*/  SEL R22, R22, R13, !P0 ;  /* 0x0000000d16167207 */ /* 0x000fe40004000000 */
[----:B------:R-:W-:Y:S02]  /*9010*/  SEL R25, R25, RZ, !P0 ;  /* 0x000000ff19197207 */ /* 0x000fe40004000000 */
.L_x_2503:
[----:B------:R-:W-:Y:S05]  /*9020*/  BSYNC B1 ;  /* 0x0000000000017941 */ /* 0x000fea0003800000 */
.L_x_2502:
[----:B------:R-:W-:Y:S02]  /*9030*/  PRMT R0, R8, 0x9910, RZ ;  /* 0x0000991008007816 */ /* 0x000fe400000000ff */
[----:B-----5:R-:W-:Y:S02]  /*9040*/  PRMT R3, R6, 0x9910, RZ ;  /* 0x0000991006037816 */ /* 0x020fe400000000ff */
        /* <DEDUP_REMOVED lines=38> */
.L_x_2486:
[----:B------:R-:W-:Y:S01]  /*92b0*/  ISETP.GE.U32.AND P0, PT, R0, c[0x0][0x17c], PT ;  /* 0x00005f0000007a0c */ /* 0x000fe20003f06070 */
[----:B------:R-:W-:Y:S01]  /*92c0*/  BSSY B1, `(.L_x_2504) ;  /* 0x000005c000017945 */ /* 0x000fe20003800000 */
[----:B------:R-:W-:Y:S01]  /*92d0*/  IMAD.MOV.U32 R4, RZ, RZ, R6 ;  /* 0x000000ffff047224 */ /* 0x000fe200078e0006 */
[----:B------:R-:W-:Y:S01]  /*92e0*/  MOV R3, c[0x0][0x170] ;  /* 0x00005c0000037a02 */ /* 0x000fe20000000f00 */
[----:B------:R-:W-:Y:S01]  /*92f0*/  IMAD.MOV.U32 R7, RZ, RZ, c[0x0][0x174] ;  /* 0x00005d00ff077624 */ /* 0x000fe200078e00ff */
[----:B------:R-:W-:Y:S01]  /*9300*/  MOV R0, c[0x0][0x174] ;  /* 0x00005d0000007a02 */ /* 0x000fe20000000f00 */
[----:B------:R-:W-:-:S02]  /*9310*/  IMAD.MOV.U32 R16, RZ, RZ, c[0x0][0x170] ;  /* 0x00005c00ff107624 */ /* 0x000fc400078e00ff */
[----:B------:R-:W-:Y:S02]  /*9320*/  IMAD.MOV.U32 R8, RZ, RZ, c[0x0][0x174] ;  /* 0x00005d00ff087624 */ /* 0x000fe400078e00ff */
[----:B------:R-:W-:Y:S02]  /*9330*/  IMAD.MOV.U32 R2, RZ, RZ, R6 ;  /* 0x000000ffff027224 */ /* 0x000fe400078e0006 */
[----:B------:R-:W-:Y:S01]  /*9340*/  IMAD.MOV.U32 R5, RZ, RZ, c[0x0][0x170] ;  /* 0x00005c00ff057624 */ /* 0x000fe200078e00ff */
[----:B------:R-:W-:Y:S05]  /*9350*/  @P0 BRA `(.L_x_2505) ;  /* 0x0000052000000947 */ /* 0x000fea0003800000 */
[----:B------:R-:W-:Y:S01]  /*9360*/  BSSY B2, `(.L_x_2506) ;  /* 0x0000050000027945 */ /* 0x000fe20003800000 */
[--C-:B------:R-:W-:Y:S01]  /*9370*/  IMAD.MOV.U32 R4, RZ, RZ, R6.reuse ;  /* 0x000000ffff047224 */ /* 0x100fe200078e0006 */
[----:B------:R-:W-:Y:S01]  /*9380*/  MOV R8, c[0x0][0x174] ;  /* 0x00005d0000087a02 */ /* 0x000fe20000000f00 */
[----:B------:R-:W-:Y:S02]  /*9390*/  IMAD.MOV.U32 R2, RZ, RZ, R6 ;  /* 0x000000ffff027224 */ /* 0x000fe400078e0006 */
[----:B------:R-:W-:-:S02]  /*93a0*/  IMAD.MOV.U32 R3, RZ, RZ, c[0x0][0x170] ;  /* 0x00005c00ff037624 */ /* 0x000fc400078e00ff */
[----:B------:R-:W-:Y:S02]  /*93b0*/  IMAD.MOV.U32 R7, RZ, RZ, c[0x0][0x174] ;  /* 0x00005d00ff077624 */ /* 0x000fe400078e00ff */
[----:B------:R-:W-:Y:S02]  /*93c0*/  IMAD.MOV.U32 R16, RZ, RZ, c[0x0][0x170] ;  /* 0x00005c00ff107624 */ /* 0x000fe400078e00ff */
[----:B------:R-:W-:Y:S02]  /*93d0*/  IMAD.MOV.U32 R5, RZ, RZ, c[0x0][0x170] ;  /* 0x00005c00ff057624 */ /* 0x000fe400078e00ff */
[----:B------:R-:W-:Y:S02]  /*93e0*/  IMAD.MOV.U32 R0, RZ, RZ, c[0x0][0x174] ;  /* 0x00005d00ff007624 */ /* 0x000fe400078e00ff */
.L_x_2507:
[----:B------:R-:W-:Y:S01]  /*93f0*/  IMAD R13, R17, R18, RZ ;  /* 0x00000012110d7224 */ /* 0x000fe200078e02ff */
[----:B------:R-:W-:-:S03]  /*9400*/  IADD3 R20, R18, c[0x0][0x184], RZ ;  /* 0x0000610012147a10 */ /* 0x000fc60007ffe0ff */
[----:B------:R-:W-:-:S05]  /*9410*/  IMAD.WIDE.U32 R12, R13, 0x2, R14 ;  /* 0x000000020d0c7825 */ /* 0x000fca00078e000e */
[----:B------:R0:W2:Y:S01]  /*9420*/  LDG.E.U16 R21, [R12.64] ;  /* 0x000000240c157981 */ /* 0x0000a2000c1e1500 */
[----:B------:R-:W-:-:S04]  /*9430*/  IMAD R23, R17, R20, RZ ;  /* 0x0000001411177224 */ /* 0x000fc800078e02ff */
[----:B0-----:R-:W-:-:S05]  /*9440*/  IMAD.WIDE.U32 R12, R23, 0x2, R14 ;  /* 0x00000002170c7825 */ /* 0x001fca00078e000e */
[----:B------:R-:W3:Y:S01]  /*9450*/  LDG.E.U16 R23, [R12.64] ;  /* 0x000000240c177981 */ /* 0x000ee2000c1e1500 */
[----:B------:R-:W-:Y:S02]  /*9460*/  PRMT R25, R6, 0x9910, RZ ;  /* 0x0000991006197816 */ /* 0x000fe400000000ff */
[----:B------:R-:W-:-:S04]  /*9470*/  ISETP.GE.U32.AND P0, PT, R3, R18, PT ;  /* 0x000000120300720c */ /* 0x000fc80003f06070 */
[----:B------:R-:W-:Y:S02]  /*9480*/  ISETP.GE.AND.EX P0, PT, R7, RZ, PT, P0 ;  /* 0x000000ff0700720c */ /* 0x000fe40003f06300 */
[----:B--2---:R-:W-:-:S04]  /*9490*/  PRMT R22, R21, 0x9910, RZ ;  /* 0x0000991015167816 */ /* 0x004fc800000000ff */
[CC--:B------:R-:W-:Y:S02]  /*94a0*/  ISETP.NE.AND P4, PT, R25.reuse, R22.reuse, PT ;  /* 0x000000161900720c */ /* 0x0c0fe40003f85270 */
[----:B------:R-:W-:Y:S02]  /*94b0*/  ISETP.GT.AND P1, PT, R25, R22, PT ;  /* 0x000000161900720c */ /* 0x000fe40003f24270 */
[----:B------:R-:W-:Y:S02]  /*94c0*/  PRMT R25, R4, 0x9910, RZ ;  /* 0x0000991004197816 */ /* 0x000fe400000000ff */
[----:B---3--:R-:W-:-:S04]  /*94d0*/  PRMT R12, R23, 0x9910, RZ ;  /* 0x00009910170c7816 */ /* 0x008fc800000000ff */
[CC--:B------:R-:W-:Y:S02]  /*94e0*/  ISETP.NE.AND P2, PT, R25.reuse, R12.reuse, PT ;  /* 0x0000000c1900720c */ /* 0x0c0fe40003f45270 */
[----:B------:R-:W-:Y:S02]  /*94f0*/  ISETP.GT.AND P3, PT, R25, R12, PT ;  /* 0x0000000c1900720c */ /* 0x000fe40003f64270 */
[----:B------:R-:W-:Y:S02]  /*9500*/  SEL R12, RZ, 0xffffffff, P0 ;  /* 0xffffffffff0c7807 */ /* 0x000fe40000000000 */
[----:B------:R-:W-:Y:S02]  /*9510*/  @P4 SEL R12, RZ, 0xffffffff, !P1 ;  /* 0xffffffffff0c4807 */ /* 0x000fe40004800000 */
[----:B------:R-:W-:Y:S02]  /*9520*/  IADD3 R25, R20, c[0x0][0x184], RZ ;  /* 0x0000610014197a10 */ /* 0x000fe40007ffe0ff */
[----:B------:R-:W-:-:S03]  /*9530*/  LOP3.LUT R12, R12, 0x1, RZ, 0xc0, !PT ;  /* 0x000000010c0c7812 */ /* 0x000fc600078ec0ff */
[----:B------:R-:W-:Y:S01]  /*9540*/  IMAD R13, R17, R25, RZ ;  /* 0x00000019110d7224 */ /* 0x000fe200078e02ff */
[----:B------:R-:W-:-:S03]  /*9550*/  ISETP.NE.U32.AND P1, PT, R12, 0x1, PT ;  /* 0x000000010c00780c */ /* 0x000fc60003f25070 */
[----:B------:R-:W-:-:S05]  /*9560*/  IMAD.WIDE.U32 R12, R13, 0x2, R14 ;  /* 0x000000020d0c7825 */ /* 0x000fca00078e000e */
[----:B------:R0:W2:Y:S01]  /*9570*/  LDG.E.U16 R22, [R12.64] ;  /* 0x000000240c167981 */ /* 0x0000a2000c1e1500 */
[----:B------:R-:W-:Y:S02]  /*9580*/  ISETP.GE.U32.AND P0, PT, R11, R20, PT ;  /* 0x000000140b00720c */ /* 0x000fe40003f06070 */
[----:B------:R-:W-:Y:S02]  /*9590*/  SEL R3, R3, R18, !P1 ;  /* 0x0000001203037207 */ /* 0x000fe40004800000 */
        /* <DEDUP_REMOVED lines=8> */
[----:B------:R-:W-:Y:S02]  /*9620*/  SEL R11, R11, R20, !P2 ;  /* 0x000000140b0b7207 */ /* 0x000fe40005000000 */
[----:B------:R-:W-:-:S05]  /*9630*/  IADD3 R20, R25, c[0x0][0x184], RZ ;  /* 0x0000610019147a10 */ /* 0x000fca0007ffe0ff */
[----:B0-----:R-:W-:Y:S01]  /*9640*/  IMAD R13, R17, R20, RZ ;  /* 0x00000014110d7224 */ /* 0x001fe200078e02ff */
[----:B--2---:R-:W-:-:S04]  /*9650*/  PRMT R12, R22, 0x9910, RZ ;  /* 0x00009910160c7816 */ /* 0x004fc800000000ff */
[CC--:B------:R-:W-:Y:S02]  /*9660*/  ISETP.NE.AND P4, PT, R18.reuse, R12.reuse, PT ;  /* 0x0000000c1200720c */ /* 0x0c0fe40003f85270 */
[----:B------:R-:W-:Y:S02]  /*9670*/  ISETP.GT.AND P3, PT, R18, R12, PT ;  /* 0x0000000c1200720c */ /* 0x000fe40003f64270 */
[----:B------:R-:W-:-:S09]  /*9680*/  SEL R12, RZ, 0xffffffff, P0 ;  /* 0xffffffffff0c7807 */ /* 0x000fd20000000000 */
[----:B------:R-:W-:-:S04]  /*9690*/  @P4 SEL R12, RZ, 0xffffffff, !P3 ;  /* 0xffffffffff0c4807 */ /* 0x000fc80005800000 */
[----:B------:R-:W-:-:S04]  /*96a0*/  LOP3.LUT R12, R12, 0x1, RZ, 0xc0, !PT ;  /* 0x000000010c0c7812 */ /* 0x000fc800078ec0ff */
[----:B------:R-:W-:Y:S01]  /*96b0*/  ISETP.NE.U32.AND P3, PT, R12, 0x1, PT ;  /* 0x000000010c00780c */ /* 0x000fe20003f65070 */
[----:B------:R-:W-:-:S06]  /*96c0*/  IMAD.WIDE.U32 R12, R13, 0x2, R14 ;  /* 0x000000020d0c7825 */ /* 0x000fcc00078e000e */
[----:B------:R-:W2:Y:S01]  /*96d0*/  LDG.E.U16 R13, [R12.64] ;  /* 0x000000240c0d7981 */ /* 0x000ea2000c1e1500 */
[----:B------:R-:W-:Y:S02]  /*96e0*/  SEL R16, R16, R25, !P3 ;  /* 0x0000001910107207 */ /* 0x000fe40005800000 */
[----:B------:R-:W-:Y:S02]  /*96f0*/  PRMT R25, R2, 0x9910, RZ ;  /* 0x0000991002197816 */ /* 0x000fe400000000ff */
[----:B------:R-:W-:Y:S02]  /*9700*/  ISETP.GE.U32.AND P0, PT, R5, R20, PT ;  /* 0x000000140500720c */ /* 0x000fe40003f06070 */
[----:B------:R-:W-:Y:S02]  /*9710*/  SEL R6, R6, R21, !P1 ;  /* 0x0000001506067207 */ /* 0x000fe40004800000 */
[----:B------:R-:W-:Y:S02]  /*9720*/  ISETP.GE.AND.EX P0, PT, R0, RZ, PT, P0 ;  /* 0x000000ff0000720c */ /* 0x000fe40003f06300 */
[----:B------:R-:W-:-:S02]  /*9730*/  SEL R7, R7, RZ, !P1 ;  /* 0x000000ff07077207 */ /* 0x000fc40004800000 */
[----:B------:R-:W-:Y:S02]  /*9740*/  SEL R4, R4, R23, !P2 ;  /* 0x0000001704047207 */ /* 0x000fe40005000000 */
[----:B------:R-:W-:Y:S02]  /*9750*/  SEL R10, R10, RZ, !P2 ;  /* 0x000000ff0a0a7207 */ /* 0x000fe40005000000 */
[----:B------:R-:W-:Y:S02]  /*9760*/  SEL R9, R9, R22, !P3 ;  /* 0x0000001609097207 */ /* 0x000fe40005800000 */
[----:B------:R-:W-:Y:S02]  /*9770*/  SEL R8, R8, RZ, !P3 ;  /* 0x000000ff08087207 */ /* 0x000fe40005800000 */
[----:B--2---:R-:W-:-:S04]  /*9780*/  PRMT R18, R13, 0x9910, RZ ;  /* 0x000099100d127816 */ /* 0x004fc800000000ff */
[CC--:B------:R-:W-:Y:S02]  /*9790*/  ISETP.NE.AND P5, PT, R25.reuse, R18.reuse, PT ;  /* 0x000000121900720c */ /* 0x0c0fe40003fa5270 */
[----:B------:R-:W-:Y:S02]  /*97a0*/  ISETP.GT.AND P4, PT, R25, R18, PT ;  /* 0x000000121900720c */ /* 0x000fe40003f84270 */
[----:B------:R-:W-:-:S09]  /*97b0*/  SEL R18, RZ, 0xffffffff, P0 ;  /* 0xffffffffff127807 */ /* 0x000fd20000000000 */
[----:B------:R-:W-:-:S04]  /*97c0*/  @P5 SEL R18, RZ, 0xffffffff, !P4 ;  /* 0xffffffffff125807 */ /* 0x000fc80006000000 */
[----:B------:R-:W-:-:S04]  /*97d0*/  LOP3.LUT R18, R18, 0x1, RZ, 0xc0, !PT ;  /* 0x0000000112127812 */ /* 0x000fc800078ec0ff */
[----:B------:R-:W-:Y:S02]  /*97e0*/  ISETP.NE.U32.AND P0, PT, R18, 0x1, PT ;  /* 0x000000011200780c */ /* 0x000fe40003f05070 */
[----:B------:R-:W-:Y:S02]  /*97f0*/  IADD3 R18, R20, c[0x0][0x184], RZ ;  /* 0x0000610014127a10 */ /* 0x000fe40007ffe0ff */
[----:B------:R-:W-:Y:S02]  /*9800*/  SEL R5, R5, R20, !P0 ;  /* 0x0000001405057207 */ /* 0x000fe40004000000 */
[----:B------:R-:W-:Y:S01]  /*9810*/  SEL R2, R2, R13, !P0 ;  /* 0x0000000d02027207 */ /* 0x000fe20004000000 */
[----:B------:R-:W-:Y:S01]  /*9820*/  IMAD R12, R19, 0x3, R18 ;  /* 0x00000003130c7824 */ /* 0x000fe200078e0212 */
[----:B------:R-:W-:-:S04]  /*9830*/  SEL R0, R0, RZ, !P0 ;  /* 0x000000ff00007207 */ /* 0x000fc80004000000 */
[----:B------:R-:W-:-:S13]  /*9840*/  ISETP.GE.U32.AND P4, PT, R12, c[0x0][0x17c], PT ;  /* 0x00005f000c007a0c */ /* 0x000fda0003f86070 */
[----:B------:R-:W-:Y:S05]  /*9850*/  @!P4 BRA `(.L_x_2507) ;  /* 0xfffffb900000c947 */ /* 0x000fea000383ffff */
[----:B------:R-:W-:Y:S05]  /*9860*/  BSYNC B2 ;  /* 0x0000000000027941 */ /* 0x000fea0003800000 */
.L_x_2506:
[----:B------:R-:W-:Y:S02]  /*9870*/  PRMT R19, R13, 0x7610, R19 ;  /* 0x000076100d137816 */ /* 0x000fe40000000013 */
.L_x_2505:
[----:B------:R-:W-:Y:S05]  /*9880*/  BSYNC B1 ;  /* 0x0000000000017941 */ /* 0x000fea0003800000 */
.L_x_2504:
[----:B------:R-:W-:Y:S01]  /*9890*/  ISETP.GE.U32.AND P1, PT, R18, c[0x0][0x17c], PT ;  /* 0x00005f0012007a0c */ /* 0x000fe20003f26070 */
[----:B------:R-:W-:-:S12]  /*98a0*/  BSSY B1, `(.L_x_2508) ;  /* 0x0000016000017945 */ /* 0x000fd80003800000 */
[----:B------:R-:W-:Y:S05]  /*98b0*/  @P1 BRA `(.L_x_2509) ;  /* 0x0000014000001947 */ /* 0x000fea0003800000 */
[----:B------:R-:W-:-:S04]  /*98c0*/  IMAD R13, R17, R18, RZ ;  /* 0x00000012110d7224 */ /* 0x000fc800078e02ff */
[----:B------:R-:W-:-:S05]  /*98d0*/  IMAD.WIDE.U32 R12, R13, 0x2, R14 ;  /* 0x000000020d0c7825 */ /* 0x000fca00078e000e */
[----:B------:R0:W5:Y:S01]  /*98e0*/  LDG.E.U16 R21, [R12.64] ;  /* 0x000000240c157981 */ /* 0x000162000c1e1500 */
[----:B------:R-:W-:-:S04]  /*98f0*/  IADD3 R20, R18, c[0x0][0x184], RZ ;  /* 0x0000610012147a10 */ /* 0x000fc80007ffe0ff */
[----:B------:R-:W-:-:S13]  /*9900*/  ISETP.GE.U32.AND P0, PT, R20, c[0x0][0x17c], PT ;  /* 0x00005f0014007a0c */ /* 0x000fda0003f06070 */
[----:B------:R-:W-:Y:S05]  /*9910*/  @P0 BRA `(.L_x_2509) ;  /* 0x000000e000000947 */ /* 0x000fea0003800000 */
[----:B0-----:R-:W-:-:S04]  /*9920*/  IMAD R13, R17, R20, RZ ;  /* 0x00000014110d7224 */ /* 0x001fc800078e02ff */
[----:B------:R-:W-:-:S05]  /*9930*/  IMAD.WIDE.U32 R12, R13, 0x2, R14 ;  /* 0x000000020d0c7825 */ /* 0x000fca00078e000e */
[----:B------:R0:W5:Y:S01]  /*9940*/  LDG.E.U16 R23, [R12.64] ;  /* 0x000000240c177981 */ /* 0x000162000c1e1500 */
        /* <DEDUP_REMOVED lines=9> */
[----:B------:R0:W5:Y:S04]  /*99e0*/  LDG.E.U16 R22, [R12.64] ;  /* 0x000000240c167981 */ /* 0x000168000c1e1500 */
[----:B------:R0:W5:Y:S02]  /*99f0*/  @!P0 LDG.E.U16 R19, [R14.64] ;  /* 0x000000240e138981 */ /* 0x000164000c1e1500 */
.L_x_2509:
[----:B0-----:R-:W-:Y:S05]  /*9a00*/  BSYNC B1 ;  /* 0x0000000000017941 */ /* 0x001fea0003800000 */
.L_x_2508:
[----:B------:R-:W-:Y:S01]  /*9a10*/  BSSY B1, `(.L_x_2510) ;  /* 0x000003f000017945 */ /* 0x000fe20003800000 */
[----:B------:R-:W-:Y:S05]  /*9a20*/  @P1 BRA `(.L_x_2511) ;  /* 0x000003d000001947 */ /* 0x000fea0003800000 */
[----:B-----5:R-:W-:Y:S02]  /*9a30*/  PRMT R12, R21, 0x9910, RZ ;  /* 0x00009910150c7816 */ /* 0x020fe400000000ff */
[----:B------:R-:W-:Y:S02]  /*9a40*/  PRMT R13, R6, 0x9910, RZ ;  /* 0x00009910060d7816 */ /* 0x000fe400000000ff */
[----:B------:R-:W-:-:S02]  /*9a50*/  ISETP.GE.U32.AND P0, PT, R3, R18, PT ;  /* 0x000000120300720c */ /* 0x000fc40003f06070 */
[CC--:B------:R-:W-:Y:S02]  /*9a60*/  ISETP.NE.AND P2, PT, R13.reuse, R12.reuse, PT ;  /* 0x0000000c0d00720c */ /* 0x0c0fe40003f45270 */
[----:B------:R-:W-:Y:S02]  /*9a70*/  ISETP.GT.AND P1, PT, R13, R12, PT ;  /* 0x0000000c0d00720c */ /* 0x000fe40003f24270 */
[----:B------:R-:W-:Y:S02]  /*9a80*/  ISETP.GE.AND.EX P0, PT, R7, RZ, PT, P0 ;  /* 0x000000ff0700720c */ /* 0x000fe40003f06300 */
        /* <DEDUP_REMOVED lines=55> */
.L_x_2511:
[----:B------:R-:W-:Y:S05]  /*9e00*/  BSYNC B1 ;  /* 0x0000000000017941 */ /* 0x000fea0003800000 */
.L_x_2510:
[----:B------:R-:W-:Y:S02]  /*9e10*/  PRMT R12, R4, 0x9910, RZ ;  /* 0x00009910040c7816 */ /* 0x000fe400000000ff */
[----:B------:R-:W-:Y:S02]  /*9e20*/  PRMT R13, R6, 0x9910, RZ ;  /* 0x00009910060d7816 */ /* 0x000fe400000000ff */
[----:B------:R-:W-:Y:S02]  /*9e30*/  ISETP.GE.U32.AND P0, PT, R3, R11, PT ;  /* 0x0000000b0300720c */ /* 0x000fe40003f06070 */
[----:B------:R-:W-:-:S02]  /*9e40*/  ISETP.NE.AND P2, PT, R13, R12, PT ;  /* 0x0000000c0d00720c */ /* 0x000fc40003f45270 */
[----:B------:R-:W-:Y:S02]  /*9e50*/  ISETP.GT.AND P1, PT, R13, R12, PT ;  /* 0x0000000c0d00720c */ /* 0x000fe40003f24270 */
[----:B------:R-:W-:Y:S02]  /*9e60*/  ISETP.GE.AND.EX P0, PT, R7, R10, PT, P0 ;  /* 0x0000000a0700720c */ /* 0x000fe40003f06300 */
[----:B------:R-:W-:Y:S02]  /*9e70*/  SEL R12, RZ, 0xffffffff, !P1 ;  /* 0xffffffffff0c7807 */ /* 0x000fe40004800000 */
[----:B------:R-:W-:-:S05]  /*9e80*/  PRMT R13, R9, 0x9910, RZ ;  /* 0x00009910090d7816 */ /* 0x000fca00000000ff */
[----:B------:R-:W-:-:S04]  /*9e90*/  @!P2 SEL R12, RZ, 0xffffffff, P0 ;  /* 0xffffffffff0ca807 */ /* 0x000fc80000000000 */
[----:B------:R-:W-:-:S04]  /*9ea0*/  LOP3.LUT R12, R12, 0x1, RZ, 0xc0, !PT ;  /* 0x000000010c0c7812 */ /* 0x000fc800078ec0ff */
[----:B------:R-:W-:-:S04]  /*9eb0*/  ISETP.NE.U32.AND P0, PT, R12, 0x1, PT ;  /* 0x000000010c00780c */ /* 0x000fc80003f05070 */
[----:B------:R-:W-:Y:S02]  /*9ec0*/  SEL R4, R6, R4, !P0 ;  /* 0x0000000406047207 */ /* 0x000fe40004000000 */
[----:B------:R-:W-:Y:S02]  /*9ed0*/  SEL R11, R3, R11, !P0 ;  /* 0x0000000b030b7207 */ /* 0x000fe40004000000 */
[----:B------:R-:W-:Y:S02]  /*9ee0*/  PRMT R6, R4, 0x9910, RZ ;  /* 0x0000991004067816 */ /* 0x000fe400000000ff */
[----:B------:R-:W-:Y:S02]  /*9ef0*/  SEL R7, R7, R10, !P0 ;  /* 0x0000000a07077207 */ /* 0x000fe40004000000 */
[----:B------:R-:W-:Y:S02]  /*9f00*/  ISETP.NE.AND P2, PT, R6, R13, PT ;  /* 0x0000000d0600720c */ /* 0x000fe40003f45270 */
[----:B------:R-:W-:-:S02]  /*9f10*/  ISETP.GE.U32.AND P0, PT, R11, R16, PT ;  /* 0x000000100b00720c */ /* 0x000fc40003f06070 */
[----:B------:R-:W-:Y:S02]  /*9f20*/  ISETP.GT.AND P1, PT, R6, R13, PT ;  /* 0x0000000d0600720c */ /* 0x000fe40003f24270 */
[----:B------:R-:W-:Y:S02]  /*9f30*/  ISETP.GE.AND.EX P0, PT, R7, R8, PT, P0 ;  /* 0x000000080700720c */ /* 0x000fe40003f06300 */
[----:B------:R-:W-:-:S05]  /*9f40*/  SEL R3, RZ, 0xffffffff, !P1 ;  /* 0xffffffffff037807 */ /* 0x000fca0004800000 */
[----:B------:R-:W-:-:S04]  /*9f50*/  @!P2 SEL R3, RZ, 0xffffffff, P0 ;  /* 0xffffffffff03a807 */ /* 0x000fc80000000000 */
[----:B------:R-:W-:-:S04]  /*9f60*/  LOP3.LUT R3, R3, 0x1, RZ, 0xc0, !PT ;  /* 0x0000000103037812 */ /* 0x000fc800078ec0ff */
[----:B------:R-:W-:-:S04]  /*9f70*/  ISETP.NE.U32.AND P0, PT, R3, 0x1, PT ;  /* 0x000000010300780c */ /* 0x000fc80003f05070 */
[----:B------:R-:W-:Y:S02]  /*9f80*/  SEL R9, R4, R9, !P0 ;  /* 0x0000000904097207 */ /* 0x000fe40004000000 */
[----:B------:R-:W-:Y:S02]  /*9f90*/  PRMT R4, R2, 0x9910, RZ ;  /* 0x0000991002047816 */ /* 0x000fe400000000ff */
[----:B------:R-:W-:Y:S02]  /*9fa0*/  PRMT R3, R9, 0x9910, RZ ;  /* 0x0000991009037816 */ /* 0x000fe400000000ff */
[----:B------:R-:W-:Y:S02]  /*9fb0*/  SEL R16, R11, R16, !P0 ;  /* 0x000000100b107207 */ /* 0x000fe40004000000 */
[----:B------:R-:W-:Y:S02]  /*9fc0*/  ISETP.NE.AND P2, PT, R3, R4, PT ;  /* 0x000000040300720c */ /* 0x000fe40003f45270 */
[----:B------:R-:W-:-:S02]  /*9fd0*/  SEL R7, R7, R8, !P0 ;  /* 0x0000000807077207 */ /* 0x000fc40004000000 */
[----:B------:R-:W-:Y:S02]  /*9fe0*/  ISETP.GE.U32.AND P0, PT, R16, R5, PT ;  /* 0x000000051000720c */ /* 0x000fe40003f06070 */
[----:B------:R-:W-:Y:S02]  /*9ff0*/  ISETP.GT.AND P1, PT, R3, R4, PT ;  /* 0x000000040300720c */ /* 0x000fe40003f24270 */
[----:B------:R-:W-:Y:S02]  /*a000*/  ISETP.GE.AND.EX P0, PT, R7, R0, PT, P0 ;  /* 0x000000000700720c */ /* 0x000fe40003f06300 */
[----:B------:R-:W-:-:S03]  /*a010*/  SEL R3, RZ, 0xffffffff, !P1 ;  /* 0xffffffffff037807 */ /* 0x000fc60004800000 */
[----:B------:R-:W-:-:S04]  /*a020*/  @!P2 SEL R3, RZ, 0xffffffff, P0 ;  /* 0xffffffffff03a807 */ /* 0x000fc80000000000 */
[----:B------:R-:W-:-:S04]  /*a030*/  LOP3.LUT R3, R3, 0x1, RZ, 0xc0, !PT ;  /* 0x0000000103037812 */ /* 0x000fc800078ec0ff */
[----:B------:R-:W-:-:S04]  /*a040*/  ISETP.NE.U32.AND P0, PT, R3, 0x1, PT ;  /* 0x000000010300780c */ /* 0x000fc80003f05070 */
[----:B------:R-:W-:Y:S02]  /*a050*/  SEL R2, R9, R2, !P0 ;  /* 0x0000000209027207 */ /* 0x000fe40004000000 */
[----:B------:R-:W-:Y:S02]  /*a060*/  SEL R8, R7, R0, !P0 ;  /* 0x0000000007087207 */ /* 0x000fe40004000000 */
[----:B------:R-:W-:Y:S02]  /*a070*/  SEL R5, R16, R5, !P0 ;  /* 0x0000000510057207 */ /* 0x000fe40004000000 */
[----:B------:R-:W-:Y:S01]  /*a080*/  PRMT R0, R2, 0x7610, R0 ;  /* 0x0000761002007816 */ /* 0x000fe20000000000 */
[----:B------:R-:W-:Y:S05]  /*a090*/  BRA `(.L_x_2470) ;  /* 0x00000db000007947 */ /* 0x000fea0003800000 */
.L_x_2485:
[----:B------:R-:W0:Y:S01]  /*a0a0*/  LDC.U16 R0, c[0x0][0x168] ;  /* 0x00005a00ff007b82 */ /* 0x000e220000000400 */
[----:B------:R-:W-:Y:S01]  /*a0b0*/  IMAD.MOV.U32 R18, RZ, RZ, c[0x0][0x184] ;  /* 0x00006100ff127624 */ /* 0x000fe200078e00ff */
[----:B------:R-:W-:Y:S01]  /*a0c0*/  BSSY B1, `(.L_x_2512) ;  /* 0x000005d000017945 */ /* 0x000fe20003800000 */
[----:B------:R-:W-:Y:S01]  /*a0d0*/  IMAD.MOV.U32 R12, RZ, RZ, c[0x0][0x170] ;  /* 0x00005c00ff0c7624 */ /* 0x000fe200078e00ff */
[----:B------:R-:W-:Y:S01]  /*a0e0*/  MOV R3, c[0x0][0x170] ;  /* 0x00005c0000037a02 */ /* 0x000fe20000000f00 */
[----:B------:R-:W-:-:S02]  /*a0f0*/  IMAD R2, R18, 0x3, R13 ;  /* 0x0000000312027824 */ /* 0x000fc400078e020d */
[----:B------:R-:W-:Y:S02]  /*a100*/  IMAD.MOV.U32 R10, RZ, RZ, c[0x0][0x174] ;  /* 0x00005d00ff0a7624 */ /* 0x000fe400078e00ff */
[----:B------:R-:W-:Y:S01]  /*a110*/  IMAD.MOV.U32 R6, RZ, RZ, c[0x0][0x174] ;  /* 0x00005d00ff067624 */ /* 0x000fe200078e00ff */
[----:B------:R-:W-:Y:S01]  /*a120*/  ISETP.GE.U32.AND P0, PT, R2, c[0x0][0x17c], PT ;  /* 0x00005f0002007a0c */ /* 0x000fe20003f06070 */
[----:B------:R-:W-:Y:S02]  /*a130*/  IMAD.MOV.U32 R11, RZ, RZ, c[0x0][0x170] ;  /* 0x00005c00ff0b7624 */ /* 0x000fe400078e00ff */
[----:B------:R-:W-:Y:S02]  /*a140*/  IMAD.MOV.U32 R7, RZ, RZ, c[0x0][0x174] ;  /* 0x00005d00ff077624 */ /* 0x000fe400078e00ff */
[----:B------:R-:W-:Y:S02]  /*a150*/  IMAD.MOV.U32 R5, RZ, RZ, c[0x0][0x170] ;  /* 0x00005c00ff057624 */ /* 0x000fe400078e00ff */
[----:B------:R-:W-:Y:S01]  /*a160*/  IMAD.MOV.U32 R8, RZ, RZ, c[0x0][0x174] ;  /* 0x00005d00ff087624 */ /* 0x000fe200078e00ff */
[----:B0-----:R-:W-:Y:S01]  /*a170*/  MOV R2, R0 ;  /* 0x0000000000027202 */ /* 0x001fe20000000f00 */
[----:B------:R-:W-:-:S02]  /*a180*/  IMAD.MOV.U32 R4, RZ, RZ, R0 ;  /* 0x000000ffff047224 */ /* 0x000fc400078e0000 */
[----:B------:R-:W-:Y:S02]  /*a190*/  IMAD.MOV.U32 R9, RZ, RZ, R0 ;  /* 0x000000ffff097224 */ /* 0x000fe400078e0000 */
[----:B------:R-:W-:Y:S05]  /*a1a0*/  @P0 BRA `(.L_x_2513) ;  /* 0x000004e000000947 */ /* 0x000fea0003800000 */
[----:B------:R-:W-:Y:S01]  /*a1b0*/  BSSY B2, `(.L_x_2514) ;  /* 0x000004c000027945 */ /* 0x000fe20003800000 */
[--C-:B------:R-:W-:Y:S01]  /*a1c0*/  IMAD.MOV.U32 R4, RZ, RZ, R0.reuse ;  /* 0x000000ffff047224 */ /* 0x100fe200078e0000 */
[----:B------:R-:W-:Y:S01]  /*a1d0*/  MOV R6, c[0x0][0x174] ;  /* 0x00005d0000067a02 */ /* 0x000fe20000000f00 */
[----:B------:R-:W-:Y:S02]  /*a1e0*/  IMAD.MOV.U32 R9, RZ, RZ, R0 ;  /* 0x000000ffff097224 */ /* 0x000fe400078e0000 */
[----:B------:R-:W-:Y:S02]  /*a1f0*/  IMAD.MOV.U32 R3, RZ, RZ, c[0x0][0x170] ;  /* 0x00005c00ff037624 */ /* 0x000fe400078e00ff */
[----:B------:R-:W-:Y:S02]  /*a200*/  IMAD.MOV.U32 R11, RZ, RZ, c[0x0][0x170] ;  /* 0x00005c00ff0b7624 */ /* 0x000fe400078e00ff */
[----:B------:R-:W-:-:S02]  /*a210*/  IMAD.MOV.U32 R7, RZ, RZ, c[0x0][0x174] ;  /* 0x00005d00ff077624 */ /* 0x000fc400078e00ff */
[----:B------:R-:W-:Y:S02]  /*a220*/  IMAD.MOV.U32 R5, RZ, RZ, c[0x0][0x170] ;  /* 0x00005c00ff057624 */ /* 0x000fe400078e00ff */
[----:B------:R-:W-:Y:S02]  /*a230*/  IMAD.MOV.U32 R8, RZ, RZ, c[0x0][0x174] ;  /* 0x00005d00ff087624 */ /* 0x000fe400078e00ff */
.L_x_2515:
[C---:B------:R-:W-:Y:S01]  /*a240*/  IMAD.WIDE.U32 R16, R13.reuse, 0x2, R14 ;  /* 0x000000020d107825 */ /* 0x040fe200078e000e */
[----:B------:R-:W-:-:S04]  /*a250*/  IADD3 R21, R13, c[0x0][0x184], RZ ;  /* 0x000061000d157a10 */ /* 0x000fc80007ffe0ff */
[----:B------:R0:W2:Y:S02]  /*a260*/  LDG.E.U16 R19, [R16.64] ;  /* 0x0000002410137981 */ /* 0x0000a4000c1e1500 */
[----:B0-----:R-:W-:-:S05]  /*a270*/  IMAD.WIDE.U32 R16, R21, 0x2, R14 ;  /* 0x0000000215107825 */ /* 0x001fca00078e000e */
[----:B------:R0:W3:Y:S01]  /*a280*/  LDG.E.U16 R23, [R16.64] ;  /* 0x0000002410177981 */ /* 0x0000e2000c1e1500 */
[----:B------:R-:W-:Y:S02]  /*a290*/  PRMT R25, R0, 0x9910, RZ ;  /* 0x0000991000197816 */ /* 0x000fe400000000ff */
[----:B--2---:R-:W-:-:S04]  /*a2a0*/  PRMT R20, R19, 0x9910, RZ ;  /* 0x0000991013147816 */ /* 0x004fc800000000ff */
[CC--:B------:R-:W-:Y:S02]  /*a2b0*/  ISETP.NE.AND P4, PT, R25.reuse, R20.reuse, PT ;  /* 0x000000141900720c */ /* 0x0c0fe40003f85270 */
[----:B------:R-:W-:Y:S02]  /*a2c0*/  ISETP.GT.AND P1, PT, R25, R20, PT ;  /* 0x000000141900720c */ /* 0x000fe40003f24270 */
[----:B------:R-:W-:Y:S02]  /*a2d0*/  IADD3 R20, R21, c[0x0][0x184], RZ ;  /* 0x0000610015147a10 */ /* 0x000fe40007ffe0ff */
[----:B------:R-:W-:-:S03]  /*a2e0*/  PRMT R25, R4, 0x9910, RZ ;  /* 0x0000991004197816 */ /* 0x000fc600000000ff */
[----:B0-----:R-:W-:Y:S01]  /*a2f0*/  IMAD.WIDE.U32 R16, R20, 0x2, R14 ;  /* 0x0000000214107825 */ /* 0x001fe200078e000e */
[----:B---3--:R-:W-:-:S04]  /*a300*/  PRMT R22, R23, 0x9910, RZ ;  /* 0x0000991017167816 */ /* 0x008fc800000000ff */
[CC--:B------:R-:W-:Y:S02]  /*a310*/  ISETP.NE.AND P3, PT, R25.reuse, R22.reuse, PT ;  /* 0x000000161900720c */ /* 0x0c0fe40003f65270 */
[----:B------:R-:W-:Y:S02]  /*a320*/  ISETP.GT.AND P2, PT, R25, R22, PT ;  /* 0x000000161900720c */ /* 0x000fe40003f44270 */
[----:B------:R-:W2:Y:S01]  /*a330*/  LDG.E.U16 R25, [R16.64] ;  /* 0x0000002410197981 */ /* 0x000ea2000c1e1500 */
[----:B------:R-:W-:Y:S02]  /*a340*/  ISETP.GE.U32.AND P0, PT, R3, R13, PT ;  /* 0x0000000d0300720c */ /* 0x000fe40003f06070 */
[----:B------:R-:W-:Y:S02]  /*a350*/  PRMT R24, R2, 0x9910, RZ ;  /* 0x0000991002187816 */ /* 0x000fe400000000ff */
[----:B------:R-:W-:-:S04]  /*a360*/  ISETP.GE.AND.EX P0, PT, R6, RZ, PT, P0 ;  /* 0x000000ff0600720c */ /* 0x000fc80003f06300 */
[----:B------:R-:W-:Y:S02]  /*a370*/  SEL R22, RZ, 0xffffffff, P0 ;  /* 0xffffffffff167807 */ /* 0x000fe40000000000 */
[----:B------:R-:W-:Y:S02]  /*a380*/  @P4 SEL R22, RZ, 0xffffffff, !P1 ;  /* 0xffffffffff164807 */ /* 0x000fe40004800000 */
[----:B------:R-:W-:Y:S02]  /*a390*/  ISETP.GE.U32.AND P0, PT, R12, R21, PT ;  /* 0x000000150c00720c */ /* 0x000fe40003f06070 */
[----:B------:R-:W-:Y:S02]  /*a3a0*/  LOP3.LUT R22, R22, 0x1, RZ, 0xc0, !PT ;  /* 0x0000000116167812 */ /* 0x000fe400078ec0ff */
[----:B------:R-:W-:Y:S02]  /*a3b0*/  ISETP.GE.AND.EX P0, PT, R10, RZ, PT, P0 ;  /* 0x000000ff0a00720c */ /* 0x000fe40003f06300 */
[----:B------:R-:W-:-:S04]  /*a3c0*/  ISETP.NE.U32.AND P1, PT, R22, 0x1, PT ;  /* 0x000000011600780c */ /* 0x000fc80003f25070 */
[----:B------:R-:W-:Y:S02]  /*a3d0*/  SEL R3, R3, R13, !P1 ;  /* 0x0000000d03037207 */ /* 0x000fe40004800000 */
[----:B------:R-:W-:Y:S02]  /*a3e0*/  SEL R13, RZ, 0xffffffff, P0 ;  /* 0xffffffffff0d7807 */ /* 0x000fe40000000000 */
[----:B------:R-:W-:Y:S02]  /*a3f0*/  @P3 SEL R13, RZ, 0xffffffff, !P2 ;  /* 0xffffffffff0d3807 */ /* 0x000fe40005000000 */
[----:B--2---:R-:W-:Y:S02]  /*a400*/  PRMT R22, R25, 0x9910, RZ ;  /* 0x0000991019167816 */ /* 0x004fe400000000ff */
[----:B------:R-:W-:Y:S02]  /*a410*/  ISETP.GE.U32.AND P0, PT, R11, R20, PT ;  /* 0x000000140b00720c */ /* 0x000fe40003f06070 */
[----:B------:R-:W-:-:S02]  /*a420*/  ISETP.NE.AND P4, PT, R24, R22, PT ;  /* 0x000000161800720c */ /* 0x000fc40003f85270 */
[----:B------:R-:W-:Y:S02]  /*a430*/  ISETP.GT.AND P5, PT, R24, R22, PT ;  /* 0x000000161800720c */ /* 0x000fe40003fa4270 */
[----:B------:R-:W-:Y:S02]  /*a440*/  IADD3 R22, R20, c[0x0][0x184], RZ ;  /* 0x0000610014167a10 */ /* 0x000fe40007ffe0ff */
[----:B------:R-:W-:-:S03]  /*a450*/  LOP3.LUT R13, R13, 0x1, RZ, 0xc0, !PT ;  /* 0x000000010d0d7812 */ /* 0x000fc600078ec0ff */
[----:B------:R-:W-:Y:S01]  /*a460*/  IMAD.WIDE.U32 R16, R22, 0x2, R14 ;  /* 0x0000000216107825 */ /* 0x000fe200078e000e */
[----:B------:R-:W-:Y:S02]  /*a470*/  ISETP.GE.AND.EX P0, PT, R7, RZ, PT, P0 ;  /* 0x000000ff0700720c */ /* 0x000fe40003f06300 */
[----:B------:R-:W-:-:S03]  /*a480*/  ISETP.NE.U32.AND P2, PT, R13, 0x1, PT ;  /* 0x000000010d00780c */ /* 0x000fc60003f45070 */
[----:B------:R-:W2:Y:S01]  /*a490*/  LDG.E.U16 R16, [R16.64] ;  /* 0x0000002410107981 */ /* 0x000ea2000c1e1500 */
[----:B------:R-:W-:Y:S02]  /*a4a0*/  SEL R13, RZ, 0xffffffff, P0 ;  /* 0xffffffffff0d7807 */ /* 0x000fe40000000000 */
[----:B------:R-:W-:Y:S02]  /*a4b0*/  @P4 SEL R13, RZ, 0xffffffff, !P5 ;  /* 0xffffffffff0d4807 */ /* 0x000fe40006800000 */
[----:B------:R-:W-:Y:S02]  /*a4c0*/  PRMT R24, R9, 0x9910, RZ ;  /* 0x0000991009187816 */ /* 0x000fe400000000ff */
[----:B------:R-:W-:Y:S02]  /*a4d0*/  LOP3.LUT R13, R13, 0x1, RZ, 0xc0, !PT ;  /* 0x000000010d0d7812 */ /* 0x000fe400078ec0ff */
[----:B------:R-:W-:Y:S02]  /*a4e0*/  ISETP.GE.U32.AND P0, PT, R5, R22, PT ;  /* 0x000000160500720c */ /* 0x000fe40003f06070 */
[----:B------:R-:W-:-:S02]  /*a4f0*/  ISETP.NE.U32.AND P3, PT, R13, 0x1, PT ;  /* 0x000000010d00780c */ /* 0x000fc40003f65070 */
[----:B------:R-:W-:Y:S02]  /*a500*/  ISETP.GE.AND.EX P0, PT, R8, RZ, PT, P0 ;  /* 0x000000ff0800720c */ /* 0x000fe40003f06300 */
[----:B------:R-:W-:Y:S02]  /*a510*/  SEL R12, R12, R21, !P2 ;  /* 0x000000150c0c7207 */ /* 0x000fe40005000000 */
[----:B------:R-:W-:Y:S02]  /*a520*/  SEL R11, R11, R20, !P3 ;  /* 0x000000140b0b7207 */ /* 0x000fe40005800000 */
[----:B------:R-:W-:Y:S02]  /*a530*/  SEL R0, R0, R19, !P1 ;  /* 0x0000001300007207 */ /* 0x000fe40004800000 */
[----:B------:R-:W-:Y:S02]  /*a540*/  SEL R6, R6, RZ, !P1 ;  /* 0x000000ff06067207 */ /* 0x000fe40004800000 */
[----:B------:R-:W-:-:S02]  /*a550*/  SEL R4, R4, R23, !P2 ;  /* 0x0000001704047207 */ /* 0x000fc40005000000 */
        /* <DEDUP_REMOVED lines=8> */
[----:B------:R-:W-:Y:S02]  /*a5e0*/  LOP3.LUT R17, R13, 0x1, RZ, 0xc0, !PT ;  /* 0x000000010d117812 */ /* 0x000fe400078ec0ff */
[----:B------:R-:W-:Y:S02]  /*a5f0*/  IADD3 R13, R22, c[0x0][0x184], RZ ;  /* 0x00006100160d7a10 */ /* 0x000fe40007ffe0ff */
[----:B------:R-:W-:-:S03]  /*a600*/  ISETP.NE.U32.AND P0, PT, R17, 0x1, PT ;  /* 0x000000011100780c */ /* 0x000fc60003f05070 */
[----:B------:R-:W-:Y:S01]  /*a610*/  IMAD R17, R18, 0x3, R13 ;  /* 0x0000000312117824 */ /* 0x000fe200078e020d */
[----:B------:R-:W-:Y:S02]  /*a620*/  SEL R5, R5, R22, !P0 ;  /* 0x0000001605057207 */ /* 0x000fe40004000000 */
[----:B------:R-:W-:Y:S02]  /*a630*/  SEL R9, R9, R16, !P0 ;  /* 0x0000001009097207 */ /* 0x000fe40004000000 */
[----:B------:R-:W-:Y:S02]  /*a640*/  ISETP.GE.U32.AND P4, PT, R17, c[0x0][0x17c], PT ;  /* 0x00005f0011007a0c */ /* 0x000fe40003f86070 */
[----:B------:R-:W-:-:S11]  /*a650*/  SEL R8, R8, RZ, !P0 ;  /* 0x000000ff08087207 */ /* 0x000fd60004000000 */
[----:B------:R-:W-:Y:S05]  /*a660*/  @!P4 BRA `(.L_x_2515) ;  /* 0xfffffbd00000c947 */ /* 0x000fea000383ffff */
[----:B------:R-:W-:Y:S05]  /*a670*/  BSYNC B2 ;  /* 0x0000000000027941 */ /* 0x000fea0003800000 */
.L_x_2514:
[----:B------:R-:W-:Y:S02]  /*a680*/  PRMT R18, R16, 0x7610, R18 ;  /* 0x0000761010127816 */ /* 0x000fe40000000012 */
.L_x_2513:
[----:B------:R-:W-:Y:S05]  /*a690*/  BSYNC B1 ;  /* 0x0000000000017941 */ /* 0x000fea0003800000 */
.L_x_2512:
[----:B------:R-:W-:Y:S01]  /*a6a0*/  ISETP.GE.U32.AND P1, PT, R13, c[0x0][0x17c], PT ;  /* 0x00005f000d007a0c */ /* 0x000fe20003f26070 */
[----:B------:R-:W-:-:S12]  /*a6b0*/  BSSY B1, `(.L_x_2516) ;  /* 0x0000012000017945 */ /* 0x000fd80003800000 */
[----:B------:R-:W-:Y:S05]  /*a6c0*/  @P1 BRA `(.L_x_2517) ;  /* 0x0000010000001947 */ /* 0x000fea0003800000 */
[----:B------:R-:W-:-:S05]  /*a6d0*/  IMAD.WIDE.U32 R16, R13, 0x2, R14 ;  /* 0x000000020d107825 */ /* 0x000fca00078e000e */
[----:B------:R0:W5:Y:S01]  /*a6e0*/  LDG.E.U16 R19, [R16.64] ;  /* 0x0000002410137981 */ /* 0x000162000c1e1500 */
[----:B------:R-:W-:-:S04]  /*a6f0*/  IADD3 R21, R13, c[0x0][0x184], RZ ;  /* 0x000061000d157a10 */ /* 0x000fc80007ffe0ff */
[----:B------:R-:W-:-:S13]  /*a700*/  ISETP.GE.U32.AND P0, PT, R21, c[0x0][0x17c], PT ;  /* 0x00005f0015007a0c */ /* 0x000fda0003f06070 */
[----:B------:R-:W-:Y:S05]  /*a710*/  @P0 BRA `(.L_x_2517) ;  /* 0x000000b000000947 */ /* 0x000fea0003800000 */
[----:B0-----:R-:W-:-:S05]  /*a720*/  IMAD.WIDE.U32 R16, R21, 0x2, R14 ;  /* 0x0000000215107825 */ /* 0x001fca00078e000e */
[----:B------:R0:W5:Y:S01]  /*a730*/  LDG.E.U16 R23, [R16.64] ;  /* 0x0000002410177981 */ /* 0x000162000c1e1500 */
[----:B------:R-:W-:-:S04]  /*a740*/  IADD3 R21, R21, c[0x0][0x184], RZ ;  /* 0x0000610015157a10 */ /* 0x000fc80007ffe0ff */
[----:B------:R-:W-:-:S13]  /*a750*/  ISETP.GE.U32.AND P0, PT, R21, c[0x0][0x17c], PT ;  /* 0x00005f0015007a0c */ /* 0x000fda0003f06070 */
[----:B------:R-:W-:Y:S05]  /*a760*/  @P0 BRA `(.L_x_2517) ;  /* 0x0000006000000947 */ /* 0x000fea0003800000 */
[C---:B0-----:R-:W-:Y:S01]  /*a770*/  IADD3 R25, R21.reuse, c[0x0][0x184], RZ ;  /* 0x0000610015197a10 */ /* 0x041fe20007ffe0ff */
[----:B------:R-:W-:-:S03]  /*a780*/  IMAD.WIDE.U32 R16, R21, 0x2, R14 ;  /* 0x0000000215107825 */ /* 0x000fc600078e000e */
[----:B------:R-:W-:-:S13]  /*a790*/  ISETP.GE.U32.AND P0, PT, R25, c[0x0][0x17c], PT ;  /* 0x00005f0019007a0c */ /* 0x000fda0003f06070 */
[----:B------:R-:W-:Y:S02]  /*a7a0*/  @!P0 IMAD.WIDE.U32 R14, R25, 0x2, R14 ;  /* 0x00000002190e8825 */ /* 0x000fe400078e000e */
[----:B------:R0:W5:Y:S04]  /*a7b0*/  LDG.E.U16 R25, [R16.64] ;  /* 0x0000002410197981 */ /* 0x000168000c1e1500 */
[----:B------:R0:W5:Y:S02]  /*a7c0*/  @!P0 LDG.E.U16 R18, [R14.64] ;  /* 0x000000240e128981 */ /* 0x000164000c1e1500 */
.L_x_2517:
[----:B0-----:R-:W-:Y:S05]  /*a7d0*/  BSYNC B1 ;  /* 0x0000000000017941 */ /* 0x001fea0003800000 */
.L_x_2516:
[----:B------:R-:W-:Y:S01]  /*a7e0*/  BSSY B1, `(.L_x_2518) ;  /* 0x000003f000017945 */ /* 0x000fe20003800000 */
[----:B------:R-:W-:Y:S05]  /*a7f0*/  @P1 BRA `(.L_x_2519) ;  /* 0x000003d000001947 */ /* 0x000fea0003800000 */
[----:B-----5:R-:W-:Y:S02]  /*a800*/  PRMT R14, R19, 0x9910, RZ ;  /* 0x00009910130e7816 */ /* 0x020fe400000000ff */
[----:B------:R-:W-:Y:S02]  /*a810*/  PRMT R15, R0, 0x9910, RZ ;  /* 0x00009910000f7816 */ /* 0x000fe400000000ff */
[----:B------:R-:W-:-:S02]  /*a820*/  ISETP.GE.U32.AND P0, PT, R3, R13, PT ;  /* 0x0000000d0300720c */ /* 0x000fc40003f06070 */
[CC--:B------:R-:W-:Y:S02]  /*a830*/  ISETP.NE.AND P2, PT, R15.reuse, R14.reuse, PT ;  /* 0x0000000e0f00720c */ /* 0x0c0fe40003f45270 */
[----:B------:R-:W-:Y:S02]  /*a840*/  ISETP.GT.AND P1, PT, R15, R14, PT ;  /* 0x0000000e0f00720c */ /* 0x000fe40003f24270 */
[----:B------:R-:W-:Y:S02]  /*a850*/  IADD3 R15, R13, c[0x0][0x184], RZ ;  /* 0x000061000d0f7a10 */ /* 0x000fe40007ffe0ff */
        /* <DEDUP_REMOVED lines=55> */
.L_x_2519:
[----:B------:R-:W-:Y:S05]  /*abd0*/  BSYNC B1 ;  /* 0x0000000000017941 */ /* 0x000fea0003800000 */
.L_x_2518:
        /* <DEDUP_REMOVED lines=19> */
[----:B------:R-:W-:Y:S02]  /*ad10*/  SEL R0, RZ, 0xffffffff, !P1 ;  /* 0xffffffffff007807 */ /* 0x000fe40004800000 */
[----:B------:R-:W-:-:S03]  /*ad20*/  PRMT R3, R9, 0x9910, RZ ;  /* 0x0000991009037816 */ /* 0x000fc600000000ff */
        /* <DEDUP_REMOVED lines=17> */
[----:B------:R-:W-:Y:S02]  /*ae40*/  SEL R8, R7, R8, !P0 ;  /* 0x0000000807087207 */ /* 0x000fe40004000000 */
.L_x_2470:
[----:B------:R-:W-:Y:S05]  /*ae50*/  BSYNC B0 ;  /* 0x0000000000007941 */ /* 0x000fea0003800000 */
.L_x_2469:
[----:B------:R-:W-:-:S13]  /*ae60*/  ISETP.NE.AND P0, PT, RZ, c[0x0][0x194], PT ;  /* 0x00006500ff007a0c */ /* 0x000fda0003f05270 */
[----:B------:R-:W-:Y:S05]  /*ae70*/  @!P0 BRA `(.L_x_2520) ;  /* 0x000002a000008947 */ /* 0x000fea0003800000 */
[----:B------:R-:W-:Y:S01]  /*ae80*/  IMAD R7, R27, c[0x0][0x0], R26 ;  /* 0x000000001b077a24 */ /* 0x000fe200078e021a */
[----:B------:R-:W-:Y:S01]  /*ae90*/  MOV R3, R8 ;  /* 0x0000000800037202 */ /* 0x000fe20000000f00 */
[----:B------:R-:W-:Y:S01]  /*aea0*/  IMAD.MOV.U32 R2, RZ, RZ, R5 ;  /* 0x000000ffff027224 */ /* 0x000fe200078e0005 */
[----:B------:R-:W-:Y:S02]  /*aeb0*/  ULDC UR4, c[0x0][0x4] ;  /* 0x0000010000047ab9 */ /* 0x000fe40000000800 */
[----:B------:R-:W-:Y:S01]  /*aec0*/  USHF.R.U32.HI UR4, URZ, 0x1, UR4 ;  /* 0x000000013f047899 */ /* 0x000fe20008011604 */
[----:B------:R0:W-:Y:S04]  /*aed0*/  STS.U16 [R7.X16+0x10], R0 ;  /* 0x0000100007007388 */ /* 0x0001e8000000c400 */
[----:B------:R0:W-:Y:S01]  /*aee0*/  STS.64 [R7.X16+0x18], R2 ;  /* 0x0000180207007388 */ /* 0x0001e2000000ca00 */
[----:B------:R-:W-:-:S13]  /*aef0*/  ISETP.NE.AND P0, PT, RZ, UR4, PT ;  /* 0x00000004ff007c0c */ /* 0x000fda000bf05270 */
[----:B------:R-:W-:Y:S05]  /*af00*/  @!P0 BRA `(.L_x_2520) ;  /* 0x0000021000008947 */ /* 0x000fea0003800000 */
[----:B0-----:R-:W-:-:S04]  /*af10*/  IMAD.U32 R2, RZ, RZ, UR4 ;  /* 0x00000004ff027e24 */ /* 0x001fc8000f8e00ff */
.L_x_2523:
[--C-:B------:R-:W-:Y:S01]  /*af20*/  IMAD.IADD R3, R27, 0x1, R2.reuse ;  /* 0x000000011b037824 */ /* 0x100fe200078e0202 */
[----:B------:R-:W-:Y:S01]  /*af30*/  BAR.SYNC.DEFER_BLOCKING 0x0 ;  /* 0x0000000000007b1d */ /* 0x000fe20000010000 */
[----:B------:R-:W-:Y:S02]  /*af40*/  ISETP.GT.AND P3, PT, R2, 0x1, PT ;  /* 0x000000010200780c */ /* 0x000fe40003f64270 */
[----:B------:R-:W-:Y:S02]  /*af50*/  SHF.R.S32.HI R10, RZ, 0x1, R2 ;  /* 0x00000001ff0a7819 */ /* 0x000fe40000011402 */
[----:B------:R-:W-:Y:S01]  /*af60*/  ISETP.GE.U32.AND P0, PT, R3, c[0x0][0x4], PT ;  /* 0x0000010003007a0c */ /* 0x000fe20003f06070 */
[----:B------:R-:W-:Y:S03]  /*af70*/  BSSY B0, `(.L_x_2521) ;  /* 0x0000018000007945 */ /* 0x000fe60003800000 */
[----:B------:R-:W-:-:S13]  /*af80*/  ISETP.GE.U32.OR P0, PT, R27, R2, P0 ;  /* 0x000000021b00720c */ /* 0x000fda0000706470 */
[----:B------:R-:W-:Y:S05]  /*af90*/  @P0 BRA `(.L_x_2522) ;  /* 0x0000015000000947 */ /* 0x000fea0003800000 */
[----:B------:R-:W-:Y:S01]  /*afa0*/  IMAD R4, R3, c[0x0][0x0], R26 ;  /* 0x0000000003047a24 */ /* 0x000fe200078e021a */
[----:B------:R-:W-:-:S04]  /*afb0*/  PRMT R11, R0, 0x9910, RZ ;  /* 0x00009910000b7816 */ /* 0x000fc800000000ff */
[----:B------:R-:W0:Y:S04]  /*afc0*/  LDS.U16 R9, [R4.X16+0x10] ;  /* 0x0000100004097984 */ /* 0x000e28000000c400 */
[----:B------:R-:W1:Y:S01]  /*afd0*/  LDS.64 R2, [R4.X16+0x18] ;  /* 0x0000180004027984 */ /* 0x000e62000000ca00 */
[----:B0-----:R-:W-:-:S04]  /*afe0*/  PRMT R6, R9, 0x9910, RZ ;  /* 0x0000991009067816 */ /* 0x001fc800000000ff */
[----:B------:R-:W-:Y:S02]  /*aff0*/  ISETP.NE.AND P2, PT, R11, R6, PT ;  /* 0x000000060b00720c */ /* 0x000fe40003f45270 */
[----:B-1----:R-:W-:Y:S02]  /*b000*/  ISETP.GE.U32.AND P0, PT, R5, R2, PT ;  /* 0x000000020500720c */ /* 0x002fe40003f06070 */
        /* <DEDUP_REMOVED lines=9> */
[----:B------:R-:W-:Y:S02]  /*b0a0*/  IMAD.MOV.U32 R2, RZ, RZ, R5 ;  /* 0x000000ffff027224 */ /* 0x000fe400078e0005 */
[----:B------:R-:W-:Y:S01]  /*b0b0*/  IMAD.MOV.U32 R3, RZ, RZ, R8 ;  /* 0x000000ffff037224 */ /* 0x000fe200078e0008 */
[----:B------:R-:W-:Y:S01]  /*b0c0*/  PRMT R0, R4, 0x7610, R0 ;  /* 0x0000761004007816 */ /* 0x000fe20000000000 */
[----:B------:R0:W-:Y:S04]  /*b0d0*/  STS.U16 [R7.X16+0x10], R4 ;  /* 0x0000100407007388 */ /* 0x0001e8000000c400 */
[----:B------:R0:W-:Y:S02]  /*b0e0*/  STS.64 [R7.X16+0x18], R2 ;  /* 0x0000180207007388 */ /* 0x0001e4000000ca00 */
.L_x_2522:
[----:B------:R-:W-:Y:S05]  /*b0f0*/  BSYNC B0 ;  /* 0x0000000000007941 */ /* 0x000fea0003800000 */
.L_x_2521:
[----:B0-----:R-:W-:Y:S01]  /*b100*/  IMAD.MOV.U32 R2, RZ, RZ, R10 ;  /* 0x000000ffff027224 */ /* 0x001fe200078e000a */
[----:B------:R-:W-:Y:S05]  /*b110*/  @P3 BRA `(.L_x_2523) ;  /* 0xfffffe0000003947 */ /* 0x000fea000383ffff */
.L_x_2520:
[----:B0-----:R-:W-:-:S13]  /*b120*/  ISETP.NE.AND P0, PT, RZ, c[0x0][0x190], PT ;  /* 0x00006400ff007a0c */ /* 0x001fda0003f05270 */
[----:B------:R-:W-:Y:S05]  /*b130*/  @!P0 BRA `(.L_x_2524) ;  /* 0x0000046000008947 */ /* 0x000fea0003800000 */
[----:B------:R-:W-:Y:S01]  /*b140*/  MOV R6, c[0x0][0x0] ;  /* 0x0000000000067a02 */ /* 0x000fe20000000f00 */
[----:B------:R-:W-:-:S03]  /*b150*/  IMAD.MOV.U32 R4, RZ, RZ, c[0x0][0x0] ;  /* 0x00000000ff047624 */ /* 0x000fc600078e00ff */
[----:B------:R-:W-:-:S13]  /*b160*/  ISETP.GT.AND P0, PT, R6, 0x20, PT ;  /* 0x000000200600780c */ /* 0x000fda0003f04270 */
[----:B------:R-:W-:Y:S05]  /*b170*/  @!P0 BRA `(.L_x_2525) ;  /* 0x000002b000008947 */ /* 0x000fea0003800000 */
[----:B------:R-:W-:Y:S01]  /*b180*/  IMAD R11, R27, c[0x0][0x0], R26 ;  /* 0x000000001b0b7a24 */ /* 0x000fe200078e021a */
[----:B------:R-:W-:Y:S01]  /*b190*/  LEA.HI R4, R6, c[0x0][0x0], RZ, 0x1 ;  /* 0x0000000006047a11 */ /* 0x000fe200078f08ff */
[----:B------:R-:W-:Y:S02]  /*b1a0*/  IMAD.MOV.U32 R2, RZ, RZ, R5 ;  /* 0x000000ffff027224 */ /* 0x000fe400078e0005 */
[----:B------:R-:W-:Y:S01]  /*b1b0*/  IMAD.MOV.U32 R3, RZ, RZ, R8 ;  /* 0x000000ffff037224 */ /* 0x000fe200078e0008 */
[----:B------:R0:W-:Y:S01]  /*b1c0*/  STS.U16 [R11.X16+0x10], R0 ;  /* 0x000010000b007388 */ /* 0x0001e2000000c400 */
[----:B------:R-:W-:Y:S01]  /*b1d0*/  SHF.R.S32.HI R6, RZ, 0x1, R4 ;  /* 0x00000001ff067819 */ /* 0x000fe20000011404 */
[----:B------:R-:W-:Y:S02]  /*b1e0*/  IMAD.MOV.U32 R4, RZ, RZ, 0x20 ;  /* 0x00000020ff047424 */ /* 0x000fe400078e00ff */
[----:B------:R0:W-:Y:S01]  /*b1f0*/  STS.64 [R11.X16+0x18], R2 ;  /* 0x000018020b007388 */ /* 0x0001e2000000ca00 */
[----:B------:R-:W-:-:S13]  /*b200*/  ISETP.GE.AND P0, PT, R6, 0x20, PT ;  /* 0x000000200600780c */ /* 0x000fda0003f06270 */
[----:B------:R-:W-:Y:S05]  /*b210*/  @!P0 BRA `(.L_x_2525) ;  /* 0x0000021000008947 */ /* 0x000fea0003800000 */
[----:B0-----:R-:W-:Y:S02]  /*b220*/  LEA R13, R11, 0x10, 0x4 ;  /* 0x000000100b0d7811 */ /* 0x001fe400078e20ff */
.L_x_2528:
[----:B0-----:R-:W-:Y:S01]  /*b230*/  IMAD.IADD R2, R26, 0x1, R6 ;  /* 0x000000011a027824 */ /* 0x001fe200078e0206 */
[----:B------:R-:W-:Y:S04]  /*b240*/  BAR.SYNC.DEFER_BLOCKING 0x0 ;  /* 0x0000000000007b1d */ /* 0x000fe80000010000 */
[----:B------:R-:W-:Y:S02]  /*b250*/  ISETP.GE.U32.AND P0, PT, R2, c[0x0][0x0], PT ;  /* 0x0000000002007a0c */ /* 0x000fe40003f06070 */
[----:B------:R-:W-:Y:S02]  /*b260*/  BSSY B0, `(.L_x_2526) ;  /* 0x0000018000007945 */ /* 0x000fe40003800000 */
[----:B------:R-:W-:-:S13]  /*b270*/  ISETP.GE.U32.OR P0, PT, R26, R6, P0 ;  /* 0x000000061a00720c */ /* 0x000fda0000706470 */
[----:B------:R-:W-:Y:S05]  /*b280*/  @P0 BRA `(.L_x_2527) ;  /* 0x0000015000000947 */ /* 0x000fea0003800000 */
[----:B------:R-:W-:Y:S02]  /*b290*/  LEA R4, R6, R13, 0x4 ;  /* 0x0000000d06047211 */ /* 0x000fe400078e20ff */
[----:B------:R-:W-:-:S03]  /*b2a0*/  PRMT R10, R0, 0x9910, RZ ;  /* 0x00009910000a7816 */ /* 0x000fc600000000ff */
[----:B------:R-:W0:Y:S04]  /*b2b0*/  LDS.U16 R7, [R4] ;  /* 0x0000000004077984 */ /* 0x000e280000000400 */
[----:B------:R-:W1:Y:S01]  /*b2c0*/  LDS.64 R2, [R4+0x8] ;  /* 0x0000080004027984 */ /* 0x000e620000000a00 */
[----:B0-----:R-:W-:-:S04]  /*b2d0*/  PRMT R9, R7, 0x9910, RZ ;  /* 0x0000991007097816 */ /* 0x001fc800000000ff */
[CC--:B------:R-:W-:Y:S02]  /*b2e0*/  ISETP.NE.AND P2, PT, R10.reuse, R9.reuse, PT ;  /* 0x000000090a00720c */ /* 0x0c0fe40003f45270 */
        /* <DEDUP_REMOVED lines=15> */
.L_x_2527:
[----:B------:R-:W-:Y:S05]  /*b3e0*/  BSYNC B0 ;  /* 0x0000000000007941 */ /* 0x000fea0003800000 */
.L_x_2526:
[----:B------:R-:W-:-:S04]  /*b3f0*/  SHF.R.S32.HI R6, RZ, 0x1, R6 ;  /* 0x00000001ff067819 */ /* 0x000fc80000011406 */
[----:B------:R-:W-:-:S13]  /*b400*/  ISETP.GE.AND P0, PT, R6, 0x20, PT ;  /* 0x000000200600780c */ /* 0x000fda0003f06270 */
[----:B------:R-:W-:Y:S05]  /*b410*/  @P0 BRA `(.L_x_2528) ;  /* 0xfffffe1000000947 */ /* 0x000fea000383ffff */
[----:B------:R-:W-:-:S04]  /*b420*/  IMAD.MOV.U32 R4, RZ, RZ, 0x20 ;  /* 0x00000020ff047424 */ /* 0x000fc800078e00ff */
.L_x_2525:
[----:B0-----:R-:W-:Y:S01]  /*b430*/  BAR.SYNC.DEFER_BLOCKING 0x0 ;  /* 0x0000000000007b1d */ /* 0x001fe20000010000 */
[----:B------:R-:W-:-:S13]  /*b440*/  ISETP.GE.AND P0, PT, R4, 0x2, PT ;  /* 0x000000020400780c */ /* 0x000fda0003f06270 */
[----:B------:R-:W-:Y:S05]  /*b450*/  @!P0 BRA `(.L_x_2524) ;  /* 0x0000014000008947 */ /* 0x000fea0003800000 */
[----:B------:R-:W-:-:S04]  /*b460*/  IMAD.MOV.U32 R3, RZ, RZ, 0x1 ;  /* 0x00000001ff037424 */ /* 0x000fc800078e00ff */
.L_x_2529:
[----:B------:R-:W-:Y:S01]  /*b470*/  PRMT R2, R0, 0x9910, RZ ;  /* 0x0000991000027816 */ /* 0x000fe200000000ff */
[----:B------:R-:W0:Y:S04]  /*b480*/  SHFL.DOWN PT, R6, R5, R3, 0x1f ;  /* 0x08001f0305067589 */ /* 0x000e2800000e0000 */
[----:B------:R-:W1:Y:S04]  /*b490*/  SHFL.DOWN PT, R7, R2, R3, 0x1f ;  /* 0x08001f0302077589 */ /* 0x000e6800000e0000 */
[----:B------:R2:W3:Y:S02]  /*b4a0*/  SHFL.DOWN PT, R9, R8, R3, 0x1f ;  /* 0x08001f0308097589 */ /* 0x0004e400000e0000 */
[----:B--2---:R-:W-:Y:S01]  /*b4b0*/  IMAD.SHL.U32 R3, R3, 0x2, RZ ;  /* 0x0000000203037824 */ /* 0x004fe200078e00ff */
[----:B0-----:R-:W-:-:S02]  /*b4c0*/  ISETP.GE.U32.AND P0, PT, R5, R6, PT ;  /* 0x000000060500720c */ /* 0x001fc40003f06070 */
[----:B-1----:R-:W-:-:S04]  /*b4d0*/  PRMT R11, R7, 0x9910, RZ ;  /* 0x00009910070b7816 */ /* 0x002fc800000000ff */
[----:B------:R-:W-:Y:S02]  /*b4e0*/  ISETP.NE.AND P1, PT, R2, R11, PT ;  /* 0x0000000b0200720c */ /* 0x000fe40003f25270 */
[----:B---3--:R-:W-:-:S04]  /*b4f0*/  ISETP.GE.AND.EX P0, PT, R8, R9, PT, P0 ;  /* 0x000000090800720c */ /* 0x008fc80003f06300 */
[----:B------:R-:W-:Y:S02]  /*b500*/  SEL R10, RZ, 0xffffffff, P0 ;  /* 0xffffffffff0a7807 */ /* 0x000fe40000000000 */
[----:B------:R-:W-:-:S05]  /*b510*/  ISETP.GT.AND P0, PT, R2, R11, PT ;  /* 0x0000000b0200720c */ /* 0x000fca0003f04270 */
[----:B------:R-:W-:Y:S02]  /*b520*/  @P1 SEL R10, RZ, 0xffffffff, !P0 ;  /* 0xffffffffff0a1807 */ /* 0x000fe40004000000 */
[----:B------:R-:W-:Y:S02]  /*b530*/  ISETP.GE.AND P1, PT, R3, R4, PT ;  /* 0x000000040300720c */ /* 0x000fe40003f26270 */
[----:B------:R-:W-:-:S04]  /*b540*/  LOP3.LUT R10, R10, 0x1, RZ, 0xc0, !PT ;  /* 0x000000010a0a7812 */ /* 0x000fc800078ec0ff */
[----:B------:R-:W-:-:S04]  /*b550*/  ISETP.NE.U32.AND P0, PT, R10, 0x1, PT ;  /* 0x000000010a00780c */ /* 0x000fc80003f05070 */
[----:B------:R-:W-:Y:S02]  /*b560*/  SEL R0, R0, R7, !P0 ;  /* 0x0000000700007207 */ /* 0x000fe40004000000 */
[----:B------:R-:W-:Y:S02]  /*b570*/  SEL R5, R5, R6, !P0 ;  /* 0x0000000605057207 */ /* 0x000fe40004000000 */
[----:B------:R-:W-:Y:S01]  /*b580*/  SEL R8, R8, R9, !P0 ;  /* 0x0000000908087207 */ /* 0x000fe20004000000 */
[----:B------:R-:W-:Y:S05]  /*b590*/  @!P1 BRA `(.L_x_2529) ;  /* 0xfffffed000009947 */ /* 0x000fea000383ffff */
.L_x_2524:
[----:B------:R-:W-:Y:S01]  /*b5a0*/  ISETP.NE.AND P0, PT, RZ, c[0x0][0x34c], PT ;  /* 0x0000d300ff007a0c */ /* 0x000fe20003f05270 */
[----:B------:R-:W-:-:S12]  /*b5b0*/  HFMA2.MMA R2, -RZ, RZ, 0, 0 ;  /* 0x00000000ff027435 */ /* 0x000fd800000001ff */
[----:B------:R-:W-:Y:S05]  /*b5c0*/  @!P0 BRA `(.L_x_2530) ;  /* 0x00000cb000008947 */ /* 0x000fea0003800000 */
[----:B------:R-:W0:Y:S01]  /*b5d0*/  S2R R27, SR_TID.Y ;  /* 0x00000000001b7919 */ /* 0x000e220000002200 */
[----:B------:R-:W-:-:S03]  /*b5e0*/  IMAD.MOV.U32 R4, RZ, RZ, 0x1 ;  /* 0x00000001ff047424 */ /* 0x000fc600078e00ff */
[----:B------:R-:W1:Y:S02]  /*b5f0*/  S2R R2, SR_CTAID.X ;  /* 0x0000000000027919 */ /* 0x000e640000002500 */
[----:B------:R-:W-:Y:S01]  /*b600*/  ISETP.NE.AND P0, PT, R4, c[0x0][0x34c], PT ;  /* 0x0000d30004007a0c */ /* 0x000fe20003f05270 */
[----:B0-----:R-:W-:-:S04]  /*b610*/  IMAD R3, R27, c[0x0][0x1a0], R29 ;  /* 0x000068001b037a24 */ /* 0x001fc800078e021d */
[----:B-1----:R-:W-:Y:S02]  /*b620*/  IMAD R3, R2, c[0x0][0x188], R3 ;  /* 0x0000620002037a24 */ /* 0x002fe400078e0203 */
[----:B------:R-:W-:-:S04]  /*b630*/  IMAD.MOV.U32 R2, RZ, RZ, RZ ;  /* 0x000000ffff027224 */ /* 0x000fc800078e00ff */
        /* <DEDUP_REMOVED lines=196> */
.L_x_2530:
[----:B------:R-:W-:Y:S01]  /*c280*/  ISETP.NE.U32.AND P0, PT, RZ, c[0x0][0x560], PT ;  /* 0x00015800ff007a0c */ /* 0x000fe20003f05070 */
[----:B------:R-:W-:Y:S01]  /*c290*/  CS2R R6, SRZ ;  /* 0x0000000000067805 */ /* 0x000fe2000001ff00 */
[----:B------:R-:W-:Y:S02]  /*c2a0*/  IMAD.MOV.U32 R4, RZ, RZ, RZ ;  /* 0x000000ffff047224 */ /* 0x000fe400078e00ff */
[----:B------:R-:W-:-:S13]  /*c2b0*/  ISETP.NE.AND.EX P0, PT, RZ, c[0x0][0x564], PT, P0 ;  /* 0x00015900ff007a0c */ /* 0x000fda0003f05300 */
[----:B------:R-:W-:Y:S05]  /*c2c0*/  @!P0 BRA `(.L_x_2531) ;  /* 0x0000082000008947 */ /* 0x000fea0003800000 */
[----:B------:R-:W-:Y:S01]  /*c2d0*/  MOV R4, 0x8 ;  /* 0x0000000800047802 */ /* 0x000fe20000000f00 */
[----:B------:R-:W-:Y:S02]  /*c2e0*/  IMAD.MOV.U32 R11, RZ, RZ, RZ ;  /* 0x000000ffff0b7224 */ /* 0x000fe400078e00ff */
[----:B------:R-:W-:Y:S02]  /*c2f0*/  IMAD.MOV.U32 R14, RZ, RZ, 0x10 ;  /* 0x00000010ff0e7424 */ /* 0x000fe400078e00ff */
[----:B------:R-:W-:-:S05]  /*c300*/  IMAD.MOV.U32 R15, RZ, RZ, 0x0 ;  /* 0x00000000ff0f7424 */ /* 0x000fca00078e00ff */
.L_x_2534:
[----:B------:R-:W-:Y:S01]  /*c310*/  LOP3.LUT R3, R11, R15, RZ, 0xfc, !PT ;  /* 0x0000000f0b037212 */ /* 0x000fe200078efcff */
[----:B------:R-:W-:Y:S02]  /*c320*/  IMAD.MOV.U32 R7, RZ, RZ, R14 ;  /* 0x000000ffff077224 */ /* 0x000fe400078e000e */
[----:B------:R-:W-:Y:S01]  /*c330*/  IMAD.MOV.U32 R9, RZ, RZ, R15 ;  /* 0x000000ffff097224 */ /* 0x000fe200078e000f */
[----:B------:R-:W-:-:S13]  /*c340*/  ISETP.NE.U32.AND P0, PT, R3, RZ, PT ;  /* 0x000000ff0300720c */ /* 0x000fda0003f05070 */
[----:B------:R-:W-:Y:S05]  /*c350*/  @!P0 BRA `(.L_x_2532) ;  /* 0x0000006000008947 */ /* 0x000fea0003800000 */
[----:B------:R-:W-:Y:S01]  /*c360*/  MOV R6, R15 ;  /* 0x0000000f00067202 */ /* 0x000fe20000000f00 */
[----:B------:R-:W-:Y:S01]  /*c370*/  IMAD.MOV.U32 R3, RZ, RZ, R4 ;  /* 0x000000ffff037224 */ /* 0x000fe200078e0004 */
[----:B------:R-:W-:Y:S01]  /*c380*/  MOV R4, 0xc3b0 ;  /* 0x0000c3b000047802 */ /* 0x000fe20000000f00 */
[----:B------:R-:W-:Y:S02]  /*c390*/  IMAD.MOV.U32 R15, RZ, RZ, R11 ;  /* 0x000000ffff0f7224 */ /* 0x000fe400078e000b */
[----:B-----5:R-:W-:Y:S05]  /*c3a0*/  CALL.REL.NOINC `($__internal_13_$__cuda_sm20_rem_u64) ;  /* 0x0000389000007944 */ /* 0x020fea0003c00000 */
[----:B------:R-:W-:Y:S05]  /*c3b0*/  BRA `(.L_x_2533) ;  /* 0x0000013000007947 */ /* 0x000fea0003800000 */
.L_x_2532:
        /* <DEDUP_REMOVED lines=19> */
.L_x_2533:
[----:B------:R-:W-:Y:S01]  /*c4f0*/  ISETP.NE.U32.AND P0, PT, R14, RZ, PT ;  /* 0x000000ff0e00720c */ /* 0x000fe20003f05070 */
[----:B------:R-:W-:Y:S02]  /*c500*/  IMAD.MOV.U32 R4, RZ, RZ, R7 ;  /* 0x000000ffff047224 */ /* 0x000fe400078e0007 */
[----:B------:R-:W-:Y:S01]  /*c510*/  IMAD.MOV.U32 R11, RZ, RZ, R9 ;  /* 0x000000ffff0b7224 */ /* 0x000fe200078e0009 */
[----:B------:R-:W-:-:S13]  /*c520*/  ISETP.NE.AND.EX P0, PT, R15, RZ, PT, P0 ;  /* 0x000000ff0f00720c */ /* 0x000fda0003f05300 */
[----:B------:R-:W-:Y:S05]  /*c530*/  @P0 BRA `(.L_x_2534) ;  /* 0xfffffdd000000947 */ /* 0x000fea000383ffff */
[----:B------:R-:W-:-:S13]  /*c540*/  ISETP.NE.U32.AND P2, PT, R9, RZ, PT ;  /* 0x000000ff0900720c */ /* 0x000fda0003f45070 */
[----:B------:R-:W-:Y:S05]  /*c550*/  @!P2 BRA `(.L_x_2535) ;  /* 0x000000700000a947 */ /* 0x000fea0003800000 */
[----:B------:R-:W-:Y:S01]  /*c560*/  HFMA2.MMA R4, -RZ, RZ, 0, 9.5367431640625e-07 ;  /* 0x00000010ff047435 */ /* 0x000fe200000001ff */
[----:B------:R-:W-:Y:S01]  /*c570*/  IMAD.MOV.U32 R6, RZ, RZ, RZ ;  /* 0x000000ffff067224 */ /* 0x000fe200078e00ff */
[----:B------:R-:W-:-:S04]  /*c580*/  MOV R3, 0xc5a0 ;  /* 0x0000c5a000037802 */ /* 0x000fc80000000f00 */
[----:B-----5:R-:W-:Y:S05]  /*c590*/  CALL.REL.NOINC `($__internal_12_$__cuda_sm20_div_u64) ;  /* 0x0000324000007944 */ /* 0x020fea0003c00000 */
[----:B------:R-:W-:Y:S02]  /*c5a0*/  IMAD.MOV.U32 R10, RZ, RZ, R6 ;  /* 0x000000ffff0a7224 */ /* 0x000fe400078e0006 */
[----:B------:R-:W-:Y:S01]  /*c5b0*/  IMAD.MOV.U32 R11, RZ, RZ, R15 ;  /* 0x000000ffff0b7224 */ /* 0x000fe200078e000f */
[----:B------:R-:W-:Y:S05]  /*c5c0*/  BRA `(.L_x_2536) ;  /* 0x0000013000007947 */ /* 0x000fea0003800000 */
.L_x_2535:
        /* <DEDUP_REMOVED lines=10> */
[----:B------:R-:W-:-:S05]  /*c670*/  IMAD.HI.U32 R10, R10, 0x10, RZ ;  /* 0x000000100a0a7827 */ /* 0x000fca00078e00ff */
[----:B------:R-:W-:-:S05]  /*c680*/  IADD3 R4, -R10, RZ, RZ ;  /* 0x000000ff0a047210 */ /* 0x000fca0007ffe1ff */
[----:B------:R-:W-:-:S05]  /*c690*/  IMAD R4, R7, R4, 0x10 ;  /* 0x0000001007047424 */ /* 0x000fca00078e0204 */
[----:B------:R-:W-:-:S13]  /*c6a0*/  ISETP.GE.U32.AND P0, PT, R4, R7, PT ;  /* 0x000000070400720c */ /* 0x000fda0003f06070 */
[----:B------:R-:W-:Y:S01]  /*c6b0*/  @P0 IMAD.IADD R4, R4, 0x1, -R7 ;  /* 0x0000000104040824 */ /* 0x000fe200078e0a07 */
[----:B------:R-:W-:-:S04]  /*c6c0*/  @P0 IADD3 R10, R10, 0x1, RZ ;  /* 0x000000010a0a0810 */ /* 0x000fc80007ffe0ff */
[----:B------:R-:W-:-:S13]  /*c6d0*/  ISETP.GE.U32.AND P1, PT, R4, R7, PT ;  /* 0x000000070400720c */ /* 0x000fda0003f26070 */
[----:B------:R-:W-:Y:S02]  /*c6e0*/  @P1 IADD3 R10, R10, 0x1, RZ ;  /* 0x000000010a0a1810 */ /* 0x000fe40007ffe0ff */
[----:B------:R-:W-:Y:S02]  /*c6f0*/  @!P3 LOP3.LUT R10, RZ, R7, RZ, 0x33, !PT ;  /* 0x00000007ff0ab212 */ /* 0x000fe400078e33ff */
.L_x_2536:
[----:B------:R-:W-:Y:S05]  /*c700*/  @!P2 BRA `(.L_x_2537) ;  /* 0x000000700000a947 */ /* 0x000fea0003800000 */
[----:B------:R-:W-:Y:S01]  /*c710*/  IMAD.MOV.U32 R4, RZ, RZ, 0x8 ;  /* 0x00000008ff047424 */ /* 0x000fe200078e00ff */
[----:B------:R-:W-:Y:S01]  /*c720*/  MOV R3, 0xc750 ;  /* 0x0000c75000037802 */ /* 0x000fe20000000f00 */
[----:B------:R-:W-:Y:S02]  /*c730*/  IMAD.MOV.U32 R6, RZ, RZ, RZ ;  /* 0x000000ffff067224 */ /* 0x000fe400078e00ff */
[----:B-----5:R-:W-:Y:S05]  /*c740*/  CALL.REL.NOINC `($__internal_12_$__cuda_sm20_div_u64) ;  /* 0x0000309000007944 */ /* 0x020fea0003c00000 */
[----:B------:R-:W-:Y:S01]  /*c750*/  IMAD.MOV.U32 R12, RZ, RZ, R6 ;  /* 0x000000ffff0c7224 */ /* 0x000fe200078e0006 */
[----:B------:R-:W-:Y:S01]  /*c760*/  MOV R13, R15 ;  /* 0x0000000f000d7202 */ /* 0x000fe20000000f00 */
[----:B------:R-:W-:Y:S05]  /*c770*/  BRA `(.L_x_2538) ;  /* 0x0000013000007947 */ /* 0x000fea0003800000 */
.L_x_2537:
        /* <DEDUP_REMOVED lines=19> */
.L_x_2538:
        /* <DEDUP_REMOVED lines=10> */
[----:B-----5:R-:W-:Y:S05]  /*c950*/  CALL.REL.NOINC `($__internal_12_$__cuda_sm20_div_u64) ;  /* 0x00002e8000007944 */ /* 0x020fea0003c00000 */
[----:B------:R-:W-:Y:S01]  /*c960*/  IMAD.MOV.U32 R7, RZ, RZ, R15 ;  /* 0x000000ffff077224 */ /* 0x000fe200078e000f */
[----:B------:R-:W-:Y:S05]  /*c970*/  BRA `(.L_x_2541) ;  /* 0x0000013000007947 */ /* 0x000fea0003800000 */
.L_x_2540:
[----:B------:R-:W0:Y:S01]  /*c980*/  I2F.U32.RP R3, R12 ;  /* 0x0000000c00037306 */ /* 0x000e220000209000 */
[----:B------:R-:W-:-:S07]  /*c990*/  ISETP.NE.U32.AND P2, PT, R12, RZ, PT ;  /* 0x000000ff0c00720c */ /* 0x000fce0003f45070 */
[----:B0-----:R-:W0:Y:S02]  /*c9a0*/  MUFU.RCP R3, R3 ;  /* 0x0000000300037308 */ /* 0x001e240000001000 */
[----:B0-----:R-:W-:-:S06]  /*c9b0*/  IADD3 R6, R3, 0xffffffe, RZ ;  /* 0x0ffffffe03067810 */ /* 0x001fcc0007ffe0ff */
[----:B------:R0:W1:Y:S02]  /*c9c0*/  F2I.FTZ.U32.TRUNC.NTZ R7, R6 ;  /* 0x0000000600077305 */ /* 0x000064000021f000 */
[----:B0-----:R-:W-:Y:S01]  /*c9d0*/  HFMA2.MMA R6, -RZ, RZ, 0, 0 ;  /* 0x00000000ff067435 */ /* 0x001fe200000001ff */
[----:B-1----:R-:W-:-:S04]  /*c9e0*/  IMAD.MOV R9, RZ, RZ, -R7 ;  /* 0x000000ffff097224 */ /* 0x002fc800078e0a07 */
        /* <DEDUP_REMOVED lines=12> */
.L_x_2541:
[----:B------:R-:W-:Y:S05]  /*cab0*/  BSYNC B0 ;  /* 0x0000000000007941 */ /* 0x000fea0003800000 */
.L_x_2539:
[----:B------:R-:W-:-:S04]  /*cac0*/  IADD3 R6, P0, R6, c[0x0][0x560], RZ ;  /* 0x0001580006067a10 */ /* 0x000fc80007f1e0ff */
[----:B------:R-:W-:-:S05]  /*cad0*/  IADD3.X R7, R7, c[0x0][0x564], RZ, P0, !PT ;  /* 0x0001590007077a10 */ /* 0x000fca00007fe4ff */
[----:B------:R-:W-:Y:S02]  /*cae0*/  IMAD.MOV.U32 R4, RZ, RZ, R7 ;  /* 0x000000ffff047224 */ /* 0x000fe400078e0007 */
.L_x_2531:
        /* <DEDUP_REMOVED lines=207> */
.L_x_2543:
        /* <DEDUP_REMOVED lines=11> */
.L_x_2545:
[----:B------:R-:W-:Y:S05]  /*d890*/  BSYNC B0 ;  /* 0x0000000000007941 */ /* 0x000fea0003800000 */
.L_x_2544:
[----:B------:R-:W-:Y:S01]  /*d8a0*/  PRMT R2, R2, 0x9910, RZ ;  /* 0x0000991002027816 */ /* 0x000fe200000000ff */
[----:B------:R-:W-:Y:S01]  /*d8b0*/  BSSY B0, `(.L_x_2546) ;  /* 0x000000e000007945 */ /* 0x000fe20003800000 */
[----:B------:R-:W-:Y:S02]  /*d8c0*/  LOP3.LUT P0, RZ, R26, R27, RZ, 0xfc, !PT ;  /* 0x0000001b1aff7212 */ /* 0x000fe4000780fcff */
[----:B------:R-:W-:-:S13]  /*d8d0*/  ISETP.NE.AND P1, PT, R2, RZ, PT ;  /* 0x000000ff0200720c */ /* 0x000fda0003f25270 */
[----:B------:R-:W-:Y:S05]  /*d8e0*/  @!P1 BRA `(.L_x_2547) ;  /* 0x000000a000009947 */ /* 0x000fea0003800000 */
[----:B------:R-:W0:Y:S01]  /*d8f0*/  S2R R2, SR_CTAID.Y ;  /* 0x0000000000027919 */ /* 0x000e220000002600 */
[----:B------:R-:W-:Y:S01]  /*d900*/  ISETP.NE.AND P2, PT, RZ, c[0x0][0x190], PT ;  /* 0x00006400ff007a0c */ /* 0x000fe20003f45270 */
[----:B------:R-:W-:Y:S01]  /*d910*/  IMAD.MOV.U32 R10, RZ, RZ, R5 ;  /* 0x000000ffff0a7224 */ /* 0x000fe200078e0005 */
[----:B------:R-:W-:Y:S01]  /*d920*/  MOV R11, R8 ;  /* 0x00000008000b7202 */ /* 0x000fe20000000f00 */
[----:B0-----:R-:W-:Y:S02]  /*d930*/  IMAD R3, R9, c[0x0][0x10], R2 ;  /* 0x0000040009037a24 */ /* 0x001fe400078e0202 */
[----:B------:R-:W-:-:S08]  /*d940*/  IMAD.MOV.U32 R2, RZ, RZ, 0x10 ;  /* 0x00000010ff027424 */ /* 0x000fd000078e00ff */
[----:B------:R-:W-:-:S04]  /*d950*/  @!P2 IMAD R3, R3, c[0x0][0x0], R26 ;  /* 0x000000000303aa24 */ /* 0x000fc800078e021a */
[----:B------:R-:W-:-:S05]  /*d960*/  IMAD.WIDE.U32 R2, R3, R2, c[0x0][0x568] ;  /* 0x00015a0003027625 */ /* 0x000fca00078e0002 */
[----:B------:R0:W-:Y:S04]  /*d970*/  STG.E.64 [R2.64+0x8], R10 ;  /* 0x0000080a02007986 */ /* 0x0001e8000c101b24 */
[----:B------:R0:W-:Y:S02]  /*d980*/  STG.E.U16 [R2.64], R0 ;  /* 0x0000000002007986 */ /* 0x0001e4000c101524 */
.L_x_2547:
[----:B------:R-:W-:Y:S05]  /*d990*/  BSYNC B0 ;  /* 0x0000000000007941 */ /* 0x000fea0003800000 */
.L_x_2546:
        /* <DEDUP_REMOVED lines=12> */
[----:B------:R-:W-:Y:S01]  /*da60*/  VOTEU.ANY UR4, UPT, PT ;  /* 0x0000000000047886 */ /* 0x000fe200038e0100 */
[----:B------:R-:W-:Y:S01]  /*da70*/  IMAD.MOV.U32 R2, RZ, RZ, 0x4 ;  /* 0x00000004ff027424 */ /* 0x000fe200078e00ff */
[----:B------:R-:W0:Y:S08]  /*da80*/  FLO.U32 R8, UR4 ;  /* 0x0000000400087d00 */ /* 0x000e3000080e0000 */
[----:B------:R-:W1:Y:S01]  /*da90*/  POPC R5, UR4 ;  /* 0x0000000400057d09 */ /* 0x000e620008000000 */
[----:B0-----:R-:W-:Y:S01]  /*daa0*/  ISETP.EQ.U32.AND P0, PT, R8, R3, PT ;  /* 0x000000030800720c */ /* 0x001fe20003f02070 */
[----:B------:R-:W-:-:S12]  /*dab0*/  IMAD.WIDE.U32 R2, R9, R2, c[0x0][0x570] ;  /* 0x00015c0009027625 */ /* 0x000fd800078e0002 */
[----:B-1----:R-:W2:Y:S01]  /*dac0*/  @P0 ATOMG.E.ADD.STRONG.GPU PT, R3, [R2.64], R5 ;  /* 0x00000005020309a8 */ /* 0x002ea200081ee1e4 */
[----:B------:R-:W-:-:S03]  /*dad0*/  ULDC UR5, c[0x0][0x10] ;  /* 0x0000040000057ab9 */ /* 0x000fc60000000800 */
[----:B------:R-:W0:Y:S02]  /*dae0*/  S2R R10, SR_LTMASK ;  /* 0x00000000000a7919 */ /* 0x000e240000003900 */
[----:B0-----:R-:W-:Y:S01]  /*daf0*/  LOP3.LUT R10, R10, UR4, RZ, 0xc0, !PT ;  /* 0x000000040a0a7c12 */ /* 0x001fe2000f8ec0ff */
[----:B------:R-:W-:Y:S02]  /*db00*/  UMOV UR4, 0x1 ;  /* 0x0000000100047882 */ /* 0x000fe40000000000 */
[----:B------:R-:W-:Y:S01]  /*db10*/  UIADD3 UR4, -UR4, UR5, URZ ;  /* 0x0000000504047290 */ /* 0x000fe2000fffe13f */
[----:B------:R-:W0:Y:S01]  /*db20*/  POPC R11, R10 ;  /* 0x0000000a000b7309 */ /* 0x000e220000000000 */
[----:B--2---:R-:W0:Y:S02]  /*db30*/  SHFL.IDX PT, R0, R3, R8, 0x1f ;  /* 0x00001f0803007589 */ /* 0x004e2400000e0000 */
[----:B0-----:R-:W-:-:S05]  /*db40*/  IMAD.IADD R0, R0, 0x1, R11 ;  /* 0x0000000100007824 */ /* 0x001fca00078e020b */
[----:B------:R-:W-:-:S04]  /*db50*/  ISETP.NE.AND P0, PT, R0, UR4, PT ;  /* 0x0000000400007c0c */ /* 0x000fc8000bf05270 */
[----:B------:R-:W-:-:S05]  /*db60*/  SEL R0, RZ, 0x1, P0 ;  /* 0x00000001ff007807 */ /* 0x000fca0000000000 */
[----:B------:R0:W-:Y:S04]  /*db70*/  STS.U8 [RZ], R0 ;  /* 0x00000000ff007388 */ /* 0x0001e80000000000 */
.L_x_2549:
[----:B------:R-:W-:Y:S05]  /*db80*/  BSYNC B0 ;  /* 0x0000000000007941 */ /* 0x000fea0003800000 */
.L_x_2548:
[----:B------:R-:W-:Y:S06]  /*db90*/  BAR.SYNC.DEFER_BLOCKING 0x0 ;  /* 0x0000000000007b1d */ /* 0x000fec0000010000 */
[----:B0-----:R-:W0:Y:S02]  /*dba0*/  LDS.U8 R0, [RZ] ;  /* 0x00000000ff007984 */ /* 0x001e240000000000 */
[----:B0-----:R-:W-:-:S13]  /*dbb0*/  ISETP.NE.AND P0, PT, R0, RZ, PT ;  /* 0x000000ff0000720c */ /* 0x001fda0003f05270 */
[----:B------:R-:W-:Y:S05]  /*dbc0*/  @!P0 EXIT ;  /* 0x000000000000894d */ /* 0x000fea0003800000 */
[----:B------:R-:W-:Y:S01]  /*dbd0*/  ISETP.NE.AND P0, PT, RZ, c[0x0][0x190], PT ;  /* 0x00006400ff007a0c */ /* 0x000fe20003f05270 */
[----:B------:R-:W-:Y:S02]  /*dbe0*/  IMAD.MOV.U32 R0, RZ, RZ, c[0x0][0x170] ;  /* 0x00005c00ff007624 */ /* 0x000fe400078e00ff */
[----:B------:R-:W-:Y:S01]  /*dbf0*/  IMAD.MOV.U32 R5, RZ, RZ, c[0x0][0x174] ;  /* 0x00005d00ff057624 */ /* 0x000fe200078e00ff */
[----:B------:R-:W-:Y:S01]  /*dc00*/  @!PT LDS RZ, [RZ] ;  /* 0x00000000fffff984 */ /* 0x000fe20000000800 */
[----:B------:R-:W-:Y:S01]  /*dc10*/  @!PT LDS RZ, [RZ] ;  /* 0x00000000fffff984 */ /* 0x000fe20000000800 */
[----:B------:R-:W-:Y:S01]  /*dc20*/  @!PT LDS RZ, [RZ] ;  /* 0x00000000fffff984 */ /* 0x000fe20000000800 */
[----:B------:R-:W-:Y:S01]  /*dc30*/  @!PT LDS RZ, [RZ] ;  /* 0x00000000fffff984 */ /* 0x000fe20000000800 */
[----:B------:R-:W-:Y:S06]  /*dc40*/  MEMBAR.SC.GPU ;  /* 0x0000000000007992 */ /* 0x000fec0000002000 */
[----:B------:R-:W-:Y:S01]  /*dc50*/  ULDC.U16 UR4, c[0x0][0x168] ;  /* 0x00005a0000047ab9 */ /* 0x000fe20000000400 */
[----:B------:R-:W-:Y:S01]  /*dc60*/  BSSY B0, `(.L_x_2550) ;  /* 0x000003a000007945 */ /* 0x000fe20003800000 */
[----:B------:R-:W-:Y:S01]  /*dc70*/  IMAD.U32 R3, RZ, RZ, UR4 ;  /* 0x00000004ff037e24 */ /* 0x000fe2000f8e00ff */
[----:B------:R-:W-:-:S00]  /*dc80*/  ERRBAR ;  /* 0x00000000000079ab */ /* 0x000fc00000000000 */
[----:B------:R-:W-:-:S05]  /*dc90*/  CCTL.IVALL ;  /* 0x00000000ff00798f */ /* 0x000fca0002000000 */
[----:B------:R-:W-:Y:S05]  /*dca0*/  @!P0 BRA `(.L_x_2551) ;  /* 0x000001c000008947 */ /* 0x000fea0003800000 */
[----:B------:R-:W-:Y:S01]  /*dcb0*/  IMAD R2, R27, c[0x0][0x0], R26 ;  /* 0x000000001b027a24 */ /* 0x000fe200078e021a */
[----:B------:R-:W-:Y:S04]  /*dcc0*/  BSSY B1, `(.L_x_2552) ;  /* 0x0000019000017945 */ /* 0x000fe80003800000 */
[----:B------:R-:W-:-:S13]  /*dcd0*/  ISETP.GE.U32.AND P0, PT, R2, c[0x0][0x18c], PT ;  /* 0x0000630002007a0c */ /* 0x000fda0003f06070 */
[----:B------:R-:W-:Y:S05]  /*dce0*/  @P0 BRA `(.L_x_2553) ;  /* 0x0000016000000947 */ /* 0x000fea0003800000 */
.L_x_2554:
[----:B------:R-:W-:Y:S01]  /*dcf0*/  HFMA2.MMA R13, -RZ, RZ, 0, 9.5367431640625e-07 ;  /* 0x00000010ff0d7435 */ /* 0x000fe200000001ff */
[----:B------:R-:W-:-:S09]  /*dd00*/  IMAD R12, R9, c[0x0][0x10], R2 ;  /* 0x00000400090c7a24 */ /* 0x000fd200078e0202 */
[----:B------:R-:W-:-:S05]  /*dd10*/  IMAD.WIDE.U32 R12, R12, R13, c[0x0][0x568] ;  /* 0x00015a000c0c7625 */ /* 0x000fca00078e000d */
[----:B------:R-:W2:Y:S04]  /*dd20*/  LDG.E.U16 R8, [R12.64] ;  /* 0x000000240c087981 */ /* 0x000ea8000c1e1500 */
[----:B------:R-:W3:Y:S01]  /*dd30*/  LDG.E.64 R10, [R12.64+0x8] ;  /* 0x000008240c0a7981 */ /* 0x000ee2000c1e1b00 */
[----:B------:R-:W-:Y:S02]  /*dd40*/  PRMT R15, R3, 0x9910, RZ ;  /* 0x00009910030f7816 */ /* 0x000fe400000000ff */
[----:B--2---:R-:W-:-:S04]  /*dd50*/  PRMT R14, R8, 0x9910, RZ ;  /* 0x00009910080e7816 */ /* 0x004fc800000000ff */
[CC--:B------:R-:W-:Y:S02]  /*dd60*/  ISETP.NE.AND P3, PT, R15.reuse, R14.reuse, PT ;  /* 0x0000000e0f00720c */ /* 0x0c0fe40003f65270 */
[----:B------:R-:W-:Y:S01]  /*dd70*/  ISETP.GT.AND P2, PT, R15, R14, PT ;  /* 0x0000000e0f00720c */ /* 0x000fe20003f44270 */
[----:B------:R-:W-:Y:S01]  /*dd80*/  IMAD.MOV.U32 R15, RZ, RZ, c[0x0][0x0] ;  /* 0x00000000ff0f7624 */ /* 0x000fe200078e00ff */
[----:B---3--:R-:W-:Y:S02]  /*dd90*/  ISETP.GE.U32.AND P0, PT, R0, R10, PT ;  /* 0x0000000a0000720c */ /* 0x008fe40003f06070 */
[----:B------:R-:W-:Y:S01]  /*dda0*/  SEL R14, RZ, 0xffffffff, !P2 ;  /* 0xffffffffff0e7807 */ /* 0x000fe20005000000 */
[----:B------:R-:W-:Y:S01]  /*ddb0*/  IMAD R2, R15, c[0x0][0x4], R2 ;  /* 0x000001000f027a24 */ /* 0x000fe200078e0202 */
[----:B------:R-:W-:-:S04]  /*ddc0*/  ISETP.GE.AND.EX P0, PT, R5, R11, PT, P0 ;  /* 0x0000000b0500720c */ /* 0x000fc80003f06300 */
[----:B------:R-:W-:Y:S02]  /*ddd0*/  ISETP.GE.U32.AND P2, PT, R2, c[0x0][0x18c], PT ;  /* 0x0000630002007a0c */ /* 0x000fe40003f46070 */
[----:B------:R-:W-:-:S04]  /*dde0*/  @!P3 SEL R14, RZ, 0xffffffff, P0 ;  /* 0xffffffffff0eb807 */ /* 0x000fc80000000000 */
[----:B------:R-:W-:-:S04]  /*ddf0*/  LOP3.LUT R14, R14, 0x1, RZ, 0xc0, !PT ;  /* 0x000000010e0e7812 */ /* 0x000fc800078ec0ff */
[----:B------:R-:W-:-:S04]  /*de00*/  ISETP.NE.U32.AND P0, PT, R14, 0x1, PT ;  /* 0x000000010e00780c */ /* 0x000fc80003f05070 */
[----:B------:R-:W-:Y:S02]  /*de10*/  SEL R3, R3, R8, !P0 ;  /* 0x0000000803037207 */ /* 0x000fe40004000000 */
[----:B------:R-:W-:Y:S02]  /*de20*/  SEL R0, R0, R10, !P0 ;  /* 0x0000000a00007207 */ /* 0x000fe40004000000 */
[----:B------:R-:W-:Y:S01]  /*de30*/  SEL R5, R5, R11, !P0 ;  /* 0x0000000b05057207 */ /* 0x000fe20004000000 */
[----:B------:R-:W-:Y:S05]  /*de40*/  @!P2 BRA `(.L_x_2554) ;  /* 0xfffffea00000a947 */ /* 0x000fea000383ffff */
.L_x_2553:
[----:B------:R-:W-:Y:S05]  /*de50*/  BSYNC B1 ;  /* 0x0000000000017941 */ /* 0x000fea0003800000 */
.L_x_2552:
[----:B------:R-:W-:Y:S05]  /*de60*/  BRA `(.L_x_2555) ;  /* 0x0000019000007947 */ /* 0x000fea0003800000 */
.L_x_2551:
[----:B------:R-:W-:-:S13]  /*de70*/  ISETP.GE.U32.AND P0, PT, R27, c[0x0][0x18c], PT ;  /* 0x000063001b007a0c */ /* 0x000fda0003f06070 */
[----:B------:R-:W-:Y:S05]  /*de80*/  @P0 BRA `(.L_x_2555) ;  /* 0x0000017000000947 */ /* 0x000fea0003800000 */
[----:B------:R-:W-:-:S04]  /*de90*/  IMAD.MOV.U32 R2, RZ, RZ, R27 ;  /* 0x000000ffff027224 */ /* 0x000fc800078e001b */
.L_x_2556:
[----:B------:R-:W-:Y:S02]  /*dea0*/  IMAD R11, R9, c[0x0][0x10], R2 ;  /* 0x00000400090b7a24 */ /* 0x000fe400078e0202 */
[----:B------:R-:W-:Y:S02]  /*deb0*/  IMAD.MOV.U32 R12, RZ, RZ, 0x10 ;  /* 0x00000010ff0c7424 */ /* 0x000fe400078e00ff */
[----:B------:R-:W-:-:S04]  /*dec0*/  IMAD R11, R11, c[0x0][0x0], R26 ;  /* 0x000000000b0b7a24 */ /* 0x000fc800078e021a */
[----:B------:R-:W-:-:S05]  /*ded0*/  IMAD.WIDE.U32 R12, R11, R12, c[0x0][0x568] ;  /* 0x00015a000b0c7625 */ /* 0x000fca00078e000c */
[----:B------:R-:W2:Y:S04]  /*dee0*/  LDG.E.U16 R8, [R12.64] ;  /* 0x000000240c087981 */ /* 0x000ea8000c1e1500 */
[----:B------:R-:W3:Y:S01]  /*def0*/  LDG.E.64 R10, [R12.64+0x8] ;  /* 0x000008240c0a7981 */ /* 0x000ee2000c1e1b00 */
[----:B------:R-:W-:Y:S02]  /*df00*/  PRMT R15, R3, 0x9910, RZ ;  /* 0x00009910030f7816 */ /* 0x000fe400000000ff */
[----:B------:R-:W-:Y:S02]  /*df10*/  IADD3 R2, R2, c[0x0][0x4], RZ ;  /* 0x0000010002027a10 */ /* 0x000fe40007ffe0ff */
[----:B--2---:R-:W-:-:S04]  /*df20*/  PRMT R14, R8, 0x9910, RZ ;  /* 0x00009910080e7816 */ /* 0x004fc800000000ff */
[C---:B------:R-:W-:Y:S02]  /*df30*/  ISETP.NE.AND P3, PT, R15.reuse, R14, PT ;  /* 0x0000000e0f00720c */ /* 0x040fe40003f65270 */
[----:B---3--:R-:W-:Y:S02]  /*df40*/  ISETP.GE.U32.AND P0, PT, R0, R10, PT ;  /* 0x0000000a0000720c */ /* 0x008fe40003f06070 */
[----:B------:R-:W-:Y:S02]  /*df50*/  ISETP.GT.AND P2, PT, R15, R14, PT ;  /* 0x0000000e0f00720c */ /* 0x000fe40003f44270 */
[----:B------:R-:W-:Y:S02]  /*df60*/  ISETP.GE.AND.EX P0, PT, R5, R11, PT, P0 ;  /* 0x0000000b0500720c */ /* 0x000fe40003f06300 */
[----:B------:R-:W-:Y:S02]  /*df70*/  SEL R14, RZ, 0xffffffff, !P2 ;  /* 0xffffffffff0e7807 */ /* 0x000fe40005000000 */
[----:B------:R-:W-:-:S03]  /*df80*/  ISETP.GE.U32.AND P2, PT, R2, c[0x0][0x18c], PT ;  /* 0x0000630002007a0c */ /* 0x000fc60003f46070 */
[----:B------:R-:W-:-:S04]  /*df90*/  @!P3 SEL R14, RZ, 0xffffffff, P0 ;  /* 0xffffffffff0eb807 */ /* 0x000fc80000000000 */
[----:B------:R-:W-:-:S04]  /*dfa0*/  LOP3.LUT R14, R14, 0x1, RZ, 0xc0, !PT ;  /* 0x000000010e0e7812 */ /* 0x000fc800078ec0ff */
[----:B------:R-:W-:-:S04]  /*dfb0*/  ISETP.NE.U32.AND P0, PT, R14, 0x1, PT ;  /* 0x000000010e00780c */ /* 0x000fc80003f05070 */
[----:B------:R-:W-:Y:S02]  /*dfc0*/  SEL R3, R3, R8, !P0 ;  /* 0x0000000803037207 */ /* 0x000fe40004000000 */
[----:B------:R-:W-:Y:S02]  /*dfd0*/  SEL R0, R0, R10, !P0 ;  /* 0x0000000a00007207 */ /* 0x000fe40004000000 */
[----:B------:R-:W-:Y:S01]  /*dfe0*/  SEL R5, R5, R11, !P0 ;  /* 0x0000000b05057207 */ /* 0x000fe20004000000 */
[----:B------:R-:W-:Y:S05]  /*dff0*/  @!P2 BRA `(.L_x_2556) ;  /* 0xfffffea00000a947 */ /* 0x000fea000383ffff */
.L_x_2555:
[----:B------:R-:W-:Y:S05]  /*e000*/  BSYNC B0 ;  /* 0x0000000000007941 */ /* 0x000fea0003800000 */
.L_x_2550:
[----:B------:R-:W-:Y:S01]  /*e010*/  IMAD R2, R27, c[0x0][0x0], R26 ;  /* 0x000000001b027a24 */ /* 0x000fe200078e021a */
[----:B------:R-:W-:Y:S01]  /*e020*/  ULDC UR4, c[0x0][0x4] ;  /* 0x0000010000047ab9 */ /* 0x000fe20000000800 */
[----:B------:R-:W-:Y:S01]  /*e030*/  IMAD.MOV.U32 R8, RZ, RZ, R0 ;  /* 0x000000ffff087224 */ /* 0x000fe200078e0000 */
[----:B------:R-:W-:Y:S01]  /*e040*/  USHF.R.U32.HI UR4, URZ, 0x1, UR4 ;  /* 0x000000013f047899 */ /* 0x000fe20008011604 */
[----:B------:R-:W-:Y:S01]  /*e050*/  IMAD.MOV.U32 R9, RZ, RZ, R5 ;  /* 0x000000ffff097224 */ /* 0x000fe200078e0005 */
[----:B------:R0:W-:Y:S01]  /*e060*/  STS.U16 [R2.X16+0x10], R3 ;  /* 0x0000100302007388 */ /* 0x0001e2000000c400 */
[----:B------:R-:W-:-:S03]  /*e070*/  LEA R10, R2, 0x10, 0x4 ;  /* 0x00000010020a7811 */ /* 0x000fc600078e20ff */
[----:B------:R0:W-:Y:S01]  /*e080*/  STS.64 [R2.X16+0x18], R8 ;  /* 0x0000180802007388 */ /* 0x0001e2000000ca00 */
[----:B------:R-:W-:-:S13]  /*e090*/  ISETP.NE.AND P0, PT, RZ, UR4, PT ;  /* 0x00000004ff007c0c */ /* 0x000fda000bf05270 */
[----:B------:R-:W-:Y:S05]  /*e0a0*/  @!P0 BRA `(.L_x_2557) ;  /* 0x0000021000008947 */ /* 0x000fea0003800000 */
[----:B0-----:R-:W-:-:S05]  /*e0b0*/  MOV R8, UR4 ;  /* 0x0000000400087c02 */ /* 0x001fca0008000f00 */
.L_x_2560:
        /* <DEDUP_REMOVED lines=13> */
[-C--:B------:R-:W-:Y:S02]  /*e190*/  ISETP.NE.AND P4, PT, R16, R13.reuse, PT ;  /* 0x0000000d1000720c */ /* 0x080fe40003f85270 */
        /* <DEDUP_REMOVED lines=15> */
.L_x_2559:
[----:B------:R-:W-:Y:S05]  /*e290*/  BSYNC B0 ;  /* 0x0000000000007941 */ /* 0x000fea0003800000 */
.L_x_2558:
[----:B0-----:R-:W-:Y:S01]  /*e2a0*/  IMAD.MOV.U32 R8, RZ, RZ, R14 ;  /* 0x000000ffff087224 */ /* 0x001fe200078e000e */
[----:B------:R-:W-:Y:S05]  /*e2b0*/  @P2 BRA `(.L_x_2560) ;  /* 0xfffffe0000002947 */ /* 0x000fea000383ffff */
.L_x_2557:
[----:B0-----:R-:W-:-:S13]  /*e2c0*/  ISETP.NE.AND P0, PT, RZ, c[0x0][0x190], PT ;  /* 0x00006400ff007a0c */ /* 0x001fda0003f05270 */
[----:B------:R-:W-:Y:S05]  /*e2d0*/  @!P0 BRA `(.L_x_2561) ;  /* 0x0000045000008947 */ /* 0x000fea0003800000 */
[----:B------:R-:W-:Y:S01]  /*e2e0*/  IMAD.MOV.U32 R12, RZ, RZ, c[0x0][0x0] ;  /* 0x00000000ff0c7624 */ /* 0x000fe200078e00ff */
[----:B------:R-:W-:-:S04]  /*e2f0*/  MOV R11, c[0x0][0x0] ;  /* 0x00000000000b7a02 */ /* 0x000fc80000000f00 */
[----:B------:R-:W-:-:S13]  /*e300*/  ISETP.GT.AND P0, PT, R12, 0x20, PT ;  /* 0x000000200c00780c */ /* 0x000fda0003f04270 */
[----:B------:R-:W-:Y:S05]  /*e310*/  @!P0 BRA `(.L_x_2562) ;  /* 0x000002a000008947 */ /* 0x000fea0003800000 */
[----:B------:R-:W-:Y:S01]  /*e320*/  IMAD.MOV.U32 R8, RZ, RZ, R0 ;  /* 0x000000ffff087224 */ /* 0x000fe200078e0000 */
[----:B------:R-:W-:Y:S01]  /*e330*/  LEA.HI R12, R12, c[0x0][0x0], RZ, 0x1 ;  /* 0x000000000c0c7a11 */ /* 0x000fe200078f08ff */
[----:B------:R-:W-:Y:S01]  /*e340*/  IMAD.MOV.U32 R9, RZ, RZ, R5 ;  /* 0x000000ffff097224 */ /* 0x000fe200078e0005 */
[----:B------:R0:W-:Y:S01]  /*e350*/  STS.U16 [R2.X16+0x10], R3 ;  /* 0x0000100302007388 */ /* 0x0001e2000000c400 */
[----:B------:R-:W-:Y:S01]  /*e360*/  IMAD.MOV.U32 R11, RZ, RZ, 0x20 ;  /* 0x00000020ff0b7424 */ /* 0x000fe200078e00ff */
[----:B------:R-:W-:Y:S02]  /*e370*/  SHF.R.S32.HI R12, RZ, 0x1, R12 ;  /* 0x00000001ff0c7819 */ /* 0x000fe4000001140c */
[----:B------:R0:W-:Y:S02]  /*e380*/  STS.64 [R2.X16+0x18], R8 ;  /* 0x0000180802007388 */ /* 0x0001e4000000ca00 */
[----:B------:R-:W-:-:S13]  /*e390*/  ISETP.GE.AND P0, PT, R12, 0x20, PT ;  /* 0x000000200c00780c */ /* 0x000fda0003f06270 */
[----:B------:R-:W-:Y:S05]  /*e3a0*/  @!P0 BRA `(.L_x_2562) ;  /* 0x0000021000008947 */ /* 0x000fea0003800000 */
[----:B0-----:R-:W-:-:S04]  /*e3b0*/  IMAD.MOV.U32 R11, RZ, RZ, R12 ;  /* 0x000000ffff0b7224 */ /* 0x001fc800078e000c */
.L_x_2565:
        /* <DEDUP_REMOVED lines=27> */
.L_x_2564:
[----:B------:R-:W-:Y:S05]  /*e570*/  BSYNC B0 ;  /* 0x0000000000007941 */ /* 0x000fea0003800000 */
.L_x_2563:
[----:B------:R-:W-:-:S04]  /*e580*/  SHF.R.S32.HI R11, RZ, 0x1, R11 ;  /* 0x00000001ff0b7819 */ /* 0x000fc8000001140b */
[----:B------:R-:W-:-:S13]  /*e590*/  ISETP.GE.AND P0, PT, R11, 0x20, PT ;  /* 0x000000200b00780c */ /* 0x000fda0003f06270 */
[----:B------:R-:W-:Y:S05]  /*e5a0*/  @P0 BRA `(.L_x_2565) ;  /* 0xfffffe1000000947 */ /* 0x000fea000383ffff */
[----:B------:R-:W-:-:S04]  /*e5b0*/  IMAD.MOV.U32 R11, RZ, RZ, 0x20 ;  /* 0x00000020ff0b7424 */ /* 0x000fc800078e00ff */
.L_x_2562:
[----:B0-----:R-:W-:Y:S01]  /*e5c0*/  BAR.SYNC.DEFER_BLOCKING 0x0 ;  /* 0x0000000000007b1d */ /* 0x001fe20000010000 */
[----:B------:R-:W-:-:S13]  /*e5d0*/  ISETP.GE.AND P0, PT, R11, 0x2, PT ;  /* 0x000000020b00780c */ /* 0x000fda0003f06270 */
[----:B------:R-:W-:Y:S05]  /*e5e0*/  @!P0 BRA `(.L_x_2561) ;  /* 0x0000014000008947 */ /* 0x000fea0003800000 */
[----:B------:R-:W-:-:S04]  /*e5f0*/  IMAD.MOV.U32 R2, RZ, RZ, 0x1 ;  /* 0x00000001ff027424 */ /* 0x000fc800078e00ff */
.L_x_2566:
        /* <DEDUP_REMOVED lines=19> */
.L_x_2561:
[----:B------:R-:W-:Y:S05]  /*e730*/  @!P1 EXIT ;  /* 0x000000000000994d */ /* 0x000fea0003800000 */
[----:B------:R-:W-:Y:S01]  /*e740*/  ISETP.NE.U32.AND P0, PT, R6, RZ, PT ;  /* 0x000000ff0600720c */ /* 0x000fe20003f05070 */
[----:B------:R-:W-:Y:S02]  /*e750*/  ULDC.U8 UR4, c[0x0][0x580] ;  /* 0x0001600000047ab9 */ /* 0x000fe40000000000 */
[----:B------:R-:W-:Y:S02]  /*e760*/  ISETP.NE.AND P1, PT, RZ, UR4, PT ;  /* 0x00000004ff007c0c */ /* 0x000fe4000bf25270 */
[----:B------:R-:W-:-:S02]  /*e770*/  ISETP.NE.AND.EX P0, PT, R4, RZ, PT, P0 ;  /* 0x000000ff0400720c */ /* 0x000fc40003f05300 */
[----:B------:R-:W-:-:S04]  /*e780*/  SEL R9, RZ, c[0x0][0x578], !P1 ;  /* 0x00015e00ff097a07 */ /* 0x000fc80004800000 */
[----:B------:R-:W-:Y:S02]  /*e790*/  IADD3 R16, P2, R0, R9, RZ ;  /* 0x0000000900107210 */ /* 0x000fe40007f5e0ff */
[----:B------:R-:W-:-:S04]  /*e7a0*/  SEL R0, RZ, c[0x0][0x57c], !P1 ;  /* 0x00015f00ff007a07 */ /* 0x000fc80004800000 */
[----:B------:R-:W-:Y:S01]  /*e7b0*/  IADD3.X R17, R5, R0, RZ, P2, !PT ;  /* 0x0000000005117210 */ /* 0x000fe200017fe4ff */
[----:B------:R-:W-:Y:S05]  /*e7c0*/  @!P0 BRA `(.L_x_2567) ;  /* 0x0000030000008947 */ /* 0x000fea0003800000 */
[----:B------:R-:W-:Y:S02]  /*e7d0*/  ULDC.U8 UR4, c[0x0][0x581] ;  /* 0x0001604000047ab9 */ /* 0x000fe40000000000 */
[----:B------:R-:W-:Y:S01]  /*e7e0*/  ISETP.NE.AND P3, PT, RZ, UR4, PT ;  /* 0x00000004ff007c0c */ /* 0x000fe2000bf65270 */
[----:B------:R-:W-:-:S12]  /*e7f0*/  @!P1 BRA `(.L_x_2568) ;  /* 0x000000f000009947 */ /* 0x000fd80003800000 */
[----:B------:R-:W2:Y:S04]  /*e800*/  LDG.E.U16 R0, [R6.64] ;  /* 0x0000002406007981 */ /* 0x000ea8000c1e1500 */
[----:B------:R-:W3:Y:S01]  /*e810*/  LDG.E.64 R4, [R6.64+0x8] ;  /* 0x0000082406047981 */ /* 0x000ee2000c1e1b00 */
[----:B------:R-:W-:Y:S02]  /*e820*/  PRMT R9, R3, 0x9910, RZ ;  /* 0x0000991003097816 */ /* 0x000fe400000000ff */
[----:B--2---:R-:W-:-:S04]  /*e830*/  PRMT R2, R0, 0x9910, RZ ;  /* 0x0000991000027816 */ /* 0x004fc800000000ff */
[-C--:B------:R-:W-:Y:S02]  /*e840*/  ISETP.NE.AND P2, PT, R2, R9.reuse, PT ;  /* 0x000000090200720c */ /* 0x080fe40003f45270 */
[----:B---3--:R-:W-:Y:S02]  /*e850*/  ISETP.GE.U32.AND P0, PT, R4, R16, PT ;  /* 0x000000100400720c */ /* 0x008fe40003f06070 */
        /* <DEDUP_REMOVED lines=9> */
.L_x_2568:
        /* <DEDUP_REMOVED lines=23> */
.L_x_2570:
[----:B------:R-:W-:-:S05]  /*ea60*/  IADD3 R18, P0, R18, c[0x0][0x550], RZ ;  /* 0x0001540012127a10 */ /* 0x000fca0007f1e0ff */
[----:B------:R-:W-:-:S05]  /*ea70*/  IMAD.X R19, RZ, RZ, c[0x0][0x554], P0 ;  /* 0x00015500ff137624 */ /* 0x000fca00000e06ff */
[----:B------:R-:W-:Y:S01]  /*ea80*/  STG.E.64 [R18.64], R16 ;  /* 0x0000001012007986 */ /* 0x000fe2000c101b24 */
[----:B------:R-:W-:Y:S05]  /*ea90*/  EXIT ;  /* 0x000000000000794d */ /* 0x000fea0003800000 */
.L_x_2569:
[----:B------:R-:W-:Y:S04]  /*eaa0*/  STG.E.64 [R6.64+0x8], R16 ;  /* 0x0000081006007986 */ /* 0x000fe8000c101b24 */
[----:B------:R-:W-:Y:S01]  /*eab0*/  STG.E.U16 [R6.64], R3 ;  /* 0x0000000306007986 */ /* 0x000fe2000c101524 */
[----:B------:R-:W-:Y:S05]  /*eac0*/  EXIT ;  /* 0x000000000000794d */ /* 0x000fea0003800000 */
.L_x_2567:
[----:B------:R-:W-:Y:S05]  /*ead0*/  @!P1 BRA `(.L_x_2571) ;  /* 0x0000014000009947 */ /* 0x000fea0003800000 */
[----:B------:R-:W-:Y:S01]  /*eae0*/  MOV R2, 0x0 ;  /* 0x0000000000027802 */ /* 0x000fe20000000f00 */
[----:B------:R-:W-:Y:S01]  /*eaf0*/  IMAD.MOV.U32 R5, RZ, RZ, c[0x4][0x3cc] ;  /* 0x0100f300ff057624 */ /* 0x000fe200078e00ff */
[----:B------:R-:W-:Y:S01]  /*eb00*/  MOV R4, c[0x4][0x3c8] ;  /* 0x0100f20000047a02 */ /* 0x000fe20000000f00 */
[----:B------:R-:W-:Y:S01]  /*eb10*/  IMAD.MOV.U32 R6, RZ, RZ, c[0x4][0x3c0] ;  /* 0x0100f000ff067624 */ /* 0x000fe200078e00ff */
[----:B------:R-:W-:Y:S01]  /*eb20*/  MOV R11, c[0x4][0x22c] ;  /* 0x01008b00000b7a02 */ /* 0x000fe20000000f00 */
[----:B------:R-:W-:Y:S01]  /*eb30*/  IMAD.MOV.U32 R7, RZ, RZ, c[0x4][0x3c4] ;  /* 0x0100f100ff077624 */ /* 0x000fe200078e00ff */
[----:B------:R-:W0:Y:S01]  /*eb40*/  LDC.64 R2, c[0x4][R2] ;  /* 0x0100000002027b82 */ /* 0x000e220000000a00 */
        /* <DEDUP_REMOVED lines=12> */
[----:B------:R-:W-:Y:S02]  /*ec10*/  CS2R R16, SRZ ;  /* 0x0000000000107805 */ /* 0x000fe4000001ff00 */
.L_x_2571:
[----:B------:R-:W-:Y:S02]  /*ec20*/  ULDC.U8 UR4, c[0x0][0x581] ;  /* 0x0001604000047ab9 */ /* 0x000fe40000000000 */
[----:B------:R-:W-:-:S13]  /*ec30*/  ISETP.NE.AND P0, PT, RZ, UR4, PT ;  /* 0x00000004ff007c0c */ /* 0x000fda000bf05270 */
[----:B------:R-:W-:Y:S05]  /*ec40*/  @!P0 BRA `(.L_x_2572) ;  /* 0x000001a000008947 */ /* 0x000fea0003800000 */
[----:B------:R-:W-:-:S05]  /*ec50*/  IMAD.MOV.U32 R0, RZ, RZ, 0x1 ;  /* 0x00000001ff007424 */ /* 0x000fca00078e00ff */
[----:B------:R-:W-:-:S13]  /*ec60*/  ISETP.NE.AND P0, PT, R0, c[0x0][0x584], PT ;  /* 0x0001610000007a0c */ /* 0x000fda0003f05270 */
[----:B------:R-:W-:Y:S05]  /*ec70*/  @!P0 BRA `(.L_x_2573) ;  /* 0x0000013000008947 */ /* 0x000fea0003800000 */
[----:B------:R-:W-:Y:S01]  /*ec80*/  MOV R2, 0x0 ;  /* 0x0000000000027802 */ /* 0x000fe20000000f00 */
[----:B------:R-:W-:Y:S01]  /*ec90*/  HFMA2.MMA R13, -RZ, RZ, 0, 0 ;  /* 0x00000000ff0d7435 */ /* 0x000fe200000001ff */
[----:B------:R-:W-:Y:S01]  /*eca0*/  IMAD.MOV.U32 R4, RZ, RZ, c[0x4][0x3d8] ;  /* 0x0100f600ff047624 */ /* 0x000fe200078e00ff */
[----:B------:R-:W-:Y:S01]  /*ecb0*/  MOV R6, c[0x4][0x3c0] ;  /* 0x0100f00000067a02 */ /* 0x000fe20000000f00 */
[----:B------:R-:W-:Y:S02]  /*ecc0*/  IMAD.MOV.U32 R5, RZ, RZ, c[0x4][0x3dc] ;  /* 0x0100f700ff057624 */ /* 0x000fe400078e00ff */
        /* <DEDUP_REMOVED lines=14> */
.L_x_2573:
[----:B------:R-:W-:-:S05]  /*edb0*/  IADD3 R18, P0, R18, c[0x0][0x550], RZ ;  /* 0x0001540012127a10 */ /* 0x000fca0007f1e0ff */
[----:B------:R-:W-:-:S05]  /*edc0*/  IMAD.X R19, RZ, RZ, c[0x0][0x554], P0 ;  /* 0x00015500ff137624 */ /* 0x000fca00000e06ff */
[----:B------:R-:W-:Y:S01]  /*edd0*/  STG.E.64 [R18.64], R16 ;  /* 0x0000001012007986 */ /* 0x000fe2000c101b24 */
[----:B------:R-:W-:Y:S05]  /*ede0*/  EXIT ;  /* 0x000000000000794d */ /* 0x000fea0003800000 */
.L_x_2572:
[----:B------:R-:W-:Y:S01]  /*edf0*/  MOV R2, 0x0 ;  /* 0x0000000000027802 */ /* 0x000fe20000000f00 */
[----:B------:R-:W-:Y:S01]  /*ee00*/  HFMA2.MMA R8, -RZ, RZ, 0, 4.4405460357666015625e-05 ;  /* 0x000002e9ff087435 */ /* 0x000fe200000001ff */
[----:B------:R-:W-:Y:S02]  /*ee10*/  IMAD.MOV.U32 R4, RZ, RZ, c[0x4][0x3c8] ;  /* 0x0100f200ff047624 */ /* 0x000fe400078e00ff */
[----:B------:R-:W-:Y:S02]  /*ee20*/  IMAD.MOV.U32 R5, RZ, RZ, c[0x4][0x3cc] ;  /* 0x0100f300ff057624 */ /* 0x000fe400078e00ff */
[----:B------:R-:W0:Y:S01]  /*ee30*/  LDC.64 R2, c[0x4][R2] ;  /* 0x0100000002027b82 */ /* 0x000e220000000a00 */
[----:B------:R-:W-:Y:S02]  /*ee40*/  IMAD.MOV.U32 R6, RZ, RZ, c[0x4][0x3c0] ;  /* 0x0100f000ff067624 */ /* 0x000fe400078e00ff */
[----:B------:R-:W-:-:S02]  /*ee50*/  IMAD.MOV.U32 R7, RZ, RZ, c[0x4][0x3c4] ;  /* 0x0100f100ff077624 */ /* 0x000fc400078e00ff */
        /* <DEDUP_REMOVED lines=12> */
[----:B------:R-:W-:Y:S05]  /*ef20*/  EXIT ;  /* 0x000000000000794d */ /* 0x000fea0003800000 */
.L_x_2542:
        /* <DEDUP_REMOVED lines=24> */
[----:B------:R-:W2:Y:S04]  /*f0b0*/  LDG.E.U16 R3, [R6.64] ;  /* 0x0000002406037981 */ /* 0x000ea8000c1e1500 */
[----:B------:R-:W3:Y:S01]  /*f0c0*/  LDG.E.64 R4, [R6.64+0x8] ;  /* 0x0000082406047981 */ /* 0x000ee2000c1e1b00 */
[----:B------:R-:W-:-:S02]  /*f0d0*/  PRMT R9, R0, 0x9910, RZ ;  /* 0x0000991000097816 */ /* 0x000fc400000000ff */
        /* <DEDUP_REMOVED lines=12> */
.L_x_2575:
[----:B------:R-:W-:Y:S05]  /*f1a0*/  @!P3 BRA `(.L_x_2576) ;  /* 0x000001a00000b947 */ /* 0x000fea0003800000 */
[----:B------:R-:W-:-:S10]  /*f1b0*/  HFMA2.MMA R0, -RZ, RZ, 0, 5.9604644775390625e-08 ;  /* 0x00000001ff007435 */ /* 0x000fd400000001ff */
        /* <DEDUP_REMOVED lines=13> */
[----:B-----5:R-:W-:Y:S01]  /*f290*/  LEPC R18 ;  /* 0x000000000012734e */ /* 0x020fe20000000000 */
[----:B------:R-:W-:Y:S02]  /*f2a0*/  MOV R3, 0xf310 ;  /* 0x0000f31000037802 */ /* 0x000fe40000000f00 */
[----:B------:R-:W-:Y:S02]  /*f2b0*/  MOV R20, 0xf290 ;  /* 0x0000f29000147802 */ /* 0x000fe40000000f00 */
[----:B------:R-:W-:Y:S02]  /*f2c0*/  MOV R21, 0x0 ;  /* 0x0000000000157802 */ /* 0x000fe40000000f00 */
[----:B------:R-:W-:Y:S02]  /*f2d0*/  MOV R0, 0x0 ;  /* 0x0000000000007802 */ /* 0x000fe40000000f00 */
[----:B------:R-:W-:-:S04]  /*f2e0*/  IADD3 R20, P0, P1, -R20, R3, R18 ;  /* 0x0000000314147210 */ /* 0x000fc8000791e112 */
[----:B------:R-:W-:-:S04]  /*f2f0*/  IADD3.X R21, ~R0, R21, R19, P0, P1 ;  /* 0x0000001500157210 */ /* 0x000fc800007e2513 */
[----:B0-----:R-:W-:Y:S05]  /*f300*/  CALL.ABS.NOINC R14 ;  /* 0x000000000e007343 */ /* 0x001fea0003c00000 */
.L_x_2577:
[----:B------:R-:W-:-:S05]  /*f310*/  IADD3 R2, P0, R2, c[0x0][0x550], RZ ;  /* 0x0001540002027a10 */ /* 0x000fca0007f1e0ff */
[----:B------:R-:W-:-:S05]  /*f320*/  IMAD.X R3, RZ, RZ, c[0x0][0x554], P0 ;  /* 0x00015500ff037624 */ /* 0x000fca00000e06ff */
[----:B------:R-:W-:Y:S01]  /*f330*/  STG.E.64 [R2.64], R16 ;  /* 0x0000001002007986 */ /* 0x000fe2000c101b24 */
[----:B------:R-:W-:Y:S05]  /*f340*/  EXIT ;  /* 0x000000000000794d */ /* 0x000fea0003800000 */
.L_x_2576:
[----:B------:R-:W-:Y:S04]  /*f350*/  STG.E.64 [R6.64+0x8], R16 ;  /* 0x0000081006007986 */ /* 0x000fe8000c101b24 */
[----:B------:R-:W-:Y:S01]  /*f360*/  STG.E.U16 [R6.64], R0 ;  /* 0x0000000006007986 */ /* 0x000fe2000c101524 */
[----:B------:R-:W-:Y:S05]  /*f370*/  EXIT ;  /* 0x000000000000794d */ /* 0x000fea0003800000 */
.L_x_2574:
[----:B------:R-:W-:Y:S05]  /*f380*/  @!P2 BRA `(.L_x_2578) ;  /* 0x000001400000a947 */ /* 0x000fea0003800000 */
[----:B------:R-:W-:Y:S01]  /*f390*/  MOV R14, 0x0 ;  /* 0x00000000000e7802 */ /* 0x000fe20000000f00 */
[----:B------:R-:W-:Y:S01]  /*f3a0*/  HFMA2.MMA R12, -RZ, RZ, 0, 5.9604644775390625e-08 ;  /* 0x00000001ff0c7435 */ /* 0x000fe200000001ff */
[----:B------:R-:W-:Y:S01]  /*f3b0*/  IMAD.MOV.U32 R4, RZ, RZ, c[0x4][0x3c8] ;  /* 0x0100f200ff047624 */ /* 0x000fe200078e00ff */
[----:B------:R-:W-:Y:S01]  /*f3c0*/  MOV R5, c[0x4][0x3cc] ;  /* 0x0100f30000057a02 */ /* 0x000fe20000000f00 */
[----:B------:R-:W-:-:S02]  /*f3d0*/  IMAD.MOV.U32 R6, RZ, RZ, c[0x4][0x3c0] ;  /* 0x0100f000ff067624 */ /* 0x000fc400078e00ff */
[----:B------:R-:W0:Y:S01]  /*f3e0*/  LDC.64 R14, c[0x4][R14] ;  /* 0x010000000e0e7b82 */ /* 0x000e220000000a00 */
[----:B------:R-:W-:Y:S02]  /*f3f0*/  IMAD.MOV.U32 R7, RZ, RZ, c[0x4][0x3c4] ;  /* 0x0100f100ff077624 */ /* 0x000fe400078e00ff */
[----:B------:R-:W-:Y:S02]  /*f400*/  IMAD.MOV.U32 R8, RZ, RZ, 0x2dd ;  /* 0x000002ddff087424 */ /* 0x000fe400078e00ff */
[----:B------:R-:W-:Y:S02]  /*f410*/  IMAD.MOV.U32 R10, RZ, RZ, c[0x4][0x228] ;  /* 0x01008a00ff0a7624 */ /* 0x000fe400078e00ff */
[----:B------:R-:W-:Y:S02]  /*f420*/  IMAD.MOV.U32 R11, RZ, RZ, c[0x4][0x22c] ;  /* 0x01008b00ff0b7624 */ /* 0x000fe400078e00ff */
[----:B------:R-:W-:Y:S02]  /*f430*/  IMAD.MOV.U32 R13, RZ, RZ, RZ ;  /* 0x000000ffff0d7224 */ /* 0x000fe400078e00ff */
[----:B------:R-:W-:Y:S01]  /*f440*/  LEPC R16 ;  /* 0x000000000010734e */ /* 0x000fe20000000000 */
[----:B------:R-:W-:-:S02]  /*f450*/  MOV R3, 0xf4c0 ;  /* 0x0000f4c000037802 */ /* 0x000fc40000000f00 */
[----:B------:R-:W-:Y:S02]  /*f460*/  MOV R20, 0xf440 ;  /* 0x0000f44000147802 */ /* 0x000fe40000000f00 */
[----:B-----5:R-:W-:Y:S02]  /*f470*/  MOV R21, 0x0 ;  /* 0x0000000000157802 */ /* 0x020fe40000000f00 */
[----:B------:R-:W-:Y:S02]  /*f480*/  MOV R0, 0x0 ;  /* 0x0000000000007802 */ /* 0x000fe40000000f00 */
[----:B------:R-:W-:-:S04]  /*f490*/  IADD3 R20, P0, P1, -R20, R3, R16 ;  /* 0x0000000314147210 */ /* 0x000fc8000791e110 */
[----:B------:R-:W-:-:S04]  /*f4a0*/  IADD3.X R21, ~R0, R21, R17, P0, P1 ;  /* 0x0000001500157210 */ /* 0x000fc800007e2511 */
[----:B0-----:R-:W-:Y:S05]  /*f4b0*/  CALL.ABS.NOINC R14 ;  /* 0x000000000e007343 */ /* 0x001fea0003c00000 */
[----:B------:R-:W-:Y:S02]  /*f4c0*/  CS2R R16, SRZ ;  /* 0x0000000000107805 */ /* 0x000fe4000001ff00 */
.L_x_2578:
        /* <DEDUP_REMOVED lines=25> */
.L_x_2580:
[----:B------:R-:W-:-:S04]  /*f660*/  IADD3 R2, P0, R2, c[0x0][0x550], RZ ;  /* 0x0001540002027a10 */ /* 0x000fc80007f1e0ff */
[----:B------:R-:W-:-:S05]  /*f670*/  IADD3.X R3, RZ, c[0x0][0x554], RZ, P0, !PT ;  /* 0x00015500ff037a10 */ /* 0x000fca00007fe4ff */
[----:B------:R-:W-:Y:S01]  /*f680*/  STG.E.64 [R2.64], R16 ;  /* 0x0000001002007986 */ /* 0x000fe2000c101b24 */
[----:B------:R-:W-:Y:S05]  /*f690*/  EXIT ;  /* 0x000000000000794d */ /* 0x000fea0003800000 */
.L_x_2579:
        /* <DEDUP_REMOVED lines=14> */
[----:B-----5:R-:W-:Y:S02]  /*f780*/  MOV R21, 0x0 ;  /* 0x0000000000157802 */ /* 0x020fe40000000f00 */
[----:B------:R-:W-:-:S02]  /*f790*/  MOV R0, 0x0 ;  /* 0x0000000000007802 */ /* 0x000fc40000000f00 */
[----:B------:R-:W-:-:S04]  /*f7a0*/  IADD3 R20, P0, P1, -R20, R9, R14 ;  /* 0x0000000914147210 */ /* 0x000fc8000791e10e */
[----:B------:R-:W-:-:S04]  /*f7b0*/  IADD3.X R21, ~R0, R21, R15, P0, P1 ;  /* 0x0000001500157210 */ /* 0x000fc800007e250f */
[----:B0-----:R-:W-:Y:S05]  /*f7c0*/  CALL.ABS.NOINC R2 ;  /* 0x0000000002007343 */ /* 0x001fea0003c00000 */
[----:B------:R-:W-:Y:S05]  /*f7d0*/  EXIT ;  /* 0x000000000000794d */ /* 0x000fea0003800000 */
        .weak           $__internal_12_$__cuda_sm20_div_u64
        .type           $__internal_12_$__cuda_sm20_div_u64,@function
        .size           $__internal_12_$__cuda_sm20_div_u64,($__internal_13_$__cuda_sm20_rem_u64 - $__internal_12_$__cuda_sm20_div_u64)
$__internal_12_$__cuda_sm20_div_u64:
        /* <DEDUP_REMOVED lines=10> */
[----:B------:R-:W-:-:S03]  /*f880*/  IMAD.HI.U32 R14, R12, R19, RZ ;  /* 0x000000130c0e7227 */ /* 0x000fc600078e00ff */
[----:B------:R-:W-:Y:S01]  /*f890*/  IADD3.X R21, RZ, ~R15, RZ, P0, !PT ;  /* 0x8000000fff157210 */ /* 0x000fe200007fe4ff */
[----:B------:R-:W-:-:S04]  /*f8a0*/  IMAD.MOV.U32 R15, RZ, RZ, R12 ;  /* 0x000000ffff0f7224 */ /* 0x000fc800078e000c */
        /* <DEDUP_REMOVED lines=26> */
[----:B------:R-:W-:-:S04]  /*fa50*/  IADD3 R16, P1, R15, R12, RZ ;  /* 0x0000000c0f107210 */ /* 0x000fc80007f3e0ff */
[----:B------:R-:W-:Y:S01]  /*fa60*/  IADD3.X R14, R14, RZ, RZ, P0, !PT ;  /* 0x000000ff0e0e7210 */ /* 0x000fe200007fe4ff */
[----:B------:R-:W-:-:S04]  /*fa70*/  IMAD.WIDE.U32 R12, R16, R7, RZ ;  /* 0x00000007100c7225 */ /* 0x000fc800078e00ff */
[----:B------:R-:W-:Y:S01]  /*fa80*/  IMAD.X R14, RZ, RZ, R14, P1 ;  /* 0x000000ffff0e7224 */ /* 0x000fe200008e060e */
[----:B------:R-:W-:Y:S01]  /*fa90*/  IADD3 R18, P1, -R12, R4, RZ ;  /* 0x000000040c127210 */ /* 0x000fe20007f3e1ff */
[----:B------:R-:W-:-:S03]  /*faa0*/  IMAD R13, R16, R9, R13 ;  /* 0x00000009100d7224 */ /* 0x000fc600078e020d */
[-C--:B------:R-:W-:Y:S01]  /*fab0*/  ISETP.GE.U32.AND P0, PT, R18, R7.reuse, PT ;  /* 0x000000071200720c */ /* 0x080fe20003f06070 */
[----:B------:R-:W-:-:S04]  /*fac0*/  IMAD R13, R14, R7, R13 ;  /* 0x000000070e0d7224 */ /* 0x000fc800078e020d */
[----:B------:R-:W-:Y:S01]  /*fad0*/  IMAD.X R6, R6, 0x1, ~R13, P1 ;  /* 0x0000000106067824 */ /* 0x000fe200008e0e0d */
[CC--:B------:R-:W-:Y:S02]  /*fae0*/  IADD3 R4, P1, -R7.reuse, R18.reuse, RZ ;  /* 0x0000001207047210 */ /* 0x0c0fe40007f3e1ff */
        /* <DEDUP_REMOVED lines=8> */
[----:B------:R-:W-:Y:S02]  /*fb70*/  SEL R14, R15, R14, P0 ;  /* 0x0000000e0f0e7207 */ /* 0x000fe40000000000 */
[----:B------:R-:W-:Y:S02]  /*fb80*/  ISETP.GE.U32.AND P0, PT, R4, R7, PT ;  /* 0x000000070400720c */ /* 0x000fe40003f06070 */
[----:B------:R-:W-:Y:S02]  /*fb90*/  IADD3 R6, P3, R13, 0x1, RZ ;  /* 0x000000010d067810 */ /* 0x000fe40007f7e0ff */
[----:B------:R-:W-:Y:S02]  /*fba0*/  ISETP.GE.U32.AND.EX P0, PT, R12, R9, PT, P0 ;  /* 0x000000090c00720c */ /* 0x000fe40003f06100 */
[----:B------:R-:W-:Y:S01]  /*fbb0*/  MOV R12, R3 ;  /* 0x00000003000c7202 */ /* 0x000fe20000000f00 */
[----:B------:R-:W-:Y:S01]  /*fbc0*/  IMAD.X R15, RZ, RZ, R14, P3 ;  /* 0x000000ffff0f7224 */ /* 0x000fe200018e060e */
[----:B------:R-:W-:Y:S01]  /*fbd0*/  SEL R6, R6, R13, P0 ;  /* 0x0000000d06067207 */ /* 0x000fe20000000000 */
[----:B------:R-:W-:Y:S01]  /*fbe0*/  IMAD.MOV.U32 R13, RZ, RZ, 0x0 ;  /* 0x00000000ff0d7424 */ /* 0x000fe200078e00ff */
[----:B------:R-:W-:-:S02]  /*fbf0*/  ISETP.NE.AND.EX P1, PT, R9, RZ, PT, P1 ;  /* 0x000000ff0900720c */ /* 0x000fc40003f25310 */
[----:B------:R-:W-:Y:S02]  /*fc00*/  SEL R15, R15, R14, P0 ;  /* 0x0000000e0f0f7207 */ /* 0x000fe40000000000 */
[----:B------:R-:W-:Y:S02]  /*fc10*/  SEL R6, R6, 0xffffffff, P1 ;  /* 0xffffffff06067807 */ /* 0x000fe40000800000 */
[----:B------:R-:W-:Y:S01]  /*fc20*/  SEL R15, R15, 0xffffffff, P1 ;  /* 0xffffffff0f0f7807 */ /* 0x000fe20000800000 */
[----:B------:R-:W-:Y:S06]  /*fc30*/  RET.REL.NODEC R12 `(_ZN2at6native13reduce_kernelILi512ELi1ENS0_8ReduceOpIsNS0_9ArgMaxOpsIsEEjlLi4ELi4EEEEEvT1_) ;  /* 0xffff03c00c007950 */ /* 0x000fec0003c3ffff */
        .weak           $__internal_13_$__cuda_sm20_rem_u64
        .type           $__internal_13_$__cuda_sm20_rem_u64,@function
        .size           $__internal_13_$__cuda_sm20_rem_u64,(.L_x_6815 - $__internal_13_$__cuda_sm20_rem_u64)
$__internal_13_$__cuda_sm20_rem_u64:
        /* <DEDUP_REMOVED lines=17> */
[----:B------:R-:W-:Y:S02]  /*fd50*/  IADD3 R13, P2, R23, R12, RZ ;  /* 0x0000000c170d7210 */ /* 0x000fe40007f5e0ff */
[----:B------:R-:W-:-:S03]  /*fd60*/  IADD3.X R12, R21, R11, RZ, P0, !PT ;  /* 0x0000000b150c7210 */ /* 0x000fc600007fe4ff */
        /* <DEDUP_REMOVED lines=27> */
[----:B------:R-:W-:-:S05]  /*ff20*/  IMAD R10, R17, R14, R13 ;  /* 0x0000000e110a7224 */ /* 0x000fca00078e020d */
[----:B------:R-:W-:Y:S01]  /*ff30*/  IADD3.X R15, ~R10, R15, RZ, P1, !PT ;  /* 0x0000000f0a0f7210 */ /* 0x000fe20000ffe5ff */
[----:B------:R-:W-:Y:S01]  /*ff40*/  IMAD.MOV.U32 R10, RZ, RZ, R4 ;  /* 0x000000ffff0a7224 */ /* 0x000fe200078e0004 */
[----:B------:R-:W-:Y:S02]  /*ff50*/  IADD3 R11, P1, -R14, R3, RZ ;  /* 0x000000030e0b7210 */ /* 0x000fe40007f3e1ff */
[----:B------:R-:W-:-:S03]  /*ff60*/  ISETP.GE.U32.AND.EX P0, PT, R15, R6, PT, P0 ;  /* 0x000000060f00720c */ /* 0x000fc60003f06100 */
[----:B------:R-:W-:Y:S01]  /*ff70*/  IMAD.X R13, R15, 0x1, ~R6, P1 ;  /* 0x000000010f0d7824 */ /* 0x000fe200008e0e06 */
[----:B------:R-:W-:Y:S02]  /*ff80*/  SEL R11, R11, R3, P0 ;  /* 0x000000030b0b7207 */ /* 0x000fe40000000000 */
[C---:B------:R-:W-:Y:S02]  /*ff90*/  ISETP.NE.U32.AND P1, PT, R14.reuse, RZ, PT ;  /* 0x000000ff0e00720c */ /* 0x040fe40003f25070 */
[----:B------:R-:W-:Y:S02]  /*ffa0*/  SEL R13, R13, R15, P0 ;  /* 0x0000000f0d0d7207 */ /* 0x000fe40000000000 */
[----:B------:R-:W-:Y:S02]  /*ffb0*/  ISETP.GE.U32.AND P0, PT, R11, R14, PT ;  /* 0x0000000e0b00720c */ /* 0x000fe40003f06070 */
[----:B------:R-:W-:Y:S02]  /*ffc0*/  IADD3 R3, P2, -R14, R11, RZ ;  /* 0x0000000b0e037210 */ /* 0x000fe40007f5e1ff */
[----:B------:R-:W-:-:S02]  /*ffd0*/  ISETP.GE.U32.AND.EX P0, PT, R13, R6, PT, P0 ;  /* 0x000000060d00720c */ /* 0x000fc40003f06100 */
[----:B------:R-:W-:Y:S01]  /*ffe0*/  ISETP.NE.AND.EX P1, PT, R6, RZ, PT, P1 ;  /* 0x000000ff0600720c */ /* 0x000fe20003f25310 */
[----:B------:R-:W-:Y:S01]  /*fff0*/  IMAD.X R15, R13, 0x1, ~R6, P2 ;  /* 0x000000010d0f7824 */ /* 0x000fe200010e0e06 */
[----:B------:R-:W-:Y:S01]  /*10000*/  SEL R14, R3, R11, P0 ;  /* 0x0000000b030e7207 */ /* 0x000fe20000000000 */
[----:B------:R-:W-:-:S03]  /*10010*/  IMAD.MOV.U32 R11, RZ, RZ, 0x0 ;  /* 0x00000000ff0b7424 */ /* 0x000fc600078e00ff */
[----:B------:R-:W-:Y:S02]  /*10020*/  SEL R15, R15, R13, P0 ;  /* 0x0000000d0f0f7207 */ /* 0x000fe40000000000 */
[----:B------:R-:W-:Y:S02]  /*10030*/  SEL R14, R14, 0xffffffff, P1 ;  /* 0xffffffff0e0e7807 */ /* 0x000fe40000800000 */
[----:B------:R-:W-:Y:S01]  /*10040*/  SEL R15, R15, 0xffffffff, P1 ;  /* 0xffffffff0f0f7807 */ /* 0x000fe20000800000 */
[----:B------:R-:W-:Y:S06]  /*10050*/  RET.REL.NODEC R10 `(_ZN2at6native13reduce_kernelILi512ELi1ENS0_8ReduceOpIsNS0_9ArgMaxOpsIsEEjlLi4ELi4EEEEEvT1_) ;  /* 0xfffeffa00a007950 */ /* 0x000fec0003c3ffff */
.L_x_2581:
        /* <DEDUP_REMOVED lines=10> */
.L_x_6815:


//--------------------- .text._ZN2at6native13reduce_kernelILi256ELi2ENS0_8ReduceOpIsNS0_9ArgMaxOpsIsEEjlLi4ELi4EEEEEvT1_ --------------------------
	.section	.text._ZN2at6native13reduce_kernelILi256ELi2ENS0_8ReduceOpIsNS0_9ArgMaxOpsIsEEjlLi4ELi4EEEEEvT1_,"ax",@progbits
	.sectioninfo	@"SHI_REGISTERS=53"
	.align	128
        .global         _ZN2at6native13reduce_kernelILi256ELi2ENS0_8ReduceOpIsNS0_9ArgMaxOpsIsEEjlLi4ELi4EEEEEvT1_
        .type           _ZN2at6native13reduce_kernelILi256ELi2ENS0_8ReduceOpIsNS0_9ArgMaxOpsIsEEjlLi4ELi4EEEEEvT1_,@function
        .size           _ZN2at6native13reduce_kernelILi256ELi2ENS0_8ReduceOpIsNS0_9ArgMaxOpsIsEEjlLi4ELi4EEEEEvT1_,(.L_x_6817 - _ZN2at6native13reduce_kernelILi256ELi2ENS0_8ReduceOpIsNS0_9ArgMaxOpsIsEEjlLi4ELi4EEEEEvT1_)
        .other          _ZN2at6native13reduce_kernelILi256ELi2ENS0_8ReduceOpIsNS0_9ArgMaxOpsIsEEjlLi4ELi4EEEEEvT1_,@"STO_CUDA_ENTRY STV_DEFAULT"
_ZN2at6native13reduce_kernelILi256ELi2ENS0_8ReduceOpIsNS0_9ArgMaxOpsIsEEjlLi4ELi4EEEEEvT1_:
.text._ZN2at6native13reduce_kernelILi256ELi2ENS0_8ReduceOpIsNS0_9ArgMaxOpsIsEEjlLi4ELi4EEEEEvT1_:
[----:B------:R-:W-:Y:S02]  /*0000*/  IMAD.MOV.U32 R1, RZ, RZ, c[0x0][0x28] ;  /* 0x00000a00ff017624 */ /* 0x000fe400078e00ff */
[----:B------:R-:W0:Y:S01]  /*0010*/  S2R R17, SR_TID.X ;  /* 0x0000000000117919 */ /* 0x000e220000002100 */
[----:B------:R-:W-:-:S03]  /*0020*/  ISETP.NE.AND P0, PT, RZ, c[0x0][0x34c], PT ;  /* 0x0000d300ff007a0c */ /* 0x000fc60003f05270 */
[----:B------:R-:W1:Y:S04]  /*0030*/  S2R R2, SR_TID.Y ;  /* 0x0000000000027919 */ /* 0x000e680000002200 */
[----:B------:R-:W2:Y:S01]  /*0040*/  S2R R0, SR_CTAID.X ;  /* 0x0000000000007919 */ /* 0x000ea20000002500 */
[----:B0-----:R-:W-:-:S04]  /*0050*/  IMAD R3, R17, c[0x0][0x19c], RZ ;  /* 0x0000670011037a24 */ /* 0x001fc800078e02ff */
[----:B-1----:R-:W-:-:S04]  /*0060*/  IMAD R3, R2, c[0x0][0x1a0], R3 ;  /* 0x0000680002037a24 */ /* 0x002fc800078e0203 */
[----:B--2---:R-:W-:Y:S02]  /*0070*/  IMAD R3, R0, c[0x0][0x188], R3 ;  /* 0x0000620000037a24 */ /* 0x004fe400078e0203 */
[----:B------:R-:W-:Y:S02]  /*0080*/  IMAD.MOV.U32 R0, RZ, RZ, RZ ;  /* 0x000000ffff007224 */ /* 0x000fe400078e00ff */
        /* <DEDUP_REMOVED lines=200> */
.L_x_2582:
[----:B------:R-:W0:Y:S01]  /*0d10*/  S2R R24, SR_CTAID.Y ;  /* 0x0000000000187919 */ /* 0x000e220000002600 */
[----:B------:R-:W-:Y:S01]  /*0d20*/  IMAD R3, R17, c[0x0][0x190], RZ ;  /* 0x0000640011037a24 */ /* 0x000fe200078e02ff */
[----:B------:R-:W-:Y:S01]  /*0d30*/  ULDC.64 UR36, c[0x0][0x118] ;  /* 0x0000460000247ab9 */ /* 0x000fe20000000a00 */
[----:B------:R-:W-:Y:S01]  /*0d40*/  BSSY B6, `(.L_x_2583) ;  /* 0x0000c7d000067945 */ /* 0x000fe20003800000 */
[----:B------:R-:W-:Y:S01]  /*0d50*/  CS2R R28, SRZ ;  /* 0x00000000001c7805 */ /* 0x000fe2000001ff00 */
[----:B------:R-:W-:Y:S01]  /*0d60*/  IMAD R3, R2, c[0x0][0x194], R3 ;  /* 0x0000650002037a24 */ /* 0x000fe200078e0203 */
[----:B------:R-:W-:Y:S01]  /*0d70*/  CS2R R44, SRZ ;  /* 0x00000000002c7805 */ /* 0x000fe2000001ff00 */
[----:B------:R-:W-:Y:S02]  /*0d80*/  PRMT R7, RZ, 0x7610, R7 ;  /* 0x00007610ff077816 */ /* 0x000fe40000000007 */
[--C-:B0-----:R-:W-:Y:S01]  /*0d90*/  IMAD R21, R24, c[0x0][0x198], R3.reuse ;  /* 0x0000660018157a24 */ /* 0x101fe200078e0203 */
[----:B------:R-:W-:-:S04]  /*0da0*/  PRMT R3, RZ, 0x7610, R3 ;  /* 0x00007610ff037816 */ /* 0x000fc80000000003 */
[----:B------:R-:W-:-:S04]  /*0db0*/  ISETP.GE.U32.AND P0, PT, R21, c[0x0][0x17c], PT ;  /* 0x00005f0015007a0c */ /* 0x000fc80003f06070 */
[----:B------:R-:W-:-:S13]  /*0dc0*/  ISETP.GE.U32.OR P0, PT, R23, c[0x0][0x180], P0 ;  /* 0x0000600017007a0c */ /* 0x000fda0000706470 */
        /* <DEDUP_REMOVED lines=34> */
[----:B0-----:R-:W-:-:S12]  /*0ff0*/  IMAD.MOV.U32 R3, RZ, RZ, R12 ;  /* 0x000000ffff037224 */ /* 0x001fd800078e000c */
        /* <DEDUP_REMOVED lines=15> */
.L_x_2591:
[----:B------:R-:W-:Y:S05]  /*10f0*/  BSYNC B2 ;  /* 0x0000000000027941 */ /* 0x000fea0003800000 */
.L_x_2590:
[----:B------:R-:W-:-:S04]  /*1100*/  PRMT R4, R4, 0x9910, RZ ;  /* 0x0000991004047816 */ /* 0x000fc800000000ff */
[----:B------:R-:W-:-:S13]  /*1110*/  ISETP.NE.AND P0, PT, R4, RZ, PT ;  /* 0x000000ff0400720c */ /* 0x000fda0003f05270 */
[----:B------:R-:W-:Y:S05]  /*1120*/  @!P0 BRA `(.L_x_2589) ;  /* 0x0000013000008947 */ /* 0x000fea0003800000 */
[----:B------:R-:W-:-:S05]  /*1130*/  IADD3 R5, P0, R17, -R10, RZ ;  /* 0x8000000a11057210 */ /* 0x000fca0007f1e0ff */
[----:B------:R-:W-:Y:S01]  /*1140*/  IMAD.X R0, RZ, RZ, -0x1, P0 ;  /* 0xffffffffff007424 */ /* 0x000fe200000e06ff */
        /* <DEDUP_REMOVED lines=17> */
.L_x_2589:
[----:B------:R-:W-:Y:S05]  /*1260*/  BSYNC B1 ;  /* 0x0000000000017941 */ /* 0x000fea0003800000 */
.L_x_2588:
[C---:B------:R-:W-:Y:S02]  /*1270*/  IADD3 R5, P0, -R10.reuse, 0x4, RZ ;  /* 0x000000040a057810 */ /* 0x040fe40007f1e1ff */
[C---:B------:R-:W-:Y:S02]  /*1280*/  IADD3 R13, R10.reuse, c[0x0][0x17c], RZ ;  /* 0x00005f000a0d7a10 */ /* 0x040fe40007ffe0ff */
[----:B------:R-:W-:Y:S01]  /*1290*/  LEA R18, P1, R5, R18, 0x1 ;  /* 0x0000001205127211 */ /* 0x000fe200078208ff */
[----:B------:R-:W-:Y:S01]  /*12a0*/  IMAD.X R4, RZ, RZ, -0x1, P0 ;  /* 0xffffffffff047424 */ /* 0x000fe200000e06ff */
[----:B------:R-:W-:-:S02]  /*12b0*/  IADD3 R25, -R10, 0x4, RZ ;  /* 0x000000040a197810 */ /* 0x000fc40007ffe1ff */
[----:B------:R-:W-:Y:S02]  /*12c0*/  IADD3 R13, R13, -0x4, RZ ;  /* 0xfffffffc0d0d7810 */ /* 0x000fe40007ffe0ff */
[----:B------:R-:W-:Y:S02]  /*12d0*/  LEA.HI.X R19, R5, R19, R4, 0x1, P1 ;  /* 0x0000001305137211 */ /* 0x000fe400008f0c04 */
.L_x_2587:
[----:B------:R-:W-:Y:S05]  /*12e0*/  BSYNC B0 ;  /* 0x0000000000007941 */ /* 0x000fea0003800000 */
.L_x_2586:
[----:B------:R-:W-:Y:S01]  /*12f0*/  IMAD R5, R17, c[0x0][0x190], RZ ;  /* 0x0000640011057a24 */ /* 0x000fe200078e02ff */
[----:B------:R-:W-:Y:S01]  /*1300*/  BSSY B0, `(.L_x_2592) ;  /* 0x0000056000007945 */ /* 0x000fe20003800000 */
[----:B------:R-:W-:Y:S01]  /*1310*/  ISETP.NE.AND P1, PT, RZ, c[0x0][0x194], PT ;  /* 0x00006500ff007a0c */ /* 0x000fe20003f25270 */
[----:B------:R-:W-:Y:S01]  /*1320*/  IMAD.MOV.U32 R7, RZ, RZ, R12 ;  /* 0x000000ffff077224 */ /* 0x000fe200078e000c */
[C---:B------:R-:W-:Y:S01]  /*1330*/  ISETP.NE.AND P2, PT, R2.reuse, RZ, PT ;  /* 0x000000ff0200720c */ /* 0x040fe20003f45270 */
[----:B------:R-:W-:Y:S02]  /*1340*/  IMAD R5, R2, c[0x0][0x194], R5 ;  /* 0x0000650002057a24 */ /* 0x000fe400078e0205 */
[----:B------:R-:W-:Y:S02]  /*1350*/  IMAD.MOV.U32 R44, RZ, RZ, c[0x0][0x170] ;  /* 0x00005c00ff2c7624 */ /* 0x000fe400078e00ff */
[----:B------:R-:W-:-:S02]  /*1360*/  IMAD R15, R24, c[0x0][0x198], R5 ;  /* 0x00006600180f7a24 */ /* 0x000fc400078e0205 */
[----:B------:R-:W-:Y:S02]  /*1370*/  IMAD.MOV.U32 R45, RZ, RZ, c[0x0][0x174] ;  /* 0x00005d00ff2d7624 */ /* 0x000fe400078e00ff */
[----:B------:R-:W-:Y:S02]  /*1380*/  IMAD.SHL.U32 R4, R15, 0x4, RZ ;  /* 0x000000040f047824 */ /* 0x000fe400078e00ff */
[----:B------:R-:W-:Y:S02]  /*1390*/  IMAD.MOV.U32 R10, RZ, RZ, c[0x0][0x170] ;  /* 0x00005c00ff0a7624 */ /* 0x000fe400078e00ff */
[----:B------:R-:W-:Y:S01]  /*13a0*/  IMAD.MOV.U32 R14, RZ, RZ, R12 ;  /* 0x000000ffff0e7224 */ /* 0x000fe200078e000c */
[----:B------:R-:W-:Y:S01]  /*13b0*/  IADD3 R8, R4, 0x3, RZ ;  /* 0x0000000304087810 */ /* 0x000fe20007ffe0ff */
[----:B------:R-:W-:Y:S02]  /*13c0*/  IMAD.MOV.U32 R11, RZ, RZ, c[0x0][0x170] ;  /* 0x00005c00ff0b7624 */ /* 0x000fe400078e00ff */
[----:B------:R-:W-:Y:S01]  /*13d0*/  IMAD.MOV.U32 R9, RZ, RZ, c[0x0][0x174] ;  /* 0x00005d00ff097624 */ /* 0x000fe200078e00ff */
[----:B------:R-:W-:Y:S01]  /*13e0*/  ISETP.GE.U32.AND P0, PT, R8, R13, PT ;  /* 0x0000000d0800720c */ /* 0x000fe20003f06070 */
[----:B------:R-:W-:-:S12]  /*13f0*/  IMAD.MOV.U32 R8, RZ, RZ, c[0x0][0x174] ;  /* 0x00005d00ff087624 */ /* 0x000fd800078e00ff */
[----:B------:R-:W-:Y:S05]  /*1400*/  @P0 BRA `(.L_x_2593) ;  /* 0x0000045000000947 */ /* 0x000fea0003800000 */
[----:B------:R-:W-:Y:S02]  /*1410*/  IMAD.MOV.U32 R20, RZ, RZ, R4 ;  /* 0x000000ffff147224 */ /* 0x000fe400078e0004 */
[----:B------:R-:W-:Y:S02]  /*1420*/  IMAD.MOV.U32 R14, RZ, RZ, R12 ;  /* 0x000000ffff0e7224 */ /* 0x000fe400078e000c */
[----:B------:R-:W-:Y:S02]  /*1430*/  IMAD.MOV.U32 R10, RZ, RZ, c[0x0][0x170] ;  /* 0x00005c00ff0a7624 */ /* 0x000fe400078e00ff */
[----:B------:R-:W-:Y:S02]  /*1440*/  IMAD.MOV.U32 R8, RZ, RZ, c[0x0][0x174] ;  /* 0x00005d00ff087624 */ /* 0x000fe400078e00ff */
[----:B------:R-:W-:Y:S02]  /*1450*/  IMAD.MOV.U32 R11, RZ, RZ, c[0x0][0x170] ;  /* 0x00005c00ff0b7624 */ /* 0x000fe400078e00ff */
[----:B------:R-:W-:-:S02]  /*1460*/  IMAD.MOV.U32 R9, RZ, RZ, c[0x0][0x174] ;  /* 0x00005d00ff097624 */ /* 0x000fc400078e00ff */
.L_x_2594:
[----:B------:R-:W-:-:S06]  /*1470*/  IMAD.WIDE.U32 R4, R15, 0x8, R18 ;  /* 0x000000080f047825 */ /* 0x000fcc00078e0012 */
[----:B------:R-:W2:Y:S01]  /*1480*/  LDG.E.64 R4, [R4.64] ;  /* 0x0000002404047981 */ /* 0x000ea2000c1e1b00 */
[----:B------:R-:W-:Y:S01]  /*1490*/  IMAD.IADD R27, R20, 0x1, R25 ;  /* 0x00000001141b7824 */ /* 0x000fe200078e0219 */
[----:B------:R-:W-:Y:S02]  /*14a0*/  PRMT R29, R12, 0x9910, RZ ;  /* 0x000099100c1d7816 */ /* 0x000fe400000000ff */
[----:B------:R-:W-:Y:S02]  /*14b0*/  PRMT R31, R7, 0x9910, RZ ;  /* 0x00009910071f7816 */ /* 0x000fe400000000ff */
[C---:B------:R-:W-:Y:S02]  /*14c0*/  IADD3 R16, R27.reuse, 0x1, RZ ;  /* 0x000000011b107810 */ /* 0x040fe40007ffe0ff */
[----:B------:R-:W-:Y:S02]  /*14d0*/  IADD3 R21, R27, 0x3, RZ ;  /* 0x000000031b157810 */ /* 0x000fe40007ffe0ff */
[----:B------:R-:W-:-:S02]  /*14e0*/  ISETP.GE.U32.AND P4, PT, R11, R16, PT ;  /* 0x000000100b00720c */ /* 0x000fc40003f86070 */
[----:B------:R-:W-:Y:S02]  /*14f0*/  ISETP.GE.U32.AND P0, PT, R44, R21, PT ;  /* 0x000000152c00720c */ /* 0x000fe40003f06070 */
[----:B------:R-:W-:Y:S02]  /*1500*/  ISETP.GE.AND.EX P4, PT, R9, RZ, PT, P4 ;  /* 0x000000ff0900720c */ /* 0x000fe40003f86340 */
[----:B------:R-:W-:Y:S02]  /*1510*/  ISETP.GE.AND.EX P0, PT, R45, RZ, PT, P0 ;  /* 0x000000ff2d00720c */ /* 0x000fe40003f06300 */
[----:B------:R-:W-:Y:S02]  /*1520*/  PRMT R33, R14, 0x9910, RZ ;  /* 0x000099100e217816 */ /* 0x000fe400000000ff */
[----:B------:R-:W-:Y:S02]  /*1530*/  SEL R30, RZ, 0xffffffff, P0 ;  /* 0xffffffffff1e7807 */ /* 0x000fe40000000000 */
[----:B------:R-:W-:-:S02]  /*1540*/  ISETP.GE.U32.AND P0, PT, R6, R27, PT ;  /* 0x0000001b0600720c */ /* 0x000fc40003f06070 */
[----:B------:R-:W-:Y:S02]  /*1550*/  IADD3 R15, R15, c[0x0][0x184], RZ ;  /* 0x000061000f0f7a10 */ /* 0x000fe40007ffe0ff */
[----:B------:R-:W-:Y:S02]  /*1560*/  ISETP.GE.AND.EX P0, PT, R0, RZ, PT, P0 ;  /* 0x000000ff0000720c */ /* 0x000fe40003f06300 */
[----:B--2---:R-:W-:Y:S02]  /*1570*/  PRMT R20, R4, 0xbb32, RZ ;  /* 0x0000bb3204147816 */ /* 0x004fe400000000ff */
[----:B------:R-:W-:Y:S02]  /*1580*/  PRMT R26, R5, 0xbb32, RZ ;  /* 0x0000bb32051a7816 */ /* 0x000fe400000000ff */
[CC--:B------:R-:W-:Y:S02]  /*1590*/  ISETP.NE.AND P3, PT, R29.reuse, R20.reuse, PT ;  /* 0x000000141d00720c */ /* 0x0c0fe40003f65270 */
[----:B------:R-:W-:-:S02]  /*15a0*/  ISETP.GT.AND P6, PT, R29, R20, PT ;  /* 0x000000141d00720c */ /* 0x000fc40003fc4270 */
[----:B------:R-:W-:Y:S02]  /*15b0*/  SEL R20, RZ, 0xffffffff, P4 ;  /* 0xffffffffff147807 */ /* 0x000fe40002000000 */
[CC--:B------:R-:W-:Y:S02]  /*15c0*/  ISETP.NE.AND P5, PT, R31.reuse, R26.reuse, PT ;  /* 0x0000001a1f00720c */ /* 0x0c0fe40003fa5270 */
[----:B------:R-:W-:Y:S02]  /*15d0*/  ISETP.GT.AND P4, PT, R31, R26, PT ;  /* 0x0000001a1f00720c */ /* 0x000fe40003f84270 */
[----:B------:R-:W-:Y:S02]  /*15e0*/  PRMT R31, R3, 0x9910, RZ ;  /* 0x00009910031f7816 */ /* 0x000fe400000000ff */
[----:B------:R-:W-:Y:S02]  /*15f0*/  PRMT R26, R4, 0x9910, RZ ;  /* 0x00009910041a7816 */ /* 0x000fe400000000ff */
[----:B------:R-:W-:-:S02]  /*1600*/  @P3 SEL R20, RZ, 0xffffffff, !P6 ;  /* 0xffffffffff143807 */ /* 0x000fc40007000000 */
[-C--:B------:R-:W-:Y:S02]  /*1610*/  ISETP.NE.AND P3, PT, R31, R26.reuse, PT ;  /* 0x0000001a1f00720c */ /* 0x080fe40003f65270 */
[----:B------:R-:W-:Y:S02]  /*1620*/  PRMT R28, R5, 0x9910, RZ ;  /* 0x00009910051c7816 */ /* 0x000fe400000000ff */
[----:B------:R-:W-:Y:S02]  /*1630*/  @P5 SEL R30, RZ, 0xffffffff, !P4 ;  /* 0xffffffffff1e5807 */ /* 0x000fe40006000000 */
[----:B------:R-:W-:Y:S02]  /*1640*/  ISETP.GT.AND P5, PT, R31, R26, PT ;  /* 0x0000001a1f00720c */ /* 0x000fe40003fa4270 */
[----:B------:R-:W-:Y:S02]  /*1650*/  LOP3.LUT R20, R20, 0x1, RZ, 0xc0, !PT ;  /* 0x0000000114147812 */ /* 0x000fe400078ec0ff */
[----:B------:R-:W-:-:S02]  /*1660*/  IADD3 R29, R27, 0x2, RZ ;  /* 0x000000021b1d7810 */ /* 0x000fc40007ffe0ff */
[----:B------:R-:W-:Y:S02]  /*1670*/  SEL R26, RZ, 0xffffffff, P0 ;  /* 0xffffffffff1a7807 */ /* 0x000fe40000000000 */
[----:B------:R-:W-:Y:S02]  /*1680*/  @P3 SEL R26, RZ, 0xffffffff, !P5 ;  /* 0xffffffffff1a3807 */ /* 0x000fe40006800000 */
[----:B------:R-:W-:Y:S02]  /*1690*/  ISETP.NE.AND P4, PT, R33, R28, PT ;  /* 0x0000001c2100720c */ /* 0x000fe40003f85270 */
[----:B------:R-:W-:Y:S01]  /*16a0*/  ISETP.NE.U32.AND P3, PT, R20, 0x1, PT ;  /* 0x000000011400780c */ /* 0x000fe20003f65070 */
[----:B------:R-:W-:Y:S01]  /*16b0*/  IMAD.SHL.U32 R20, R15, 0x4, RZ ;  /* 0x000000040f147824 */ /* 0x000fe200078e00ff */
[----:B------:R-:W-:Y:S02]  /*16c0*/  ISETP.GE.U32.AND P6, PT, R10, R29, PT ;  /* 0x0000001d0a00720c */ /* 0x000fe40003fc6070 */
[----:B------:R-:W-:-:S02]  /*16d0*/  LOP3.LUT R30, R30, 0x1, RZ, 0xc0, !PT ;  /* 0x000000011e1e7812 */ /* 0x000fc400078ec0ff */
[----:B------:R-:W-:Y:S02]  /*16e0*/  ISETP.GE.AND.EX P6, PT, R8, RZ, PT, P6 ;  /* 0x000000ff0800720c */ /* 0x000fe40003fc6360 */
[----:B------:R-:W-:Y:S02]  /*16f0*/  ISETP.NE.U32.AND P5, PT, R30, 0x1, PT ;  /* 0x000000011e00780c */ /* 0x000fe40003fa5070 */
[----:B------:R-:W-:Y:S02]  /*1700*/  IADD3 R30, R20, 0x3, RZ ;  /* 0x00000003141e7810 */ /* 0x000fe40007ffe0ff */
[----:B------:R-:W-:Y:S02]  /*1710*/  ISETP.GT.AND P0, PT, R33, R28, PT ;  /* 0x0000001c2100720c */ /* 0x000fe40003f04270 */
[----:B------:R-:W-:Y:S02]  /*1720*/  SEL R28, RZ, 0xffffffff, P6 ;  /* 0xffffffffff1c7807 */ /* 0x000fe40003000000 */
[----:B------:R-:W-:-:S02]  /*1730*/  ISETP.GE.U32.AND P6, PT, R30, R13, PT ;  /* 0x0000000d1e00720c */ /* 0x000fc40003fc6070 */
[----:B------:R-:W-:Y:S02]  /*1740*/  @P4 SEL R28, RZ, 0xffffffff, !P0 ;  /* 0xffffffffff1c4807 */ /* 0x000fe40004000000 */
[----:B------:R-:W-:Y:S02]  /*1750*/  LOP3.LUT R26, R26, 0x1, RZ, 0xc0, !PT ;  /* 0x000000011a1a7812 */ /* 0x000fe400078ec0ff */
[----:B------:R-:W-:Y:S02]  /*1760*/  LOP3.LUT R28, R28, 0x1, RZ, 0xc0, !PT ;  /* 0x000000011c1c7812 */ /* 0x000fe400078ec0ff */
[----:B------:R-:W-:Y:S02]  /*1770*/  ISETP.NE.U32.AND P0, PT, R26, 0x1, PT ;  /* 0x000000011a00780c */ /* 0x000fe40003f05070 */
[----:B------:R-:W-:Y:S02]  /*1780*/  ISETP.NE.U32.AND P4, PT, R28, 0x1, PT ;  /* 0x000000011c00780c */ /* 0x000fe40003f85070 */
[----:B------:R-:W-:-:S02]  /*1790*/  SEL R6, R6, R27, !P0 ;  /* 0x0000001b06067207 */ /* 0x000fc40004000000 */
[----:B------:R-:W-:Y:S02]  /*17a0*/  SEL R3, R3, R4, !P0 ;  /* 0x0000000403037207 */ /* 0x000fe40004000000 */
[----:B------:R-:W-:Y:S02]  /*17b0*/  @P3 PRMT R12, R4, 0x7632, R12 ;  /* 0x00007632040c3816 */ /* 0x000fe4000000000c */
[----:B------:R-:W-:Y:S02]  /*17c0*/  SEL R11, R11, R16, !P3 ;  /* 0x000000100b0b7207 */ /* 0x000fe40005800000 */
[----:B------:R-:W-:Y:S02]  /*17d0*/  SEL R10, R10, R29, !P4 ;  /* 0x0000001d0a0a7207 */ /* 0x000fe40006000000 */
[----:B------:R-:W-:Y:S02]  /*17e0*/  SEL R14, R14, R5, !P4 ;  /* 0x000000050e0e7207 */ /* 0x000fe40006000000 */
[----:B------:R-:W-:-:S02]  /*17f0*/  @P5 PRMT R7, R5, 0x7632, R7 ;  /* 0x0000763205075816 */ /* 0x000fc40000000007 */
[----:B------:R-:W-:Y:S02]  /*1800*/  SEL R44, R44, R21, !P5 ;  /* 0x000000152c2c7207 */ /* 0x000fe40006800000 */
[----:B------:R-:W-:Y:S02]  /*1810*/  SEL R0, R0, RZ, !P0 ;  /* 0x000000ff00007207 */ /* 0x000fe40004000000 */
[----:B------:R-:W-:Y:S02]  /*1820*/  SEL R9, R9, RZ, !P3 ;  /* 0x000000ff09097207 */ /* 0x000fe40005800000 */
[----:B------:R-:W-:Y:S02]  /*1830*/  SEL R8, R8, RZ, !P4 ;  /* 0x000000ff08087207 */ /* 0x000fe40006000000 */
[----:B------:R-:W-:Y:S01]  /*1840*/  SEL R45, R45, RZ, !P5 ;  /* 0x000000ff2d2d7207 */ /* 0x000fe20006800000 */
[----:B------:R-:W-:Y:S05]  /*1850*/  @!P6 BRA `(.L_x_2594) ;  /* 0xfffffc100000e947 */ /* 0x000fea000383ffff */
.L_x_2593:
[----:B------:R-:W-:Y:S05]  /*1860*/  BSYNC B0 ;  /* 0x0000000000007941 */ /* 0x000fea0003800000 */
.L_x_2592:
        /* <DEDUP_REMOVED lines=8> */
.L_x_2596:
[----:B------:R-:W-:Y:S05]  /*18f0*/  BSYNC B0 ;  /* 0x0000000000007941 */ /* 0x000fea0003800000 */
.L_x_2595:
        /* <DEDUP_REMOVED lines=10> */
[----:B------:R-:W-:Y:S01]  /*19a0*/  IMAD.IADD R25, R4, 0x1, R25 ;  /* 0x0000000104197824 */ /* 0x000fe200078e0219 */
[----:B------:R-:W-:-:S04]  /*19b0*/  PRMT R16, R3, 0x9910, RZ ;  /* 0x0000991003107816 */ /* 0x000fc800000000ff */
        /* <DEDUP_REMOVED lines=13> */
.L_x_2598:
[----:B------:R-:W-:Y:S05]  /*1a90*/  BSYNC B0 ;  /* 0x0000000000007941 */ /* 0x000fea0003800000 */
.L_x_2597:
[----:B------:R-:W-:Y:S01]  /*1aa0*/  PRMT R4, R12, 0x9910, RZ ;  /* 0x000099100c047816 */ /* 0x000fe200000000ff */
[----:B------:R-:W-:Y:S01]  /*1ab0*/  CS2R R28, SRZ ;  /* 0x00000000001c7805 */ /* 0x000fe2000001ff00 */
        /* <DEDUP_REMOVED lines=31> */
[----:B------:R-:W-:Y:S02]  /*1cb0*/  SEL R0, RZ, 0xffffffff, !P1 ;  /* 0xffffffffff007807 */ /* 0x000fe40004800000 */
[----:B------:R-:W-:-:S03]  /*1cc0*/  PRMT R3, RZ, 0x7610, R3 ;  /* 0x00007610ff037816 */ /* 0x000fc60000000003 */
[----:B------:R-:W-:-:S04]  /*1cd0*/  @!P2 SEL R0, RZ, 0xffffffff, P0 ;  /* 0xffffffffff00a807 */ /* 0x000fc80000000000 */
[----:B------:R-:W-:-:S04]  /*1ce0*/  LOP3.LUT R0, R0, 0x1, RZ, 0xc0, !PT ;  /* 0x0000000100007812 */ /* 0x000fc800078ec0ff */
[----:B------:R-:W-:-:S04]  /*1cf0*/  ISETP.NE.U32.AND P0, PT, R0, 0x1, PT ;  /* 0x000000010000780c */ /* 0x000fc80003f05070 */
[----:B------:R-:W-:Y:S02]  /*1d00*/  SEL R44, R5, R44, !P0 ;  /* 0x0000002c052c7207 */ /* 0x000fe40004000000 */
[----:B------:R-:W-:Y:S02]  /*1d10*/  SEL R45, R8, R45, !P0 ;  /* 0x0000002d082d7207 */ /* 0x000fe40004000000 */
[----:B------:R-:W-:Y:S01]  /*1d20*/  SEL R7, R14, R7, !P0 ;  /* 0x000000070e077207 */ /* 0x000fe20004000000 */
[----:B------:R-:W-:Y:S05]  /*1d30*/  BRA `(.L_x_2584) ;  /* 0x0000b7d000007947 */ /* 0x000fea0003800000 */
.L_x_2585:
[----:B------:R-:W-:Y:S02]  /*1d40*/  IMAD.MOV.U32 R34, RZ, RZ, c[0x0][0x2e8] ;  /* 0x0000ba00ff227624 */ /* 0x000fe400078e00ff */
[----:B------:R-:W-:-:S03]  /*1d50*/  IMAD.MOV.U32 R0, RZ, RZ, 0x1 ;  /* 0x00000001ff007424 */ /* 0x000fc600078e00ff */
[----:B------:R-:W-:Y:S02]  /*1d60*/  SHF.R.U32.HI R34, RZ, 0x1, R34 ;  /* 0x00000001ff227819 */ /* 0x000fe40000011622 */
[----:B------:R-:W-:Y:S02]  /*1d70*/  ISETP.EQ.AND P2, PT, R0, c[0x0][0x1b8], PT ;  /* 0x00006e0000007a0c */ /* 0x000fe40003f42270 */
        /* <DEDUP_REMOVED lines=8> */
[----:B------:R-:W-:Y:S02]  /*1e00*/  IMAD R0, R36, 0x3, R21 ;  /* 0x0000000324007824 */ /* 0x000fe400078e0215 */
[----:B0-----:R-:W-:Y:S01]  /*1e10*/  IMAD.MOV.U32 R42, RZ, RZ, R10 ;  /* 0x000000ffff2a7224 */ /* 0x001fe200078e000a */
[----:B------:R-:W-:Y:S05]  /*1e20*/  @!P1 BRA `(.L_x_2600) ;  /* 0x0000831000009947 */ /* 0x000fea0003800000 */
[----:B------:R-:W-:Y:S01]  /*1e30*/  ISETP.GE.U32.AND P0, PT, R0, c[0x0][0x17c], PT ;  /* 0x00005f0000007a0c */ /* 0x000fe20003f06070 */
[----:B------:R-:W-:Y:S01]  /*1e40*/  BSSY B0, `(.L_x_2601) ;  /* 0x0000424000007945 */ /* 0x000fe20003800000 */
[----:B------:R-:W-:-:S02]  /*1e50*/  IMAD.MOV.U32 R41, RZ, RZ, c[0x0][0x170] ;  /* 0x00005c00ff297624 */ /* 0x000fc400078e00ff */
[----:B------:R-:W-:Y:S02]  /*1e60*/  IMAD.MOV.U32 R40, RZ, RZ, c[0x0][0x174] ;  /* 0x00005d00ff287624 */ /* 0x000fe400078e00ff */
[--C-:B------:R-:W-:Y:S02]  /*1e70*/  IMAD.MOV.U32 R39, RZ, RZ, R10.reuse ;  /* 0x000000ffff277224 */ /* 0x100fe400078e000a */
[----:B------:R-:W-:Y:S02]  /*1e80*/  IMAD.MOV.U32 R38, RZ, RZ, R10 ;  /* 0x000000ffff267224 */ /* 0x000fe400078e000a */
[----:B------:R-:W-:Y:S02]  /*1e90*/  IMAD.MOV.U32 R37, RZ, RZ, c[0x0][0x170] ;  /* 0x00005c00ff257624 */ /* 0x000fe400078e00ff */
[----:B------:R-:W-:Y:S02]  /*1ea0*/  IMAD.MOV.U32 R36, RZ, RZ, c[0x0][0x174] ;  /* 0x00005d00ff247624 */ /* 0x000fe400078e00ff */
[----:B------:R-:W-:-:S02]  /*1eb0*/  IMAD.MOV.U32 R35, RZ, RZ, c[0x0][0x170] ;  /* 0x00005c00ff237624 */ /* 0x000fc400078e00ff */
[----:B------:R-:W-:Y:S02]  /*1ec0*/  IMAD.MOV.U32 R34, RZ, RZ, c[0x0][0x174] ;  /* 0x00005d00ff227624 */ /* 0x000fe400078e00ff */
[--C-:B------:R-:W-:Y:S02]  /*1ed0*/  IMAD.MOV.U32 R26, RZ, RZ, R10.reuse ;  /* 0x000000ffff1a7224 */ /* 0x100fe400078e000a */
[----:B------:R-:W-:Y:S02]  /*1ee0*/  IMAD.MOV.U32 R24, RZ, RZ, c[0x0][0x170] ;  /* 0x00005c00ff187624 */ /* 0x000fe400078e00ff */
[----:B------:R-:W-:Y:S02]  /*1ef0*/  IMAD.MOV.U32 R27, RZ, RZ, c[0x0][0x174] ;  /* 0x00005d00ff1b7624 */ /* 0x000fe400078e00ff */
[----:B------:R-:W-:Y:S02]  /*1f00*/  IMAD.MOV.U32 R25, RZ, RZ, R10 ;  /* 0x000000ffff197224 */ /* 0x000fe400078e000a */
[----:B------:R-:W-:-:S02]  /*1f10*/  IMAD.MOV.U32 R21, RZ, RZ, c[0x0][0x170] ;  /* 0x00005c00ff157624 */ /* 0x000fc400078e00ff */
[----:B------:R-:W-:Y:S02]  /*1f20*/  IMAD.MOV.U32 R20, RZ, RZ, c[0x0][0x174] ;  /* 0x00005d00ff147624 */ /* 0x000fe400078e00ff */
[--C-:B------:R-:W-:Y:S02]  /*1f30*/  IMAD.MOV.U32 R16, RZ, RZ, R10.reuse ;  /* 0x000000ffff107224 */ /* 0x100fe400078e000a */
[----:B------:R-:W-:Y:S02]  /*1f40*/  IMAD.MOV.U32 R15, RZ, RZ, c[0x0][0x170] ;  /* 0x00005c00ff0f7624 */ /* 0x000fe400078e00ff */
[----:B------:R-:W-:Y:S02]  /*1f50*/  IMAD.MOV.U32 R14, RZ, RZ, c[0x0][0x174] ;  /* 0x00005d00ff0e7624 */ /* 0x000fe400078e00ff */
[----:B------:R-:W-:Y:S02]  /*1f60*/  IMAD.MOV.U32 R13, RZ, RZ, R10 ;  /* 0x000000ffff0d7224 */ /* 0x000fe400078e000a */
[----:B------:R-:W-:-:S02]  /*1f70*/  IMAD.MOV.U32 R12, RZ, RZ, c[0x0][0x170] ;  /* 0x00005c00ff0c7624 */ /* 0x000fc400078e00ff */
[----:B------:R-:W-:Y:S01]  /*1f80*/  IMAD.MOV.U32 R11, RZ, RZ, c[0x0][0x174] ;  /* 0x00005d00ff0b7624 */ /* 0x000fe200078e00ff */
[----:B------:R-:W-:Y:S05]  /*1f90*/  @P0 BRA `(.L_x_2602) ;  /* 0x000040e000000947 */ /* 0x000fea0003800000 */
[----:B------:R-:W-:Y:S01]  /*1fa0*/  BSSY B1, `(.L_x_2603) ;  /* 0x000040c000017945 */ /* 0x000fe20003800000 */
[----:B------:R-:W-:Y:S01]  /*1fb0*/  ISETP.NE.AND P2, PT, RZ, c[0x0][0x1b8], PT ;  /* 0x00006e00ff007a0c */ /* 0x000fe20003f45270 */
[--C-:B------:R-:W-:Y:S02]  /*1fc0*/  IMAD.MOV.U32 R39, RZ, RZ, R10.reuse ;  /* 0x000000ffff277224 */ /* 0x100fe400078e000a */
[--C-:B------:R-:W-:Y:S02]  /*1fd0*/  IMAD.MOV.U32 R38, RZ, RZ, R10.reuse ;  /* 0x000000ffff267224 */ /* 0x100fe400078e000a */
[--C-:B------:R-:W-:Y:S02]  /*1fe0*/  IMAD.MOV.U32 R26, RZ, RZ, R10.reuse ;  /* 0x000000ffff1a7224 */ /* 0x100fe400078e000a */
[--C-:B------:R-:W-:Y:S02]  /*1ff0*/  IMAD.MOV.U32 R25, RZ, RZ, R10.reuse ;  /* 0x000000ffff197224 */ /* 0x100fe400078e000a */
[----:B------:R-:W-:-:S02]  /*2000*/  IMAD.MOV.U32 R16, RZ, RZ, R10 ;  /* 0x000000ffff107224 */ /* 0x000fc400078e000a */
        /* <DEDUP_REMOVED lines=15> */
.L_x_2609:
[----:B------:R-:W-:Y:S02]  /*2100*/  IMAD.MOV.U32 R3, RZ, RZ, RZ ;  /* 0x000000ffff037224 */ /* 0x000fe400078e00ff */
[----:B------:R-:W-:Y:S01]  /*2110*/  IMAD.MOV.U32 R6, RZ, RZ, RZ ;  /* 0x000000ffff067224 */ /* 0x000fe200078e00ff */
[----:B------:R-:W-:Y:S05]  /*2120*/  @!P2 BRA `(.L_x_2604) ;  /* 0x00000de00000a947 */ /* 0x000fea0003800000 */
        /* <DEDUP_REMOVED lines=222> */
.L_x_2604:
[----:B------:R-:W-:-:S04]  /*2f10*/  LOP3.LUT R5, R6, 0xfffffffc, RZ, 0xc0, !PT ;  /* 0xfffffffc06057812 */ /* 0x000fc800078ec0ff */
[----:B------:R-:W-:-:S05]  /*2f20*/  IADD3 R4, P0, R18, R5, RZ ;  /* 0x0000000512047210 */ /* 0x000fca0007f1e0ff */
[----:B------:R-:W-:-:S05]  /*2f30*/  IMAD.X R5, RZ, RZ, R19, P0 ;  /* 0x000000ffff057224 */ /* 0x000fca00000e0613 */
[----:B------:R-:W2:Y:S02]  /*2f40*/  LDG.E R4, [R4.64] ;  /* 0x0000002404047981 */ /* 0x000ea4000c1e1900 */
[C---:B--2---:R-:W-:Y:S02]  /*2f50*/  PRMT R9, R4.reuse, 0x7610, R9 ;  /* 0x0000761004097816 */ /* 0x044fe40000000009 */
[----:B------:R-:W-:Y:S01]  /*2f60*/  PRMT R8, R4, 0x7632, R8 ;  /* 0x0000763204087816 */ /* 0x000fe20000000008 */
[----:B------:R-:W-:Y:S05]  /*2f70*/  @!P2 BRA `(.L_x_2605) ;  /* 0x00000d300000a947 */ /* 0x000fea0003800000 */
[----:B------:R-:W-:Y:S01]  /*2f80*/  IADD3 R5, R45, c[0x0][0x184], RZ ;  /* 0x000061002d057a10 */ /* 0x000fe20007ffe0ff */
[----:B------:R-:W-:-:S04]  /*2f90*/  IMAD.MOV.U32 R4, RZ, RZ, RZ ;  /* 0x000000ffff047224 */ /* 0x000fc800078e00ff */
        /* <DEDUP_REMOVED lines=209> */
.L_x_2605:
[----:B------:R-:W-:-:S04]  /*3cb0*/  LOP3.LUT R3, R3, 0xfffffffc, RZ, 0xc0, !PT ;  /* 0xfffffffc03037812 */ /* 0x000fc800078ec0ff */
[----:B------:R-:W-:-:S05]  /*3cc0*/  IADD3 R4, P0, R18, R3, RZ ;  /* 0x0000000312047210 */ /* 0x000fca0007f1e0ff */
[----:B------:R-:W-:-:S05]  /*3cd0*/  IMAD.X R5, RZ, RZ, R19, P0 ;  /* 0x000000ffff057224 */ /* 0x000fca00000e0613 */
[----:B------:R-:W2:Y:S01]  /*3ce0*/  LDG.E R4, [R4.64] ;  /* 0x0000002404047981 */ /* 0x000ea2000c1e1900 */
[----:B------:R-:W-:Y:S02]  /*3cf0*/  IMAD.MOV.U32 R28, RZ, RZ, RZ ;  /* 0x000000ffff1c7224 */ /* 0x000fe400078e00ff */
[----:B------:R-:W-:Y:S01]  /*3d00*/  IMAD.MOV.U32 R3, RZ, RZ, RZ ;  /* 0x000000ffff037224 */ /* 0x000fe200078e00ff */
[C---:B--2---:R-:W-:Y:S02]  /*3d10*/  PRMT R7, R4.reuse, 0x7610, R7 ;  /* 0x0000761004077816 */ /* 0x044fe40000000007 */
[----:B------:R-:W-:Y:S01]  /*3d20*/  PRMT R6, R4, 0x7632, R6 ;  /* 0x0000763204067816 */ /* 0x000fe20000000006 */
[----:B------:R-:W-:Y:S05]  /*3d30*/  @!P2 BRA `(.L_x_2606) ;  /* 0x00000d400000a947 */ /* 0x000fea0003800000 */
[----:B------:R-:W-:-:S04]  /*3d40*/  IMAD.MOV.U32 R4, RZ, RZ, c[0x0][0x184] ;  /* 0x00006100ff047624 */ /* 0x000fc800078e00ff */
[----:B------:R-:W-:Y:S02]  /*3d50*/  IMAD R5, R4, 0x2, R45 ;  /* 0x0000000204057824 */ /* 0x000fe400078e022d */
        /* <DEDUP_REMOVED lines=210> */
.L_x_2606:
[----:B------:R-:W-:-:S04]  /*4a80*/  LOP3.LUT R3, R3, 0xfffffffc, RZ, 0xc0, !PT ;  /* 0xfffffffc03037812 */ /* 0x000fc800078ec0ff */
[----:B------:R-:W-:-:S05]  /*4a90*/  IADD3 R4, P0, R18, R3, RZ ;  /* 0x0000000312047210 */ /* 0x000fca0007f1e0ff */
[----:B------:R-:W-:-:S05]  /*4aa0*/  IMAD.X R5, RZ, RZ, R19, P0 ;  /* 0x000000ffff057224 */ /* 0x000fca00000e0613 */
[----:B------:R-:W2:Y:S02]  /*4ab0*/  LDG.E R4, [R4.64] ;  /* 0x0000002404047981 */ /* 0x000ea4000c1e1900 */
[C---:B--2---:R-:W-:Y:S02]  /*4ac0*/  PRMT R33, R4.reuse, 0x7610, R33 ;  /* 0x0000761004217816 */ /* 0x044fe40000000021 */
[----:B------:R-:W-:Y:S01]  /*4ad0*/  PRMT R3, R4, 0x7632, R3 ;  /* 0x0000763204037816 */ /* 0x000fe20000000003 */
[----:B------:R-:W-:Y:S05]  /*4ae0*/  @!P2 BRA `(.L_x_2607) ;  /* 0x00000e000000a947 */ /* 0x000fea0003800000 */
[----:B------:R-:W-:-:S04]  /*4af0*/  IMAD.MOV.U32 R4, RZ, RZ, c[0x0][0x184] ;  /* 0x00006100ff047624 */ /* 0x000fc800078e00ff */
[----:B------:R-:W-:-:S05]  /*4b00*/  IMAD R4, R4, 0x2, R45 ;  /* 0x0000000204047824 */ /* 0x000fca00078e022d */
        /* <DEDUP_REMOVED lines=222> */
.L_x_2607:
[----:B------:R-:W-:-:S04]  /*58f0*/  LOP3.LUT R5, R28, 0xfffffffc, RZ, 0xc0, !PT ;  /* 0xfffffffc1c057812 */ /* 0x000fc800078ec0ff */
[----:B------:R-:W-:-:S05]  /*5900*/  IADD3 R4, P0, R18, R5, RZ ;  /* 0x0000000512047210 */ /* 0x000fca0007f1e0ff */
[----:B------:R-:W-:-:S06]  /*5910*/  IMAD.X R5, RZ, RZ, R19, P0 ;  /* 0x000000ffff057224 */ /* 0x000fcc00000e0613 */
[----:B------:R0:W2:Y:S01]  /*5920*/  LDG.E R5, [R4.64] ;  /* 0x0000002404057981 */ /* 0x0000a2000c1e1900 */
[----:B------:R-:W-:Y:S02]  /*5930*/  PRMT R0, R9, 0x9910, RZ ;  /* 0x0000991009007816 */ /* 0x000fe400000000ff */
[----:B------:R-:W-:Y:S02]  /*5940*/  PRMT R29, R10, 0x9910, RZ ;  /* 0x000099100a1d7816 */ /* 0x000fe400000000ff */
[----:B------:R-:W-:Y:S02]  /*5950*/  PRMT R28, R8, 0x9910, RZ ;  /* 0x00009910081c7816 */ /* 0x000fe400000000ff */
[----:B------:R-:W-:Y:S02]  /*5960*/  ISETP.NE.AND P3, PT, R29, R0, PT ;  /* 0x000000001d00720c */ /* 0x000fe40003f65270 */
[----:B------:R-:W-:Y:S02]  /*5970*/  PRMT R31, R13, 0x9910, RZ ;  /* 0x000099100d1f7816 */ /* 0x000fe400000000ff */
[----:B------:R-:W-:-:S02]  /*5980*/  ISETP.GE.U32.AND P1, PT, R12, R45, PT ;  /* 0x0000002d0c00720c */ /* 0x000fc40003f26070 */
[----:B------:R-:W-:Y:S02]  /*5990*/  ISETP.GT.AND P4, PT, R29, R0, PT ;  /* 0x000000001d00720c */ /* 0x000fe40003f84270 */
[CC--:B------:R-:W-:Y:S02]  /*59a0*/  ISETP.NE.AND P5, PT, R31.reuse, R28.reuse, PT ;  /* 0x0000001c1f00720c */ /* 0x0c0fe40003fa5270 */
[----:B------:R-:W-:Y:S02]  /*59b0*/  ISETP.GT.AND P0, PT, R31, R28, PT ;  /* 0x0000001c1f00720c */ /* 0x000fe40003f04270 */
[----:B------:R-:W-:Y:S02]  /*59c0*/  ISETP.GE.AND.EX P1, PT, R11, RZ, PT, P1 ;  /* 0x000000ff0b00720c */ /* 0x000fe40003f26310 */
[----:B0-----:R-:W-:Y:S02]  /*59d0*/  PRMT R4, R7, 0x9910, RZ ;  /* 0x0000991007047816 */ /* 0x001fe400000000ff */
[----:B------:R-:W-:-:S02]  /*59e0*/  PRMT R29, R16, 0x9910, RZ ;  /* 0x00009910101d7816 */ /* 0x000fc400000000ff */
[----:B------:R-:W-:Y:S02]  /*59f0*/  PRMT R28, R6, 0x9910, RZ ;  /* 0x00009910061c7816 */ /* 0x000fe400000000ff */
[----:B------:R-:W-:Y:S02]  /*5a00*/  PRMT R31, R25, 0x9910, RZ ;  /* 0x00009910191f7816 */ /* 0x000fe400000000ff */
[----:B------:R-:W-:Y:S02]  /*5a10*/  SEL R0, RZ, 0xffffffff, !P4 ;  /* 0xffffffffff007807 */ /* 0x000fe40006000000 */
[----:B------:R-:W-:Y:S02]  /*5a20*/  @!P3 SEL R0, RZ, 0xffffffff, P1 ;  /* 0xffffffffff00b807 */ /* 0x000fe40000800000 */
[CC--:B------:R-:W-:Y:S02]  /*5a30*/  ISETP.NE.AND P6, PT, R29.reuse, R4.reuse, PT ;  /* 0x000000041d00720c */ /* 0x0c0fe40003fc5270 */
[----:B------:R-:W-:-:S02]  /*5a40*/  ISETP.GT.AND P4, PT, R29, R4, PT ;  /* 0x000000041d00720c */ /* 0x000fc40003f84270 */
[CC--:B------:R-:W-:Y:S02]  /*5a50*/  ISETP.NE.AND P3, PT, R31.reuse, R28.reuse, PT ;  /* 0x0000001c1f00720c */ /* 0x0c0fe40003f65270 */
[----:B------:R-:W-:Y:S02]  /*5a60*/  ISETP.GT.AND P1, PT, R31, R28, PT ;  /* 0x0000001c1f00720c */ /* 0x000fe40003f24270 */
[----:B------:R-:W-:Y:S02]  /*5a70*/  SEL R31, RZ, 0xffffffff, !P0 ;  /* 0xffffffffff1f7807 */ /* 0x000fe40004000000 */
[----:B------:R-:W-:Y:S02]  /*5a80*/  IADD3 R28, R45, c[0x0][0x184], RZ ;  /* 0x000061002d1c7a10 */ /* 0x000fe40007ffe0ff */
[----:B------:R-:W-:Y:S02]  /*5a90*/  ISETP.GE.U32.AND P0, PT, R15, R45, PT ;  /* 0x0000002d0f00720c */ /* 0x000fe40003f06070 */
[----:B------:R-:W-:-:S02]  /*5aa0*/  SEL R29, RZ, 0xffffffff, !P4 ;  /* 0xffffffffff1d7807 */ /* 0x000fc40006000000 */
[----:B------:R-:W-:Y:S02]  /*5ab0*/  ISETP.GE.U32.AND P4, PT, R21, R28, PT ;  /* 0x0000001c1500720c */ /* 0x000fe40003f86070 */
[----:B------:R-:W-:Y:S02]  /*5ac0*/  ISETP.GE.AND.EX P0, PT, R14, RZ, PT, P0 ;  /* 0x000000ff0e00720c */ /* 0x000fe40003f06300 */
[----:B------:R-:W-:Y:S02]  /*5ad0*/  PRMT R4, R33, 0x9910, RZ ;  /* 0x0000991021047816 */ /* 0x000fe400000000ff */
[----:B------:R-:W-:Y:S02]  /*5ae0*/  PRMT R47, R26, 0x9910, RZ ;  /* 0x000099101a2f7816 */ /* 0x000fe400000000ff */
[----:B------:R-:W-:Y:S02]  /*5af0*/  ISETP.GE.AND.EX P4, PT, R20, RZ, PT, P4 ;  /* 0x000000ff1400720c */ /* 0x000fe40003f86340 */
[----:B------:R-:W-:-:S02]  /*5b00*/  PRMT R30, R3, 0x9910, RZ ;  /* 0x00009910031e7816 */ /* 0x000fc400000000ff */
[----:B------:R-:W-:Y:S02]  /*5b10*/  PRMT R49, R38, 0x9910, RZ ;  /* 0x0000991026317816 */ /* 0x000fe400000000ff */
[----:B------:R-:W-:Y:S02]  /*5b20*/  @!P5 SEL R31, RZ, 0xffffffff, P0 ;  /* 0xffffffffff1fd807 */ /* 0x000fe40000000000 */
[CC--:B------:R-:W-:Y:S02]  /*5b30*/  ISETP.NE.AND P5, PT, R47.reuse, R4.reuse, PT ;  /* 0x000000042f00720c */ /* 0x0c0fe40003fa5270 */
[----:B------:R-:W-:Y:S02]  /*5b40*/  ISETP.GT.AND P0, PT, R47, R4, PT ;  /* 0x000000042f00720c */ /* 0x000fe40003f04270 */
[----:B------:R-:W-:Y:S02]  /*5b50*/  IADD3 R4, R28, c[0x0][0x184], RZ ;  /* 0x000061001c047a10 */ /* 0x000fe40007ffe0ff */
[----:B------:R-:W-:-:S02]  /*5b60*/  @!P6 SEL R29, RZ, 0xffffffff, P4 ;  /* 0xffffffffff1de807 */ /* 0x000fc40002000000 */
[----:B------:R-:W-:Y:S02]  /*5b70*/  SEL R32, RZ, 0xffffffff, !P1 ;  /* 0xffffffffff207807 */ /* 0x000fe40004800000 */
[CC--:B------:R-:W-:Y:S02]  /*5b80*/  ISETP.NE.AND P6, PT, R49.reuse, R30.reuse, PT ;  /* 0x0000001e3100720c */ /* 0x0c0fe40003fc5270 */
[----:B------:R-:W-:Y:S02]  /*5b90*/  ISETP.GT.AND P4, PT, R49, R30, PT ;  /* 0x0000001e3100720c */ /* 0x000fe40003f84270 */
[----:B------:R-:W-:Y:S02]  /*5ba0*/  ISETP.GE.U32.AND P1, PT, R24, R28, PT ;  /* 0x0000001c1800720c */ /* 0x000fe40003f26070 */
[----:B------:R-:W-:Y:S02]  /*5bb0*/  SEL R30, RZ, 0xffffffff, !P0 ;  /* 0xffffffffff1e7807 */ /* 0x000fe40004000000 */
[----:B------:R-:W-:-:S02]  /*5bc0*/  ISETP.GE.U32.AND P0, PT, R37, R4, PT ;  /* 0x000000042500720c */ /* 0x000fc40003f06070 */
[----:B------:R-:W-:Y:S02]  /*5bd0*/  ISETP.GE.AND.EX P1, PT, R27, RZ, PT, P1 ;  /* 0x000000ff1b00720c */ /* 0x000fe40003f26310 */
[----:B------:R-:W-:Y:S02]  /*5be0*/  LOP3.LUT R0, R0, 0x1, RZ, 0xc0, !PT ;  /* 0x0000000100007812 */ /* 0x000fe400078ec0ff */
[----:B------:R-:W-:Y:S02]  /*5bf0*/  ISETP.GE.AND.EX P0, PT, R36, RZ, PT, P0 ;  /* 0x000000ff2400720c */ /* 0x000fe40003f06300 */
[----:B------:R-:W-:Y:S02]  /*5c00*/  PRMT R47, R42, 0x9910, RZ ;  /* 0x000099102a2f7816 */ /* 0x000fe400000000ff */
[----:B------:R-:W-:Y:S02]  /*5c10*/  @!P3 SEL R32, RZ, 0xffffffff, P1 ;  /* 0xffffffffff20b807 */ /* 0x000fe40000800000 */
[----:B------:R-:W-:-:S02]  /*5c20*/  ISETP.GE.U32.AND P1, PT, R41, R4, PT ;  /* 0x000000042900720c */ /* 0x000fc40003f26070 */
[----:B------:R-:W-:Y:S02]  /*5c30*/  ISETP.NE.U32.AND P3, PT, R0, 0x1, PT ;  /* 0x000000010000780c */ /* 0x000fe40003f65070 */
[----:B------:R-:W-:Y:S02]  /*5c40*/  @!P5 SEL R30, RZ, 0xffffffff, P0 ;  /* 0xffffffffff1ed807 */ /* 0x000fe40000000000 */
[----:B------:R-:W-:Y:S02]  /*5c50*/  IADD3 R0, R4, c[0x0][0x184], RZ ;  /* 0x0000610004007a10 */ /* 0x000fe40007ffe0ff */
[----:B------:R-:W-:Y:S02]  /*5c60*/  ISETP.GE.AND.EX P1, PT, R40, RZ, PT, P1 ;  /* 0x000000ff2800720c */ /* 0x000fe40003f26310 */
[----:B------:R-:W-:Y:S02]  /*5c70*/  LOP3.LUT R29, R29, 0x1, RZ, 0xc0, !PT ;  /* 0x000000011d1d7812 */ /* 0x000fe400078ec0ff */
[----:B------:R-:W-:-:S02]  /*5c80*/  PRMT R49, R39, 0x9910, RZ ;  /* 0x0000991027317816 */ /* 0x000fc400000000ff */
[----:B------:R-:W-:Y:S02]  /*5c90*/  LOP3.LUT R32, R32, 0x1, RZ, 0xc0, !PT ;  /* 0x0000000120207812 */ /* 0x000fe400078ec0ff */
[----:B------:R-:W-:Y:S02]  /*5ca0*/  SEL R12, R12, R45, !P3 ;  /* 0x0000002d0c0c7207 */ /* 0x000fe40005800000 */
[----:B------:R-:W-:Y:S02]  /*5cb0*/  LOP3.LUT R30, R30, 0x1, RZ, 0xc0, !PT ;  /* 0x000000011e1e7812 */ /* 0x000fe400078ec0ff */
[----:B------:R-:W-:Y:S02]  /*5cc0*/  SEL R10, R10, R9, !P3 ;  /* 0x000000090a0a7207 */ /* 0x000fe40005800000 */
[----:B------:R-:W-:Y:S02]  /*5cd0*/  SEL R11, R11, RZ, !P3 ;  /* 0x000000ff0b0b7207 */ /* 0x000fe40005800000 */
[----:B--2---:R-:W-:-:S02]  /*5ce0*/  PRMT R46, R5, 0x9910, RZ ;  /* 0x00009910052e7816 */ /* 0x004fc400000000ff */
[----:B------:R-:W-:Y:S02]  /*5cf0*/  PRMT R48, R5, 0xbb32, RZ ;  /* 0x0000bb3205307816 */ /* 0x000fe400000000ff */
[CC--:B------:R-:W-:Y:S02]  /*5d00*/  ISETP.NE.AND P0, PT, R47.reuse, R46.reuse, PT ;  /* 0x0000002e2f00720c */ /* 0x0c0fe40003f05270 */
[----:B------:R-:W-:Y:S02]  /*5d10*/  ISETP.GT.AND P5, PT, R47, R46, PT ;  /* 0x0000002e2f00720c */ /* 0x000fe40003fa4270 */
[----:B------:R-:W-:Y:S02]  /*5d20*/  SEL R46, RZ, 0xffffffff, !P4 ;  /* 0xffffffffff2e7807 */ /* 0x000fe40006000000 */
[----:B------:R-:W-:Y:S02]  /*5d30*/  ISETP.GE.U32.AND P4, PT, R44, R0, PT ;  /* 0x000000002c00720c */ /* 0x000fe40003f86070 */
[----:B------:R-:W-:-:S02]  /*5d40*/  @!P6 SEL R46, RZ, 0xffffffff, P1 ;  /* 0xffffffffff2ee807 */ /* 0x000fc40000800000 */
[----:B------:R-:W-:Y:S02]  /*5d50*/  ISETP.GE.U32.AND P1, PT, R35, R0, PT ;  /* 0x000000002300720c */ /* 0x000fe40003f26070 */
[----:B------:R-:W-:Y:S02]  /*5d60*/  ISETP.GE.AND.EX P6, PT, R43, RZ, PT, P4 ;  /* 0x000000ff2b00720c */ /* 0x000fe40003fc6340 */
[----:B------:R-:W-:Y:S02]  /*5d70*/  LOP3.LUT R47, R31, 0x1, RZ, 0xc0, !PT ;  /* 0x000000011f2f7812 */ /* 0x000fe400078ec0ff */
[----:B------:R-:W-:Y:S02]  /*5d80*/  ISETP.GE.AND.EX P1, PT, R34, RZ, PT, P1 ;  /* 0x000000ff2200720c */ /* 0x000fe40003f26310 */
[----:B------:R-:W-:Y:S02]  /*5d90*/  SEL R31, RZ, 0xffffffff, P6 ;  /* 0xffffffffff1f7807 */ /* 0x000fe40003000000 */
[----:B------:R-:W-:-:S02]  /*5da0*/  @P0 SEL R31, RZ, 0xffffffff, !P5 ;  /* 0xffffffffff1f0807 */ /* 0x000fc40006800000 */
[----:B------:R-:W-:Y:S02]  /*5db0*/  ISETP.NE.U32.AND P0, PT, R29, 0x1, PT ;  /* 0x000000011d00780c */ /* 0x000fe40003f05070 */
[----:B------:R-:W-:Y:S02]  /*5dc0*/  ISETP.NE.U32.AND P6, PT, R47, 0x1, PT ;  /* 0x000000012f00780c */ /* 0x000fe40003fc5070 */
[----:B------:R-:W-:Y:S02]  /*5dd0*/  SEL R29, RZ, 0xffffffff, P1 ;  /* 0xffffffffff1d7807 */ /* 0x000fe40000800000 */
[----:B------:R-:W-:Y:S02]  /*5de0*/  ISETP.NE.AND P4, PT, R49, R48, PT ;  /* 0x000000303100720c */ /* 0x000fe40003f85270 */
[----:B------:R-:W-:Y:S02]  /*5df0*/  ISETP.NE.U32.AND P1, PT, R32, 0x1, PT ;  /* 0x000000012000780c */ /* 0x000fe40003f25070 */
[----:B------:R-:W-:-:S02]  /*5e00*/  SEL R15, R15, R45, !P6 ;  /* 0x0000002d0f0f7207 */ /* 0x000fc40007000000 */
[-C--:B------:R-:W-:Y:S02]  /*5e10*/  SEL R21, R21, R28.reuse, !P0 ;  /* 0x0000001c15157207 */ /* 0x080fe40004000000 */
[----:B------:R-:W-:Y:S01]  /*5e20*/  SEL R24, R24, R28, !P1 ;  /* 0x0000001c18187207 */ /* 0x000fe20004800000 */
[----:B------:R-:W-:Y:S01]  /*5e30*/  IMAD.MOV.U32 R28, RZ, RZ, c[0x0][0x184] ;  /* 0x00006100ff1c7624 */ /* 0x000fe200078e00ff */
[----:B------:R-:W-:Y:S02]  /*5e40*/  IADD3 R45, R0, c[0x0][0x184], RZ ;  /* 0x00006100002d7a10 */ /* 0x000fe40007ffe0ff */
[----:B------:R-:W-:Y:S02]  /*5e50*/  ISETP.GT.AND P5, PT, R49, R48, PT ;  /* 0x000000303100720c */ /* 0x000fe40003fa4270 */
[----:B------:R-:W-:Y:S01]  /*5e60*/  LOP3.LUT R46, R46, 0x1, RZ, 0xc0, !PT ;  /* 0x000000012e2e7812 */ /* 0x000fe200078ec0ff */
[----:B------:R-:W-:Y:S01]  /*5e70*/  IMAD R28, R28, 0x3, R45 ;  /* 0x000000031c1c7824 */ /* 0x000fe200078e022d */
[----:B------:R-:W-:-:S02]  /*5e80*/  @P4 SEL R29, RZ, 0xffffffff, !P5 ;  /* 0xffffffffff1d4807 */ /* 0x000fc40006800000 */
[----:B------:R-:W-:Y:S02]  /*5e90*/  SEL R16, R16, R7, !P0 ;  /* 0x0000000710107207 */ /* 0x000fe40004000000 */
[----:B------:R-:W-:Y:S02]  /*5ea0*/  SEL R20, R20, RZ, !P0 ;  /* 0x000000ff14147207 */ /* 0x000fe40004000000 */
[----:B------:R-:W-:Y:S02]  /*5eb0*/  ISETP.GE.U32.AND P0, PT, R28, c[0x0][0x17c], PT ;  /* 0x00005f001c007a0c */ /* 0x000fe40003f06070 */
[----:B------:R-:W-:Y:S02]  /*5ec0*/  ISETP.NE.U32.AND P5, PT, R30, 0x1, PT ;  /* 0x000000011e00780c */ /* 0x000fe40003fa5070 */
[----:B------:R-:W-:Y:S02]  /*5ed0*/  ISETP.NE.U32.AND P4, PT, R46, 0x1, PT ;  /* 0x000000012e00780c */ /* 0x000fe40003f85070 */
[----:B------:R-:W-:-:S02]  /*5ee0*/  LOP3.LUT R29, R29, 0x1, RZ, 0xc0, !PT ;  /* 0x000000011d1d7812 */ /* 0x000fc400078ec0ff */
[-C--:B------:R-:W-:Y:S02]  /*5ef0*/  SEL R37, R37, R4.reuse, !P5 ;  /* 0x0000000425257207 */ /* 0x080fe40006800000 */
[----:B------:R-:W-:Y:S02]  /*5f00*/  SEL R41, R41, R4, !P4 ;  /* 0x0000000429297207 */ /* 0x000fe40006000000 */
[----:B------:R-:W-:Y:S02]  /*5f10*/  SEL R13, R13, R8, !P6 ;  /* 0x000000080d0d7207 */ /* 0x000fe40007000000 */
[----:B------:R-:W-:Y:S02]  /*5f20*/  SEL R14, R14, RZ, !P6 ;  /* 0x000000ff0e0e7207 */ /* 0x000fe40007000000 */
[----:B------:R-:W-:Y:S02]  /*5f30*/  LOP3.LUT R31, R31, 0x1, RZ, 0xc0, !PT ;  /* 0x000000011f1f7812 */ /* 0x000fe400078ec0ff */
[----:B------:R-:W-:-:S02]  /*5f40*/  ISETP.NE.U32.AND P6, PT, R29, 0x1, PT ;  /* 0x000000011d00780c */ /* 0x000fc40003fc5070 */
[----:B------:R-:W-:Y:S02]  /*5f50*/  PRMT R4, R5, 0x7632, R4 ;  /* 0x0000763205047816 */ /* 0x000fe40000000004 */
[----:B------:R-:W-:Y:S02]  /*5f60*/  ISETP.NE.U32.AND P3, PT, R31, 0x1, PT ;  /* 0x000000011f00780c */ /* 0x000fe40003f65070 */
[----:B------:R-:W-:Y:S02]  /*5f70*/  SEL R4, R39, R4, !P6 ;  /* 0x0000000427047207 */ /* 0x000fe40007000000 */
[-C--:B------:R-:W-:Y:S02]  /*5f80*/  SEL R44, R44, R0.reuse, !P3 ;  /* 0x000000002c2c7207 */ /* 0x080fe40005800000 */
[----:B------:R-:W-:Y:S02]  /*5f90*/  SEL R35, R35, R0, !P6 ;  /* 0x0000000023237207 */ /* 0x000fe40007000000 */
[----:B------:R-:W-:-:S02]  /*5fa0*/  SEL R25, R25, R6, !P1 ;  /* 0x0000000619197207 */ /* 0x000fc40004800000 */
[----:B------:R-:W-:Y:S02]  /*5fb0*/  SEL R27, R27, RZ, !P1 ;  /* 0x000000ff1b1b7207 */ /* 0x000fe40004800000 */
[----:B------:R-:W-:Y:S02]  /*5fc0*/  SEL R26, R26, R33, !P5 ;  /* 0x000000211a1a7207 */ /* 0x000fe40006800000 */
[----:B------:R-:W-:Y:S02]  /*5fd0*/  SEL R36, R36, RZ, !P5 ;  /* 0x000000ff24247207 */ /* 0x000fe40006800000 */
[----:B------:R-:W-:Y:S02]  /*5fe0*/  SEL R38, R38, R3, !P4 ;  /* 0x0000000326267207 */ /* 0x000fe40006000000 */
[----:B------:R-:W-:Y:S02]  /*5ff0*/  SEL R40, R40, RZ, !P4 ;  /* 0x000000ff28287207 */ /* 0x000fe40006000000 */
[----:B------:R-:W-:-:S02]  /*6000*/  SEL R42, R42, R5, !P3 ;  /* 0x000000052a2a7207 */ /* 0x000fc40005800000 */
[----:B------:R-:W-:Y:S02]  /*6010*/  SEL R43, R43, RZ, !P3 ;  /* 0x000000ff2b2b7207 */ /* 0x000fe40005800000 */
[----:B------:R-:W-:Y:S02]  /*6020*/  SEL R34, R34, RZ, !P6 ;  /* 0x000000ff22227207 */ /* 0x000fe40007000000 */
[----:B------:R-:W-:Y:S01]  /*6030*/  PRMT R39, R4, 0x7610, R39 ;  /* 0x0000761004277816 */ /* 0x000fe20000000027 */
[----:B------:R-:W-:Y:S01]  /*6040*/  @P0 CALL.REL.NOINC `(.L_x_2608) ;  /* 0x0000001000000944 */ /* 0x000fe20003c00000 */
[----:B------:R-:W-:Y:S05]  /*6050*/  BRA `(.L_x_2609) ;  /* 0xffffc0a000007947 */ /* 0x000fea000383ffff */
.L_x_2608:
[----:B------:R-:W-:Y:S05]  /*6060*/  BSYNC B1 ;  /* 0x0000000000017941 */ /* 0x000fea0003800000 */
.L_x_2603:
[----:B------:R-:W-:Y:S02]  /*6070*/  PRMT R4, R5, 0x7632, R4 ;  /* 0x0000763205047816 */ /* 0x000fe40000000004 */
.L_x_2602:
[----:B------:R-:W-:Y:S05]  /*6080*/  BSYNC B0 ;  /* 0x0000000000007941 */ /* 0x000fea0003800000 */
.L_x_2601:
        /* <DEDUP_REMOVED lines=205> */
.L_x_2612:
[----:B------:R-:W-:-:S04]  /*6d60*/  LOP3.LUT R31, R30, 0xfffffffc, RZ, 0xc0, !PT ;  /* 0xfffffffc1e1f7812 */ /* 0x000fc800078ec0ff */
[----:B------:R-:W-:-:S05]  /*6d70*/  IADD3 R30, P2, R18, R31, RZ ;  /* 0x0000001f121e7210 */ /* 0x000fca0007f5e0ff */
[----:B------:R-:W-:-:S05]  /*6d80*/  IMAD.X R31, RZ, RZ, R19, P2 ;  /* 0x000000ffff1f7224 */ /* 0x000fca00010e0613 */
[----:B------:R-:W2:Y:S01]  /*6d90*/  LDG.E R30, [R30.64] ;  /* 0x000000241e1e7981 */ /* 0x000ea2000c1e1900 */
[----:B------:R-:W-:-:S04]  /*6da0*/  IADD3 R29, R45, c[0x0][0x184], RZ ;  /* 0x000061002d1d7a10 */ /* 0x000fc80007ffe0ff */
[----:B------:R-:W-:Y:S02]  /*6db0*/  ISETP.GE.U32.AND P2, PT, R29, c[0x0][0x17c], PT ;  /* 0x00005f001d007a0c */ /* 0x000fe40003f46070 */
[C---:B--2---:R-:W-:Y:S02]  /*6dc0*/  PRMT R9, R30.reuse, 0x7610, R9 ;  /* 0x000076101e097816 */ /* 0x044fe40000000009 */
[----:B------:R-:W-:-:S09]  /*6dd0*/  PRMT R8, R30, 0x7632, R8 ;  /* 0x000076321e087816 */ /* 0x000fd20000000008 */
        /* <DEDUP_REMOVED lines=201> */
.L_x_2613:
        /* <DEDUP_REMOVED lines=209> */
.L_x_2614:
        /* <DEDUP_REMOVED lines=209> */
.L_x_2615:
[----:B------:R-:W-:-:S04]  /*9490*/  LOP3.LUT R5, R30, 0xfffffffc, RZ, 0xc0, !PT ;  /* 0xfffffffc1e057812 */ /* 0x000fc800078ec0ff */
[----:B------:R-:W-:-:S05]  /*94a0*/  IADD3 R18, P1, R18, R5, RZ ;  /* 0x0000000512127210 */ /* 0x000fca0007f3e0ff */
[----:B------:R-:W-:-:S05]  /*94b0*/  IMAD.X R19, RZ, RZ, R19, P1 ;  /* 0x000000ffff137224 */ /* 0x000fca00008e0613 */
[----:B------:R-:W2:Y:S02]  /*94c0*/  LDG.E R18, [R18.64] ;  /* 0x0000002412127981 */ /* 0x000ea4000c1e1900 */
[C---:B--2---:R-:W-:Y:S02]  /*94d0*/  PRMT R5, R18.reuse, 0x7610, R5 ;  /* 0x0000761012057816 */ /* 0x044fe40000000005 */
[----:B------:R-:W-:Y:S02]  /*94e0*/  PRMT R4, R18, 0x7632, R4 ;  /* 0x0000763212047816 */ /* 0x000fe40000000004 */
.L_x_2611:
[----:B------:R-:W-:Y:S05]  /*94f0*/  BSYNC B0 ;  /* 0x0000000000007941 */ /* 0x000fea0003800000 */
.L_x_2610:
[----:B------:R-:W-:Y:S01]  /*9500*/  BSSY B0, `(.L_x_2616) ;  /* 0x0000073000007945 */ /* 0x000fe20003800000 */
[----:B------:R-:W-:Y:S05]  /*9510*/  @P0 BRA `(.L_x_2617) ;  /* 0x0000071000000947 */ /* 0x000fea0003800000 */
[----:B------:R-:W-:Y:S02]  /*9520*/  PRMT R0, R9, 0x9910, RZ ;  /* 0x0000991009007816 */ /* 0x000fe400000000ff */
[----:B------:R-:W-:Y:S02]  /*9530*/  PRMT R19, R10, 0x9910, RZ ;  /* 0x000099100a137816 */ /* 0x000fe400000000ff */
[----:B------:R-:W-:Y:S02]  /*9540*/  PRMT R18, R8, 0x9910, RZ ;  /* 0x0000991008127816 */ /* 0x000fe400000000ff */
[----:B------:R-:W-:-:S02]  /*9550*/  ISETP.NE.AND P3, PT, R19, R0, PT ;  /* 0x000000001300720c */ /* 0x000fc40003f65270 */
[----:B------:R-:W-:Y:S02]  /*9560*/  PRMT R29, R13, 0x9910, RZ ;  /* 0x000099100d1d7816 */ /* 0x000fe400000000ff */
[----:B------:R-:W-:Y:S02]  /*9570*/  ISETP.GE.U32.AND P0, PT, R12, R45, PT ;  /* 0x0000002d0c00720c */ /* 0x000fe40003f06070 */
[----:B------:R-:W-:Y:S02]  /*9580*/  ISETP.NE.AND P2, PT, R29, R18, PT ;  /* 0x000000121d00720c */ /* 0x000fe40003f45270 */
[----:B------:R-:W-:Y:S02]  /*9590*/  ISETP.GT.AND P4, PT, R19, R0, PT ;  /* 0x000000001300720c */ /* 0x000fe40003f84270 */
[----:B------:R-:W-:Y:S02]  /*95a0*/  ISETP.GE.AND.EX P0, PT, R11, RZ, PT, P0 ;  /* 0x000000ff0b00720c */ /* 0x000fe40003f06300 */
[----:B------:R-:W-:-:S02]  /*95b0*/  SEL R0, RZ, 0xffffffff, !P4 ;  /* 0xffffffffff007807 */ /* 0x000fc40006000000 */
[----:B------:R-:W-:Y:S02]  /*95c0*/  ISETP.GE.U32.AND P1, PT, R15, R45, PT ;  /* 0x0000002d0f00720c */ /* 0x000fe40003f26070 */
[----:B------:R-:W-:Y:S02]  /*95d0*/  @!P3 SEL R0, RZ, 0xffffffff, P0 ;  /* 0xffffffffff00b807 */ /* 0x000fe40000000000 */
[----:B------:R-:W-:Y:S02]  /*95e0*/  ISETP.GT.AND P5, PT, R29, R18, PT ;  /* 0x000000121d00720c */ /* 0x000fe40003fa4270 */
[----:B------:R-:W-:Y:S02]  /*95f0*/  ISETP.GE.AND.EX P1, PT, R14, RZ, PT, P1 ;  /* 0x000000ff0e00720c */ /* 0x000fe40003f26310 */
[----:B------:R-:W-:Y:S02]  /*9600*/  LOP3.LUT R18, R0, 0x1, RZ, 0xc0, !PT ;  /* 0x0000000100127812 */ /* 0x000fe400078ec0ff */
[----:B------:R-:W-:-:S02]  /*9610*/  IADD3 R0, R45, c[0x0][0x184], RZ ;  /* 0x000061002d007a10 */ /* 0x000fc40007ffe0ff */
[----:B------:R-:W-:Y:S02]  /*9620*/  SEL R19, RZ, 0xffffffff, !P5 ;  /* 0xffffffffff137807 */ /* 0x000fe40006800000 */
[----:B------:R-:W-:Y:S02]  /*9630*/  @!P2 SEL R19, RZ, 0xffffffff, P1 ;  /* 0xffffffffff13a807 */ /* 0x000fe40000800000 */
[----:B------:R-:W-:Y:S02]  /*9640*/  ISETP.GE.U32.AND P2, PT, R0, c[0x0][0x17c], PT ;  /* 0x00005f0000007a0c */ /* 0x000fe40003f46070 */
[----:B------:R-:W-:Y:S02]  /*9650*/  LOP3.LUT R19, R19, 0x1, RZ, 0xc0, !PT ;  /* 0x0000000113137812 */ /* 0x000fe400078ec0ff */
[----:B------:R-:W-:Y:S02]  /*9660*/  ISETP.NE.U32.AND P0, PT, R18, 0x1, PT ;  /* 0x000000011200780c */ /* 0x000fe40003f05070 */
[----:B------:R-:W-:-:S02]  /*9670*/  ISETP.NE.U32.AND P1, PT, R19, 0x1, PT ;  /* 0x000000011300780c */ /* 0x000fc40003f25070 */
[----:B------:R-:W-:Y:S02]  /*9680*/  SEL R10, R10, R9, !P0 ;  /* 0x000000090a0a7207 */ /* 0x000fe40004000000 */
[----:B------:R-:W-:Y:S02]  /*9690*/  SEL R13, R13, R8, !P1 ;  /* 0x000000080d0d7207 */ /* 0x000fe40004800000 */
[-C--:B------:R-:W-:Y:S02]  /*96a0*/  SEL R12, R12, R45.reuse, !P0 ;  /* 0x0000002d0c0c7207 */ /* 0x080fe40004000000 */
[----:B------:R-:W-:Y:S02]  /*96b0*/  SEL R15, R15, R45, !P1 ;  /* 0x0000002d0f0f7207 */ /* 0x000fe40004800000 */
[----:B------:R-:W-:Y:S02]  /*96c0*/  SEL R11, R11, RZ, !P0 ;  /* 0x000000ff0b0b7207 */ /* 0x000fe40004000000 */
[----:B------:R-:W-:Y:S01]  /*96d0*/  SEL R14, R14, RZ, !P1 ;  /* 0x000000ff0e0e7207 */ /* 0x000fe20004800000 */
[----:B------:R-:W-:Y:S05]  /*96e0*/  @P2 BRA `(.L_x_2617) ;  /* 0x0000054000002947 */ /* 0x000fea0003800000 */
[----:B------:R-:W-:Y:S02]  /*96f0*/  PRMT R8, R7, 0x9910, RZ ;  /* 0x0000991007087816 */ /* 0x000fe400000000ff */
[----:B------:R-:W-:-:S02]  /*9700*/  PRMT R9, R16, 0x9910, RZ ;  /* 0x0000991010097816 */ /* 0x000fc400000000ff */
[----:B------:R-:W-:Y:S02]  /*9710*/  PRMT R18, R6, 0x9910, RZ ;  /* 0x0000991006127816 */ /* 0x000fe400000000ff */
[----:B------:R-:W-:Y:S02]  /*9720*/  ISETP.NE.AND P3, PT, R9, R8, PT ;  /* 0x000000080900720c */ /* 0x000fe40003f65270 */
[----:B------:R-:W-:Y:S02]  /*9730*/  PRMT R19, R25, 0x9910, RZ ;  /* 0x0000991019137816 */ /* 0x000fe400000000ff */
[----:B------:R-:W-:Y:S02]  /*9740*/  ISETP.GE.U32.AND P0, PT, R21, R0, PT ;  /* 0x000000001500720c */ /* 0x000fe40003f06070 */
[----:B------:R-:W-:Y:S02]  /*9750*/  ISETP.NE.AND P2, PT, R19, R18, PT ;  /* 0x000000121300720c */ /* 0x000fe40003f45270 */
[----:B------:R-:W-:-:S02]  /*9760*/  ISETP.GT.AND P4, PT, R9, R8, PT ;  /* 0x000000080900720c */ /* 0x000fc40003f84270 */
[----:B------:R-:W-:Y:S02]  /*9770*/  ISETP.GE.AND.EX P0, PT, R20, RZ, PT, P0 ;  /* 0x000000ff1400720c */ /* 0x000fe40003f06300 */
[----:B------:R-:W-:Y:S02]  /*9780*/  SEL R8, RZ, 0xffffffff, !P4 ;  /* 0xffffffffff087807 */ /* 0x000fe40006000000 */
[----:B------:R-:W-:Y:S02]  /*9790*/  ISETP.GE.U32.AND P1, PT, R24, R0, PT ;  /* 0x000000001800720c */ /* 0x000fe40003f26070 */
[----:B------:R-:W-:Y:S02]  /*97a0*/  @!P3 SEL R8, RZ, 0xffffffff, P0 ;  /* 0xffffffffff08b807 */ /* 0x000fe40000000000 */
[----:B------:R-:W-:Y:S02]  /*97b0*/  ISETP.GT.AND P5, PT, R19, R18, PT ;  /* 0x000000121300720c */ /* 0x000fe40003fa4270 */
[----:B------:R-:W-:-:S02]  /*97c0*/  ISETP.GE.AND.EX P1, PT, R27, RZ, PT, P1 ;  /* 0x000000ff1b00720c */ /* 0x000fc40003f26310 */
[----:B------:R-:W-:Y:S02]  /*97d0*/  LOP3.LUT R9, R8, 0x1, RZ, 0xc0, !PT ;  /* 0x0000000108097812 */ /* 0x000fe400078ec0ff */
[----:B------:R-:W-:Y:S02]  /*97e0*/  IADD3 R8, R0, c[0x0][0x184], RZ ;  /* 0x0000610000087a10 */ /* 0x000fe40007ffe0ff */
[----:B------:R-:W-:Y:S02]  /*97f0*/  SEL R18, RZ, 0xffffffff, !P5 ;  /* 0xffffffffff127807 */ /* 0x000fe40006800000 */
[----:B------:R-:W-:Y:S02]  /*9800*/  @!P2 SEL R18, RZ, 0xffffffff, P1 ;  /* 0xffffffffff12a807 */ /* 0x000fe40000800000 */
[----:B------:R-:W-:Y:S02]  /*9810*/  ISETP.GE.U32.AND P2, PT, R8, c[0x0][0x17c], PT ;  /* 0x00005f0008007a0c */ /* 0x000fe40003f46070 */
[----:B------:R-:W-:-:S02]  /*9820*/  LOP3.LUT R18, R18, 0x1, RZ, 0xc0, !PT ;  /* 0x0000000112127812 */ /* 0x000fc400078ec0ff */
[----:B------:R-:W-:Y:S02]  /*9830*/  ISETP.NE.U32.AND P0, PT, R9, 0x1, PT ;  /* 0x000000010900780c */ /* 0x000fe40003f05070 */
[----:B------:R-:W-:Y:S02]  /*9840*/  ISETP.NE.U32.AND P1, PT, R18, 0x1, PT ;  /* 0x000000011200780c */ /* 0x000fe40003f25070 */
[----:B------:R-:W-:Y:S02]  /*9850*/  SEL R16, R16, R7, !P0 ;  /* 0x0000000710107207 */ /* 0x000fe40004000000 */
[----:B------:R-:W-:Y:S02]  /*9860*/  SEL R25, R25, R6, !P1 ;  /* 0x0000000619197207 */ /* 0x000fe40004800000 */
[-C--:B------:R-:W-:Y:S02]  /*9870*/  SEL R21, R21, R0.reuse, !P0 ;  /* 0x0000000015157207 */ /* 0x080fe40004000000 */
[----:B------:R-:W-:-:S02]  /*9880*/  SEL R24, R24, R0, !P1 ;  /* 0x0000000018187207 */ /* 0x000fc40004800000 */
[----:B------:R-:W-:Y:S02]  /*9890*/  SEL R20, R20, RZ, !P0 ;  /* 0x000000ff14147207 */ /* 0x000fe40004000000 */
[----:B------:R-:W-:Y:S01]  /*98a0*/  SEL R27, R27, RZ, !P1 ;  /* 0x000000ff1b1b7207 */ /* 0x000fe20004800000 */
[----:B------:R-:W-:Y:S05]  /*98b0*/  @P2 BRA `(.L_x_2617) ;  /* 0x0000037000002947 */ /* 0x000fea0003800000 */
[----:B------:R-:W-:Y:S02]  /*98c0*/  PRMT R6, R3, 0x9910, RZ ;  /* 0x0000991003067816 */ /* 0x000fe400000000ff */
[----:B------:R-:W-:Y:S02]  /*98d0*/  PRMT R9, R38, 0x9910, RZ ;  /* 0x0000991026097816 */ /* 0x000fe400000000ff */
[----:B------:R-:W-:Y:S02]  /*98e0*/  PRMT R0, R33, 0x9910, RZ ;  /* 0x0000991021007816 */ /* 0x000fe400000000ff */
[----:B------:R-:W-:Y:S02]  /*98f0*/  PRMT R7, R26, 0x9910, RZ ;  /* 0x000099101a077816 */ /* 0x000fe400000000ff */
[----:B------:R-:W-:-:S02]  /*9900*/  ISETP.NE.AND P2, PT, R9, R6, PT ;  /* 0x000000060900720c */ /* 0x000fc40003f45270 */
[----:B------:R-:W-:Y:S02]  /*9910*/  ISETP.NE.AND P3, PT, R7, R0, PT ;  /* 0x000000000700720c */ /* 0x000fe40003f65270 */
[----:B------:R-:W-:Y:S02]  /*9920*/  ISETP.GE.U32.AND P1, PT, R41, R8, PT ;  /* 0x000000082900720c */ /* 0x000fe40003f26070 */
[----:B------:R-:W-:Y:S02]  /*9930*/  ISETP.GT.AND P5, PT, R9, R6, PT ;  /* 0x000000060900720c */ /* 0x000fe40003fa4270 */
[----:B------:R-:W-:Y:S02]  /*9940*/  ISETP.GE.U32.AND P0, PT, R37, R8, PT ;  /* 0x000000082500720c */ /* 0x000fe40003f06070 */
[----:B------:R-:W-:Y:S02]  /*9950*/  ISETP.GE.AND.EX P1, PT, R40, RZ, PT, P1 ;  /* 0x000000ff2800720c */ /* 0x000fe40003f26310 */
[----:B------:R-:W-:-:S02]  /*9960*/  IADD3 R9, R8, c[0x0][0x184], RZ ;  /* 0x0000610008097a10 */ /* 0x000fc40007ffe0ff */
[----:B------:R-:W-:Y:S02]  /*9970*/  ISETP.GT.AND P4, PT, R7, R0, PT ;  /* 0x000000000700720c */ /* 0x000fe40003f84270 */
[----:B------:R-:W-:Y:S02]  /*9980*/  SEL R6, RZ, 0xffffffff, !P5 ;  /* 0xffffffffff067807 */ /* 0x000fe40006800000 */
[----:B------:R-:W-:Y:S02]  /*9990*/  ISETP.GE.AND.EX P0, PT, R36, RZ, PT, P0 ;  /* 0x000000ff2400720c */ /* 0x000fe40003f06300 */
[----:B------:R-:W-:Y:S02]  /*99a0*/  @!P2 SEL R6, RZ, 0xffffffff, P1 ;  /* 0xffffffffff06a807 */ /* 0x000fe40000800000 */
[----:B------:R-:W-:Y:S02]  /*99b0*/  ISETP.GE.U32.AND P2, PT, R9, c[0x0][0x17c], PT ;  /* 0x00005f0009007a0c */ /* 0x000fe40003f46070 */
[----:B------:R-:W-:-:S02]  /*99c0*/  SEL R0, RZ, 0xffffffff, !P4 ;  /* 0xffffffffff007807 */ /* 0x000fc40006000000 */
[----:B------:R-:W-:Y:S02]  /*99d0*/  @!P3 SEL R0, RZ, 0xffffffff, P0 ;  /* 0xffffffffff00b807 */ /* 0x000fe40000000000 */
[----:B------:R-:W-:Y:S02]  /*99e0*/  LOP3.LUT R6, R6, 0x1, RZ, 0xc0, !PT ;  /* 0x0000000106067812 */ /* 0x000fe400078ec0ff */
[----:B------:R-:W-:Y:S02]  /*99f0*/  LOP3.LUT R0, R0, 0x1, RZ, 0xc0, !PT ;  /* 0x0000000100007812 */ /* 0x000fe400078ec0ff */
[----:B------:R-:W-:Y:S02]  /*9a00*/  ISETP.NE.U32.AND P1, PT, R6, 0x1, PT ;  /* 0x000000010600780c */ /* 0x000fe40003f25070 */
[----:B------:R-:W-:Y:S02]  /*9a10*/  ISETP.NE.U32.AND P0, PT, R0, 0x1, PT ;  /* 0x000000010000780c */ /* 0x000fe40003f05070 */
[----:B------:R-:W-:-:S02]  /*9a20*/  SEL R38, R38, R3, !P1 ;  /* 0x0000000326267207 */ /* 0x000fc40004800000 */
        /* <DEDUP_REMOVED lines=9> */
[----:B------:R-:W-:Y:S02]  /*9ac0*/  PRMT R7, R39, 0x9910, RZ ;  /* 0x0000991027077816 */ /* 0x000fe400000000ff */
[----:B------:R-:W-:Y:S02]  /*9ad0*/  ISETP.NE.AND P3, PT, R3, R0, PT ;  /* 0x000000000300720c */ /* 0x000fe40003f65270 */
[----:B------:R-:W-:Y:S02]  /*9ae0*/  ISETP.NE.AND P2, PT, R7, R6, PT ;  /* 0x000000060700720c */ /* 0x000fe40003f45270 */
[-C--:B------:R-:W-:Y:S02]  /*9af0*/  ISETP.GE.U32.AND P0, PT, R44, R9.reuse, PT ;  /* 0x000000092c00720c */ /* 0x080fe40003f06070 */
[----:B------:R-:W-:-:S02]  /*9b00*/  ISETP.GE.U32.AND P1, PT, R35, R9, PT ;  /* 0x000000092300720c */ /* 0x000fc40003f26070 */
[----:B------:R-:W-:Y:S02]  /*9b10*/  ISETP.GT.AND P4, PT, R3, R0, PT ;  /* 0x000000000300720c */ /* 0x000fe40003f84270 */
[----:B------:R-:W-:Y:S02]  /*9b20*/  ISETP.GT.AND P5, PT, R7, R6, PT ;  /* 0x000000060700720c */ /* 0x000fe40003fa4270 */
[----:B------:R-:W-:Y:S02]  /*9b30*/  ISETP.GE.AND.EX P0, PT, R43, RZ, PT, P0 ;  /* 0x000000ff2b00720c */ /* 0x000fe40003f06300 */
[----:B------:R-:W-:Y:S02]  /*9b40*/  ISETP.GE.AND.EX P1, PT, R34, RZ, PT, P1 ;  /* 0x000000ff2200720c */ /* 0x000fe40003f26310 */
[----:B------:R-:W-:Y:S02]  /*9b50*/  SEL R0, RZ, 0xffffffff, !P4 ;  /* 0xffffffffff007807 */ /* 0x000fe40006000000 */
[----:B------:R-:W-:-:S02]  /*9b60*/  SEL R3, RZ, 0xffffffff, !P5 ;  /* 0xffffffffff037807 */ /* 0x000fc40006800000 */
[----:B------:R-:W-:Y:S02]  /*9b70*/  @!P3 SEL R0, RZ, 0xffffffff, P0 ;  /* 0xffffffffff00b807 */ /* 0x000fe40000000000 */
[----:B------:R-:W-:Y:S02]  /*9b80*/  @!P2 SEL R3, RZ, 0xffffffff, P1 ;  /* 0xffffffffff03a807 */ /* 0x000fe40000800000 */
[----:B------:R-:W-:Y:S02]  /*9b90*/  LOP3.LUT R0, R0, 0x1, RZ, 0xc0, !PT ;  /* 0x0000000100007812 */ /* 0x000fe400078ec0ff */
        /* <DEDUP_REMOVED lines=8> */
[----:B------:R-:W-:-:S02]  /*9c20*/  SEL R34, R34, RZ, !P1 ;  /* 0x000000ff22227207 */ /* 0x000fc40004800000 */
.L_x_2617:
[----:B------:R-:W-:Y:S05]  /*9c30*/  BSYNC B0 ;  /* 0x0000000000007941 */ /* 0x000fea0003800000 */
.L_x_2616:
[----:B------:R-:W-:Y:S02]  /*9c40*/  PRMT R4, R25, 0x9910, RZ ;  /* 0x0000991019047816 */ /* 0x000fe400000000ff */
[----:B------:R-:W-:-:S02]  /*9c50*/  PRMT R5, R13, 0x9910, RZ ;  /* 0x000099100d057816 */ /* 0x000fc400000000ff */
[----:B------:R-:W-:Y:S02]  /*9c60*/  PRMT R0, R16, 0x9910, RZ ;  /* 0x0000991010007816 */ /* 0x000fe400000000ff */
[----:B------:R-:W-:Y:S02]  /*9c70*/  PRMT R3, R10, 0x9910, RZ ;  /* 0x000099100a037816 */ /* 0x000fe400000000ff */
[----:B------:R-:W-:Y:S02]  /*9c80*/  ISETP.NE.AND P3, PT, R5, R4, PT ;  /* 0x000000040500720c */ /* 0x000fe40003f65270 */
[----:B------:R-:W-:Y:S02]  /*9c90*/  ISETP.NE.AND P2, PT, R3, R0, PT ;  /* 0x000000000300720c */ /* 0x000fe40003f45270 */
[----:B------:R-:W-:Y:S02]  /*9ca0*/  ISETP.GE.U32.AND P1, PT, R15, R24, PT ;  /* 0x000000180f00720c */ /* 0x000fe40003f26070 */
[----:B------:R-:W-:-:S02]  /*9cb0*/  ISETP.GE.U32.AND P0, PT, R12, R21, PT ;  /* 0x000000150c00720c */ /* 0x000fc40003f06070 */
[----:B------:R-:W-:Y:S02]  /*9cc0*/  ISETP.GT.AND P4, PT, R5, R4, PT ;  /* 0x000000040500720c */ /* 0x000fe40003f84270 */
[----:B------:R-:W-:Y:S02]  /*9cd0*/  ISETP.GE.AND.EX P1, PT, R14, R27, PT, P1 ;  /* 0x0000001b0e00720c */ /* 0x000fe40003f26310 */
[----:B------:R-:W-:Y:S02]  /*9ce0*/  ISETP.GT.AND P5, PT, R3, R0, PT ;  /* 0x000000000300720c */ /* 0x000fe40003fa4270 */
[----:B------:R-:W-:Y:S02]  /*9cf0*/  ISETP.GE.AND.EX P0, PT, R11, R20, PT, P0 ;  /* 0x000000140b00720c */ /* 0x000fe40003f06300 */
[----:B------:R-:W-:Y:S02]  /*9d00*/  SEL R3, RZ, 0xffffffff, !P4 ;  /* 0xffffffffff037807 */ /* 0x000fe40006000000 */
[----:B------:R-:W-:-:S02]  /*9d10*/  @!P3 SEL R3, RZ, 0xffffffff, P1 ;  /* 0xffffffffff03b807 */ /* 0x000fc40000800000 */
[----:B------:R-:W-:Y:S02]  /*9d20*/  SEL R0, RZ, 0xffffffff, !P5 ;  /* 0xffffffffff007807 */ /* 0x000fe40006800000 */
[----:B------:R-:W-:Y:S02]  /*9d30*/  @!P2 SEL R0, RZ, 0xffffffff, P0 ;  /* 0xffffffffff00a807 */ /* 0x000fe40000000000 */
[----:B------:R-:W-:Y:S02]  /*9d40*/  LOP3.LUT R3, R3, 0x1, RZ, 0xc0, !PT ;  /* 0x0000000103037812 */ /* 0x000fe400078ec0ff */
[----:B------:R-:W-:Y:S02]  /*9d50*/  LOP3.LUT R0, R0, 0x1, RZ, 0xc0, !PT ;  /* 0x0000000100007812 */ /* 0x000fe400078ec0ff */
[----:B------:R-:W-:Y:S02]  /*9d60*/  ISETP.NE.U32.AND P1, PT, R3, 0x1, PT ;  /* 0x000000010300780c */ /* 0x000fe40003f25070 */
[----:B------:R-:W-:-:S02]  /*9d70*/  ISETP.NE.U32.AND P0, PT, R0, 0x1, PT ;  /* 0x000000010000780c */ /* 0x000fc40003f05070 */
[----:B------:R-:W-:Y:S02]  /*9d80*/  SEL R13, R13, R25, !P1 ;  /* 0x000000190d0d7207 */ /* 0x000fe40004800000 */
[----:B------:R-:W-:Y:S02]  /*9d90*/  SEL R3, R10, R16, !P0 ;  /* 0x000000100a037207 */ /* 0x000fe40004000000 */
[----:B------:R-:W-:Y:S02]  /*9da0*/  PRMT R4, R38, 0x9910, RZ ;  /* 0x0000991026047816 */ /* 0x000fe400000000ff */
[----:B------:R-:W-:Y:S02]  /*9db0*/  PRMT R7, R13, 0x9910, RZ ;  /* 0x000099100d077816 */ /* 0x000fe400000000ff */
[----:B------:R-:W-:Y:S02]  /*9dc0*/  PRMT R0, R26, 0x9910, RZ ;  /* 0x000099101a007816 */ /* 0x000fe400000000ff */
[----:B------:R-:W-:-:S02]  /*9dd0*/  PRMT R5, R3, 0x9910, RZ ;  /* 0x0000991003057816 */ /* 0x000fc400000000ff */
[----:B------:R-:W-:Y:S02]  /*9de0*/  ISETP.NE.AND P3, PT, R7, R4, PT ;  /* 0x000000040700720c */ /* 0x000fe40003f65270 */
[----:B------:R-:W-:Y:S02]  /*9df0*/  SEL R24, R15, R24, !P1 ;  /* 0x000000180f187207 */ /* 0x000fe40004800000 */
[----:B------:R-:W-:Y:S02]  /*9e00*/  ISETP.NE.AND P2, PT, R5, R0, PT ;  /* 0x000000000500720c */ /* 0x000fe40003f45270 */
[----:B------:R-:W-:Y:S02]  /*9e10*/  SEL R12, R12, R21, !P0 ;  /* 0x000000150c0c7207 */ /* 0x000fe40004000000 */
[----:B------:R-:W-:Y:S02]  /*9e20*/  SEL R27, R14, R27, !P1 ;  /* 0x0000001b0e1b7207 */ /* 0x000fe40004800000 */
[----:B------:R-:W-:-:S02]  /*9e30*/  ISETP.GE.U32.AND P1, PT, R24, R41, PT ;  /* 0x000000291800720c */ /* 0x000fc40003f26070 */
[----:B------:R-:W-:Y:S02]  /*9e40*/  SEL R11, R11, R20, !P0 ;  /* 0x000000140b0b7207 */ /* 0x000fe40004000000 */
[----:B------:R-:W-:Y:S02]  /*9e50*/  ISETP.GT.AND P5, PT, R7, R4, PT ;  /* 0x000000040700720c */ /* 0x000fe40003fa4270 */
[----:B------:R-:W-:Y:S02]  /*9e60*/  ISETP.GE.U32.AND P0, PT, R12, R37, PT ;  /* 0x000000250c00720c */ /* 0x000fe40003f06070 */
[----:B------:R-:W-:Y:S02]  /*9e70*/  ISETP.GE.AND.EX P1, PT, R27, R40, PT, P1 ;  /* 0x000000281b00720c */ /* 0x000fe40003f26310 */
[----:B------:R-:W-:Y:S02]  /*9e80*/  ISETP.GT.AND P4, PT, R5, R0, PT ;  /* 0x000000000500720c */ /* 0x000fe40003f84270 */
[----:B------:R-:W-:-:S02]  /*9e90*/  SEL R4, RZ, 0xffffffff, !P5 ;  /* 0xffffffffff047807 */ /* 0x000fc40006800000 */
[----:B------:R-:W-:Y:S02]  /*9ea0*/  ISETP.GE.AND.EX P0, PT, R11, R36, PT, P0 ;  /* 0x000000240b00720c */ /* 0x000fe40003f06300 */
[----:B------:R-:W-:Y:S02]  /*9eb0*/  @!P3 SEL R4, RZ, 0xffffffff, P1 ;  /* 0xffffffffff04b807 */ /* 0x000fe40000800000 */
[----:B------:R-:W-:Y:S02]  /*9ec0*/  SEL R0, RZ, 0xffffffff, !P4 ;  /* 0xffffffffff007807 */ /* 0x000fe40006000000 */
[----:B------:R-:W-:Y:S02]  /*9ed0*/  @!P2 SEL R0, RZ, 0xffffffff, P0 ;  /* 0xffffffffff00a807 */ /* 0x000fe40000000000 */
[----:B------:R-:W-:Y:S02]  /*9ee0*/  LOP3.LUT R4, R4, 0x1, RZ, 0xc0, !PT ;  /* 0x0000000104047812 */ /* 0x000fe400078ec0ff */
[----:B------:R-:W-:-:S02]  /*9ef0*/  LOP3.LUT R0, R0, 0x1, RZ, 0xc0, !PT ;  /* 0x0000000100007812 */ /* 0x000fc400078ec0ff */
[----:B------:R-:W-:Y:S02]  /*9f00*/  ISETP.NE.U32.AND P1, PT, R4, 0x1, PT ;  /* 0x000000010400780c */ /* 0x000fe40003f25070 */
[----:B------:R-:W-:Y:S02]  /*9f10*/  ISETP.NE.U32.AND P0, PT, R0, 0x1, PT ;  /* 0x000000010000780c */ /* 0x000fe40003f05070 */
[----:B------:R-:W-:Y:S02]  /*9f20*/  SEL R38, R13, R38, !P1 ;  /* 0x000000260d267207 */ /* 0x000fe40004800000 */
[----:B------:R-:W-:Y:S02]  /*9f30*/  SEL R3, R3, R26, !P0 ;  /* 0x0000001a03037207 */ /* 0x000fe40004000000 */
[----:B------:R-:W-:Y:S02]  /*9f40*/  PRMT R4, R39, 0x9910, RZ ;  /* 0x0000991027047816 */ /* 0x000fe400000000ff */
[----:B------:R-:W-:-:S02]  /*9f50*/  PRMT R7, R38, 0x9910, RZ ;  /* 0x0000991026077816 */ /* 0x000fc400000000ff */
[----:B------:R-:W-:Y:S02]  /*9f60*/  PRMT R0, R42, 0x9910, RZ ;  /* 0x000099102a007816 */ /* 0x000fe400000000ff */
[----:B------:R-:W-:Y:S02]  /*9f70*/  PRMT R5, R3, 0x9910, RZ ;  /* 0x0000991003057816 */ /* 0x000fe400000000ff */
[----:B------:R-:W-:Y:S02]  /*9f80*/  ISETP.NE.AND P3, PT, R7, R4, PT ;  /* 0x000000040700720c */ /* 0x000fe40003f65270 */
[----:B------:R-:W-:Y:S02]  /*9f90*/  SEL R28, R24, R41, !P1 ;  /* 0x00000029181c7207 */ /* 0x000fe40004800000 */
[----:B------:R-:W-:Y:S02]  /*9fa0*/  ISETP.NE.AND P2, PT, R5, R0, PT ;  /* 0x000000000500720c */ /* 0x000fe40003f45270 */
[----:B------:R-:W-:-:S02]  /*9fb0*/  SEL R37, R12, R37, !P0 ;  /* 0x000000250c257207 */ /* 0x000fc40004000000 */
[----:B------:R-:W-:Y:S02]  /*9fc0*/  SEL R29, R27, R40, !P1 ;  /* 0x000000281b1d7207 */ /* 0x000fe40004800000 */
[----:B------:R-:W-:Y:S02]  /*9fd0*/  ISETP.GE.U32.AND P1, PT, R28, R35, PT ;  /* 0x000000231c00720c */ /* 0x000fe40003f26070 */
[----:B------:R-:W-:Y:S02]  /*9fe0*/  SEL R36, R11, R36, !P0 ;  /* 0x000000240b247207 */ /* 0x000fe40004000000 */
[----:B------:R-:W-:Y:S02]  /*9ff0*/  ISETP.GT.AND P5, PT, R7, R4, PT ;  /* 0x000000040700720c */ /* 0x000fe40003fa4270 */
[----:B------:R-:W-:Y:S02]  /*a000*/  ISETP.GE.U32.AND P0, PT, R37, R44, PT ;  /* 0x0000002c2500720c */ /* 0x000fe40003f06070 */
[----:B------:R-:W-:-:S02]  /*a010*/  ISETP.GE.AND.EX P1, PT, R29, R34, PT, P1 ;  /* 0x000000221d00720c */ /* 0x000fc40003f26310 */
[----:B------:R-:W-:Y:S02]  /*a020*/  ISETP.GT.AND P4, PT, R5, R0, PT ;  /* 0x000000000500720c */ /* 0x000fe40003f84270 */
[----:B------:R-:W-:Y:S02]  /*a030*/  SEL R4, RZ, 0xffffffff, !P5 ;  /* 0xffffffffff047807 */ /* 0x000fe40006800000 */
[----:B------:R-:W-:Y:S02]  /*a040*/  ISETP.GE.AND.EX P0, PT, R36, R43, PT, P0 ;  /* 0x0000002b2400720c */ /* 0x000fe40003f06300 */
[----:B------:R-:W-:Y:S02]  /*a050*/  @!P3 SEL R4, RZ, 0xffffffff, P1 ;  /* 0xffffffffff04b807 */ /* 0x000fe40000800000 */
[----:B------:R-:W-:Y:S02]  /*a060*/  SEL R0, RZ, 0xffffffff, !P4 ;  /* 0xffffffffff007807 */ /* 0x000fe40006000000 */
[----:B------:R-:W-:-:S02]  /*a070*/  @!P2 SEL R0, RZ, 0xffffffff, P0 ;  /* 0xffffffffff00a807 */ /* 0x000fc40000000000 */
[----:B------:R-:W-:Y:S02]  /*a080*/  LOP3.LUT R4, R4, 0x1, RZ, 0xc0, !PT ;  /* 0x0000000104047812 */ /* 0x000fe400078ec0ff */
[----:B------:R-:W-:Y:S02]  /*a090*/  LOP3.LUT R0, R0, 0x1, RZ, 0xc0, !PT ;  /* 0x0000000100007812 */ /* 0x000fe400078ec0ff */
[----:B------:R-:W-:Y:S02]  /*a0a0*/  ISETP.NE.U32.AND P1, PT, R4, 0x1, PT ;  /* 0x000000010400780c */ /* 0x000fe40003f25070 */
[----:B------:R-:W-:Y:S02]  /*a0b0*/  ISETP.NE.U32.AND P0, PT, R0, 0x1, PT ;  /* 0x000000010000780c */ /* 0x000fe40003f05070 */
[----:B------:R-:W-:Y:S02]  /*a0c0*/  SEL R38, R38, R39, !P1 ;  /* 0x0000002726267207 */ /* 0x000fe40004800000 */
[----:B------:R-:W-:-:S02]  /*a0d0*/  SEL R7, R3, R42, !P0 ;  /* 0x0000002a03077207 */ /* 0x000fc40004000000 */
[----:B------:R-:W-:Y:S02]  /*a0e0*/  SEL R28, R28, R35, !P1 ;  /* 0x000000231c1c7207 */ /* 0x000fe40004800000 */
[----:B------:R-:W-:Y:S02]  /*a0f0*/  SEL R29, R29, R34, !P1 ;  /* 0x000000221d1d7207 */ /* 0x000fe40004800000 */
[----:B------:R-:W-:Y:S02]  /*a100*/  SEL R44, R37, R44, !P0 ;  /* 0x0000002c252c7207 */ /* 0x000fe40004000000 */
[----:B------:R-:W-:Y:S02]  /*a110*/  SEL R45, R36, R43, !P0 ;  /* 0x0000002b242d7207 */ /* 0x000fe40004000000 */
[----:B------:R-:W-:Y:S01]  /*a120*/  PRMT R3, R38, 0x7610, R3 ;  /* 0x0000761026037816 */ /* 0x000fe20000000003 */
[----:B------:R-:W-:Y:S05]  /*a130*/  BRA `(.L_x_2584) ;  /* 0x000033d000007947 */ /* 0x000fea0003800000 */
.L_x_2600:
        /* <DEDUP_REMOVED lines=44> */
.L_x_2621:
[----:B------:R-:W-:-:S05]  /*a400*/  IMAD R4, R34, R45, RZ ;  /* 0x0000002d22047224 */ /* 0x000fca00078e02ff */
[----:B------:R-:W-:-:S05]  /*a410*/  SHF.R.U32.HI R5, RZ, 0x1, R4 ;  /* 0x00000001ff057819 */ /* 0x000fca0000011604 */
[----:B------:R-:W-:Y:S01]  /*a420*/  IMAD.WIDE.U32 R4, R5, 0x4, R18 ;  /* 0x0000000405047825 */ /* 0x000fe200078e0012 */
[----:B------:R-:W-:-:S04]  /*a430*/  IADD3 R38, R45, c[0x0][0x184], RZ ;  /* 0x000061002d267a10 */ /* 0x000fc80007ffe0ff */
[----:B------:R0:W2:Y:S01]  /*a440*/  LDG.E R37, [R4.64] ;  /* 0x0000002404257981 */ /* 0x0000a2000c1e1900 */
[----:B------:R-:W-:Y:S01]  /*a450*/  IMAD R6, R34, R38, RZ ;  /* 0x0000002622067224 */ /* 0x000fe200078e02ff */
[----:B------:R-:W-:-:S04]  /*a460*/  IADD3 R35, R38, c[0x0][0x184], RZ ;  /* 0x0000610026237a10 */ /* 0x000fc80007ffe0ff */
[----:B------:R-:W-:-:S05]  /*a470*/  SHF.R.U32.HI R7, RZ, 0x1, R6 ;  /* 0x00000001ff077819 */ /* 0x000fca0000011606 */
[----:B------:R-:W-:-:S06]  /*a480*/  IMAD.WIDE.U32 R6, R7, 0x4, R18 ;  /* 0x0000000407067825 */ /* 0x000fcc00078e0012 */
[----:B------:R1:W3:Y:S01]  /*a490*/  LDG.E R6, [R6.64] ;  /* 0x0000002406067981 */ /* 0x0002e2000c1e1900 */
[----:B------:R-:W-:-:S05]  /*a4a0*/  IMAD R8, R34, R35, RZ ;  /* 0x0000002322087224 */ /* 0x000fca00078e02ff */
[----:B------:R-:W-:-:S05]  /*a4b0*/  SHF.R.U32.HI R9, RZ, 0x1, R8 ;  /* 0x00000001ff097819 */ /* 0x000fca0000011608 */
[----:B------:R-:W-:Y:S01]  /*a4c0*/  IMAD.WIDE.U32 R8, R9, 0x4, R18 ;  /* 0x0000000409087825 */ /* 0x000fe200078e0012 */
[----:B------:R-:W-:-:S05]  /*a4d0*/  IADD3 R39, R35, c[0x0][0x184], RZ ;  /* 0x0000610023277a10 */ /* 0x000fca0007ffe0ff */
[----:B------:R2:W4:Y:S01]  /*a4e0*/  LDG.E R9, [R8.64] ;  /* 0x0000002408097981 */ /* 0x000522000c1e1900 */
[----:B0-----:R-:W-:-:S05]  /*a4f0*/  IMAD R4, R34, R39, RZ ;  /* 0x0000002722047224 */ /* 0x001fca00078e02ff */
[----:B------:R-:W-:-:S05]  /*a500*/  SHF.R.U32.HI R5, RZ, 0x1, R4 ;  /* 0x00000001ff057819 */ /* 0x000fca0000011604 */
[----:B------:R-:W-:-:S06]  /*a510*/  IMAD.WIDE.U32 R4, R5, 0x4, R18 ;  /* 0x0000000405047825 */ /* 0x000fcc00078e0012 */
[----:B------:R0:W5:Y:S01]  /*a520*/  LDG.E R5, [R4.64] ;  /* 0x0000002404057981 */ /* 0x000162000c1e1900 */
[----:B------:R-:W-:Y:S02]  /*a530*/  PRMT R41, R13, 0x9910, RZ ;  /* 0x000099100d297816 */ /* 0x000fe400000000ff */
[----:B------:R-:W-:Y:S02]  /*a540*/  PRMT R40, R10, 0x9910, RZ ;  /* 0x000099100a287816 */ /* 0x000fe400000000ff */
[-C--:B------:R-:W-:Y:S02]  /*a550*/  ISETP.GE.U32.AND P0, PT, R12, R45.reuse, PT ;  /* 0x0000002d0c00720c */ /* 0x080fe40003f06070 */
[----:B------:R-:W-:Y:S02]  /*a560*/  ISETP.GE.U32.AND P1, PT, R16, R45, PT ;  /* 0x0000002d1000720c */ /* 0x000fe40003f26070 */
[----:B------:R-:W-:Y:S02]  /*a570*/  ISETP.GE.AND.EX P0, PT, R11, RZ, PT, P0 ;  /* 0x000000ff0b00720c */ /* 0x000fe40003f06300 */
[----:B------:R-:W-:-:S02]  /*a580*/  ISETP.GE.AND.EX P1, PT, R14, RZ, PT, P1 ;  /* 0x000000ff0e00720c */ /* 0x000fc40003f26310 */
[----:B0-----:R-:W-:Y:S02]  /*a590*/  SEL R4, RZ, 0xffffffff, P0 ;  /* 0xffffffffff047807 */ /* 0x001fe40000000000 */
[----:B------:R-:W-:Y:S02]  /*a5a0*/  ISETP.GE.U32.AND P5, PT, R21, R38, PT ;  /* 0x000000261500720c */ /* 0x000fe40003fa6070 */
[----:B------:R-:W-:Y:S02]  /*a5b0*/  PRMT R49, R42, 0x9910, RZ ;  /* 0x000099102a317816 */ /* 0x000fe400000000ff */
[----:B------:R-:W-:Y:S02]  /*a5c0*/  ISETP.GE.AND.EX P5, PT, R20, RZ, PT, P5 ;  /* 0x000000ff1400720c */ /* 0x000fe40003fa6350 */
[----:B------:R-:W-:Y:S02]  /*a5d0*/  PRMT R48, R0, 0x9910, RZ ;  /* 0x0000991000307816 */ /* 0x000fe400000000ff */
[----:B--2---:R-:W-:-:S02]  /*a5e0*/  PRMT R8, R37, 0xbb32, RZ ;  /* 0x0000bb3225087816 */ /* 0x004fc400000000ff */
[----:B-1----:R-:W-:Y:S02]  /*a5f0*/  PRMT R7, R37, 0x9910, RZ ;  /* 0x0000991025077816 */ /* 0x002fe400000000ff */
[CC--:B------:R-:W-:Y:S02]  /*a600*/  ISETP.NE.AND P2, PT, R41.reuse, R8.reuse, PT ;  /* 0x000000082900720c */ /* 0x0c0fe40003f45270 */
[CC--:B------:R-:W-:Y:S02]  /*a610*/  ISETP.NE.AND P3, PT, R40.reuse, R7.reuse, PT ;  /* 0x000000072800720c */ /* 0x0c0fe40003f65270 */
[----:B------:R-:W-:Y:S02]  /*a620*/  ISETP.GT.AND P0, PT, R41, R8, PT ;  /* 0x000000082900720c */ /* 0x000fe40003f04270 */
[----:B------:R-:W-:Y:S02]  /*a630*/  ISETP.GT.AND P4, PT, R40, R7, PT ;  /* 0x000000072800720c */ /* 0x000fe40003f84270 */
[----:B------:R-:W-:-:S02]  /*a640*/  SEL R7, RZ, 0xffffffff, P1 ;  /* 0xffffffffff077807 */ /* 0x000fc40000800000 */
[----:B------:R-:W-:Y:S02]  /*a650*/  PRMT R8, R15, 0x9910, RZ ;  /* 0x000099100f087816 */ /* 0x000fe400000000ff */
[----:B------:R-:W-:Y:S02]  /*a660*/  PRMT R41, R26, 0x9910, RZ ;  /* 0x000099101a297816 */ /* 0x000fe400000000ff */
[----:B------:R-:W-:Y:S02]  /*a670*/  @P2 SEL R7, RZ, 0xffffffff, !P0 ;  /* 0xffffffffff072807 */ /* 0x000fe40004000000 */
[----:B------:R-:W-:Y:S02]  /*a680*/  @P3 SEL R4, RZ, 0xffffffff, !P4 ;  /* 0xffffffffff043807 */ /* 0x000fe40006000000 */
[----:B------:R-:W-:Y:S02]  /*a690*/  LOP3.LUT R7, R7, 0x1, RZ, 0xc0, !PT ;  /* 0x0000000107077812 */ /* 0x000fe400078ec0ff */
[----:B---3--:R-:W-:-:S02]  /*a6a0*/  PRMT R40, R6, 0x9910, RZ ;  /* 0x0000991006287816 */ /* 0x008fc400000000ff */
[----:B------:R-:W-:Y:S02]  /*a6b0*/  LOP3.LUT R4, R4, 0x1, RZ, 0xc0, !PT ;  /* 0x0000000104047812 */ /* 0x000fe400078ec0ff */
[----:B------:R-:W-:Y:S01]  /*a6c0*/  ISETP.NE.U32.AND P2, PT, R7, 0x1, PT ;  /* 0x000000010700780c */ /* 0x000fe20003f45070 */
[----:B------:R-:W-:Y:S01]  /*a6d0*/  IMAD.MOV.U32 R7, RZ, RZ, R40 ;  /* 0x000000ffff077224 */ /* 0x000fe200078e0028 */
[----:B------:R-:W-:Y:S02]  /*a6e0*/  ISETP.NE.U32.AND P4, PT, R4, 0x1, PT ;  /* 0x000000010400780c */ /* 0x000fe40003f85070 */
[----:B------:R-:W-:Y:S02]  /*a6f0*/  PRMT R4, R37, 0x7632, R4 ;  /* 0x0000763225047816 */ /* 0x000fe40000000004 */
[----:B------:R-:W-:Y:S02]  /*a700*/  ISETP.NE.AND P1, PT, R8, R7, PT ;  /* 0x000000070800720c */ /* 0x000fe40003f25270 */
[----:B------:R-:W-:-:S02]  /*a710*/  SEL R13, R13, R4, !P2 ;  /* 0x000000040d0d7207 */ /* 0x000fc40005000000 */
[----:B------:R-:W-:Y:S02]  /*a720*/  ISETP.GT.AND P3, PT, R8, R7, PT ;  /* 0x000000070800720c */ /* 0x000fe40003f64270 */
[----:B------:R-:W-:Y:S02]  /*a730*/  PRMT R7, R24, 0x9910, RZ ;  /* 0x0000991018077816 */ /* 0x000fe400000000ff */
[----:B------:R-:W-:Y:S02]  /*a740*/  PRMT R4, R6, 0xbb32, RZ ;  /* 0x0000bb3206047816 */ /* 0x000fe400000000ff */
[----:B------:R-:W-:Y:S02]  /*a750*/  SEL R40, RZ, 0xffffffff, P5 ;  /* 0xffffffffff287807 */ /* 0x000fe40002800000 */
[----:B------:R-:W-:Y:S02]  /*a760*/  ISETP.GE.U32.AND P0, PT, R27, R38, PT ;  /* 0x000000261b00720c */ /* 0x000fe40003f06070 */
[----:B------:R-:W-:-:S02]  /*a770*/  ISETP.NE.AND P5, PT, R7, R4, PT ;  /* 0x000000040700720c */ /* 0x000fc40003fa5270 */
[----:B----4-:R-:W-:Y:S02]  /*a780*/  PRMT R8, R9, 0x9910, RZ ;  /* 0x0000991009087816 */ /* 0x010fe400000000ff */
[----:B------:R-:W-:Y:S02]  /*a790*/  ISETP.GE.AND.EX P0, PT, R25, RZ, PT, P0 ;  /* 0x000000ff1900720c */ /* 0x000fe40003f06300 */
[----:B------:R-:W-:Y:S02]  /*a7a0*/  @P1 SEL R40, RZ, 0xffffffff, !P3 ;  /* 0xffffffffff281807 */ /* 0x000fe40005800000 */
[CC--:B------:R-:W-:Y:S02]  /*a7b0*/  ISETP.NE.AND P3, PT, R41.reuse, R8.reuse, PT ;  /* 0x000000082900720c */ /* 0x0c0fe40003f65270 */
[----:B------:R-:W-:Y:S02]  /*a7c0*/  ISETP.GT.AND P1, PT, R41, R8, PT ;  /* 0x000000082900720c */ /* 0x000fe40003f24270 */
[----:B------:R-:W-:-:S02]  /*a7d0*/  SEL R41, RZ, 0xffffffff, P0 ;  /* 0xffffffffff297807 */ /* 0x000fc40000000000 */
[----:B------:R-:W-:Y:S02]  /*a7e0*/  ISETP.GT.AND P6, PT, R7, R4, PT ;  /* 0x000000040700720c */ /* 0x000fe40003fc4270 */
[----:B------:R-:W-:Y:S02]  /*a7f0*/  ISETP.GE.U32.AND P0, PT, R30, R35, PT ;  /* 0x000000231e00720c */ /* 0x000fe40003f06070 */
[----:B------:R-:W-:Y:S02]  /*a800*/  PRMT R7, R31, 0x9910, RZ ;  /* 0x000099101f077816 */ /* 0x000fe400000000ff */
[----:B------:R-:W-:Y:S02]  /*a810*/  PRMT R4, R9, 0xbb32, RZ ;  /* 0x0000bb3209047816 */ /* 0x000fe400000000ff */
[----:B------:R-:W-:Y:S02]  /*a820*/  ISETP.GE.AND.EX P0, PT, R29, RZ, PT, P0 ;  /* 0x000000ff1d00720c */ /* 0x000fe40003f06300 */
[----:B------:R-:W-:-:S02]  /*a830*/  @P5 SEL R41, RZ, 0xffffffff, !P6 ;  /* 0xffffffffff295807 */ /* 0x000fc40007000000 */
[-C--:B------:R-:W-:Y:S02]  /*a840*/  ISETP.NE.AND P5, PT, R7, R4.reuse, PT ;  /* 0x000000040700720c */ /* 0x080fe40003fa5270 */
[----:B------:R-:W-:Y:S02]  /*a850*/  SEL R8, RZ, 0xffffffff, P0 ;  /* 0xffffffffff087807 */ /* 0x000fe40000000000 */
[----:B------:R-:W-:Y:S02]  /*a860*/  ISETP.GE.U32.AND P0, PT, R33, R35, PT ;  /* 0x000000232100720c */ /* 0x000fe40003f06070 */
[-C--:B------:R-:W-:Y:S02]  /*a870*/  SEL R12, R12, R45.reuse, !P4 ;  /* 0x0000002d0c0c7207 */ /* 0x080fe40006000000 */
[----:B------:R-:W-:Y:S02]  /*a880*/  SEL R16, R16, R45, !P2 ;  /* 0x0000002d10107207 */ /* 0x000fe40005000000 */
[----:B------:R-:W-:-:S02]  /*a890*/  ISETP.GT.AND P6, PT, R7, R4, PT ;  /* 0x000000040700720c */ /* 0x000fc40003fc4270 */
[----:B------:R-:W-:Y:S02]  /*a8a0*/  ISETP.GE.AND.EX P0, PT, R32, RZ, PT, P0 ;  /* 0x000000ff2000720c */ /* 0x000fe40003f06300 */
[----:B-----5:R-:W-:Y:S02]  /*a8b0*/  PRMT R4, R5, 0x9910, RZ ;  /* 0x0000991005047816 */ /* 0x020fe400000000ff */
[----:B------:R-:W-:Y:S02]  /*a8c0*/  IADD3 R45, R39, c[0x0][0x184], RZ ;  /* 0x00006100272d7a10 */ /* 0x000fe40007ffe0ff */
[----:B------:R-:W-:Y:S02]  /*a8d0*/  PRMT R47, R5, 0xbb32, RZ ;  /* 0x0000bb32052f7816 */ /* 0x000fe400000000ff */
[----:B------:R-:W-:Y:S01]  /*a8e0*/  @P3 SEL R8, RZ, 0xffffffff, !P1 ;  /* 0xffffffffff083807 */ /* 0x000fe20004800000 */
[----:B------:R-:W-:Y:S01]  /*a8f0*/  IMAD R7, R36, 0x3, R45 ;  /* 0x0000000324077824 */ /* 0x000fe200078e022d */
[----:B------:R-:W-:-:S02]  /*a900*/  ISETP.GE.U32.AND P3, PT, R44, R39, PT ;  /* 0x000000272c00720c */ /* 0x000fc40003f66070 */
[----:B------:R-:W-:Y:S02]  /*a910*/  SEL R46, RZ, 0xffffffff, P0 ;  /* 0xffffffffff2e7807 */ /* 0x000fe40000000000 */
[----:B------:R-:W-:Y:S02]  /*a920*/  ISETP.NE.AND P0, PT, R49, R4, PT ;  /* 0x000000043100720c */ /* 0x000fe40003f05270 */
[----:B------:R-:W-:Y:S02]  /*a930*/  @P5 SEL R46, RZ, 0xffffffff, !P6 ;  /* 0xffffffffff2e5807 */ /* 0x000fe40007000000 */
[----:B------:R-:W-:Y:S02]  /*a940*/  ISETP.GE.U32.AND P1, PT, R28, R39, PT ;  /* 0x000000271c00720c */ /* 0x000fe40003f26070 */
[----:B------:R-:W-:Y:S02]  /*a950*/  ISETP.NE.AND P5, PT, R48, R47, PT ;  /* 0x0000002f3000720c */ /* 0x000fe40003fa5270 */
[----:B------:R-:W-:-:S02]  /*a960*/  ISETP.GE.AND.EX P3, PT, R43, RZ, PT, P3 ;  /* 0x000000ff2b00720c */ /* 0x000fc40003f66330 */
[----:B------:R-:W-:Y:S02]  /*a970*/  ISETP.GE.AND.EX P1, PT, R3, RZ, PT, P1 ;  /* 0x000000ff0300720c */ /* 0x000fe40003f26310 */
[----:B------:R-:W-:Y:S02]  /*a980*/  ISETP.GE.U32.AND P6, PT, R7, c[0x0][0x17c], PT ;  /* 0x00005f0007007a0c */ /* 0x000fe40003fc6070 */
[----:B------:R-:W-:Y:S02]  /*a990*/  SEL R7, RZ, 0xffffffff, P3 ;  /* 0xffffffffff077807 */ /* 0x000fe40001800000 */
[----:B------:R-:W-:Y:S02]  /*a9a0*/  ISETP.GT.AND P3, PT, R49, R4, PT ;  /* 0x000000043100720c */ /* 0x000fe40003f64270 */
[----:B------:R-:W-:Y:S02]  /*a9b0*/  SEL R4, RZ, 0xffffffff, P1 ;  /* 0xffffffffff047807 */ /* 0x000fe40000800000 */
[----:B------:R-:W-:-:S02]  /*a9c0*/  ISETP.GT.AND P1, PT, R48, R47, PT ;  /* 0x0000002f3000720c */ /* 0x000fc40003f24270 */
[----:B------:R-:W-:Y:S02]  /*a9d0*/  @P0 SEL R7, RZ, 0xffffffff, !P3 ;  /* 0xffffffffff070807 */ /* 0x000fe40005800000 */
[----:B------:R-:W-:Y:S02]  /*a9e0*/  @P5 SEL R4, RZ, 0xffffffff, !P1 ;  /* 0xffffffffff045807 */ /* 0x000fe40004800000 */
[----:B------:R-:W-:Y:S02]  /*a9f0*/  LOP3.LUT R40, R40, 0x1, RZ, 0xc0, !PT ;  /* 0x0000000128287812 */ /* 0x000fe400078ec0ff */
[----:B------:R-:W-:Y:S02]  /*aa00*/  LOP3.LUT R41, R41, 0x1, RZ, 0xc0, !PT ;  /* 0x0000000129297812 */ /* 0x000fe400078ec0ff */
[----:B------:R-:W-:Y:S02]  /*aa10*/  LOP3.LUT R7, R7, 0x1, RZ, 0xc0, !PT ;  /* 0x0000000107077812 */ /* 0x000fe400078ec0ff */
[----:B------:R-:W-:-:S02]  /*aa20*/  LOP3.LUT R46, R46, 0x1, RZ, 0xc0, !PT ;  /* 0x000000012e2e7812 */ /* 0x000fc400078ec0ff */
[----:B------:R-:W-:Y:S02]  /*aa30*/  LOP3.LUT R8, R8, 0x1, RZ, 0xc0, !PT ;  /* 0x0000000108087812 */ /* 0x000fe400078ec0ff */
[----:B------:R-:W-:Y:S02]  /*aa40*/  LOP3.LUT R4, R4, 0x1, RZ, 0xc0, !PT ;  /* 0x0000000104047812 */ /* 0x000fe400078ec0ff */
[----:B------:R-:W-:Y:S02]  /*aa50*/  SEL R10, R10, R37, !P4 ;  /* 0x000000250a0a7207 */ /* 0x000fe40006000000 */
[----:B------:R-:W-:Y:S02]  /*aa60*/  SEL R11, R11, RZ, !P4 ;  /* 0x000000ff0b0b7207 */ /* 0x000fe40006000000 */
[----:B------:R-:W-:Y:S02]  /*aa70*/  ISETP.NE.U32.AND P0, PT, R40, 0x1, PT ;  /* 0x000000012800780c */ /* 0x000fe40003f05070 */
[----:B------:R-:W-:-:S02]  /*aa80*/  ISETP.NE.U32.AND P3, PT, R41, 0x1, PT ;  /* 0x000000012900780c */ /* 0x000fc40003f65070 */
[----:B------:R-:W-:Y:S02]  /*aa90*/  ISETP.NE.U32.AND P4, PT, R7, 0x1, PT ;  /* 0x000000010700780c */ /* 0x000fe40003f85070 */
[----:B------:R-:W-:Y:S02]  /*aaa0*/  SEL R14, R14, RZ, !P2 ;  /* 0x000000ff0e0e7207 */ /* 0x000fe40005000000 */
[----:B------:R-:W-:Y:S02]  /*aab0*/  ISETP.NE.U32.AND P1, PT, R46, 0x1, PT ;  /* 0x000000012e00780c */ /* 0x000fe40003f25070 */
[----:B------:R-:W-:Y:S02]  /*aac0*/  PRMT R41, R6, 0x7632, R41 ;  /* 0x0000763206297816 */ /* 0x000fe40000000029 */
[----:B------:R-:W-:Y:S02]  /*aad0*/  PRMT R40, R9, 0x7632, R40 ;  /* 0x0000763209287816 */ /* 0x000fe40000000028 */
[----:B------:R-:W-:-:S02]  /*aae0*/  ISETP.NE.U32.AND P5, PT, R8, 0x1, PT ;  /* 0x000000010800780c */ /* 0x000fc40003fa5070 */
[----:B------:R-:W-:Y:S02]  /*aaf0*/  ISETP.NE.U32.AND P2, PT, R4, 0x1, PT ;  /* 0x000000010400780c */ /* 0x000fe40003f45070 */
[----:B------:R-:W-:Y:S02]  /*ab00*/  PRMT R7, R5, 0x7632, R7 ;  /* 0x0000763205077816 */ /* 0x000fe40000000007 */
[-C--:B------:R-:W-:Y:S02]  /*ab10*/  SEL R21, R21, R38.reuse, !P0 ;  /* 0x0000002615157207 */ /* 0x080fe40004000000 */
[----:B------:R-:W-:Y:S02]  /*ab20*/  SEL R27, R27, R38, !P3 ;  /* 0x000000261b1b7207 */ /* 0x000fe40005800000 */
[----:B------:R-:W-:Y:S02]  /*ab30*/  SEL R24, R24, R41, !P3 ;  /* 0x0000002918187207 */ /* 0x000fe40005800000 */
[----:B------:R-:W-:-:S02]  /*ab40*/  SEL R31, R31, R40, !P1 ;  /* 0x000000281f1f7207 */ /* 0x000fc40004800000 */
[-C--:B------:R-:W-:Y:S02]  /*ab50*/  SEL R30, R30, R35.reuse, !P5 ;  /* 0x000000231e1e7207 */ /* 0x080fe40006800000 */
[----:B------:R-:W-:Y:S02]  /*ab60*/  SEL R33, R33, R35, !P1 ;  /* 0x0000002321217207 */ /* 0x000fe40004800000 */
[-C--:B------:R-:W-:Y:S02]  /*ab70*/  SEL R44, R44, R39.reuse, !P4 ;  /* 0x000000272c2c7207 */ /* 0x080fe40006000000 */
[----:B------:R-:W-:Y:S02]  /*ab80*/  SEL R28, R28, R39, !P2 ;  /* 0x000000271c1c7207 */ /* 0x000fe40005000000 */
[----:B------:R-:W-:Y:S02]  /*ab90*/  SEL R0, R0, R7, !P2 ;  /* 0x0000000700007207 */ /* 0x000fe40005000000 */
[----:B------:R-:W-:-:S02]  /*aba0*/  SEL R15, R15, R6, !P0 ;  /* 0x000000060f0f7207 */ /* 0x000fc40004000000 */
[----:B------:R-:W-:Y:S02]  /*abb0*/  SEL R20, R20, RZ, !P0 ;  /* 0x000000ff14147207 */ /* 0x000fe40004000000 */
[----:B------:R-:W-:Y:S02]  /*abc0*/  SEL R25, R25, RZ, !P3 ;  /* 0x000000ff19197207 */ /* 0x000fe40005800000 */
[----:B------:R-:W-:Y:S02]  /*abd0*/  SEL R26, R26, R9, !P5 ;  /* 0x000000091a1a7207 */ /* 0x000fe40006800000 */
[----:B------:R-:W-:Y:S02]  /*abe0*/  SEL R29, R29, RZ, !P5 ;  /* 0x000000ff1d1d7207 */ /* 0x000fe40006800000 */
[----:B------:R-:W-:Y:S02]  /*abf0*/  SEL R32, R32, RZ, !P1 ;  /* 0x000000ff20207207 */ /* 0x000fe40004800000 */
[----:B------:R-:W-:-:S02]  /*ac00*/  SEL R42, R42, R5, !P4 ;  /* 0x000000052a2a7207 */ /* 0x000fc40006000000 */
[----:B------:R-:W-:Y:S02]  /*ac10*/  SEL R43, R43, RZ, !P4 ;  /* 0x000000ff2b2b7207 */ /* 0x000fe40006000000 */
[----:B------:R-:W-:Y:S01]  /*ac20*/  SEL R3, R3, RZ, !P2 ;  /* 0x000000ff03037207 */ /* 0x000fe20005000000 */
[----:B------:R-:W-:Y:S05]  /*ac30*/  @!P6 BRA `(.L_x_2621) ;  /* 0xfffff7c00000e947 */ /* 0x000fea000383ffff */
[----:B------:R-:W-:Y:S05]  /*ac40*/  BSYNC B1 ;  /* 0x0000000000017941 */ /* 0x000fea0003800000 */
.L_x_2620:
[C---:B------:R-:W-:Y:S02]  /*ac50*/  PRMT R35, R37.reuse, 0x7610, R35 ;  /* 0x0000761025237816 */ /* 0x040fe40000000023 */
[----:B------:R-:W-:Y:S02]  /*ac60*/  PRMT R8, R37, 0x7632, R8 ;  /* 0x0000763225087816 */ /* 0x000fe40000000008 */
[C---:B------:R-:W-:Y:S02]  /*ac70*/  PRMT R39, R9.reuse, 0x7610, R39 ;  /* 0x0000761009277816 */ /* 0x040fe40000000027 */
[----:B------:R-:W-:Y:S02]  /*ac80*/  PRMT R36, R9, 0x7632, R36 ;  /* 0x0000763209247816 */ /* 0x000fe40000000024 */
[----:B------:R-:W-:-:S02]  /*ac90*/  PRMT R37, R6, 0x7632, R37 ;  /* 0x0000763206257816 */ /* 0x000fc40000000025 */
[C---:B------:R-:W-:Y:S02]  /*aca0*/  PRMT R9, R5.reuse, 0x7610, R9 ;  /* 0x0000761005097816 */ /* 0x040fe40000000009 */
[----:B------:R-:W-:Y:S02]  /*acb0*/  PRMT R7, R5, 0x7632, R7 ;  /* 0x0000763205077816 */ /* 0x000fe40000000007 */
.L_x_2619:
[----:B------:R-:W-:Y:S05]  /*acc0*/  BSYNC B0 ;  /* 0x0000000000007941 */ /* 0x000fea0003800000 */
.L_x_2618:
[----:B------:R-:W-:Y:S01]  /*acd0*/  ISETP.GE.U32.AND P1, PT, R45, c[0x0][0x17c], PT ;  /* 0x00005f002d007a0c */ /* 0x000fe20003f26070 */
[----:B------:R-:W-:-:S12]  /*ace0*/  BSSY B0, `(.L_x_2622) ;  /* 0x0000022000007945 */ /* 0x000fd80003800000 */
[----:B------:R-:W-:Y:S05]  /*acf0*/  @P1 BRA `(.L_x_2623) ;  /* 0x0000020000001947 */ /* 0x000fea0003800000 */
[----:B------:R-:W-:-:S05]  /*ad00*/  IMAD R4, R34, R45, RZ ;  /* 0x0000002d22047224 */ /* 0x000fca00078e02ff */
[----:B------:R-:W-:-:S05]  /*ad10*/  SHF.R.U32.HI R5, RZ, 0x1, R4 ;  /* 0x00000001ff057819 */ /* 0x000fca0000011604 */
[----:B------:R-:W-:-:S06]  /*ad20*/  IMAD.WIDE.U32 R4, R5, 0x4, R18 ;  /* 0x0000000405047825 */ /* 0x000fcc00078e0012 */
[----:B------:R-:W2:Y:S01]  /*ad30*/  LDG.E R4, [R4.64] ;  /* 0x0000002404047981 */ /* 0x000ea2000c1e1900 */
[----:B------:R-:W-:-:S04]  /*ad40*/  IADD3 R41, R45, c[0x0][0x184], RZ ;  /* 0x000061002d297a10 */ /* 0x000fc80007ffe0ff */
[----:B------:R-:W-:Y:S02]  /*ad50*/  ISETP.GE.U32.AND P0, PT, R41, c[0x0][0x17c], PT ;  /* 0x00005f0029007a0c */ /* 0x000fe40003f06070 */
[C---:B--2---:R-:W-:Y:S02]  /*ad60*/  PRMT R35, R4.reuse, 0x7610, R35 ;  /* 0x0000761004237816 */ /* 0x044fe40000000023 */
[----:B------:R-:W-:-:S09]  /*ad70*/  PRMT R8, R4, 0x7632, R8 ;  /* 0x0000763204087816 */ /* 0x000fd20000000008 */
        /* <DEDUP_REMOVED lines=18> */
[----:B------:R-:W2:Y:S04]  /*aea0*/  LDG.E R4, [R4.64] ;  /* 0x0000002404047981 */ /* 0x000ea8000c1e1900 */
[----:B------:R-:W3:Y:S01]  /*aeb0*/  @!P0 LDG.E R18, [R18.64] ;  /* 0x0000002412128981 */ /* 0x000ee2000c1e1900 */
[C---:B--2---:R-:W-:Y:S02]  /*aec0*/  PRMT R39, R4.reuse, 0x7610, R39 ;  /* 0x0000761004277816 */ /* 0x044fe40000000027 */
[----:B------:R-:W-:Y:S02]  /*aed0*/  PRMT R36, R4, 0x7632, R36 ;  /* 0x0000763204247816 */ /* 0x000fe40000000024 */
[----:B---3--:R-:W-:-:S02]  /*aee0*/  @!P0 PRMT R9, R18, 0x7610, R9 ;  /* 0x0000761012098816 */ /* 0x008fc40000000009 */
[----:B------:R-:W-:Y:S02]  /*aef0*/  @!P0 PRMT R7, R18, 0x7632, R7 ;  /* 0x0000763212078816 */ /* 0x000fe40000000007 */
.L_x_2623:
[----:B------:R-:W-:Y:S05]  /*af00*/  BSYNC B0 ;  /* 0x0000000000007941 */ /* 0x000fea0003800000 */
.L_x_2622:
[----:B------:R-:W-:Y:S01]  /*af10*/  BSSY B0, `(.L_x_2624) ;  /* 0x0000073000007945 */ /* 0x000fe20003800000 */
[----:B------:R-:W-:Y:S05]  /*af20*/  @P1 BRA `(.L_x_2625) ;  /* 0x0000071000001947 */ /* 0x000fea0003800000 */
[----:B------:R-:W-:Y:S02]  /*af30*/  PRMT R4, R35, 0x9910, RZ ;  /* 0x0000991023047816 */ /* 0x000fe400000000ff */
[----:B------:R-:W-:Y:S02]  /*af40*/  PRMT R5, R10, 0x9910, RZ ;  /* 0x000099100a057816 */ /* 0x000fe400000000ff */
[----:B------:R-:W-:Y:S02]  /*af50*/  PRMT R18, R8, 0x9910, RZ ;  /* 0x0000991008127816 */ /* 0x000fe400000000ff */
[----:B------:R-:W-:Y:S02]  /*af60*/  ISETP.NE.AND P3, PT, R5, R4, PT ;  /* 0x000000040500720c */ /* 0x000fe40003f65270 */
[----:B------:R-:W-:Y:S02]  /*af70*/  PRMT R19, R13, 0x9910, RZ ;  /* 0x000099100d137816 */ /* 0x000fe400000000ff */
[----:B------:R-:W-:-:S02]  /*af80*/  ISETP.GE.U32.AND P0, PT, R12, R45, PT ;  /* 0x0000002d0c00720c */ /* 0x000fc40003f06070 */
[----:B------:R-:W-:Y:S02]  /*af90*/  ISETP.NE.AND P2, PT, R19, R18, PT ;  /* 0x000000121300720c */ /* 0x000fe40003f45270 */
[----:B------:R-:W-:Y:S02]  /*afa0*/  ISETP.GT.AND P4, PT, R5, R4, PT ;  /* 0x000000040500720c */ /* 0x000fe40003f84270 */
[----:B------:R-:W-:Y:S02]  /*afb0*/  ISETP.GE.AND.EX P0, PT, R11, RZ, PT, P0 ;  /* 0x000000ff0b00720c */ /* 0x000fe40003f06300 */
[----:B------:R-:W-:Y:S02]  /*afc0*/  SEL R4, RZ, 0xffffffff, !P4 ;  /* 0xffffffffff047807 */ /* 0x000fe40006000000 */
[----:B------:R-:W-:Y:S02]  /*afd0*/  ISETP.GE.U32.AND P1, PT, R16, R45, PT ;  /* 0x0000002d1000720c */ /* 0x000fe40003f26070 */
[----:B------:R-:W-:-:S02]  /*afe0*/  @!P3 SEL R4, RZ, 0xffffffff, P0 ;  /* 0xffffffffff04b807 */ /* 0x000fc40000000000 */
[----:B------:R-:W-:Y:S02]  /*aff0*/  ISETP.GT.AND P5, PT, R19, R18, PT ;  /* 0x000000121300720c */ /* 0x000fe40003fa4270 */
[----:B------:R-:W-:Y:S02]  /*b000*/  ISETP.GE.AND.EX P1, PT, R14, RZ, PT, P1 ;  /* 0x000000ff0e00720c */ /* 0x000fe40003f26310 */
[----:B------:R-:W-:Y:S02]  /*b010*/  LOP3.LUT R5, R4, 0x1, RZ, 0xc0, !PT ;  /* 0x0000000104057812 */ /* 0x000fe400078ec0ff */
[----:B------:R-:W-:Y:S02]  /*b020*/  IADD3 R4, R45, c[0x0][0x184], RZ ;  /* 0x000061002d047a10 */ /* 0x000fe40007ffe0ff */
[----:B------:R-:W-:Y:S02]  /*b030*/  SEL R18, RZ, 0xffffffff, !P5 ;  /* 0xffffffffff127807 */ /* 0x000fe40006800000 */
[----:B------:R-:W-:-:S02]  /*b040*/  @!P2 SEL R18, RZ, 0xffffffff, P1 ;  /* 0xffffffffff12a807 */ /* 0x000fc40000800000 */
[----:B------:R-:W-:Y:S02]  /*b050*/  ISETP.GE.U32.AND P2, PT, R4, c[0x0][0x17c], PT ;  /* 0x00005f0004007a0c */ /* 0x000fe40003f46070 */
[----:B------:R-:W-:Y:S02]  /*b060*/  LOP3.LUT R18, R18, 0x1, RZ, 0xc0, !PT ;  /* 0x0000000112127812 */ /* 0x000fe400078ec0ff */
[----:B------:R-:W-:Y:S02]  /*b070*/  ISETP.NE.U32.AND P0, PT, R5, 0x1, PT ;  /* 0x000000010500780c */ /* 0x000fe40003f05070 */
[----:B------:R-:W-:Y:S02]  /*b080*/  ISETP.NE.U32.AND P1, PT, R18, 0x1, PT ;  /* 0x000000011200780c */ /* 0x000fe40003f25070 */
[----:B------:R-:W-:Y:S02]  /*b090*/  SEL R10, R10, R35, !P0 ;  /* 0x000000230a0a7207 */ /* 0x000fe40004000000 */
[----:B------:R-:W-:-:S02]  /*b0a0*/  SEL R13, R13, R8, !P1 ;  /* 0x000000080d0d7207 */ /* 0x000fc40004800000 */
[-C--:B------:R-:W-:Y:S02]  /*b0b0*/  SEL R12, R12, R45.reuse, !P0 ;  /* 0x0000002d0c0c7207 */ /* 0x080fe40004000000 */
[----:B------:R-:W-:Y:S02]  /*b0c0*/  SEL R16, R16, R45, !P1 ;  /* 0x0000002d10107207 */ /* 0x000fe40004800000 */
[----:B------:R-:W-:Y:S02]  /*b0d0*/  SEL R11, R11, RZ, !P0 ;  /* 0x000000ff0b0b7207 */ /* 0x000fe40004000000 */
[----:B------:R-:W-:Y:S01]  /*b0e0*/  SEL R14, R14, RZ, !P1 ;  /* 0x000000ff0e0e7207 */ /* 0x000fe20004800000 */
[----:B------:R-:W-:Y:S05]  /*b0f0*/  @P2 BRA `(.L_x_2625) ;  /* 0x0000054000002947 */ /* 0x000fea0003800000 */
[----:B------:R-:W-:Y:S02]  /*b100*/  PRMT R5, R6, 0x9910, RZ ;  /* 0x0000991006057816 */ /* 0x000fe400000000ff */
[----:B------:R-:W-:Y:S02]  /*b110*/  PRMT R8, R15, 0x9910, RZ ;  /* 0x000099100f087816 */ /* 0x000fe400000000ff */
[----:B------:R-:W-:-:S02]  /*b120*/  PRMT R18, R37, 0x9910, RZ ;  /* 0x0000991025127816 */ /* 0x000fc400000000ff */
[-C--:B------:R-:W-:Y:S02]  /*b130*/  ISETP.NE.AND P3, PT, R8, R5.reuse, PT ;  /* 0x000000050800720c */ /* 0x080fe40003f65270 */
[----:B------:R-:W-:Y:S02]  /*b140*/  PRMT R19, R24, 0x9910, RZ ;  /* 0x0000991018137816 */ /* 0x000fe400000000ff */
[----:B------:R-:W-:Y:S02]  /*b150*/  ISETP.GE.U32.AND P0, PT, R21, R4, PT ;  /* 0x000000041500720c */ /* 0x000fe40003f06070 */
[----:B------:R-:W-:Y:S02]  /*b160*/  ISETP.NE.AND P2, PT, R19, R18, PT ;  /* 0x000000121300720c */ /* 0x000fe40003f45270 */
[----:B------:R-:W-:Y:S02]  /*b170*/  ISETP.GT.AND P4, PT, R8, R5, PT ;  /* 0x000000050800720c */ /* 0x000fe40003f84270 */
[----:B------:R-:W-:-:S02]  /*b180*/  ISETP.GE.AND.EX P0, PT, R20, RZ, PT, P0 ;  /* 0x000000ff1400720c */ /* 0x000fc40003f06300 */
[----:B------:R-:W-:Y:S02]  /*b190*/  SEL R5, RZ, 0xffffffff, !P4 ;  /* 0xffffffffff057807 */ /* 0x000fe40006000000 */
[----:B------:R-:W-:Y:S02]  /*b1a0*/  ISETP.GE.U32.AND P1, PT, R27, R4, PT ;  /* 0x000000041b00720c */ /* 0x000fe40003f26070 */
[----:B------:R-:W-:Y:S02]  /*b1b0*/  @!P3 SEL R5, RZ, 0xffffffff, P0 ;  /* 0xffffffffff05b807 */ /* 0x000fe40000000000 */
[----:B------:R-:W-:Y:S02]  /*b1c0*/  ISETP.GT.AND P5, PT, R19, R18, PT ;  /* 0x000000121300720c */ /* 0x000fe40003fa4270 */
[----:B------:R-:W-:Y:S02]  /*b1d0*/  ISETP.GE.AND.EX P1, PT, R25, RZ, PT, P1 ;  /* 0x000000ff1900720c */ /* 0x000fe40003f26310 */
[----:B------:R-:W-:-:S02]  /*b1e0*/  LOP3.LUT R8, R5, 0x1, RZ, 0xc0, !PT ;  /* 0x0000000105087812 */ /* 0x000fc400078ec0ff */
[----:B------:R-:W-:Y:S02]  /*b1f0*/  IADD3 R5, R4, c[0x0][0x184], RZ ;  /* 0x0000610004057a10 */ /* 0x000fe40007ffe0ff */
[----:B------:R-:W-:Y:S02]  /*b200*/  SEL R18, RZ, 0xffffffff, !P5 ;  /* 0xffffffffff127807 */ /* 0x000fe40006800000 */
[----:B------:R-:W-:Y:S02]  /*b210*/  @!P2 SEL R18, RZ, 0xffffffff, P1 ;  /* 0xffffffffff12a807 */ /* 0x000fe40000800000 */
[----:B------:R-:W-:Y:S02]  /*b220*/  ISETP.GE.U32.AND P2, PT, R5, c[0x0][0x17c], PT ;  /* 0x00005f0005007a0c */ /* 0x000fe40003f46070 */
[----:B------:R-:W-:Y:S02]  /*b230*/  LOP3.LUT R18, R18, 0x1, RZ, 0xc0, !PT ;  /* 0x0000000112127812 */ /* 0x000fe400078ec0ff */
[----:B------:R-:W-:-:S02]  /*b240*/  ISETP.NE.U32.AND P0, PT, R8, 0x1, PT ;  /* 0x000000010800780c */ /* 0x000fc40003f05070 */
[----:B------:R-:W-:Y:S02]  /*b250*/  ISETP.NE.U32.AND P1, PT, R18, 0x1, PT ;  /* 0x000000011200780c */ /* 0x000fe40003f25070 */
[----:B------:R-:W-:Y:S02]  /*b260*/  SEL R15, R15, R6, !P0 ;  /* 0x000000060f0f7207 */ /* 0x000fe40004000000 */
[----:B------:R-:W-:Y:S02]  /*b270*/  SEL R24, R24, R37, !P1 ;  /* 0x0000002518187207 */ /* 0x000fe40004800000 */
[-C--:B------:R-:W-:Y:S02]  /*b280*/  SEL R21, R21, R4.reuse, !P0 ;  /* 0x0000000415157207 */ /* 0x080fe40004000000 */
[----:B------:R-:W-:Y:S02]  /*b290*/  SEL R27, R27, R4, !P1 ;  /* 0x000000041b1b7207 */ /* 0x000fe40004800000 */
[----:B------:R-:W-:-:S02]  /*b2a0*/  SEL R20, R20, RZ, !P0 ;  /* 0x000000ff14147207 */ /* 0x000fc40004000000 */
[----:B------:R-:W-:Y:S01]  /*b2b0*/  SEL R25, R25, RZ, !P1 ;  /* 0x000000ff19197207 */ /* 0x000fe20004800000 */
[----:B------:R-:W-:Y:S05]  /*b2c0*/  @P2 BRA `(.L_x_2625) ;  /* 0x0000037000002947 */ /* 0x000fea0003800000 */
[----:B------:R-:W-:Y:S02]  /*b2d0*/  PRMT R6, R36, 0x9910, RZ ;  /* 0x0000991024067816 */ /* 0x000fe400000000ff */
[----:B------:R-:W-:Y:S02]  /*b2e0*/  PRMT R35, R31, 0x9910, RZ ;  /* 0x000099101f237816 */ /* 0x000fe400000000ff */
[----:B------:R-:W-:Y:S02]  /*b2f0*/  PRMT R4, R39, 0x9910, RZ ;  /* 0x0000991027047816 */ /* 0x000fe400000000ff */
[----:B------:R-:W-:Y:S02]  /*b300*/  PRMT R19, R26, 0x9910, RZ ;  /* 0x000099101a137816 */ /* 0x000fe400000000ff */
[----:B------:R-:W-:Y:S02]  /*b310*/  ISETP.NE.AND P2, PT, R35, R6, PT ;  /* 0x000000062300720c */ /* 0x000fe40003f45270 */
[----:B------:R-:W-:-:S02]  /*b320*/  ISETP.NE.AND P3, PT, R19, R4, PT ;  /* 0x000000041300720c */ /* 0x000fc40003f65270 */
[-C--:B------:R-:W-:Y:S02]  /*b330*/  ISETP.GE.U32.AND P1, PT, R33, R5.reuse, PT ;  /* 0x000000052100720c */ /* 0x080fe40003f26070 */
[----:B------:R-:W-:Y:S02]  /*b340*/  ISETP.GT.AND P5, PT, R35, R6, PT ;  /* 0x000000062300720c */ /* 0x000fe40003fa4270 */
[----:B------:R-:W-:Y:S02]  /*b350*/  ISETP.GE.U32.AND P0, PT, R30, R5, PT ;  /* 0x000000051e00720c */ /* 0x000fe40003f06070 */
[----:B------:R-:W-:Y:S02]  /*b360*/  ISETP.GT.AND P4, PT, R19, R4, PT ;  /* 0x000000041300720c */ /* 0x000fe40003f84270 */
[----:B------:R-:W-:Y:S02]  /*b370*/  ISETP.GE.AND.EX P1, PT, R32, RZ, PT, P1 ;  /* 0x000000ff2000720c */ /* 0x000fe40003f26310 */
[----:B------:R-:W-:-:S02]  /*b380*/  IADD3 R19, R5, c[0x0][0x184], RZ ;  /* 0x0000610005137a10 */ /* 0x000fc40007ffe0ff */
[----:B------:R-:W-:Y:S02]  /*b390*/  SEL R6, RZ, 0xffffffff, !P5 ;  /* 0xffffffffff067807 */ /* 0x000fe40006800000 */
[----:B------:R-:W-:Y:S02]  /*b3a0*/  ISETP.GE.AND.EX P0, PT, R29, RZ, PT, P0 ;  /* 0x000000ff1d00720c */ /* 0x000fe40003f06300 */
[----:B------:R-:W-:Y:S02]  /*b3b0*/  @!P2 SEL R6, RZ, 0xffffffff, P1 ;  /* 0xffffffffff06a807 */ /* 0x000fe40000800000 */
[----:B------:R-:W-:Y:S02]  /*b3c0*/  ISETP.GE.U32.AND P2, PT, R19, c[0x0][0x17c], PT ;  /* 0x00005f0013007a0c */ /* 0x000fe40003f46070 */
        /* <DEDUP_REMOVED lines=16> */
[----:B------:R-:W-:Y:S02]  /*b4d0*/  PRMT R6, R0, 0x9910, RZ ;  /* 0x0000991000067816 */ /* 0x000fe400000000ff */
[CC--:B------:R-:W-:Y:S02]  /*b4e0*/  ISETP.NE.AND P3, PT, R35.reuse, R4.reuse, PT ;  /* 0x000000042300720c */ /* 0x0c0fe40003f65270 */
[----:B------:R-:W-:Y:S02]  /*b4f0*/  ISETP.NE.AND P2, PT, R6, R5, PT ;  /* 0x000000050600720c */ /* 0x000fe40003f45270 */
[-C--:B------:R-:W-:Y:S02]  /*b500*/  ISETP.GE.U32.AND P0, PT, R44, R19.reuse, PT ;  /* 0x000000132c00720c */ /* 0x080fe40003f06070 */
[----:B------:R-:W-:Y:S02]  /*b510*/  ISETP.GE.U32.AND P1, PT, R28, R19, PT ;  /* 0x000000131c00720c */ /* 0x000fe40003f26070 */
[----:B------:R-:W-:-:S02]  /*b520*/  ISETP.GT.AND P4, PT, R35, R4, PT ;  /* 0x000000042300720c */ /* 0x000fc40003f84270 */
[----:B------:R-:W-:Y:S02]  /*b530*/  ISETP.GT.AND P5, PT, R6, R5, PT ;  /* 0x000000050600720c */ /* 0x000fe40003fa4270 */
[----:B------:R-:W-:Y:S02]  /*b540*/  ISETP.GE.AND.EX P0, PT, R43, RZ, PT, P0 ;  /* 0x000000ff2b00720c */ /* 0x000fe40003f06300 */
[----:B------:R-:W-:Y:S02]  /*b550*/  ISETP.GE.AND.EX P1, PT, R3, RZ, PT, P1 ;  /* 0x000000ff0300720c */ /* 0x000fe40003f26310 */
[----:B------:R-:W-:Y:S02]  /*b560*/  SEL R4, RZ, 0xffffffff, !P4 ;  /* 0xffffffffff047807 */ /* 0x000fe40006000000 */
[----:B------:R-:W-:Y:S02]  /*b570*/  SEL R5, RZ, 0xffffffff, !P5 ;  /* 0xffffffffff057807 */ /* 0x000fe40006800000 */
[----:B------:R-:W-:-:S02]  /*b580*/  @!P3 SEL R4, RZ, 0xffffffff, P0 ;  /* 0xffffffffff04b807 */ /* 0x000fc40000000000 */
        /* <DEDUP_REMOVED lines=10> */
[----:B------:R-:W-:Y:S02]  /*b630*/  SEL R3, R3, RZ, !P1 ;  /* 0x000000ff03037207 */ /* 0x000fe40004800000 */
.L_x_2625:
[----:B------:R-:W-:Y:S05]  /*b640*/  BSYNC B0 ;  /* 0x0000000000007941 */ /* 0x000fea0003800000 */
.L_x_2624:
[----:B------:R-:W-:Y:S02]  /*b650*/  PRMT R6, R24, 0x9910, RZ ;  /* 0x0000991018067816 */ /* 0x000fe400000000ff */
[----:B------:R-:W-:-:S02]  /*b660*/  PRMT R7, R13, 0x9910, RZ ;  /* 0x000099100d077816 */ /* 0x000fc400000000ff */
[----:B------:R-:W-:Y:S02]  /*b670*/  PRMT R4, R15, 0x9910, RZ ;  /* 0x000099100f047816 */ /* 0x000fe400000000ff */
[----:B------:R-:W-:Y:S02]  /*b680*/  PRMT R5, R10, 0x9910, RZ ;  /* 0x000099100a057816 */ /* 0x000fe400000000ff */
[----:B------:R-:W-:Y:S02]  /*b690*/  ISETP.NE.AND P3, PT, R7, R6, PT ;  /* 0x000000060700720c */ /* 0x000fe40003f65270 */
[----:B------:R-:W-:Y:S02]  /*b6a0*/  ISETP.NE.AND P2, PT, R5, R4, PT ;  /* 0x000000040500720c */ /* 0x000fe40003f45270 */
[----:B------:R-:W-:Y:S02]  /*b6b0*/  ISETP.GE.U32.AND P1, PT, R16, R27, PT ;  /* 0x0000001b1000720c */ /* 0x000fe40003f26070 */
[----:B------:R-:W-:-:S02]  /*b6c0*/  ISETP.GT.AND P4, PT, R7, R6, PT ;  /* 0x000000060700720c */ /* 0x000fc40003f84270 */
[----:B------:R-:W-:Y:S02]  /*b6d0*/  ISETP.GE.U32.AND P0, PT, R12, R21, PT ;  /* 0x000000150c00720c */ /* 0x000fe40003f06070 */
[----:B------:R-:W-:Y:S02]  /*b6e0*/  ISETP.GE.AND.EX P1, PT, R14, R25, PT, P1 ;  /* 0x000000190e00720c */ /* 0x000fe40003f26310 */
[----:B------:R-:W-:Y:S02]  /*b6f0*/  ISETP.GT.AND P5, PT, R5, R4, PT ;  /* 0x000000040500720c */ /* 0x000fe40003fa4270 */
[----:B------:R-:W-:Y:S02]  /*b700*/  SEL R5, RZ, 0xffffffff, !P4 ;  /* 0xffffffffff057807 */ /* 0x000fe40006000000 */
[----:B------:R-:W-:Y:S02]  /*b710*/  ISETP.GE.AND.EX P0, PT, R11, R20, PT, P0 ;  /* 0x000000140b00720c */ /* 0x000fe40003f06300 */
        /* <DEDUP_REMOVED lines=34> */
[----:B------:R-:W-:Y:S02]  /*b940*/  PRMT R8, R0, 0x9910, RZ ;  /* 0x0000991000087816 */ /* 0x000fe400000000ff */
[----:B------:R-:W-:Y:S02]  /*b950*/  SEL R15, R15, R26, !P0 ;  /* 0x0000001a0f0f7207 */ /* 0x000fe40004000000 */
[----:B------:R-:W-:-:S02]  /*b960*/  PRMT R5, R31, 0x9910, RZ ;  /* 0x000099101f057816 */ /* 0x000fc400000000ff */
[----:B------:R-:W-:Y:S02]  /*b970*/  PRMT R7, R42, 0x9910, RZ ;  /* 0x000099102a077816 */ /* 0x000fe400000000ff */
[----:B------:R-:W-:Y:S02]  /*b980*/  PRMT R4, R15, 0x9910, RZ ;  /* 0x000099100f047816 */ /* 0x000fe400000000ff */
[----:B------:R-:W-:Y:S02]  /*b990*/  ISETP.NE.AND P3, PT, R5, R8, PT ;  /* 0x000000080500720c */ /* 0x000fe40003f65270 */
[----:B------:R-:W-:Y:S02]  /*b9a0*/  SEL R33, R16, R33, !P1 ;  /* 0x0000002110217207 */ /* 0x000fe40004800000 */
[----:B------:R-:W-:Y:S02]  /*b9b0*/  SEL R32, R25, R32, !P1 ;  /* 0x0000002019207207 */ /* 0x000fe40004800000 */
[----:B------:R-:W-:-:S02]  /*b9c0*/  ISETP.NE.AND P2, PT, R4, R7, PT ;  /* 0x000000070400720c */ /* 0x000fc40003f45270 */
        /* <DEDUP_REMOVED lines=24> */
.L_x_2599:
[----:B------:R-:W-:Y:S01]  /*bb50*/  IMAD.MOV.U32 R40, RZ, RZ, c[0x0][0x184] ;  /* 0x00006100ff287624 */ /* 0x000fe200078e00ff */
[----:B------:R-:W0:Y:S01]  /*bb60*/  LDC.U16 R3, c[0x0][0x168] ;  /* 0x00005a00ff037b82 */ /* 0x000e220000000400 */
[----:B------:R-:W-:Y:S01]  /*bb70*/  BSSY B0, `(.L_x_2626) ;  /* 0x00000b7000007945 */ /* 0x000fe20003800000 */
[----:B------:R-:W-:-:S02]  /*bb80*/  IMAD.MOV.U32 R11, RZ, RZ, c[0x0][0x170] ;  /* 0x00005c00ff0b7624 */ /* 0x000fc400078e00ff */
[----:B------:R-:W-:Y:S02]  /*bb90*/  IMAD R0, R40, 0x3, R21 ;  /* 0x0000000328007824 */ /* 0x000fe400078e0215 */
        /* <DEDUP_REMOVED lines=16> */
[--C-:B0-----:R-:W-:Y:S02]  /*bca0*/  IMAD.MOV.U32 R10, RZ, RZ, R3.reuse ;  /* 0x000000ffff0a7224 */ /* 0x101fe400078e0003 */
[----:B------:R-:W-:-:S02]  /*bcb0*/  IMAD.MOV.U32 R25, RZ, RZ, R3 ;  /* 0x000000ffff197224 */ /* 0x000fc400078e0003 */
[--C-:B------:R-:W-:Y:S02]  /*bcc0*/  IMAD.MOV.U32 R34, RZ, RZ, R3.reuse ;  /* 0x000000ffff227224 */ /* 0x100fe400078e0003 */
[--C-:B------:R-:W-:Y:S02]  /*bcd0*/  IMAD.MOV.U32 R33, RZ, RZ, R3.reuse ;  /* 0x000000ffff217224 */ /* 0x100fe400078e0003 */
[--C-:B------:R-:W-:Y:S02]  /*bce0*/  IMAD.MOV.U32 R38, RZ, RZ, R3.reuse ;  /* 0x000000ffff267224 */ /* 0x100fe400078e0003 */
[--C-:B------:R-:W-:Y:S02]  /*bcf0*/  IMAD.MOV.U32 R30, RZ, RZ, R3.reuse ;  /* 0x000000ffff1e7224 */ /* 0x100fe400078e0003 */
[----:B------:R-:W-:Y:S01]  /*bd00*/  IMAD.MOV.U32 R31, RZ, RZ, R3 ;  /* 0x000000ffff1f7224 */ /* 0x000fe200078e0003 */
[----:B------:R-:W-:Y:S05]  /*bd10*/  @P0 BRA `(.L_x_2627) ;  /* 0x000009c000000947 */ /* 0x000fea0003800000 */
[----:B------:R-:W-:Y:S01]  /*bd20*/  BSSY B1, `(.L_x_2628) ;  /* 0x0000094000017945 */ /* 0x000fe20003800000 */
[----:B------:R-:W-:-:S02]  /*bd30*/  IMAD.MOV.U32 R25, RZ, RZ, R3 ;  /* 0x000000ffff197224 */ /* 0x000fc400078e0003 */
[--C-:B------:R-:W-:Y:S02]  /*bd40*/  IMAD.MOV.U32 R34, RZ, RZ, R3.reuse ;  /* 0x000000ffff227224 */ /* 0x100fe400078e0003 */
[--C-:B------:R-:W-:Y:S02]  /*bd50*/  IMAD.MOV.U32 R33, RZ, RZ, R3.reuse ;  /* 0x000000ffff217224 */ /* 0x100fe400078e0003 */
[--C-:B------:R-:W-:Y:S02]  /*bd60*/  IMAD.MOV.U32 R38, RZ, RZ, R3.reuse ;  /* 0x000000ffff267224 */ /* 0x100fe400078e0003 */
[--C-:B------:R-:W-:Y:S02]  /*bd70*/  IMAD.MOV.U32 R30, RZ, RZ, R3.reuse ;  /* 0x000000ffff1e7224 */ /* 0x100fe400078e0003 */
[----:B------:R-:W-:Y:S02]  /*bd80*/  IMAD.MOV.U32 R31, RZ, RZ, R3 ;  /* 0x000000ffff1f7224 */ /* 0x000fe400078e0003 */
        /* <DEDUP_REMOVED lines=14> */
.L_x_2629:
[----:B------:R-:W-:-:S05]  /*be70*/  SHF.R.U32.HI R5, RZ, 0x1, R21 ;  /* 0x00000001ff057819 */ /* 0x000fca0000011615 */
[----:B------:R-:W-:-:S05]  /*be80*/  IMAD.WIDE.U32 R4, R5, 0x4, R18 ;  /* 0x0000000405047825 */ /* 0x000fca00078e0012 */
[----:B------:R0:W2:Y:S01]  /*be90*/  LDG.E R42, [R4.64] ;  /* 0x00000024042a7981 */ /* 0x0000a2000c1e1900 */
[----:B------:R-:W-:-:S04]  /*bea0*/  IADD3 R37, R21, c[0x0][0x184], RZ ;  /* 0x0000610015257a10 */ /* 0x000fc80007ffe0ff */
[----:B------:R-:W-:-:S05]  /*beb0*/  SHF.R.U32.HI R7, RZ, 0x1, R37 ;  /* 0x00000001ff077819 */ /* 0x000fca0000011625 */
[----:B------:R-:W-:Y:S01]  /*bec0*/  IMAD.WIDE.U32 R6, R7, 0x4, R18 ;  /* 0x0000000407067825 */ /* 0x000fe200078e0012 */
[----:B------:R-:W-:-:S05]  /*bed0*/  IADD3 R44, R37, c[0x0][0x184], RZ ;  /* 0x00006100252c7a10 */ /* 0x000fca0007ffe0ff */
[----:B------:R2:W3:Y:S01]  /*bee0*/  LDG.E R7, [R6.64] ;  /* 0x0000002406077981 */ /* 0x0004e2000c1e1900 */
[----:B------:R-:W-:-:S05]  /*bef0*/  SHF.R.U32.HI R9, RZ, 0x1, R44 ;  /* 0x00000001ff097819 */ /* 0x000fca000001162c */
[----:B------:R-:W-:-:S06]  /*bf00*/  IMAD.WIDE.U32 R8, R9, 0x4, R18 ;  /* 0x0000000409087825 */ /* 0x000fcc00078e0012 */
[----:B------:R1:W4:Y:S01]  /*bf10*/  LDG.E R9, [R8.64] ;  /* 0x0000002408097981 */ /* 0x000322000c1e1900 */
[----:B------:R-:W-:-:S04]  /*bf20*/  IADD3 R46, R44, c[0x0][0x184], RZ ;  /* 0x000061002c2e7a10 */ /* 0x000fc80007ffe0ff */
[----:B------:R-:W-:-:S05]  /*bf30*/  SHF.R.U32.HI R39, RZ, 0x1, R46 ;  /* 0x00000001ff277819 */ /* 0x000fca000001162e */
[----:B0-----:R-:W-:-:S06]  /*bf40*/  IMAD.WIDE.U32 R4, R39, 0x4, R18 ;  /* 0x0000000427047825 */ /* 0x001fcc00078e0012 */
        /* <DEDUP_REMOVED lines=14> */
[----:B------:R-:W-:Y:S02]  /*c030*/  ISETP.NE.AND P3, PT, R39, R6, PT ;  /* 0x000000062700720c */ /* 0x000fe40003f65270 */
[----:B------:R-:W-:Y:S02]  /*c040*/  ISETP.NE.AND P2, PT, R41, R8, PT ;  /* 0x000000082900720c */ /* 0x000fe40003f45270 */
[----:B------:R-:W-:Y:S02]  /*c050*/  ISETP.GT.AND P4, PT, R39, R6, PT ;  /* 0x000000062700720c */ /* 0x000fe40003f84270 */
[----:B------:R-:W-:Y:S02]  /*c060*/  ISETP.GT.AND P0, PT, R41, R8, PT ;  /* 0x000000082900720c */ /* 0x000fe40003f04270 */
[----:B------:R-:W-:-:S02]  /*c070*/  SEL R6, RZ, 0xffffffff, P1 ;  /* 0xffffffffff067807 */ /* 0x000fc40000800000 */
[----:B------:R-:W-:Y:S02]  /*c080*/  PRMT R41, R38, 0x9910, RZ ;  /* 0x0000991026297816 */ /* 0x000fe400000000ff */
[----:B------:R-:W-:Y:S02]  /*c090*/  PRMT R39, R42, 0x7632, R39 ;  /* 0x000076322a277816 */ /* 0x000fe40000000027 */
[----:B------:R-:W-:Y:S02]  /*c0a0*/  @P3 SEL R4, RZ, 0xffffffff, !P4 ;  /* 0xffffffffff043807 */ /* 0x000fe40006000000 */
[----:B------:R-:W-:Y:S02]  /*c0b0*/  @P2 SEL R6, RZ, 0xffffffff, !P0 ;  /* 0xffffffffff062807 */ /* 0x000fe40004000000 */
[----:B------:R-:W-:Y:S02]  /*c0c0*/  LOP3.LUT R4, R4, 0x1, RZ, 0xc0, !PT ;  /* 0x0000000104047812 */ /* 0x000fe400078ec0ff */
[----:B------:R-:W-:-:S02]  /*c0d0*/  LOP3.LUT R6, R6, 0x1, RZ, 0xc0, !PT ;  /* 0x0000000106067812 */ /* 0x000fc400078ec0ff */
[----:B------:R-:W-:Y:S02]  /*c0e0*/  ISETP.NE.U32.AND P4, PT, R4, 0x1, PT ;  /* 0x000000010400780c */ /* 0x000fe40003f85070 */
[----:B---3--:R-:W-:Y:S02]  /*c0f0*/  PRMT R4, R7, 0x9910, RZ ;  /* 0x0000991007047816 */ /* 0x008fe400000000ff */
[----:B------:R-:W-:Y:S02]  /*c100*/  ISETP.NE.U32.AND P2, PT, R6, 0x1, PT ;  /* 0x000000010600780c */ /* 0x000fe40003f45070 */
[----:B------:R-:W-:Y:S02]  /*c110*/  ISETP.NE.AND P1, PT, R41, R4, PT ;  /* 0x000000042900720c */ /* 0x000fe40003f25270 */
[-C--:B------:R-:W-:Y:S02]  /*c120*/  SEL R26, R26, R21.reuse, !P4 ;  /* 0x000000151a1a7207 */ /* 0x080fe40006000000 */
[----:B------:R-:W-:-:S02]  /*c130*/  SEL R24, R24, R21, !P2 ;  /* 0x0000001518187207 */ /* 0x000fc40005000000 */
[----:B------:R-:W-:Y:S02]  /*c140*/  ISETP.GT.AND P3, PT, R41, R4, PT ;  /* 0x000000042900720c */ /* 0x000fe40003f64270 */
[----:B------:R-:W-:Y:S02]  /*c150*/  PRMT R21, R33, 0x9910, RZ ;  /* 0x0000991021157816 */ /* 0x000fe400000000ff */
[----:B------:R-:W-:Y:S02]  /*c160*/  PRMT R4, R7, 0xbb32, RZ ;  /* 0x0000bb3207047816 */ /* 0x000fe400000000ff */
[----:B------:R-:W-:Y:S02]  /*c170*/  SEL R30, R30, R39, !P2 ;  /* 0x000000271e1e7207 */ /* 0x000fe40005000000 */
[----:B------:R-:W-:Y:S02]  /*c180*/  SEL R39, RZ, 0xffffffff, P5 ;  /* 0xffffffffff277807 */ /* 0x000fe40002800000 */
[----:B------:R-:W-:-:S02]  /*c190*/  ISETP.GE.U32.AND P0, PT, R16, R37, PT ;  /* 0x000000251000720c */ /* 0x000fc40003f06070 */
[----:B------:R-:W-:Y:S02]  /*c1a0*/  ISETP.NE.AND P5, PT, R21, R4, PT ;  /* 0x000000041500720c */ /* 0x000fe40003fa5270 */
[----:B------:R-:W-:Y:S02]  /*c1b0*/  PRMT R41, R34, 0x9910, RZ ;  /* 0x0000991022297816 */ /* 0x000fe400000000ff */
[----:B----4-:R-:W-:Y:S02]  /*c1c0*/  PRMT R6, R9, 0x9910, RZ ;  /* 0x0000991009067816 */ /* 0x010fe400000000ff */
[----:B------:R-:W-:Y:S02]  /*c1d0*/  ISETP.GE.AND.EX P0, PT, R29, RZ, PT, P0 ;  /* 0x000000ff1d00720c */ /* 0x000fe40003f06300 */
[----:B------:R-:W-:Y:S02]  /*c1e0*/  @P1 SEL R39, RZ, 0xffffffff, !P3 ;  /* 0xffffffffff271807 */ /* 0x000fe40005800000 */
[----:B------:R-:W-:-:S02]  /*c1f0*/  ISETP.NE.AND P3, PT, R41, R6, PT ;  /* 0x000000062900720c */ /* 0x000fc40003f65270 */
[----:B------:R-:W-:Y:S02]  /*c200*/  ISETP.GT.AND P1, PT, R41, R6, PT ;  /* 0x000000062900720c */ /* 0x000fe40003f24270 */
[----:B------:R-:W-:Y:S02]  /*c210*/  SEL R41, RZ, 0xffffffff, P0 ;  /* 0xffffffffff297807 */ /* 0x000fe40000000000 */
[----:B------:R-:W-:Y:S02]  /*c220*/  ISETP.GT.AND P6, PT, R21, R4, PT ;  /* 0x000000041500720c */ /* 0x000fe40003fc4270 */
[----:B------:R-:W-:Y:S02]  /*c230*/  ISETP.GE.U32.AND P0, PT, R13, R44, PT ;  /* 0x0000002c0d00720c */ /* 0x000fe40003f06070 */
[----:B------:R-:W-:Y:S02]  /*c240*/  PRMT R21, R25, 0x9910, RZ ;  /* 0x0000991019157816 */ /* 0x000fe400000000ff */
[----:B------:R-:W-:-:S02]  /*c250*/  PRMT R4, R9, 0xbb32, RZ ;  /* 0x0000bb3209047816 */ /* 0x000fc400000000ff */
[----:B------:R-:W-:Y:S02]  /*c260*/  ISETP.GE.AND.EX P0, PT, R32, RZ, PT, P0 ;  /* 0x000000ff2000720c */ /* 0x000fe40003f06300 */
[----:B------:R-:W-:Y:S02]  /*c270*/  @P5 SEL R41, RZ, 0xffffffff, !P6 ;  /* 0xffffffffff295807 */ /* 0x000fe40007000000 */
[----:B------:R-:W-:Y:S02]  /*c280*/  ISETP.NE.AND P5, PT, R21, R4, PT ;  /* 0x000000041500720c */ /* 0x000fe40003fa5270 */
[----:B------:R-:W-:Y:S02]  /*c290*/  SEL R8, RZ, 0xffffffff, P0 ;  /* 0xffffffffff087807 */ /* 0x000fe40000000000 */
[----:B------:R-:W-:Y:S02]  /*c2a0*/  ISETP.GE.U32.AND P0, PT, R27, R44, PT ;  /* 0x0000002c1b00720c */ /* 0x000fe40003f06070 */
[----:B------:R-:W-:-:S02]  /*c2b0*/  ISETP.GT.AND P6, PT, R21, R4, PT ;  /* 0x000000041500720c */ /* 0x000fc40003fc4270 */
[----:B------:R-:W-:Y:S02]  /*c2c0*/  ISETP.GE.AND.EX P0, PT, R28, RZ, PT, P0 ;  /* 0x000000ff1c00720c */ /* 0x000fe40003f06300 */
[----:B------:R-:W-:Y:S02]  /*c2d0*/  IADD3 R21, R46, c[0x0][0x184], RZ ;  /* 0x000061002e157a10 */ /* 0x000fe40007ffe0ff */
[C---:B-----5:R-:W-:Y:S02]  /*c2e0*/  PRMT R47, R5.reuse, 0xbb32, RZ ;  /* 0x0000bb32052f7816 */ /* 0x060fe400000000ff */
[----:B------:R-:W-:Y:S01]  /*c2f0*/  PRMT R4, R5, 0x9910, RZ ;  /* 0x0000991005047816 */ /* 0x000fe200000000ff */
[----:B------:R-:W-:Y:S01]  /*c300*/  IMAD R6, R40, 0x3, R21 ;  /* 0x0000000328067824 */ /* 0x000fe200078e0215 */
[----:B------:R-:W-:Y:S02]  /*c310*/  @P3 SEL R8, RZ, 0xffffffff, !P1 ;  /* 0xffffffffff083807 */ /* 0x000fe40004800000 */
[----:B------:R-:W-:-:S02]  /*c320*/  ISETP.GE.U32.AND P3, PT, R11, R46, PT ;  /* 0x0000002e0b00720c */ /* 0x000fc40003f66070 */
[----:B------:R-:W-:Y:S02]  /*c330*/  SEL R43, RZ, 0xffffffff, P0 ;  /* 0xffffffffff2b7807 */ /* 0x000fe40000000000 */
[----:B------:R-:W-:Y:S02]  /*c340*/  @P5 SEL R43, RZ, 0xffffffff, !P6 ;  /* 0xffffffffff2b5807 */ /* 0x000fe40007000000 */
[----:B------:R-:W-:Y:S02]  /*c350*/  ISETP.GE.U32.AND P1, PT, R35, R46, PT ;  /* 0x0000002e2300720c */ /* 0x000fe40003f26070 */
[----:B------:R-:W-:Y:S02]  /*c360*/  ISETP.NE.AND P5, PT, R48, R47, PT ;  /* 0x0000002f3000720c */ /* 0x000fe40003fa5270 */
        /* <DEDUP_REMOVED lines=16> */
[----:B------:R-:W-:Y:S02]  /*c470*/  SEL R14, R14, RZ, !P2 ;  /* 0x000000ff0e0e7207 */ /* 0x000fe40005000000 */
[----:B------:R-:W-:Y:S02]  /*c480*/  SEL R31, R31, R42, !P4 ;  /* 0x0000002a1f1f7207 */ /* 0x000fe40006000000 */
[----:B------:R-:W-:Y:S02]  /*c490*/  SEL R15, R15, RZ, !P4 ;  /* 0x000000ff0f0f7207 */ /* 0x000fe40006000000 */
[----:B------:R-:W-:-:S02]  /*c4a0*/  ISETP.NE.U32.AND P2, PT, R4, 0x1, PT ;  /* 0x000000010400780c */ /* 0x000fc40003f45070 */
[----:B------:R-:W-:Y:S02]  /*c4b0*/  ISETP.NE.U32.AND P0, PT, R39, 0x1, PT ;  /* 0x000000012700780c */ /* 0x000fe40003f05070 */
[----:B------:R-:W-:Y:S02]  /*c4c0*/  ISETP.NE.U32.AND P3, PT, R41, 0x1, PT ;  /* 0x000000012900780c */ /* 0x000fe40003f65070 */
        /* <DEDUP_REMOVED lines=26> */
.L_x_2628:
[C---:B------:R-:W-:Y:S02]  /*c670*/  PRMT R40, R42.reuse, 0x7610, R40 ;  /* 0x000076102a287816 */ /* 0x040fe40000000028 */
[----:B------:R-:W-:Y:S02]  /*c680*/  PRMT R37, R42, 0x7632, R37 ;  /* 0x000076322a257816 */ /* 0x000fe40000000025 */
[C---:B------:R-:W-:Y:S02]  /*c690*/  PRMT R39, R7.reuse, 0x7610, R39 ;  /* 0x0000761007277816 */ /* 0x040fe40000000027 */
[----:B------:R-:W-:Y:S02]  /*c6a0*/  PRMT R8, R7, 0x7632, R8 ;  /* 0x0000763207087816 */ /* 0x000fe40000000008 */
[----:B------:R-:W-:-:S02]  /*c6b0*/  PRMT R42, R9, 0x7632, R42 ;  /* 0x00007632092a7816 */ /* 0x000fc4000000002a */
[C---:B------:R-:W-:Y:S02]  /*c6c0*/  PRMT R7, R5.reuse, 0x7610, R7 ;  /* 0x0000761005077816 */ /* 0x040fe40000000007 */
[----:B------:R-:W-:Y:S02]  /*c6d0*/  PRMT R6, R5, 0x7632, R6 ;  /* 0x0000763205067816 */ /* 0x000fe40000000006 */
.L_x_2627:
[----:B------:R-:W-:Y:S05]  /*c6e0*/  BSYNC B0 ;  /* 0x0000000000007941 */ /* 0x000fea0003800000 */
.L_x_2626:
[----:B------:R-:W-:Y:S01]  /*c6f0*/  ISETP.GE.U32.AND P1, PT, R21, c[0x0][0x17c], PT ;  /* 0x00005f0015007a0c */ /* 0x000fe20003f26070 */
[----:B------:R-:W-:-:S12]  /*c700*/  BSSY B0, `(.L_x_2630) ;  /* 0x000001e000007945 */ /* 0x000fd80003800000 */
[----:B------:R-:W-:Y:S05]  /*c710*/  @P1 BRA `(.L_x_2631) ;  /* 0x000001c000001947 */ /* 0x000fea0003800000 */
        /* <DEDUP_REMOVED lines=16> */
[----:B------:R-:W-:Y:S02]  /*c820*/  IADD3 R9, R41, c[0x0][0x184], RZ ;  /* 0x0000610029097a10 */ /* 0x000fe40007ffe0ff */
[----:B------:R-:W-:Y:S02]  /*c830*/  SHF.R.U32.HI R5, RZ, 0x1, R41 ;  /* 0x00000001ff057819 */ /* 0x000fe40000011629 */
[----:B------:R-:W-:-:S03]  /*c840*/  ISETP.GE.U32.AND P0, PT, R9, c[0x0][0x17c], PT ;  /* 0x00005f0009007a0c */ /* 0x000fc60003f06070 */
[----:B------:R-:W-:-:S06]  /*c850*/  IMAD.WIDE.U32 R4, R5, 0x4, R18 ;  /* 0x0000000405047825 */ /* 0x000fcc00078e0012 */
[----:B------:R-:W2:Y:S04]  /*c860*/  LDG.E R4, [R4.64] ;  /* 0x0000002404047981 */ /* 0x000ea8000c1e1900 */
[----:B------:R-:W-:-:S05]  /*c870*/  @!P0 SHF.R.U32.HI R9, RZ, 0x1, R9 ;  /* 0x00000001ff098819 */ /* 0x000fca0000011609 */
[----:B------:R-:W-:-:S06]  /*c880*/  @!P0 IMAD.WIDE.U32 R18, R9, 0x4, R18 ;  /* 0x0000000409128825 */ /* 0x000fcc00078e0012 */
[----:B------:R-:W3:Y:S01]  /*c890*/  @!P0 LDG.E R18, [R18.64] ;  /* 0x0000002412128981 */ /* 0x000ee2000c1e1900 */
[C---:B--2---:R-:W-:Y:S02]  /*c8a0*/  PRMT R9, R4.reuse, 0x7610, R9 ;  /* 0x0000761004097816 */ /* 0x044fe40000000009 */
[----:B------:R-:W-:Y:S02]  /*c8b0*/  PRMT R42, R4, 0x7632, R42 ;  /* 0x00007632042a7816 */ /* 0x000fe4000000002a */
[C---:B---3--:R-:W-:Y:S02]  /*c8c0*/  @!P0 PRMT R7, R18.reuse, 0x7610, R7 ;  /* 0x0000761012078816 */ /* 0x048fe40000000007 */
[----:B------:R-:W-:Y:S02]  /*c8d0*/  @!P0 PRMT R6, R18, 0x7632, R6 ;  /* 0x0000763212068816 */ /* 0x000fe40000000006 */
.L_x_2631:
[----:B------:R-:W-:Y:S05]  /*c8e0*/  BSYNC B0 ;  /* 0x0000000000007941 */ /* 0x000fea0003800000 */
.L_x_2630:
[----:B------:R-:W-:Y:S01]  /*c8f0*/  BSSY B0, `(.L_x_2632) ;  /* 0x0000073000007945 */ /* 0x000fe20003800000 */
[----:B------:R-:W-:Y:S05]  /*c900*/  @P1 BRA `(.L_x_2633) ;  /* 0x0000071000001947 */ /* 0x000fea0003800000 */
[----:B------:R-:W-:Y:S02]  /*c910*/  PRMT R18, R37, 0x9910, RZ ;  /* 0x0000991025127816 */ /* 0x000fe400000000ff */
[----:B------:R-:W-:-:S02]  /*c920*/  PRMT R19, R30, 0x9910, RZ ;  /* 0x000099101e137816 */ /* 0x000fc400000000ff */
[----:B------:R-:W-:Y:S02]  /*c930*/  ISETP.GE.U32.AND P1, PT, R24, R21, PT ;  /* 0x000000151800720c */ /* 0x000fe40003f26070 */
[-C--:B------:R-:W-:Y:S02]  /*c940*/  ISETP.NE.AND P2, PT, R19, R18.reuse, PT ;  /* 0x000000121300720c */ /* 0x080fe40003f45270 */
[----:B------:R-:W-:Y:S02]  /*c950*/  PRMT R4, R40, 0x9910, RZ ;  /* 0x0000991028047816 */ /* 0x000fe400000000ff */
[----:B------:R-:W-:Y:S02]  /*c960*/  PRMT R5, R31, 0x9910, RZ ;  /* 0x000099101f057816 */ /* 0x000fe400000000ff */
[----:B------:R-:W-:Y:S02]  /*c970*/  ISETP.GT.AND P5, PT, R19, R18, PT ;  /* 0x000000121300720c */ /* 0x000fe40003fa4270 */
[----:B------:R-:W-:-:S02]  /*c980*/  ISETP.GE.AND.EX P1, PT, R14, RZ, PT, P1 ;  /* 0x000000ff0e00720c */ /* 0x000fc40003f26310 */
[CC--:B------:R-:W-:Y:S02]  /*c990*/  ISETP.NE.AND P3, PT, R5.reuse, R4.reuse, PT ;  /* 0x000000040500720c */ /* 0x0c0fe40003f65270 */
[----:B------:R-:W-:Y:S02]  /*c9a0*/  ISETP.GT.AND P4, PT, R5, R4, PT ;  /* 0x000000040500720c */ /* 0x000fe40003f84270 */
[----:B------:R-:W-:Y:S02]  /*c9b0*/  SEL R5, RZ, 0xffffffff, !P5 ;  /* 0xffffffffff057807 */ /* 0x000fe40006800000 */
[----:B------:R-:W-:Y:S02]  /*c9c0*/  @!P2 SEL R5, RZ, 0xffffffff, P1 ;  /* 0xffffffffff05a807 */ /* 0x000fe40000800000 */
[----:B------:R-:W-:Y:S02]  /*c9d0*/  ISETP.GE.U32.AND P0, PT, R26, R21, PT ;  /* 0x000000151a00720c */ /* 0x000fe40003f06070 */
[----:B------:R-:W-:-:S02]  /*c9e0*/  LOP3.LUT R18, R5, 0x1, RZ, 0xc0, !PT ;  /* 0x0000000105127812 */ /* 0x000fc400078ec0ff */
[----:B------:R-:W-:Y:S02]  /*c9f0*/  IADD3 R5, R21, c[0x0][0x184], RZ ;  /* 0x0000610015057a10 */ /* 0x000fe40007ffe0ff */
[----:B------:R-:W-:Y:S02]  /*ca00*/  ISETP.GE.AND.EX P0, PT, R15, RZ, PT, P0 ;  /* 0x000000ff0f00720c */ /* 0x000fe40003f06300 */
[----:B------:R-:W-:Y:S02]  /*ca10*/  ISETP.GE.U32.AND P2, PT, R5, c[0x0][0x17c], PT ;  /* 0x00005f0005007a0c */ /* 0x000fe40003f46070 */
[----:B------:R-:W-:Y:S02]  /*ca20*/  SEL R4, RZ, 0xffffffff, !P4 ;  /* 0xffffffffff047807 */ /* 0x000fe40006000000 */
[----:B------:R-:W-:Y:S02]  /*ca30*/  @!P3 SEL R4, RZ, 0xffffffff, P0 ;  /* 0xffffffffff04b807 */ /* 0x000fe40000000000 */
[----:B------:R-:W-:-:S02]  /*ca40*/  ISETP.NE.U32.AND P1, PT, R18, 0x1, PT ;  /* 0x000000011200780c */ /* 0x000fc40003f25070 */
[----:B------:R-:W-:Y:S02]  /*ca50*/  LOP3.LUT R4, R4, 0x1, RZ, 0xc0, !PT ;  /* 0x0000000104047812 */ /* 0x000fe400078ec0ff */
[----:B------:R-:W-:Y:S02]  /*ca60*/  SEL R30, R30, R37, !P1 ;  /* 0x000000251e1e7207 */ /* 0x000fe40004800000 */
[----:B------:R-:W-:Y:S02]  /*ca70*/  ISETP.NE.U32.AND P0, PT, R4, 0x1, PT ;  /* 0x000000010400780c */ /* 0x000fe40003f05070 */
[-C--:B------:R-:W-:Y:S02]  /*ca80*/  SEL R24, R24, R21.reuse, !P1 ;  /* 0x0000001518187207 */ /* 0x080fe40004800000 */
[----:B------:R-:W-:Y:S02]  /*ca90*/  SEL R31, R31, R40, !P0 ;  /* 0x000000281f1f7207 */ /* 0x000fe40004000000 */
[----:B------:R-:W-:-:S02]  /*caa0*/  SEL R26, R26, R21, !P0 ;  /* 0x000000151a1a7207 */ /* 0x000fc40004000000 */
[----:B------:R-:W-:Y:S02]  /*cab0*/  SEL R15, R15, RZ, !P0 ;  /* 0x000000ff0f0f7207 */ /* 0x000fe40004000000 */
[----:B------:R-:W-:Y:S01]  /*cac0*/  SEL R14, R14, RZ, !P1 ;  /* 0x000000ff0e0e7207 */ /* 0x000fe20004800000 */
[----:B------:R-:W-:Y:S05]  /*cad0*/  @P2 BRA `(.L_x_2633) ;  /* 0x0000054000002947 */ /* 0x000fea0003800000 */
[----:B------:R-:W-:Y:S02]  /*cae0*/  PRMT R4, R39, 0x9910, RZ ;  /* 0x0000991027047816 */ /* 0x000fe400000000ff */
[----:B------:R-:W-:Y:S02]  /*caf0*/  PRMT R19, R38, 0x9910, RZ ;  /* 0x0000991026137816 */ /* 0x000fe400000000ff */
[----:B------:R-:W-:Y:S02]  /*cb00*/  PRMT R18, R8, 0x9910, RZ ;  /* 0x0000991008127816 */ /* 0x000fe400000000ff */
[----:B------:R-:W-:Y:S02]  /*cb10*/  ISETP.NE.AND P3, PT, R19, R4, PT ;  /* 0x000000041300720c */ /* 0x000fe40003f65270 */
[----:B------:R-:W-:-:S02]  /*cb20*/  PRMT R21, R33, 0x9910, RZ ;  /* 0x0000991021157816 */ /* 0x000fc400000000ff */
[-C--:B------:R-:W-:Y:S02]  /*cb30*/  ISETP.GE.U32.AND P0, PT, R20, R5.reuse, PT ;  /* 0x000000051400720c */ /* 0x080fe40003f06070 */
[----:B------:R-:W-:Y:S02]  /*cb40*/  ISETP.NE.AND P2, PT, R21, R18, PT ;  /* 0x000000121500720c */ /* 0x000fe40003f45270 */
[----:B------:R-:W-:Y:S02]  /*cb50*/  ISETP.GT.AND P4, PT, R19, R4, PT ;  /* 0x000000041300720c */ /* 0x000fe40003f84270 */
[----:B------:R-:W-:Y:S02]  /*cb60*/  ISETP.GE.AND.EX P0, PT, R36, RZ, PT, P0 ;  /* 0x000000ff2400720c */ /* 0x000fe40003f06300 */
[----:B------:R-:W-:Y:S02]  /*cb70*/  SEL R4, RZ, 0xffffffff, !P4 ;  /* 0xffffffffff047807 */ /* 0x000fe40006000000 */
[----:B------:R-:W-:-:S02]  /*cb80*/  ISETP.GE.U32.AND P1, PT, R16, R5, PT ;  /* 0x000000051000720c */ /* 0x000fc40003f26070 */
[----:B------:R-:W-:Y:S02]  /*cb90*/  @!P3 SEL R4, RZ, 0xffffffff, P0 ;  /* 0xffffffffff04b807 */ /* 0x000fe40000000000 */
[----:B------:R-:W-:Y:S02]  /*cba0*/  ISETP.GT.AND P5, PT, R21, R18, PT ;  /* 0x000000121500720c */ /* 0x000fe40003fa4270 */
[----:B------:R-:W-:Y:S02]  /*cbb0*/  ISETP.GE.AND.EX P1, PT, R29, RZ, PT, P1 ;  /* 0x000000ff1d00720c */ /* 0x000fe40003f26310 */
[----:B------:R-:W-:Y:S02]  /*cbc0*/  LOP3.LUT R18, R4, 0x1, RZ, 0xc0, !PT ;  /* 0x0000000104127812 */ /* 0x000fe400078ec0ff */
[----:B------:R-:W-:Y:S02]  /*cbd0*/  IADD3 R4, R5, c[0x0][0x184], RZ ;  /* 0x0000610005047a10 */ /* 0x000fe40007ffe0ff */
[----:B------:R-:W-:-:S02]  /*cbe0*/  SEL R19, RZ, 0xffffffff, !P5 ;  /* 0xffffffffff137807 */ /* 0x000fc40006800000 */
[----:B------:R-:W-:Y:S02]  /*cbf0*/  @!P2 SEL R19, RZ, 0xffffffff, P1 ;  /* 0xffffffffff13a807 */ /* 0x000fe40000800000 */
[----:B------:R-:W-:Y:S02]  /*cc00*/  ISETP.GE.U32.AND P2, PT, R4, c[0x0][0x17c], PT ;  /* 0x00005f0004007a0c */ /* 0x000fe40003f46070 */
        /* <DEDUP_REMOVED lines=19> */
[----:B------:R-:W-:Y:S02]  /*cd40*/  ISETP.GE.AND.EX P1, PT, R28, RZ, PT, P1 ;  /* 0x000000ff1c00720c */ /* 0x000fe40003f26310 */
[----:B------:R-:W-:Y:S02]  /*cd50*/  IADD3 R18, R4, c[0x0][0x184], RZ ;  /* 0x0000610004127a10 */ /* 0x000fe40007ffe0ff */
[----:B------:R-:W-:Y:S02]  /*cd60*/  ISETP.GT.AND P4, PT, R8, R5, PT ;  /* 0x000000050800720c */ /* 0x000fe40003f84270 */
[----:B------:R-:W-:Y:S02]  /*cd70*/  SEL R8, RZ, 0xffffffff, !P5 ;  /* 0xffffffffff087807 */ /* 0x000fe40006800000 */
[----:B------:R-:W-:-:S02]  /*cd80*/  ISETP.GE.AND.EX P0, PT, R32, RZ, PT, P0 ;  /* 0x000000ff2000720c */ /* 0x000fc40003f06300 */
[----:B------:R-:W-:Y:S02]  /*cd90*/  @!P2 SEL R8, RZ, 0xffffffff, P1 ;  /* 0xffffffffff08a807 */ /* 0x000fe40000800000 */
[----:B------:R-:W-:Y:S02]  /*cda0*/  ISETP.GE.U32.AND P2, PT, R18, c[0x0][0x17c], PT ;  /* 0x00005f0012007a0c */ /* 0x000fe40003f46070 */
        /* <DEDUP_REMOVED lines=19> */
[-C--:B------:R-:W-:Y:S02]  /*cee0*/  ISETP.GE.U32.AND P0, PT, R11, R18.reuse, PT ;  /* 0x000000120b00720c */ /* 0x080fe40003f06070 */
[----:B------:R-:W-:Y:S02]  /*cef0*/  ISETP.GE.U32.AND P1, PT, R35, R18, PT ;  /* 0x000000122300720c */ /* 0x000fe40003f26070 */
[----:B------:R-:W-:Y:S02]  /*cf00*/  ISETP.GT.AND P4, PT, R5, R4, PT ;  /* 0x000000040500720c */ /* 0x000fe40003f84270 */
[----:B------:R-:W-:Y:S02]  /*cf10*/  ISETP.GT.AND P5, PT, R9, R8, PT ;  /* 0x000000080900720c */ /* 0x000fe40003fa4270 */
[----:B------:R-:W-:-:S02]  /*cf20*/  ISETP.GE.AND.EX P0, PT, R0, RZ, PT, P0 ;  /* 0x000000ff0000720c */ /* 0x000fc40003f06300 */
[----:B------:R-:W-:Y:S02]  /*cf30*/  ISETP.GE.AND.EX P1, PT, R12, RZ, PT, P1 ;  /* 0x000000ff0c00720c */ /* 0x000fe40003f26310 */
[----:B------:R-:W-:Y:S02]  /*cf40*/  SEL R4, RZ, 0xffffffff, !P4 ;  /* 0xffffffffff047807 */ /* 0x000fe40006000000 */
[----:B------:R-:W-:Y:S02]  /*cf50*/  SEL R5, RZ, 0xffffffff, !P5 ;  /* 0xffffffffff057807 */ /* 0x000fe40006800000 */
[----:B------:R-:W-:Y:S02]  /*cf60*/  @!P3 SEL R4, RZ, 0xffffffff, P0 ;  /* 0xffffffffff04b807 */ /* 0x000fe40000000000 */
[----:B------:R-:W-:Y:S02]  /*cf70*/  @!P2 SEL R5, RZ, 0xffffffff, P1 ;  /* 0xffffffffff05a807 */ /* 0x000fe40000800000 */
[----:B------:R-:W-:-:S02]  /*cf80*/  LOP3.LUT R4, R4, 0x1, RZ, 0xc0, !PT ;  /* 0x0000000104047812 */ /* 0x000fc400078ec0ff */
[----:B------:R-:W-:Y:S02]  /*cf90*/  LOP3.LUT R5, R5, 0x1, RZ, 0xc0, !PT ;  /* 0x0000000105057812 */ /* 0x000fe400078ec0ff */
[----:B------:R-:W-:Y:S02]  /*cfa0*/  ISETP.NE.U32.AND P0, PT, R4, 0x1, PT ;  /* 0x000000010400780c */ /* 0x000fe40003f05070 */
[----:B------:R-:W-:Y:S02]  /*cfb0*/  ISETP.NE.U32.AND P1, PT, R5, 0x1, PT ;  /* 0x000000010500780c */ /* 0x000fe40003f25070 */
[----:B------:R-:W-:Y:S02]  /*cfc0*/  SEL R10, R10, R7, !P0 ;  /* 0x000000070a0a7207 */ /* 0x000fe40004000000 */
[----:B------:R-:W-:Y:S02]  /*cfd0*/  SEL R3, R3, R6, !P1 ;  /* 0x0000000603037207 */ /* 0x000fe40004800000 */
[----:B------:R-:W-:-:S02]  /*cfe0*/  SEL R11, R11, R18, !P0 ;  /* 0x000000120b0b7207 */ /* 0x000fc40004000000 */
[----:B------:R-:W-:Y:S02]  /*cff0*/  SEL R35, R35, R18, !P1 ;  /* 0x0000001223237207 */ /* 0x000fe40004800000 */
[----:B------:R-:W-:Y:S02]  /*d000*/  SEL R0, R0, RZ, !P0 ;  /* 0x000000ff00007207 */ /* 0x000fe40004000000 */
[----:B------:R-:W-:Y:S02]  /*d010*/  SEL R12, R12, RZ, !P1 ;  /* 0x000000ff0c0c7207 */ /* 0x000fe40004800000 */
.L_x_2633:
[----:B------:R-:W-:Y:S05]  /*d020*/  BSYNC B0 ;  /* 0x0000000000007941 */ /* 0x000fea0003800000 */
.L_x_2632:
[----:B------:R-:W-:Y:S02]  /*d030*/  PRMT R4, R38, 0x9910, RZ ;  /* 0x0000991026047816 */ /* 0x000fe400000000ff */
[----:B------:R-:W-:Y:S02]  /*d040*/  PRMT R6, R33, 0x9910, RZ ;  /* 0x0000991021067816 */ /* 0x000fe400000000ff */
[----:B------:R-:W-:Y:S02]  /*d050*/  PRMT R7, R30, 0x9910, RZ ;  /* 0x000099101e077816 */ /* 0x000fe400000000ff */
[----:B------:R-:W-:-:S02]  /*d060*/  PRMT R5, R31, 0x9910, RZ ;  /* 0x000099101f057816 */ /* 0x000fc400000000ff */
[----:B------:R-:W-:Y:S02]  /*d070*/  ISETP.NE.AND P3, PT, R7, R6, PT ;  /* 0x000000060700720c */ /* 0x000fe40003f65270 */
[----:B------:R-:W-:Y:S02]  /*d080*/  ISETP.NE.AND P2, PT, R5, R4, PT ;  /* 0x000000040500720c */ /* 0x000fe40003f45270 */
[----:B------:R-:W-:Y:S02]  /*d090*/  ISETP.GE.U32.AND P0, PT, R26, R20, PT ;  /* 0x000000141a00720c */ /* 0x000fe40003f06070 */
[----:B------:R-:W-:Y:S02]  /*d0a0*/  ISETP.GE.U32.AND P1, PT, R24, R16, PT ;  /* 0x000000101800720c */ /* 0x000fe40003f26070 */
[----:B------:R-:W-:Y:S02]  /*d0b0*/  ISETP.GT.AND P4, PT, R7, R6, PT ;  /* 0x000000060700720c */ /* 0x000fe40003f84270 */
[----:B------:R-:W-:-:S02]  /*d0c0*/  ISETP.GT.AND P5, PT, R5, R4, PT ;  /* 0x000000040500720c */ /* 0x000fc40003fa4270 */
[----:B------:R-:W-:Y:S02]  /*d0d0*/  ISETP.GE.AND.EX P0, PT, R15, R36, PT, P0 ;  /* 0x000000240f00720c */ /* 0x000fe40003f06300 */
[----:B------:R-:W-:Y:S02]  /*d0e0*/  ISETP.GE.AND.EX P1, PT, R14, R29, PT, P1 ;  /* 0x0000001d0e00720c */ /* 0x000fe40003f26310 */
[----:B------:R-:W-:Y:S02]  /*d0f0*/  SEL R5, RZ, 0xffffffff, !P4 ;  /* 0xffffffffff057807 */ /* 0x000fe40006000000 */
[----:B------:R-:W-:Y:S02]  /*d100*/  SEL R4, RZ, 0xffffffff, !P5 ;  /* 0xffffffffff047807 */ /* 0x000fe40006800000 */
[----:B------:R-:W-:Y:S02]  /*d110*/  @!P3 SEL R5, RZ, 0xffffffff, P1 ;  /* 0xffffffffff05b807 */ /* 0x000fe40000800000 */
[----:B------:R-:W-:-:S02]  /*d120*/  @!P2 SEL R4, RZ, 0xffffffff, P0 ;  /* 0xffffffffff04a807 */ /* 0x000fc40000000000 */
[----:B------:R-:W-:Y:S02]  /*d130*/  LOP3.LUT R5, R5, 0x1, RZ, 0xc0, !PT ;  /* 0x0000000105057812 */ /* 0x000fe400078ec0ff */
[----:B------:R-:W-:Y:S02]  /*d140*/  LOP3.LUT R4, R4, 0x1, RZ, 0xc0, !PT ;  /* 0x0000000104047812 */ /* 0x000fe400078ec0ff */
[----:B------:R-:W-:Y:S02]  /*d150*/  ISETP.NE.U32.AND P1, PT, R5, 0x1, PT ;  /* 0x000000010500780c */ /* 0x000fe40003f25070 */
[----:B------:R-:W-:Y:S02]  /*d160*/  ISETP.NE.U32.AND P0, PT, R4, 0x1, PT ;  /* 0x000000010400780c */ /* 0x000fe40003f05070 */
[----:B------:R-:W-:Y:S02]  /*d170*/  SEL R30, R30, R33, !P1 ;  /* 0x000000211e1e7207 */ /* 0x000fe40004800000 */
[----:B------:R-:W-:-:S02]  /*d180*/  SEL R31, R31, R38, !P0 ;  /* 0x000000261f1f7207 */ /* 0x000fc40004000000 */
[----:B------:R-:W-:Y:S02]  /*d190*/  PRMT R8, R25, 0x9910, RZ ;  /* 0x0000991019087816 */ /* 0x000fe400000000ff */
[----:B------:R-:W-:Y:S02]  /*d1a0*/  PRMT R5, R30, 0x9910, RZ ;  /* 0x000099101e057816 */ /* 0x000fe400000000ff */
[----:B------:R-:W-:Y:S02]  /*d1b0*/  PRMT R7, R34, 0x9910, RZ ;  /* 0x0000991022077816 */ /* 0x000fe400000000ff */
[----:B------:R-:W-:Y:S02]  /*d1c0*/  PRMT R4, R31, 0x9910, RZ ;  /* 0x000099101f047816 */ /* 0x000fe400000000ff */
[----:B------:R-:W-:Y:S02]  /*d1d0*/  ISETP.NE.AND P3, PT, R5, R8, PT ;  /* 0x000000080500720c */ /* 0x000fe40003f65270 */
[----:B------:R-:W-:-:S02]  /*d1e0*/  ISETP.NE.AND P2, PT, R4, R7, PT ;  /* 0x000000070400720c */ /* 0x000fc40003f45270 */
[----:B------:R-:W-:Y:S02]  /*d1f0*/  SEL R20, R26, R20, !P0 ;  /* 0x000000141a147207 */ /* 0x000fe40004000000 */
[----:B------:R-:W-:Y:S02]  /*d200*/  SEL R6, R24, R16, !P1 ;  /* 0x0000001018067207 */ /* 0x000fe40004800000 */
[----:B------:R-:W-:Y:S02]  /*d210*/  SEL R15, R15, R36, !P0 ;  /* 0x000000240f0f7207 */ /* 0x000fe40004000000 */
[----:B------:R-:W-:Y:S02]  /*d220*/  SEL R29, R14, R29, !P1 ;  /* 0x0000001d0e1d7207 */ /* 0x000fe40004800000 */
[----:B------:R-:W-:Y:S02]  /*d230*/  ISETP.GE.U32.AND P1, PT, R6, R27, PT ;  /* 0x0000001b0600720c */ /* 0x000fe40003f26070 */
[----:B------:R-:W-:-:S02]  /*d240*/  ISETP.GE.U32.AND P0, PT, R20, R13, PT ;  /* 0x0000000d1400720c */ /* 0x000fc40003f06070 */
[----:B------:R-:W-:Y:S02]  /*d250*/  ISETP.GT.AND P5, PT, R5, R8, PT ;  /* 0x000000080500720c */ /* 0x000fe40003fa4270 */
[----:B------:R-:W-:Y:S02]  /*d260*/  ISETP.GT.AND P4, PT, R4, R7, PT ;  /* 0x000000070400720c */ /* 0x000fe40003f84270 */
[----:B------:R-:W-:Y:S02]  /*d270*/  ISETP.GE.AND.EX P1, PT, R29, R28, PT, P1 ;  /* 0x0000001c1d00720c */ /* 0x000fe40003f26310 */
[----:B------:R-:W-:Y:S02]  /*d280*/  ISETP.GE.AND.EX P0, PT, R15, R32, PT, P0 ;  /* 0x000000200f00720c */ /* 0x000fe40003f06300 */
        /* <DEDUP_REMOVED lines=15> */
[----:B------:R-:W-:Y:S02]  /*d380*/  ISETP.NE.AND P2, PT, R4, R7, PT ;  /* 0x000000070400720c */ /* 0x000fe40003f45270 */
[----:B------:R-:W-:Y:S02]  /*d390*/  SEL R44, R20, R13, !P0 ;  /* 0x0000000d142c7207 */ /* 0x000fe40004000000 */
[----:B------:R-:W-:Y:S02]  /*d3a0*/  SEL R6, R6, R27, !P1 ;  /* 0x0000001b06067207 */ /* 0x000fe40004800000 */
[----:B------:R-:W-:Y:S02]  /*d3b0*/  SEL R45, R15, R32, !P0 ;  /* 0x000000200f2d7207 */ /* 0x000fe40004000000 */
[----:B------:R-:W-:-:S02]  /*d3c0*/  SEL R29, R29, R28, !P1 ;  /* 0x0000001c1d1d7207 */ /* 0x000fc40004800000 */
[----:B------:R-:W-:Y:S02]  /*d3d0*/  ISETP.GE.U32.AND P1, PT, R6, R35, PT ;  /* 0x000000230600720c */ /* 0x000fe40003f26070 */
[----:B------:R-:W-:Y:S02]  /*d3e0*/  ISETP.GE.U32.AND P0, PT, R44, R11, PT ;  /* 0x0000000b2c00720c */ /* 0x000fe40003f06070 */
[----:B------:R-:W-:Y:S02]  /*d3f0*/  ISETP.GT.AND P5, PT, R5, R8, PT ;  /* 0x000000080500720c */ /* 0x000fe40003fa4270 */
[----:B------:R-:W-:Y:S02]  /*d400*/  ISETP.GT.AND P4, PT, R4, R7, PT ;  /* 0x000000070400720c */ /* 0x000fe40003f84270 */
[----:B------:R-:W-:Y:S02]  /*d410*/  ISETP.GE.AND.EX P1, PT, R29, R12, PT, P1 ;  /* 0x0000000c1d00720c */ /* 0x000fe40003f26310 */
[----:B------:R-:W-:-:S02]  /*d420*/  ISETP.GE.AND.EX P0, PT, R45, R0, PT, P0 ;  /* 0x000000002d00720c */ /* 0x000fc40003f06300 */
[----:B------:R-:W-:Y:S02]  /*d430*/  SEL R5, RZ, 0xffffffff, !P5 ;  /* 0xffffffffff057807 */ /* 0x000fe40006800000 */
[----:B------:R-:W-:Y:S02]  /*d440*/  SEL R4, RZ, 0xffffffff, !P4 ;  /* 0xffffffffff047807 */ /* 0x000fe40006000000 */
[----:B------:R-:W-:Y:S02]  /*d450*/  @!P3 SEL R5, RZ, 0xffffffff, P1 ;  /* 0xffffffffff05b807 */ /* 0x000fe40000800000 */
[----:B------:R-:W-:Y:S02]  /*d460*/  @!P2 SEL R4, RZ, 0xffffffff, P0 ;  /* 0xffffffffff04a807 */ /* 0x000fe40000000000 */
[----:B------:R-:W-:Y:S02]  /*d470*/  LOP3.LUT R5, R5, 0x1, RZ, 0xc0, !PT ;  /* 0x0000000105057812 */ /* 0x000fe400078ec0ff */
[----:B------:R-:W-:-:S02]  /*d480*/  LOP3.LUT R4, R4, 0x1, RZ, 0xc0, !PT ;  /* 0x0000000104047812 */ /* 0x000fc400078ec0ff */
[----:B------:R-:W-:Y:S02]  /*d490*/  ISETP.NE.U32.AND P1, PT, R5, 0x1, PT ;  /* 0x000000010500780c */ /* 0x000fe40003f25070 */
[----:B------:R-:W-:Y:S02]  /*d4a0*/  ISETP.NE.U32.AND P0, PT, R4, 0x1, PT ;  /* 0x000000010400780c */ /* 0x000fe40003f05070 */
[----:B------:R-:W-:Y:S02]  /*d4b0*/  SEL R28, R6, R35, !P1 ;  /* 0x00000023061c7207 */ /* 0x000fe40004800000 */
[----:B------:R-:W-:Y:S02]  /*d4c0*/  SEL R29, R29, R12, !P1 ;  /* 0x0000000c1d1d7207 */ /* 0x000fe40004800000 */
[----:B------:R-:W-:Y:S02]  /*d4d0*/  SEL R3, R30, R3, !P1 ;  /* 0x000000031e037207 */ /* 0x000fe40004800000 */
[----:B------:R-:W-:-:S02]  /*d4e0*/  SEL R7, R31, R10, !P0 ;  /* 0x0000000a1f077207 */ /* 0x000fc40004000000 */
[----:B------:R-:W-:Y:S02]  /*d4f0*/  SEL R44, R44, R11, !P0 ;  /* 0x0000000b2c2c7207 */ /* 0x000fe40004000000 */
[----:B------:R-:W-:Y:S02]  /*d500*/  SEL R45, R45, R0, !P0 ;  /* 0x000000002d2d7207 */ /* 0x000fe40004000000 */
.L_x_2584:
[----:B------:R-:W-:Y:S05]  /*d510*/  BSYNC B6 ;  /* 0x0000000000067941 */ /* 0x000fea0003800000 */
.L_x_2583:
        /* <DEDUP_REMOVED lines=10> */
[----:B------:R0:W-:Y:S04]  /*d5c0*/  STS.U16 [R4+0x10], R7 ;  /* 0x0000100704007388 */ /* 0x0001e80000000400 */
[----:B------:R0:W-:Y:S02]  /*d5d0*/  STS.U16 [R4+0x20], R3 ;  /* 0x0000200304007388 */ /* 0x0001e40000000400 */
[----:B------:R-:W-:Y:S05]  /*d5e0*/  @!P0 BRA `(.L_x_2634) ;  /* 0x0000033000008947 */ /* 0x000fea0003800000 */
[----:B------:R-:W-:-:S04]  /*d5f0*/  IMAD.U32 R5, RZ, RZ, UR4 ;  /* 0x00000004ff057e24 */ /* 0x000fc8000f8e00ff */
.L_x_2637:
[----:B0-----:R-:W-:Y:S01]  /*d600*/  IMAD.IADD R0, R2, 0x1, R5 ;  /* 0x0000000102007824 */ /* 0x001fe200078e0205 */
[----:B------:R-:W-:Y:S01]  /*d610*/  WARPSYNC 0xffffffff ;  /* 0xffffffff00007948 */ /* 0x000fe20003800000 */
[----:B------:R-:W-:Y:S01]  /*d620*/  BAR.SYNC.DEFER_BLOCKING 0x0 ;  /* 0x0000000000007b1d */ /* 0x000fe20000010000 */
[----:B------:R-:W-:-:S02]  /*d630*/  ISETP.GT.AND P2, PT, R5, 0x1, PT ;  /* 0x000000010500780c */ /* 0x000fc40003f44270 */
[----:B------:R-:W-:Y:S02]  /*d640*/  ISETP.GE.U32.AND P0, PT, R0, c[0x0][0x4], PT ;  /* 0x0000010000007a0c */ /* 0x000fe40003f06070 */
[----:B------:R-:W-:Y:S01]  /*d650*/  SHF.R.S32.HI R13, RZ, 0x1, R5 ;  /* 0x00000001ff0d7819 */ /* 0x000fe20000011405 */
[----:B------:R-:W-:Y:S01]  /*d660*/  BSSY B0, `(.L_x_2635) ;  /* 0x0000029000007945 */ /* 0x000fe20003800000 */
[----:B------:R-:W-:-:S13]  /*d670*/  ISETP.GE.U32.OR P0, PT, R2, R5, P0 ;  /* 0x000000050200720c */ /* 0x000fda0000706470 */
[----:B------:R-:W-:Y:S05]  /*d680*/  @P0 BRA `(.L_x_2636) ;  /* 0x0000026000000947 */ /* 0x000fea0003800000 */
[----:B------:R-:W-:Y:S01]  /*d690*/  IMAD R0, R0, c[0x0][0x0], R17 ;  /* 0x0000000000007a24 */ /* 0x000fe200078e0211 */
[----:B------:R-:W-:Y:S02]  /*d6a0*/  PRMT R15, R7, 0x9910, RZ ;  /* 0x00009910070f7816 */ /* 0x000fe400000000ff */
[----:B------:R-:W-:Y:S01]  /*d6b0*/  PRMT R19, R3, 0x9910, RZ ;  /* 0x0000991003137816 */ /* 0x000fe200000000ff */
[----:B------:R-:W-:-:S05]  /*d6c0*/  IMAD.SHL.U32 R14, R0, 0x20, RZ ;  /* 0x00000020000e7824 */ /* 0x000fca00078e00ff */
[----:B------:R-:W1:Y:S04]  /*d6d0*/  LDS.U16 R0, [R14+0x10] ;  /* 0x000010000e007984 */ /* 0x000e680000000400 */
[----:B------:R-:W2:Y:S04]  /*d6e0*/  LDS.U16 R10, [R14+0x20] ;  /* 0x000020000e0a7984 */ /* 0x000ea80000000400 */
[----:B0-----:R-:W0:Y:S04]  /*d6f0*/  LDS.64 R4, [R14+0x18] ;  /* 0x000018000e047984 */ /* 0x001e280000000a00 */
[----:B------:R-:W3:Y:S01]  /*d700*/  LDS.64 R8, [R14+0x28] ;  /* 0x000028000e087984 */ /* 0x000ee20000000a00 */
[----:B-1----:R-:W-:-:S02]  /*d710*/  PRMT R6, R0, 0x9910, RZ ;  /* 0x0000991000067816 */ /* 0x002fc400000000ff */
[----:B--2---:R-:W-:Y:S02]  /*d720*/  PRMT R12, R10, 0x9910, RZ ;  /* 0x000099100a0c7816 */ /* 0x004fe400000000ff */
[----:B------:R-:W-:Y:S02]  /*d730*/  ISETP.NE.AND P4, PT, R15, R6, PT ;  /* 0x000000060f00720c */ /* 0x000fe40003f85270 */
[----:B------:R-:W-:Y:S02]  /*d740*/  ISETP.NE.AND P3, PT, R19, R12, PT ;  /* 0x0000000c1300720c */ /* 0x000fe40003f65270 */
[----:B0-----:R-:W-:Y:S02]  /*d750*/  ISETP.GE.U32.AND P0, PT, R44, R4, PT ;  /* 0x000000042c00720c */ /* 0x001fe40003f06070 */
[----:B---3--:R-:W-:Y:S02]  /*d760*/  ISETP.GE.U32.AND P1, PT, R28, R8, PT ;  /* 0x000000081c00720c */ /* 0x008fe40003f26070 */
[----:B------:R-:W-:-:S02]  /*d770*/  ISETP.GT.AND P6, PT, R15, R6, PT ;  /* 0x000000060f00720c */ /* 0x000fc40003fc4270 */
[----:B------:R-:W-:Y:S02]  /*d780*/  ISETP.GT.AND P5, PT, R19, R12, PT ;  /* 0x0000000c1300720c */ /* 0x000fe40003fa4270 */
[----:B------:R-:W-:Y:S02]  /*d790*/  ISETP.GE.AND.EX P0, PT, R45, R5, PT, P0 ;  /* 0x000000052d00720c */ /* 0x000fe40003f06300 */
[----:B------:R-:W-:Y:S02]  /*d7a0*/  ISETP.GE.AND.EX P1, PT, R29, R9, PT, P1 ;  /* 0x000000091d00720c */ /* 0x000fe40003f26310 */
        /* <DEDUP_REMOVED lines=10> */
[----:B------:R-:W-:Y:S02]  /*d850*/  SEL R28, R28, R8, !P1 ;  /* 0x000000081c1c7207 */ /* 0x000fe40004800000 */
[----:B------:R-:W-:Y:S01]  /*d860*/  SEL R29, R29, R9, !P1 ;  /* 0x000000091d1d7207 */ /* 0x000fe20004800000 */
[----:B------:R0:W-:Y:S01]  /*d870*/  STS.64 [R11+0x8], R44 ;  /* 0x0000082c0b007388 */ /* 0x0001e20000000a00 */
[----:B------:R-:W-:Y:S02]  /*d880*/  SEL R0, R7, R0, !P0 ;  /* 0x0000000007007207 */ /* 0x000fe40004000000 */
[----:B------:R-:W-:Y:S01]  /*d890*/  SEL R10, R3, R10, !P1 ;  /* 0x0000000a030a7207 */ /* 0x000fe20004800000 */
[----:B------:R0:W-:Y:S01]  /*d8a0*/  STS.64 [R11+0x18], R28 ;  /* 0x0000181c0b007388 */ /* 0x0001e20000000a00 */
[----:B------:R-:W-:-:S02]  /*d8b0*/  PRMT R7, R0, 0x7610, R7 ;  /* 0x0000761000077816 */ /* 0x000fc40000000007 */
[----:B------:R-:W-:Y:S01]  /*d8c0*/  PRMT R3, R10, 0x7610, R3 ;  /* 0x000076100a037816 */ /* 0x000fe20000000003 */
[----:B------:R0:W-:Y:S04]  /*d8d0*/  STS.U16 [R11], R0 ;  /* 0x000000000b007388 */ /* 0x0001e80000000400 */
[----:B------:R0:W-:Y:S02]  /*d8e0*/  STS.U16 [R11+0x10], R10 ;  /* 0x0000100a0b007388 */ /* 0x0001e40000000400 */
.L_x_2636:
[----:B------:R-:W-:Y:S05]  /*d8f0*/  BSYNC B0 ;  /* 0x0000000000007941 */ /* 0x000fea0003800000 */
.L_x_2635:
[----:B------:R-:W-:Y:S01]  /*d900*/  IMAD.MOV.U32 R5, RZ, RZ, R13 ;  /* 0x000000ffff057224 */ /* 0x000fe200078e000d */
[----:B------:R-:W-:Y:S05]  /*d910*/  @P2 BRA `(.L_x_2637) ;  /* 0xfffffce000002947 */ /* 0x000fea000383ffff */
.L_x_2634:
        /* <DEDUP_REMOVED lines=15> */
[----:B------:R0:W-:Y:S04]  /*da10*/  STS.U16 [R6+0x10], R7 ;  /* 0x0000100706007388 */ /* 0x0001e80000000400 */
[----:B------:R0:W-:Y:S02]  /*da20*/  STS.U16 [R6+0x20], R3 ;  /* 0x0000200306007388 */ /* 0x0001e40000000400 */
[----:B------:R-:W-:Y:S05]  /*da30*/  @!P0 BRA `(.L_x_2639) ;  /* 0x0000032000008947 */ /* 0x000fea0003800000 */
[----:B------:R-:W-:-:S04]  /*da40*/  IMAD.MOV.U32 R0, RZ, RZ, R4 ;  /* 0x000000ffff007224 */ /* 0x000fc800078e0004 */
.L_x_2642:
[----:B------:R-:W-:Y:S01]  /*da50*/  IMAD.IADD R4, R17, 0x1, R0 ;  /* 0x0000000111047824 */ /* 0x000fe200078e0200 */
[----:B------:R-:W-:Y:S01]  /*da60*/  WARPSYNC 0xffffffff ;  /* 0xffffffff00007948 */ /* 0x000fe20003800000 */
[----:B------:R-:W-:Y:S03]  /*da70*/  BAR.SYNC.DEFER_BLOCKING 0x0 ;  /* 0x0000000000007b1d */ /* 0x000fe60000010000 */
[----:B------:R-:W-:-:S03]  /*da80*/  ISETP.GE.U32.AND P0, PT, R4, c[0x0][0x0], PT ;  /* 0x0000000004007a0c */ /* 0x000fc60003f06070 */
[----:B------:R-:W-:Y:S01]  /*da90*/  BSSY B0, `(.L_x_2640) ;  /* 0x0000028000007945 */ /* 0x000fe20003800000 */
[----:B------:R-:W-:-:S13]  /*daa0*/  ISETP.GE.U32.OR P0, PT, R17, R0, P0 ;  /* 0x000000001100720c */ /* 0x000fda0000706470 */
[----:B0-----:R-:W-:Y:S05]  /*dab0*/  @P0 BRA `(.L_x_2641) ;  /* 0x0000025000000947 */ /* 0x001fea0003800000 */
[----:B0-----:R-:W-:Y:S01]  /*dac0*/  IMAD R6, R0, 0x20, R15 ;  /* 0x0000002000067824 */ /* 0x001fe200078e020f */
[----:B------:R-:W-:Y:S02]  /*dad0*/  PRMT R14, R7, 0x9910, RZ ;  /* 0x00009910070e7816 */ /* 0x000fe400000000ff */
[----:B------:R-:W-:Y:S02]  /*dae0*/  PRMT R16, R3, 0x9910, RZ ;  /* 0x0000991003107816 */ /* 0x000fe400000000ff */
[----:B------:R-:W0:Y:S04]  /*daf0*/  LDS.U16 R10, [R6] ;  /* 0x00000000060a7984 */ /* 0x000e280000000400 */
[----:B------:R-:W1:Y:S04]  /*db00*/  LDS.U16 R12, [R6+0x10] ;  /* 0x00001000060c7984 */ /* 0x000e680000000400 */
[----:B------:R-:W2:Y:S04]  /*db10*/  LDS.64 R4, [R6+0x8] ;  /* 0x0000080006047984 */ /* 0x000ea80000000a00 */
[----:B------:R-:W3:Y:S01]  /*db20*/  LDS.64 R8, [R6+0x18] ;  /* 0x0000180006087984 */ /* 0x000ee20000000a00 */
[----:B0-----:R-:W-:-:S02]  /*db30*/  PRMT R11, R10, 0x9910, RZ ;  /* 0x000099100a0b7816 */ /* 0x001fc400000000ff */
[----:B-1----:R-:W-:Y:S02]  /*db40*/  PRMT R13, R12, 0x9910, RZ ;  /* 0x000099100c0d7816 */ /* 0x002fe400000000ff */
[----:B------:R-:W-:Y:S02]  /*db50*/  ISETP.NE.AND P3, PT, R14, R11, PT ;  /* 0x0000000b0e00720c */ /* 0x000fe40003f65270 */
[----:B------:R-:W-:Y:S02]  /*db60*/  ISETP.NE.AND P2, PT, R16, R13, PT ;  /* 0x0000000d1000720c */ /* 0x000fe40003f45270 */
[----:B--2---:R-:W-:Y:S02]  /*db70*/  ISETP.GE.U32.AND P0, PT, R44, R4, PT ;  /* 0x000000042c00720c */ /* 0x004fe40003f06070 */
        /* <DEDUP_REMOVED lines=25> */
.L_x_2641:
[----:B------:R-:W-:Y:S05]  /*dd10*/  BSYNC B0 ;  /* 0x0000000000007941 */ /* 0x000fea0003800000 */
.L_x_2640:
[----:B------:R-:W-:-:S04]  /*dd20*/  SHF.R.S32.HI R0, RZ, 0x1, R0 ;  /* 0x00000001ff007819 */ /* 0x000fc80000011400 */
[----:B------:R-:W-:-:S13]  /*dd30*/  ISETP.GE.AND P0, PT, R0, 0x20, PT ;  /* 0x000000200000780c */ /* 0x000fda0003f06270 */
[----:B------:R-:W-:Y:S05]  /*dd40*/  @P0 BRA `(.L_x_2642) ;  /* 0xfffffd0000000947 */ /* 0x000fea000383ffff */
[----:B------:R-:W-:-:S05]  /*dd50*/  IMAD.MOV.U32 R0, RZ, RZ, 0x20 ;  /* 0x00000020ff007424 */ /* 0x000fca00078e00ff */
.L_x_2639:
[----:B------:R-:W-:Y:S01]  /*dd60*/  ISETP.GE.AND P0, PT, R0, 0x2, PT ;  /* 0x000000020000780c */ /* 0x000fe20003f06270 */
[----:B------:R-:W-:Y:S01]  /*dd70*/  WARPSYNC 0xffffffff ;  /* 0xffffffff00007948 */ /* 0x000fe20003800000 */
[----:B------:R-:W-:Y:S11]  /*dd80*/  BAR.SYNC.DEFER_BLOCKING 0x0 ;  /* 0x0000000000007b1d */ /* 0x000ff60000010000 */
[----:B------:R-:W-:Y:S05]  /*dd90*/  @!P0 BRA `(.L_x_2638) ;  /* 0x0000024000008947 */ /* 0x000fea0003800000 */
[----:B------:R-:W-:-:S04]  /*dda0*/  IMAD.MOV.U32 R5, RZ, RZ, 0x1 ;  /* 0x00000001ff057424 */ /* 0x000fc800078e00ff */
.L_x_2643:
[----:B0-----:R-:W-:Y:S01]  /*ddb0*/  PRMT R10, R3, 0x9910, RZ ;  /* 0x00009910030a7816 */ /* 0x001fe200000000ff */
[----:B------:R-:W0:Y:S01]  /*ddc0*/  SHFL.DOWN PT, R9, R44, R5, 0x1f ;  /* 0x08001f052c097589 */ /* 0x000e2200000e0000 */
[----:B------:R-:W-:-:S03]  /*ddd0*/  PRMT R4, R7, 0x9910, RZ ;  /* 0x0000991007047816 */ /* 0x000fc600000000ff */
[----:B------:R-:W1:Y:S04]  /*dde0*/  SHFL.DOWN PT, R12, R10, R5, 0x1f ;  /* 0x08001f050a0c7589 */ /* 0x000e6800000e0000 */
[----:B------:R-:W2:Y:S04]  /*ddf0*/  SHFL.DOWN PT, R6, R4, R5, 0x1f ;  /* 0x08001f0504067589 */ /* 0x000ea800000e0000 */
[----:B------:R-:W3:Y:S04]  /*de00*/  SHFL.DOWN PT, R11, R28, R5, 0x1f ;  /* 0x08001f051c0b7589 */ /* 0x000ee800000e0000 */
[----:B------:R-:W4:Y:S04]  /*de10*/  SHFL.DOWN PT, R8, R45, R5, 0x1f ;  /* 0x08001f052d087589 */ /* 0x000f2800000e0000 */
[----:B------:R5:W4:Y:S01]  /*de20*/  SHFL.DOWN PT, R14, R29, R5, 0x1f ;  /* 0x08001f051d0e7589 */ /* 0x000b2200000e0000 */
[----:B0-----:R-:W-:-:S02]  /*de30*/  ISETP.GE.U32.AND P0, PT, R44, R9, PT ;  /* 0x000000092c00720c */ /* 0x001fc40003f06070 */
[----:B-1----:R-:W-:Y:S01]  /*de40*/  PRMT R15, R12, 0x9910, RZ ;  /* 0x000099100c0f7816 */ /* 0x002fe200000000ff */
[----:B-----5:R-:W-:Y:S01]  /*de50*/  IMAD.SHL.U32 R5, R5, 0x2, RZ ;  /* 0x0000000205057824 */ /* 0x020fe200078e00ff */
[----:B--2---:R-:W-:Y:S02]  /*de60*/  PRMT R13, R6, 0x9910, RZ ;  /* 0x00009910060d7816 */ /* 0x004fe400000000ff */
[----:B------:R-:W-:Y:S02]  /*de70*/  ISETP.NE.AND P2, PT, R10, R15, PT ;  /* 0x0000000f0a00720c */ /* 0x000fe40003f45270 */
[----:B------:R-:W-:Y:S02]  /*de80*/  ISETP.NE.AND P3, PT, R4, R13, PT ;  /* 0x0000000d0400720c */ /* 0x000fe40003f65270 */
[----:B---3--:R-:W-:Y:S02]  /*de90*/  ISETP.GE.U32.AND P1, PT, R28, R11, PT ;  /* 0x0000000b1c00720c */ /* 0x008fe40003f26070 */
[----:B----4-:R-:W-:-:S02]  /*dea0*/  ISETP.GE.AND.EX P0, PT, R45, R8, PT, P0 ;  /* 0x000000082d00720c */ /* 0x010fc40003f06300 */
[----:B------:R-:W-:Y:S02]  /*deb0*/  ISETP.GT.AND P4, PT, R4, R13, PT ;  /* 0x0000000d0400720c */ /* 0x000fe40003f84270 */
[----:B------:R-:W-:Y:S02]  /*dec0*/  ISETP.GE.AND.EX P1, PT, R29, R14, PT, P1 ;  /* 0x0000000e1d00720c */ /* 0x000fe40003f26310 */
[----:B------:R-:W-:Y:S02]  /*ded0*/  SEL R4, RZ, 0xffffffff, P0 ;  /* 0xffffffffff047807 */ /* 0x000fe40000000000 */
[----:B------:R-:W-:Y:S02]  /*dee0*/  ISETP.GT.AND P0, PT, R10, R15, PT ;  /* 0x0000000f0a00720c */ /* 0x000fe40003f04270 */
[----:B------:R-:W-:Y:S02]  /*def0*/  SEL R10, RZ, 0xffffffff, P1 ;  /* 0xffffffffff0a7807 */ /* 0x000fe40000800000 */
[----:B------:R-:W-:-:S02]  /*df00*/  @P2 SEL R10, RZ, 0xffffffff, !P0 ;  /* 0xffffffffff0a2807 */ /* 0x000fc40004000000 */
[----:B------:R-:W-:Y:S02]  /*df10*/  ISETP.GE.AND P2, PT, R5, R0, PT ;  /* 0x000000000500720c */ /* 0x000fe40003f46270 */
[----:B------:R-:W-:Y:S02]  /*df20*/  @P3 SEL R4, RZ, 0xffffffff, !P4 ;  /* 0xffffffffff043807 */ /* 0x000fe40006000000 */
[----:B------:R-:W-:Y:S02]  /*df30*/  LOP3.LUT R10, R10, 0x1, RZ, 0xc0, !PT ;  /* 0x000000010a0a7812 */ /* 0x000fe400078ec0ff */
[----:B------:R-:W-:Y:S02]  /*df40*/  LOP3.LUT R4, R4, 0x1, RZ, 0xc0, !PT ;  /* 0x0000000104047812 */ /* 0x000fe400078ec0ff */
[----:B------:R-:W-:Y:S02]  /*df50*/  ISETP.NE.U32.AND P1, PT, R10, 0x1, PT ;  /* 0x000000010a00780c */ /* 0x000fe40003f25070 */
[----:B------:R-:W-:-:S02]  /*df60*/  ISETP.NE.U32.AND P0, PT, R4, 0x1, PT ;  /* 0x000000010400780c */ /* 0x000fc40003f05070 */
[----:B------:R-:W-:Y:S02]  /*df70*/  SEL R3, R3, R12, !P1 ;  /* 0x0000000c03037207 */ /* 0x000fe40004800000 */
[----:B------:R-:W-:Y:S02]  /*df80*/  SEL R44, R44, R9, !P0 ;  /* 0x000000092c2c7207 */ /* 0x000fe40004000000 */
[----:B------:R-:W-:Y:S02]  /*df90*/  SEL R45, R45, R8, !P0 ;  /* 0x000000082d2d7207 */ /* 0x000fe40004000000 */
[----:B------:R-:W-:Y:S02]  /*dfa0*/  SEL R7, R7, R6, !P0 ;  /* 0x0000000607077207 */ /* 0x000fe40004000000 */
[----:B------:R-:W-:Y:S02]  /*dfb0*/  SEL R28, R28, R11, !P1 ;  /* 0x0000000b1c1c7207 */ /* 0x000fe40004800000 */
[----:B------:R-:W-:Y:S01]  /*dfc0*/  SEL R29, R29, R14, !P1 ;  /* 0x0000000e1d1d7207 */ /* 0x000fe20004800000 */
[----:B------:R-:W-:Y:S05]  /*dfd0*/  @!P2 BRA `(.L_x_2643) ;  /* 0xfffffdd00000a947 */ /* 0x000fea000383ffff */
.L_x_2638:
[----:B------:R-:W-:Y:S01]  /*dfe0*/  ISETP.NE.AND P0, PT, RZ, c[0x0][0x34c], PT ;  /* 0x0000d300ff007a0c */ /* 0x000fe20003f05270 */
[----:B------:R-:W-:-:S12]  /*dff0*/  CS2R R18, SRZ ;  /* 0x0000000000127805 */ /* 0x000fd8000001ff00 */
[----:B------:R-:W-:Y:S05]  /*e000*/  @!P0 BRA `(.L_x_2644) ;  /* 0x00000c8000008947 */ /* 0x000fea0003800000 */
[----:B0-----:R-:W-:Y:S02]  /*e010*/  IMAD.MOV.U32 R4, RZ, RZ, RZ ;  /* 0x000000ffff047224 */ /* 0x001fe400078e00ff */
[----:B------:R-:W-:Y:S02]  /*e020*/  IMAD.MOV.U32 R5, RZ, RZ, R23 ;  /* 0x000000ffff057224 */ /* 0x000fe400078e0017 */
        /* <DEDUP_REMOVED lines=198> */
.L_x_2644:
[----:B------:R-:W-:Y:S05]  /*ec90*/  @!P0 BRA `(.L_x_2645) ;  /* 0x00000c7000008947 */ /* 0x000fea0003800000 */
[----:B------:R-:W-:Y:S01]  /*eca0*/  IADD3 R5, R23, 0x1, RZ ;  /* 0x0000000117057810 */ /* 0x000fe20007ffe0ff */
[----:B0-----:R-:W-:Y:S02]  /*ecb0*/  IMAD.MOV.U32 R4, RZ, RZ, RZ ;  /* 0x000000ffff047224 */ /* 0x001fe400078e00ff */
        /* <DEDUP_REMOVED lines=197> */
.L_x_2645:
[----:B------:R-:W-:Y:S01]  /*f910*/  ISETP.NE.U32.AND P0, PT, RZ, c[0x0][0x560], PT ;  /* 0x00015800ff007a0c */ /* 0x000fe20003f05070 */
[----:B0-----:R-:W-:Y:S01]  /*f920*/  CS2R R4, SRZ ;  /* 0x0000000000047805 */ /* 0x001fe2000001ff00 */
        /* <DEDUP_REMOVED lines=8> */
.L_x_2651:
[----:B------:R-:W-:Y:S01]  /*f9b0*/  LOP3.LUT R0, R8, R5, RZ, 0xfc, !PT ;  /* 0x0000000508007212 */ /* 0x000fe200078efcff */
[----:B------:R-:W-:Y:S01]  /*f9c0*/  BSSY B1, `(.L_x_2648) ;  /* 0x000001f000017945 */ /* 0x000fe20003800000 */
[----:B------:R-:W-:Y:S02]  /*f9d0*/  IMAD.MOV.U32 R9, RZ, RZ, R5 ;  /* 0x000000ffff097224 */ /* 0x000fe400078e0005 */
[----:B------:R-:W-:Y:S01]  /*f9e0*/  ISETP.NE.U32.AND P0, PT, R0, RZ, PT ;  /* 0x000000ff0000720c */ /* 0x000fe20003f05070 */
[----:B------:R-:W-:-:S12]  /*f9f0*/  IMAD.MOV.U32 R0, RZ, RZ, R4 ;  /* 0x000000ffff007224 */ /* 0x000fd800078e0004 */
[----:B------:R-:W-:Y:S05]  /*fa00*/  @!P0 BRA `(.L_x_2649) ;  /* 0x0000007000008947 */ /* 0x000fea0003800000 */
[----:B------:R-:W-:Y:S02]  /*fa10*/  IMAD.MOV.U32 R11, RZ, RZ, R5 ;  /* 0x000000ffff0b7224 */ /* 0x000fe400078e0005 */
[----:B------:R-:W-:Y:S01]  /*fa20*/  IMAD.MOV.U32 R5, RZ, RZ, R6 ;  /* 0x000000ffff057224 */ /* 0x000fe200078e0006 */
[----:B------:R-:W-:Y:S02]  /*fa30*/  MOV R6, 0xfa50 ;  /* 0x0000fa5000067802 */ /* 0x000fe40000000f00 */
[----:B------:R-:W-:Y:S05]  /*fa40*/  CALL.REL.NOINC `($__internal_15_$__cuda_sm20_rem_u64) ;  /* 0x0000565000007944 */ /* 0x000fea0003c00000 */
[----:B------:R-:W-:Y:S02]  /*fa50*/  IMAD.MOV.U32 R4, RZ, RZ, R8 ;  /* 0x000000ffff047224 */ /* 0x000fe400078e0008 */
[----:B------:R-:W-:Y:S01]  /*fa60*/  IMAD.MOV.U32 R5, RZ, RZ, R11 ;  /* 0x000000ffff057224 */ /* 0x000fe200078e000b */
[----:B------:R-:W-:Y:S05]  /*fa70*/  BRA `(.L_x_2650) ;  /* 0x0000013000007947 */ /* 0x000fea0003800000 */
.L_x_2649:
        /* <DEDUP_REMOVED lines=19> */
.L_x_2650:
[----:B------:R-:W-:Y:S05]  /*fbb0*/  BSYNC B1 ;  /* 0x0000000000017941 */ /* 0x000fea0003800000 */
.L_x_2648:
[----:B------:R-:W-:Y:S01]  /*fbc0*/  ISETP.NE.U32.AND P0, PT, R4, RZ, PT ;  /* 0x000000ff0400720c */ /* 0x000fe20003f05070 */
[----:B------:R-:W-:Y:S02]  /*fbd0*/  IMAD.MOV.U32 R6, RZ, RZ, R0 ;  /* 0x000000ffff067224 */ /* 0x000fe400078e0000 */
[----:B------:R-:W-:Y:S01]  /*fbe0*/  IMAD.MOV.U32 R8, RZ, RZ, R9 ;  /* 0x000000ffff087224 */ /* 0x000fe200078e0009 */
[----:B------:R-:W-:-:S13]  /*fbf0*/  ISETP.NE.AND.EX P0, PT, R5, RZ, PT, P0 ;  /* 0x000000ff0500720c */ /* 0x000fda0003f05300 */
[----:B------:R-:W-:Y:S05]  /*fc00*/  @P0 BRA `(.L_x_2651) ;  /* 0xfffffda000000947 */ /* 0x000fea000383ffff */
[----:B------:R-:W-:Y:S05]  /*fc10*/  BSYNC B0 ;  /* 0x0000000000007941 */ /* 0x000fea0003800000 */
.L_x_2647:
[----:B------:R-:W-:Y:S01]  /*fc20*/  ISETP.NE.U32.AND P2, PT, R9, RZ, PT ;  /* 0x000000ff0900720c */ /* 0x000fe20003f45070 */
[----:B------:R-:W-:-:S12]  /*fc30*/  BSSY B0, `(.L_x_2652) ;  /* 0x000001c000007945 */ /* 0x000fd80003800000 */
[----:B------:R-:W-:Y:S05]  /*fc40*/  @!P2 BRA `(.L_x_2653) ;  /* 0x000000700000a947 */ /* 0x000fea0003800000 */
[----:B------:R-:W-:Y:S01]  /*fc50*/  IMAD.MOV.U32 R6, RZ, RZ, 0x10 ;  /* 0x00000010ff067424 */ /* 0x000fe200078e00ff */
[----:B------:R-:W-:Y:S01]  /*fc60*/  MOV R8, 0xfc90 ;  /* 0x0000fc9000087802 */ /* 0x000fe20000000f00 */
[----:B------:R-:W-:Y:S02]  /*fc70*/  IMAD.MOV.U32 R10, RZ, RZ, RZ ;  /* 0x000000ffff0a7224 */ /* 0x000fe400078e00ff */
[----:B------:R-:W-:Y:S05]  /*fc80*/  CALL.REL.NOINC `($__internal_14_$__cuda_sm20_div_u64) ;  /* 0x00004fb000007944 */ /* 0x000fea0003c00000 */
[----:B------:R-:W-:Y:S02]  /*fc90*/  IMAD.MOV.U32 R4, RZ, RZ, R6 ;  /* 0x000000ffff047224 */ /* 0x000fe400078e0006 */
[----:B------:R-:W-:Y:S01]  /*fca0*/  IMAD.MOV.U32 R5, RZ, RZ, R13 ;  /* 0x000000ffff057224 */ /* 0x000fe200078e000d */
[----:B------:R-:W-:Y:S05]  /*fcb0*/  BRA `(.L_x_2654) ;  /* 0x0000013000007947 */ /* 0x000fea0003800000 */
.L_x_2653:
        /* <DEDUP_REMOVED lines=19> */
.L_x_2654:
[----:B------:R-:W-:Y:S05]  /*fdf0*/  BSYNC B0 ;  /* 0x0000000000007941 */ /* 0x000fea0003800000 */
.L_x_2652:
[----:B------:R-:W-:Y:S01]  /*fe00*/  BSSY B0, `(.L_x_2655) ;  /* 0x000001c000007945 */ /* 0x000fe20003800000 */
        /* <DEDUP_REMOVED lines=8> */
.L_x_2656:
        /* <DEDUP_REMOVED lines=19> */
.L_x_2657:
[----:B------:R-:W-:Y:S05]  /*ffc0*/  BSYNC B0 ;  /* 0x0000000000007941 */ /* 0x000fea0003800000 */
.L_x_2655:
        /* <DEDUP_REMOVED lines=9> */
[----:B------:R-:W-:Y:S05]  /*10060*/  CALL.REL.NOINC `($__internal_14_$__cuda_sm20_div_u64) ;  /* 0x00004bd000007944 */ /* 0x000fea0003c00000 */
[----:B------:R-:W-:Y:S02]  /*10070*/  IMAD.MOV.U32 R4, RZ, RZ, R6 ;  /* 0x000000ffff047224 */ /* 0x000fe400078e0006 */
[----:B------:R-:W-:Y:S01]  /*10080*/  IMAD.MOV.U32 R5, RZ, RZ, R13 ;  /* 0x000000ffff057224 */ /* 0x000fe200078e000d */
[----:B------:R-:W-:Y:S05]  /*10090*/  BRA `(.L_x_2660) ;  /* 0x0000014000007947 */ /* 0x000fea0003800000 */
.L_x_2659:
        /* <DEDUP_REMOVED lines=20> */
.L_x_2660:
[----:B------:R-:W-:Y:S05]  /*101e0*/  BSYNC B0 ;  /* 0x0000000000007941 */ /* 0x000fea0003800000 */
.L_x_2658:
[----:B------:R-:W-:-:S04]  /*101f0*/  IADD3 R4, P0, R4, c[0x0][0x560], RZ ;  /* 0x0001580004047a10 */ /* 0x000fc80007f1e0ff */
[----:B------:R-:W-:-:S05]  /*10200*/  IADD3.X R5, R5, c[0x0][0x564], RZ, P0, !PT ;  /* 0x0001590005057a10 */ /* 0x000fca00007fe4ff */
[----:B------:R-:W-:Y:S02]  /*10210*/  IMAD.MOV.U32 R0, RZ, RZ, R5 ;  /* 0x000000ffff007224 */ /* 0x000fe400078e0005 */
.L_x_2646:
        /* <DEDUP_REMOVED lines=208> */
.L_x_2662:
        /* <DEDUP_REMOVED lines=200> */
.L_x_2663:
        /* <DEDUP_REMOVED lines=11> */
.L_x_2665:
[----:B------:R-:W-:Y:S05]  /*11c50*/  BSYNC B0 ;  /* 0x0000000000007941 */ /* 0x000fea0003800000 */
.L_x_2664:
[----:B------:R-:W-:Y:S01]  /*11c60*/  PRMT R8, R8, 0x9910, RZ ;  /* 0x0000991008087816 */ /* 0x000fe200000000ff */
[----:B------:R-:W-:Y:S01]  /*11c70*/  BSSY B0, `(.L_x_2666) ;  /* 0x000000e000007945 */ /* 0x000fe20003800000 */
[----:B------:R-:W-:Y:S02]  /*11c80*/  LOP3.LUT P0, RZ, R17, R2, RZ, 0xfc, !PT ;  /* 0x0000000211ff7212 */ /* 0x000fe4000780fcff */
[----:B------:R-:W-:-:S13]  /*11c90*/  ISETP.NE.AND P2, PT, R8, RZ, PT ;  /* 0x000000ff0800720c */ /* 0x000fda0003f45270 */
[----:B------:R-:W-:Y:S05]  /*11ca0*/  @!P2 BRA `(.L_x_2667) ;  /* 0x000000a00000a947 */ /* 0x000fea0003800000 */
[----:B------:R-:W0:Y:S01]  /*11cb0*/  S2R R9, SR_CTAID.Y ;  /* 0x0000000000097919 */ /* 0x000e220000002600 */
[----:B------:R-:W-:Y:S01]  /*11cc0*/  ISETP.NE.AND P1, PT, RZ, c[0x0][0x190], PT ;  /* 0x00006400ff007a0c */ /* 0x000fe20003f25270 */
[----:B0-----:R-:W-:Y:S02]  /*11cd0*/  IMAD R8, R6, c[0x0][0x10], R9 ;  /* 0x0000040006087a24 */ /* 0x001fe400078e0209 */
[----:B------:R-:W-:-:S10]  /*11ce0*/  IMAD.MOV.U32 R9, RZ, RZ, 0x20 ;  /* 0x00000020ff097424 */ /* 0x000fd400078e00ff */
[----:B------:R-:W-:-:S04]  /*11cf0*/  @!P1 IMAD R8, R8, c[0x0][0x0], R17 ;  /* 0x0000000008089a24 */ /* 0x000fc800078e0211 */
[----:B------:R-:W-:-:S05]  /*11d00*/  IMAD.WIDE.U32 R8, R8, R9, c[0x0][0x568] ;  /* 0x00015a0008087625 */ /* 0x000fca00078e0009 */
[----:B------:R0:W-:Y:S04]  /*11d10*/  STG.E.64 [R8.64+0x8], R44 ;  /* 0x0000082c08007986 */ /* 0x0001e8000c101b24 */
[----:B------:R0:W-:Y:S04]  /*11d20*/  STG.E.64 [R8.64+0x18], R28 ;  /* 0x0000181c08007986 */ /* 0x0001e8000c101b24 */
[----:B------:R0:W-:Y:S04]  /*11d30*/  STG.E.U16 [R8.64], R7 ;  /* 0x0000000708007986 */ /* 0x0001e8000c101524 */
[----:B------:R0:W-:Y:S02]  /*11d40*/  STG.E.U16 [R8.64+0x10], R3 ;  /* 0x0000100308007986 */ /* 0x0001e4000c101524 */
.L_x_2667:
[----:B------:R-:W-:Y:S05]  /*11d50*/  BSYNC B0 ;  /* 0x0000000000007941 */ /* 0x000fea0003800000 */
.L_x_2666:
        /* <DEDUP_REMOVED lines=31> */
.L_x_2669:
[----:B------:R-:W-:Y:S05]  /*11f50*/  BSYNC B0 ;  /* 0x0000000000007941 */ /* 0x000fea0003800000 */
.L_x_2668:
        /* <DEDUP_REMOVED lines=14> */
[----:B------:R-:W-:-:S00]  /*12040*/  ERRBAR ;  /* 0x00000000000079ab */ /* 0x000fc00000000000 */
[----:B------:R-:W-:-:S05]  /*12050*/  CCTL.IVALL ;  /* 0x00000000ff00798f */ /* 0x000fca0002000000 */
[----:B------:R-:W-:Y:S01]  /*12060*/  IMAD.U32 R7, RZ, RZ, UR4 ;  /* 0x00000004ff077e24 */ /* 0x000fe2000f8e00ff */
[----:B------:R-:W-:Y:S05]  /*12070*/  @!P0 BRA `(.L_x_2671) ;  /* 0x0000031000008947 */ /* 0x000fea0003800000 */
[----:B------:R-:W-:Y:S02]  /*12080*/  IMAD R23, R2, c[0x0][0x0], R17 ;  /* 0x0000000002177a24 */ /* 0x000fe400078e0211 */
[----:B------:R-:W-:Y:S02]  /*12090*/  IMAD.U32 R3, RZ, RZ, UR4 ;  /* 0x00000004ff037e24 */ /* 0x000fe4000f8e00ff */
[----:B------:R-:W-:Y:S01]  /*120a0*/  IMAD.MOV.U32 R8, RZ, RZ, c[0x0][0x170] ;  /* 0x00005c00ff087624 */ /* 0x000fe200078e00ff */
[----:B------:R-:W-:Y:S01]  /*120b0*/  ISETP.GE.U32.AND P0, PT, R23, c[0x0][0x18c], PT ;  /* 0x0000630017007a0c */ /* 0x000fe20003f06070 */
[----:B------:R-:W-:-:S12]  /*120c0*/  IMAD.MOV.U32 R9, RZ, RZ, c[0x0][0x174] ;  /* 0x00005d00ff097624 */ /* 0x000fd800078e00ff */
[----:B------:R-:W-:Y:S05]  /*120d0*/  @P0 BRA `(.L_x_2672) ;  /* 0x0000059000000947 */ /* 0x000fea0003800000 */
[----:B------:R-:W-:Y:S01]  /*120e0*/  BSSY B1, `(.L_x_2673) ;  /* 0x0000029000017945 */ /* 0x000fe20003800000 */
[----:B------:R-:W-:Y:S02]  /*120f0*/  IMAD.U32 R3, RZ, RZ, UR4 ;  /* 0x00000004ff037e24 */ /* 0x000fe4000f8e00ff */
[----:B------:R-:W-:Y:S02]  /*12100*/  IMAD.MOV.U32 R8, RZ, RZ, c[0x0][0x170] ;  /* 0x00005c00ff087624 */ /* 0x000fe400078e00ff */
[----:B------:R-:W-:Y:S02]  /*12110*/  IMAD.MOV.U32 R9, RZ, RZ, c[0x0][0x174] ;  /* 0x00005d00ff097624 */ /* 0x000fe400078e00ff */
.L_x_2674:
[----:B------:R-:W-:Y:S02]  /*12120*/  IMAD.MOV.U32 R21, RZ, RZ, 0x20 ;  /* 0x00000020ff157424 */ /* 0x000fe400078e00ff */
[----:B------:R-:W-:-:S04]  /*12130*/  IMAD R20, R6, c[0x0][0x10], R23 ;  /* 0x0000040006147a24 */ /* 0x000fc800078e0217 */
[----:B------:R-:W-:-:S05]  /*12140*/  IMAD.WIDE.U32 R20, R20, R21, c[0x0][0x568] ;  /* 0x00015a0014147625 */ /* 0x000fca00078e0015 */
[----:B------:R-:W2:Y:S04]  /*12150*/  LDG.E.U16 R22, [R20.64+0x10] ;  /* 0x0000102414167981 */ /* 0x000ea8000c1e1500 */
[----:B------:R-:W3:Y:S04]  /*12160*/  LDG.E.U16 R16, [R20.64] ;  /* 0x0000002414107981 */ /* 0x000ee8000c1e1500 */
[----:B------:R-:W4:Y:S04]  /*12170*/  LDG.E.64 R12, [R20.64+0x18] ;  /* 0x00001824140c7981 */ /* 0x000f28000c1e1b00 */
[----:B------:R-:W5:Y:S01]  /*12180*/  LDG.E.64 R14, [R20.64+0x8] ;  /* 0x00000824140e7981 */ /* 0x000f62000c1e1b00 */
[----:B------:R-:W-:-:S02]  /*12190*/  PRMT R27, R3, 0x9910, RZ ;  /* 0x00009910031b7816 */ /* 0x000fc400000000ff */
[----:B------:R-:W-:Y:S02]  /*121a0*/  PRMT R25, R7, 0x9910, RZ ;  /* 0x0000991007197816 */ /* 0x000fe400000000ff */
[----:B--2---:R-:W-:Y:S02]  /*121b0*/  PRMT R26, R22, 0x9910, RZ ;  /* 0x00009910161a7816 */ /* 0x004fe400000000ff */
[----:B---3--:R-:W-:Y:S02]  /*121c0*/  PRMT R24, R16, 0x9910, RZ ;  /* 0x0000991010187816 */ /* 0x008fe400000000ff */
[----:B------:R-:W-:Y:S02]  /*121d0*/  ISETP.NE.AND P3, PT, R27, R26, PT ;  /* 0x0000001a1b00720c */ /* 0x000fe40003f65270 */
[CC--:B------:R-:W-:Y:S02]  /*121e0*/  ISETP.NE.AND P4, PT, R25.reuse, R24.reuse, PT ;  /* 0x000000181900720c */ /* 0x0c0fe40003f85270 */
[----:B------:R-:W-:Y:S01]  /*121f0*/  ISETP.GT.AND P6, PT, R25, R24, PT ;  /* 0x000000181900720c */ /* 0x000fe20003fc4270 */
[----:B------:R-:W-:Y:S01]  /*12200*/  IMAD.MOV.U32 R24, RZ, RZ, c[0x0][0x0] ;  /* 0x00000000ff187624 */ /* 0x000fe200078e00ff */
[----:B----4-:R-:W-:-:S02]  /*12210*/  ISETP.GE.U32.AND P1, PT, R8, R12, PT ;  /* 0x0000000c0800720c */ /* 0x010fc40003f26070 */
[----:B------:R-:W-:Y:S01]  /*12220*/  ISETP.GT.AND P5, PT, R27, R26, PT ;  /* 0x0000001a1b00720c */ /* 0x000fe20003fa4270 */
[----:B------:R-:W-:Y:S01]  /*12230*/  IMAD R23, R24, c[0x0][0x4], R23 ;  /* 0x0000010018177a24 */ /* 0x000fe200078e0217 */
[----:B-----5:R-:W-:Y:S02]  /*12240*/  ISETP.GE.U32.AND P0, PT, R10, R14, PT ;  /* 0x0000000e0a00720c */ /* 0x020fe40003f06070 */
[----:B------:R-:W-:Y:S02]  /*12250*/  ISETP.GE.AND.EX P1, PT, R9, R13, PT, P1 ;  /* 0x0000000d0900720c */ /* 0x000fe40003f26310 */
[----:B------:R-:W-:Y:S02]  /*12260*/  SEL R21, RZ, 0xffffffff, !P5 ;  /* 0xffffffffff157807 */ /* 0x000fe40006800000 */
[----:B------:R-:W-:Y:S02]  /*12270*/  ISETP.GE.AND.EX P0, PT, R11, R15, PT, P0 ;  /* 0x0000000f0b00720c */ /* 0x000fe40003f06300 */
[----:B------:R-:W-:-:S02]  /*12280*/  @!P3 SEL R21, RZ, 0xffffffff, P1 ;  /* 0xffffffffff15b807 */ /* 0x000fc40000800000 */
[----:B------:R-:W-:Y:S02]  /*12290*/  ISETP.GE.U32.AND P3, PT, R23, c[0x0][0x18c], PT ;  /* 0x0000630017007a0c */ /* 0x000fe40003f66070 */
[----:B------:R-:W-:Y:S02]  /*122a0*/  SEL R20, RZ, 0xffffffff, !P6 ;  /* 0xffffffffff147807 */ /* 0x000fe40007000000 */
[----:B------:R-:W-:Y:S02]  /*122b0*/  @!P4 SEL R20, RZ, 0xffffffff, P0 ;  /* 0xffffffffff14c807 */ /* 0x000fe40000000000 */
[----:B------:R-:W-:Y:S02]  /*122c0*/  LOP3.LUT R21, R21, 0x1, RZ, 0xc0, !PT ;  /* 0x0000000115157812 */ /* 0x000fe400078ec0ff */
[----:B------:R-:W-:Y:S02]  /*122d0*/  LOP3.LUT R20, R20, 0x1, RZ, 0xc0, !PT ;  /* 0x0000000114147812 */ /* 0x000fe400078ec0ff */
[----:B------:R-:W-:-:S02]  /*122e0*/  ISETP.NE.U32.AND P1, PT, R21, 0x1, PT ;  /* 0x000000011500780c */ /* 0x000fc40003f25070 */
[----:B------:R-:W-:Y:S02]  /*122f0*/  ISETP.NE.U32.AND P0, PT, R20, 0x1, PT ;  /* 0x000000011400780c */ /* 0x000fe40003f05070 */
[----:B------:R-:W-:Y:S02]  /*12300*/  SEL R3, R3, R22, !P1 ;  /* 0x0000001603037207 */ /* 0x000fe40004800000 */
[----:B------:R-:W-:Y:S02]  /*12310*/  SEL R10, R10, R14, !P0 ;  /* 0x0000000e0a0a7207 */ /* 0x000fe40004000000 */
[----:B------:R-:W-:Y:S02]  /*12320*/  SEL R11, R11, R15, !P0 ;  /* 0x0000000f0b0b7207 */ /* 0x000fe40004000000 */
[----:B------:R-:W-:Y:S02]  /*12330*/  SEL R7, R7, R16, !P0 ;  /* 0x0000001007077207 */ /* 0x000fe40004000000 */
[----:B------:R-:W-:-:S02]  /*12340*/  SEL R8, R8, R12, !P1 ;  /* 0x0000000c08087207 */ /* 0x000fc40004800000 */
[----:B------:R-:W-:Y:S01]  /*12350*/  SEL R9, R9, R13, !P1 ;  /* 0x0000000d09097207 */ /* 0x000fe20004800000 */
[----:B------:R-:W-:Y:S05]  /*12360*/  @!P3 BRA `(.L_x_2674) ;  /* 0xfffffdb00000b947 */ /* 0x000fea000383ffff */
[----:B------:R-:W-:Y:S05]  /*12370*/  BSYNC B1 ;  /* 0x0000000000017941 */ /* 0x000fea0003800000 */
.L_x_2673:
[----:B------:R-:W-:Y:S05]  /*12380*/  BRA `(.L_x_2672) ;  /* 0x000002e000007947 */ /* 0x000fea0003800000 */
.L_x_2671:
[----:B------:R-:W-:Y:S01]  /*12390*/  ISETP.GE.U32.AND P0, PT, R2, c[0x0][0x18c], PT ;  /* 0x0000630002007a0c */ /* 0x000fe20003f06070 */
[----:B------:R-:W-:Y:S02]  /*123a0*/  IMAD.U32 R3, RZ, RZ, UR4 ;  /* 0x00000004ff037e24 */ /* 0x000fe4000f8e00ff */
[----:B------:R-:W-:Y:S02]  /*123b0*/  IMAD.MOV.U32 R8, RZ, RZ, c[0x0][0x170] ;  /* 0x00005c00ff087624 */ /* 0x000fe400078e00ff */
[----:B------:R-:W-:-:S08]  /*123c0*/  IMAD.MOV.U32 R9, RZ, RZ, c[0x0][0x174] ;  /* 0x00005d00ff097624 */ /* 0x000fd000078e00ff */
[----:B------:R-:W-:Y:S05]  /*123d0*/  @P0 BRA `(.L_x_2672) ;  /* 0x0000029000000947 */ /* 0x000fea0003800000 */
[----:B------:R-:W-:Y:S02]  /*123e0*/  IMAD.U32 R3, RZ, RZ, UR4 ;  /* 0x00000004ff037e24 */ /* 0x000fe4000f8e00ff */
[----:B------:R-:W-:Y:S02]  /*123f0*/  IMAD.MOV.U32 R8, RZ, RZ, c[0x0][0x170] ;  /* 0x00005c00ff087624 */ /* 0x000fe400078e00ff */
[----:B------:R-:W-:Y:S02]  /*12400*/  IMAD.MOV.U32 R9, RZ, RZ, c[0x0][0x174] ;  /* 0x00005d00ff097624 */ /* 0x000fe400078e00ff */
[----:B------:R-:W-:-:S04]  /*12410*/  IMAD.MOV.U32 R23, RZ, RZ, R2 ;  /* 0x000000ffff177224 */ /* 0x000fc800078e0002 */
.L_x_2675:
[----:B------:R-:W-:Y:S02]  /*12420*/  IMAD R12, R6, c[0x0][0x10], R23 ;  /* 0x00000400060c7a24 */ /* 0x000fe400078e0217 */
        /* <DEDUP_REMOVED lines=9> */
[----:B------:R-:W-:Y:S02]  /*124c0*/  IADD3 R23, R23, c[0x0][0x4], RZ ;  /* 0x0000010017177a10 */ /* 0x000fe40007ffe0ff */
[----:B--2---:R-:W-:Y:S02]  /*124d0*/  PRMT R25, R22, 0x9910, RZ ;  /* 0x0000991016197816 */ /* 0x004fe400000000ff */
[----:B---3--:R-:W-:Y:S02]  /*124e0*/  PRMT R24, R16, 0x9910, RZ ;  /* 0x0000991010187816 */ /* 0x008fe400000000ff */
[----:B------:R-:W-:Y:S02]  /*124f0*/  ISETP.NE.AND P3, PT, R26, R25, PT ;  /* 0x000000191a00720c */ /* 0x000fe40003f65270 */
[----:B------:R-:W-:-:S02]  /*12500*/  ISETP.NE.AND P4, PT, R27, R24, PT ;  /* 0x000000181b00720c */ /* 0x000fc40003f85270 */
[----:B----4-:R-:W-:Y:S02]  /*12510*/  ISETP.GE.U32.AND P1, PT, R8, R12, PT ;  /* 0x0000000c0800720c */ /* 0x010fe40003f26070 */
[----:B------:R-:W-:Y:S02]  /*12520*/  ISETP.GT.AND P5, PT, R26, R25, PT ;  /* 0x000000191a00720c */ /* 0x000fe40003fa4270 */
[----:B-----5:R-:W-:Y:S02]  /*12530*/  ISETP.GE.U32.AND P0, PT, R10, R14, PT ;  /* 0x0000000e0a00720c */ /* 0x020fe40003f06070 */
[----:B------:R-:W-:Y:S02]  /*12540*/  ISETP.GE.AND.EX P1, PT, R9, R13, PT, P1 ;  /* 0x0000000d0900720c */ /* 0x000fe40003f26310 */
[----:B------:R-:W-:Y:S02]  /*12550*/  ISETP.GT.AND P6, PT, R27, R24, PT ;  /* 0x000000181b00720c */ /* 0x000fe40003fc4270 */
[----:B------:R-:W-:-:S02]  /*12560*/  SEL R21, RZ, 0xffffffff, !P5 ;  /* 0xffffffffff157807 */ /* 0x000fc40006800000 */
[----:B------:R-:W-:Y:S02]  /*12570*/  ISETP.GE.AND.EX P0, PT, R11, R15, PT, P0 ;  /* 0x0000000f0b00720c */ /* 0x000fe40003f06300 */
[----:B------:R-:W-:Y:S02]  /*12580*/  @!P3 SEL R21, RZ, 0xffffffff, P1 ;  /* 0xffffffffff15b807 */ /* 0x000fe40000800000 */
[----:B------:R-:W-:Y:S02]  /*12590*/  ISETP.GE.U32.AND P3, PT, R23, c[0x0][0x18c], PT ;  /* 0x0000630017007a0c */ /* 0x000fe40003f66070 */
[----:B------:R-:W-:Y:S02]  /*125a0*/  SEL R20, RZ, 0xffffffff, !P6 ;  /* 0xffffffffff147807 */ /* 0x000fe40007000000 */
        /* <DEDUP_REMOVED lines=9> */
[----:B------:R-:W-:Y:S02]  /*12640*/  SEL R8, R8, R12, !P1 ;  /* 0x0000000c08087207 */ /* 0x000fe40004800000 */
[----:B------:R-:W-:Y:S01]  /*12650*/  SEL R9, R9, R13, !P1 ;  /* 0x0000000d09097207 */ /* 0x000fe20004800000 */
[----:B------:R-:W-:Y:S05]  /*12660*/  @!P3 BRA `(.L_x_2675) ;  /* 0xfffffdb00000b947 */ /* 0x000fea000383ffff */
.L_x_2672:
[----:B------:R-:W-:Y:S05]  /*12670*/  BSYNC B0 ;  /* 0x0000000000007941 */ /* 0x000fea0003800000 */
.L_x_2670:
        /* <DEDUP_REMOVED lines=12> */
.L_x_2679:
[----:B0-----:R-:W-:Y:S01]  /*12740*/  IMAD.IADD R12, R2, 0x1, R13 ;  /* 0x00000001020c7824 */ /* 0x001fe200078e020d */
[----:B------:R-:W-:Y:S01]  /*12750*/  BAR.SYNC.DEFER_BLOCKING 0x0 ;  /* 0x0000000000007b1d */ /* 0x000fe20000010000 */
[----:B------:R-:W-:-:S02]  /*12760*/  ISETP.GT.AND P3, PT, R13, 0x1, PT ;  /* 0x000000010d00780c */ /* 0x000fc40003f64270 */
[----:B------:R-:W-:Y:S02]  /*12770*/  SHF.R.S32.HI R23, RZ, 0x1, R13 ;  /* 0x00000001ff177819 */ /* 0x000fe4000001140d */
[----:B------:R-:W-:Y:S01]  /*12780*/  ISETP.GE.U32.AND P0, PT, R12, c[0x0][0x4], PT ;  /* 0x000001000c007a0c */ /* 0x000fe20003f06070 */
[----:B------:R-:W-:Y:S03]  /*12790*/  BSSY B0, `(.L_x_2677) ;  /* 0x0000029000007945 */ /* 0x000fe60003800000 */
[----:B------:R-:W-:-:S13]  /*127a0*/  ISETP.GE.U32.OR P0, PT, R2, R13, P0 ;  /* 0x0000000d0200720c */ /* 0x000fda0000706470 */
[----:B------:R-:W-:Y:S05]  /*127b0*/  @P0 BRA `(.L_x_2678) ;  /* 0x0000026000000947 */ /* 0x000fea0003800000 */
[----:B------:R-:W-:Y:S01]  /*127c0*/  IMAD R12, R12, c[0x0][0x0], R17 ;  /* 0x000000000c0c7a24 */ /* 0x000fe200078e0211 */
[----:B------:R-:W-:Y:S02]  /*127d0*/  PRMT R21, R7, 0x9910, RZ ;  /* 0x0000991007157816 */ /* 0x000fe400000000ff */
[----:B------:R-:W-:Y:S01]  /*127e0*/  PRMT R25, R3, 0x9910, RZ ;  /* 0x0000991003197816 */ /* 0x000fe200000000ff */
[----:B------:R-:W-:-:S05]  /*127f0*/  IMAD.SHL.U32 R26, R12, 0x20, RZ ;  /* 0x000000200c1a7824 */ /* 0x000fca00078e00ff */
[----:B------:R-:W0:Y:S04]  /*12800*/  LDS.U16 R16, [R26+0x10] ;  /* 0x000010001a107984 */ /* 0x000e280000000400 */
[----:B------:R-:W1:Y:S04]  /*12810*/  LDS.U16 R22, [R26+0x20] ;  /* 0x000020001a167984 */ /* 0x000e680000000400 */
[----:B------:R-:W2:Y:S04]  /*12820*/  LDS.64 R12, [R26+0x18] ;  /* 0x000018001a0c7984 */ /* 0x000ea80000000a00 */
[----:B------:R-:W3:Y:S01]  /*12830*/  LDS.64 R14, [R26+0x28] ;  /* 0x000028001a0e7984 */ /* 0x000ee20000000a00 */
[----:B0-----:R-:W-:-:S02]  /*12840*/  PRMT R20, R16, 0x9910, RZ ;  /* 0x0000991010147816 */ /* 0x001fc400000000ff */
[----:B-1----:R-:W-:Y:S02]  /*12850*/  PRMT R24, R22, 0x9910, RZ ;  /* 0x0000991016187816 */ /* 0x002fe400000000ff */
[----:B------:R-:W-:Y:S02]  /*12860*/  ISETP.NE.AND P5, PT, R21, R20, PT ;  /* 0x000000141500720c */ /* 0x000fe40003fa5270 */
[----:B------:R-:W-:Y:S02]  /*12870*/  ISETP.NE.AND P4, PT, R25, R24, PT ;  /* 0x000000181900720c */ /* 0x000fe40003f85270 */
[----:B------:R-:W-:Y:S02]  /*12880*/  ISETP.GT.AND P6, PT, R21, R20, PT ;  /* 0x000000141500720c */ /* 0x000fe40003fc4270 */
[----:B--2---:R-:W-:Y:S02]  /*12890*/  ISETP.GE.U32.AND P1, PT, R10, R12, PT ;  /* 0x0000000c0a00720c */ /* 0x004fe40003f26070 */
[----:B---3--:R-:W-:-:S02]  /*128a0*/  ISETP.GE.U32.AND P0, PT, R8, R14, PT ;  /* 0x0000000e0800720c */ /* 0x008fc40003f06070 */
[----:B------:R-:W-:Y:S02]  /*128b0*/  SEL R20, RZ, 0xffffffff, !P6 ;  /* 0xffffffffff147807 */ /* 0x000fe40007000000 */
[----:B------:R-:W-:Y:S02]  /*128c0*/  ISETP.GT.AND P6, PT, R25, R24, PT ;  /* 0x000000181900720c */ /* 0x000fe40003fc4270 */
[----:B------:R-:W-:Y:S02]  /*128d0*/  ISETP.GE.AND.EX P1, PT, R11, R13, PT, P1 ;  /* 0x0000000d0b00720c */ /* 0x000fe40003f26310 */
[----:B------:R-:W-:Y:S02]  /*128e0*/  ISETP.GE.AND.EX P0, PT, R9, R15, PT, P0 ;  /* 0x0000000f0900720c */ /* 0x000fe40003f06300 */
        /* <DEDUP_REMOVED lines=10> */
[----:B------:R-:W-:Y:S02]  /*12990*/  SEL R8, R8, R14, !P1 ;  /* 0x0000000e08087207 */ /* 0x000fe40004800000 */
[----:B------:R-:W-:Y:S01]  /*129a0*/  SEL R13, R7, R16, !P0 ;  /* 0x00000010070d7207 */ /* 0x000fe20004000000 */
[----:B------:R0:W-:Y:S01]  /*129b0*/  STS.64 [R6+0x8], R10 ;  /* 0x0000080a06007388 */ /* 0x0001e20000000a00 */
[----:B------:R-:W-:Y:S02]  /*129c0*/  SEL R15, R3, R22, !P1 ;  /* 0x00000016030f7207 */ /* 0x000fe40004800000 */
[----:B------:R-:W-:Y:S01]  /*129d0*/  PRMT R7, R13, 0x7610, R7 ;  /* 0x000076100d077816 */ /* 0x000fe20000000007 */
[----:B------:R0:W-:Y:S01]  /*129e0*/  STS.64 [R6+0x18], R8 ;  /* 0x0000180806007388 */ /* 0x0001e20000000a00 */
[----:B------:R-:W-:-:S03]  /*129f0*/  PRMT R3, R15, 0x7610, R3 ;  /* 0x000076100f037816 */ /* 0x000fc60000000003 */
[----:B------:R0:W-:Y:S04]  /*12a00*/  STS.U16 [R6], R13 ;  /* 0x0000000d06007388 */ /* 0x0001e80000000400 */
[----:B------:R0:W-:Y:S02]  /*12a10*/  STS.U16 [R6+0x10], R15 ;  /* 0x0000100f06007388 */ /* 0x0001e40000000400 */
.L_x_2678:
[----:B------:R-:W-:Y:S05]  /*12a20*/  BSYNC B0 ;  /* 0x0000000000007941 */ /* 0x000fea0003800000 */
.L_x_2677:
[----:B0-----:R-:W-:Y:S01]  /*12a30*/  IMAD.MOV.U32 R13, RZ, RZ, R23 ;  /* 0x000000ffff0d7224 */ /* 0x001fe200078e0017 */
[----:B------:R-:W-:Y:S05]  /*12a40*/  @P3 BRA `(.L_x_2679) ;  /* 0xfffffcf000003947 */ /* 0x000fea000383ffff */
.L_x_2676:
[----:B------:R-:W-:-:S13]  /*12a50*/  ISETP.NE.AND P0, PT, RZ, c[0x0][0x190], PT ;  /* 0x00006400ff007a0c */ /* 0x000fda0003f05270 */
[----:B------:R-:W-:Y:S05]  /*12a60*/  @!P0 BRA `(.L_x_2680) ;  /* 0x0000066000008947 */ /* 0x000fea0003800000 */
[----:B------:R-:W-:-:S05]  /*12a70*/  IMAD.MOV.U32 R2, RZ, RZ, 0x20 ;  /* 0x00000020ff027424 */ /* 0x000fca00078e00ff */
[----:B------:R-:W-:Y:S01]  /*12a80*/  ISETP.LT.AND P0, PT, R2, c[0x0][0x0], PT ;  /* 0x0000000002007a0c */ /* 0x000fe20003f01270 */
[----:B------:R-:W-:-:S12]  /*12a90*/  IMAD.MOV.U32 R2, RZ, RZ, c[0x0][0x0] ;  /* 0x00000000ff027624 */ /* 0x000fd800078e00ff */
[----:B------:R-:W-:Y:S05]  /*12aa0*/  @!P0 BRA `(.L_x_2681) ;  /* 0x000003b000008947 */ /* 0x000fea0003800000 */
[----:B------:R-:W-:Y:S01]  /*12ab0*/  IMAD.MOV.U32 R2, RZ, RZ, c[0x0][0x0] ;  /* 0x00000000ff027624 */ /* 0x000fe200078e00ff */
[----:B------:R1:W-:Y:S04]  /*12ac0*/  STS.U16 [R6], R7 ;  /* 0x0000000706007388 */ /* 0x0003e80000000400 */
[----:B------:R-:W-:Y:S01]  /*12ad0*/  LEA.HI R2, R2, c[0x0][0x0], RZ, 0x1 ;  /* 0x0000000002027a11 */ /* 0x000fe200078f08ff */
[----:B------:R1:W-:Y:S03]  /*12ae0*/  STS.64 [R6+0x8], R10 ;  /* 0x0000080a06007388 */ /* 0x0003e60000000a00 */
[----:B0-----:R-:W-:Y:S01]  /*12af0*/  SHF.R.S32.HI R12, RZ, 0x1, R2 ;  /* 0x00000001ff0c7819 */ /* 0x001fe20000011402 */
[----:B------:R1:W-:Y:S01]  /*12b00*/  STS.64 [R6+0x18], R8 ;  /* 0x0000180806007388 */ /* 0x0003e20000000a00 */
[----:B------:R-:W-:-:S02]  /*12b10*/  IMAD.MOV.U32 R2, RZ, RZ, 0x20 ;  /* 0x00000020ff027424 */ /* 0x000fc400078e00ff */
[----:B------:R-:W-:Y:S01]  /*12b20*/  ISETP.GE.AND P0, PT, R12, 0x20, PT ;  /* 0x000000200c00780c */ /* 0x000fe20003f06270 */
[----:B------:R1:W-:-:S12]  /*12b30*/  STS.U16 [R6+0x10], R3 ;  /* 0x0000100306007388 */ /* 0x0003d80000000400 */
[----:B------:R-:W-:Y:S05]  /*12b40*/  @!P0 BRA `(.L_x_2681) ;  /* 0x0000031000008947 */ /* 0x000fea0003800000 */
[----:B-1----:R-:W-:-:S04]  /*12b50*/  IMAD.MOV.U32 R2, RZ, RZ, R12 ;  /* 0x000000ffff027224 */ /* 0x002fc800078e000c */
.L_x_2684:
[C---:B------:R-:W-:Y:S01]  /*12b60*/  IMAD.IADD R12, R17.reuse, 0x1, R2 ;  /* 0x00000001110c7824 */ /* 0x040fe200078e0202 */
[----:B------:R-:W-:Y:S04]  /*12b70*/  BAR.SYNC.DEFER_BLOCKING 0x0 ;  /* 0x0000000000007b1d */ /* 0x000fe80000010000 */
[----:B------:R-:W-:Y:S02]  /*12b80*/  ISETP.GE.U32.AND P0, PT, R12, c[0x0][0x0], PT ;  /* 0x000000000c007a0c */ /* 0x000fe40003f06070 */
[----:B------:R-:W-:Y:S02]  /*12b90*/  BSSY B0, `(.L_x_2682) ;  /* 0x0000028000007945 */ /* 0x000fe40003800000 */
[----:B------:R-:W-:-:S13]  /*12ba0*/  ISETP.GE.U32.OR P0, PT, R17, R2, P0 ;  /* 0x000000021100720c */ /* 0x000fda0000706470 */
[----:B0-----:R-:W-:Y:S05]  /*12bb0*/  @P0 BRA `(.L_x_2683) ;  /* 0x0000025000000947 */ /* 0x001fea0003800000 */
[----:B------:R-:W-:Y:S01]  /*12bc0*/  IMAD R16, R2, 0x20, R6 ;  /* 0x0000002002107824 */ /* 0x000fe200078e0206 */
        /* <DEDUP_REMOVED lines=36> */
.L_x_2683:
[----:B------:R-:W-:Y:S05]  /*12e10*/  BSYNC B0 ;  /* 0x0000000000007941 */ /* 0x000fea0003800000 */
.L_x_2682:
[----:B------:R-:W-:-:S04]  /*12e20*/  SHF.R.S32.HI R2, RZ, 0x1, R2 ;  /* 0x00000001ff027819 */ /* 0x000fc80000011402 */
[----:B------:R-:W-:-:S13]  /*12e30*/  ISETP.GE.AND P0, PT, R2, 0x20, PT ;  /* 0x000000200200780c */ /* 0x000fda0003f06270 */
[----:B------:R-:W-:Y:S05]  /*12e40*/  @P0 BRA `(.L_x_2684) ;  /* 0xfffffd1000000947 */ /* 0x000fea000383ffff */
[----:B------:R-:W-:-:S04]  /*12e50*/  IMAD.MOV.U32 R2, RZ, RZ, 0x20 ;  /* 0x00000020ff027424 */ /* 0x000fc800078e00ff */
.L_x_2681:
[----:B-1----:R-:W-:Y:S01]  /*12e60*/  BAR.SYNC.DEFER_BLOCKING 0x0 ;  /* 0x0000000000007b1d */ /* 0x002fe20000010000 */
[----:B------:R-:W-:-:S13]  /*12e70*/  ISETP.GE.AND P0, PT, R2, 0x2, PT ;  /* 0x000000020200780c */ /* 0x000fda0003f06270 */
[----:B------:R-:W-:Y:S05]  /*12e80*/  @!P0 BRA `(.L_x_2680) ;  /* 0x0000024000008947 */ /* 0x000fea0003800000 */
[----:B0-----:R-:W-:-:S04]  /*12e90*/  IMAD.MOV.U32 R13, RZ, RZ, 0x1 ;  /* 0x00000001ff0d7424 */ /* 0x001fc800078e00ff */
.L_x_2685:
[----:B------:R-:W-:Y:S01]  /*12ea0*/  PRMT R22, R3, 0x9910, RZ ;  /* 0x0000991003167816 */ /* 0x000fe200000000ff */
        /* <DEDUP_REMOVED lines=34> */
.L_x_2680:
[----:B------:R-:W-:Y:S05]  /*130d0*/  @!P2 EXIT ;  /* 0x000000000000a94d */ /* 0x000fea0003800000 */
[----:B------:R-:W-:Y:S01]  /*130e0*/  ISETP.NE.U32.AND P0, PT, R4, RZ, PT ;  /* 0x000000ff0400720c */ /* 0x000fe20003f05070 */
[----:B------:R-:W-:-:S02]  /*130f0*/  ULDC.U8 UR4, c[0x0][0x580] ;  /* 0x0001600000047ab9 */ /* 0x000fc40000000000 */
[----:B------:R-:W-:Y:S02]  /*13100*/  ISETP.NE.AND P1, PT, RZ, UR4, PT ;  /* 0x00000004ff007c0c */ /* 0x000fe4000bf25270 */
[----:B------:R-:W-:Y:S02]  /*13110*/  ISETP.NE.AND.EX P0, PT, R0, RZ, PT, P0 ;  /* 0x000000ff0000720c */ /* 0x000fe40003f05300 */
[----:B0-----:R-:W-:Y:S02]  /*13120*/  SEL R13, RZ, c[0x0][0x578], !P1 ;  /* 0x00015e00ff0d7a07 */ /* 0x001fe40004800000 */
[----:B------:R-:W-:Y:S02]  /*13130*/  SEL R0, RZ, c[0x0][0x57c], !P1 ;  /* 0x00015f00ff007a07 */ /* 0x000fe40004800000 */
[-C--:B------:R-:W-:Y:S02]  /*13140*/  IADD3 R22, P2, R10, R13.reuse, RZ ;  /* 0x0000000d0a167210 */ /* 0x080fe40007f5e0ff */
[----:B------:R-:W-:-:S03]  /*13150*/  IADD3 R16, P3, R8, R13, RZ ;  /* 0x0000000d08107210 */ /* 0x000fc60007f7e0ff */
[--C-:B------:R-:W-:Y:S02]  /*13160*/  IMAD.X R23, R11, 0x1, R0.reuse, P2 ;  /* 0x000000010b177824 */ /* 0x100fe400010e0600 */
[----:B------:R-:W-:Y:S01]  /*13170*/  IMAD.X R17, R9, 0x1, R0, P3 ;  /* 0x0000000109117824 */ /* 0x000fe200018e0600 */
[----:B------:R-:W-:Y:S05]  /*13180*/  @!P0 BRA `(.L_x_2686) ;  /* 0x000005a000008947 */ /* 0x000fea0003800000 */
[----:B------:R-:W-:Y:S02]  /*13190*/  ULDC.U8 UR4, c[0x0][0x581] ;  /* 0x0001604000047ab9 */ /* 0x000fe40000000000 */
[----:B------:R-:W-:Y:S01]  /*131a0*/  ISETP.NE.AND P2, PT, RZ, UR4, PT ;  /* 0x00000004ff007c0c */ /* 0x000fe2000bf45270 */
[----:B------:R-:W-:-:S12]  /*131b0*/  @!P1 BRA `(.L_x_2687) ;  /* 0x000001e000009947 */ /* 0x000fd80003800000 */
[----:B------:R-:W2:Y:S04]  /*131c0*/  LDG.E.U16 R0, [R4.64] ;  /* 0x0000002404007981 */ /* 0x000ea8000c1e1500 */
[----:B------:R-:W3:Y:S04]  /*131d0*/  LDG.E.U16 R6, [R4.64+0x10] ;  /* 0x0000102404067981 */ /* 0x000ee8000c1e1500 */
[----:B------:R-:W4:Y:S04]  /*131e0*/  LDG.E.64 R10, [R4.64+0x8] ;  /* 0x00000824040a7981 */ /* 0x000f28000c1e1b00 */
[----:B------:R-:W5:Y:S01]  /*131f0*/  LDG.E.64 R8, [R4.64+0x18] ;  /* 0x0000182404087981 */ /* 0x000f62000c1e1b00 */
[----:B------:R-:W-:-:S02]  /*13200*/  PRMT R13, R7, 0x9910, RZ ;  /* 0x00009910070d7816 */ /* 0x000fc400000000ff */
[----:B------:R-:W-:Y:S02]  /*13210*/  PRMT R15, R3, 0x9910, RZ ;  /* 0x00009910030f7816 */ /* 0x000fe400000000ff */
[----:B--2---:R-:W-:Y:S02]  /*13220*/  PRMT R2, R0, 0x9910, RZ ;  /* 0x0000991000027816 */ /* 0x004fe400000000ff */
[----:B---3--:R-:W-:Y:S02]  /*13230*/  PRMT R12, R6, 0x9910, RZ ;  /* 0x00009910060c7816 */ /* 0x008fe400000000ff */
[----:B------:R-:W-:Y:S02]  /*13240*/  ISETP.NE.AND P4, PT, R2, R13, PT ;  /* 0x0000000d0200720c */ /* 0x000fe40003f85270 */
[----:B------:R-:W-:Y:S02]  /*13250*/  ISETP.NE.AND P3, PT, R12, R15, PT ;  /* 0x0000000f0c00720c */ /* 0x000fe40003f65270 */
[----:B----4-:R-:W-:-:S02]  /*13260*/  ISETP.GE.U32.AND P0, PT, R10, R22, PT ;  /* 0x000000160a00720c */ /* 0x010fc40003f06070 */
[----:B-----5:R-:W-:Y:S02]  /*13270*/  ISETP.GE.U32.AND P1, PT, R8, R16, PT ;  /* 0x000000100800720c */ /* 0x020fe40003f26070 */
[----:B------:R-:W-:Y:S02]  /*13280*/  ISETP.GT.AND P6, PT, R2, R13, PT ;  /* 0x0000000d0200720c */ /* 0x000fe40003fc4270 */
[----:B------:R-:W-:Y:S02]  /*13290*/  ISETP.GT.AND P5, PT, R12, R15, PT ;  /* 0x0000000f0c00720c */ /* 0x000fe40003fa4270 */
[----:B------:R-:W-:Y:S02]  /*132a0*/  ISETP.GE.AND.EX P0, PT, R11, R23, PT, P0 ;  /* 0x000000170b00720c */ /* 0x000fe40003f06300 */
[----:B------:R-:W-:Y:S02]  /*132b0*/  ISETP.GE.AND.EX P1, PT, R9, R17, PT, P1 ;  /* 0x000000110900720c */ /* 0x000fe40003f26310 */
[----:B------:R-:W-:-:S02]  /*132c0*/  SEL R2, RZ, 0xffffffff, !P6 ;  /* 0xffffffffff027807 */ /* 0x000fc40007000000 */
[----:B------:R-:W-:Y:S02]  /*132d0*/  SEL R12, RZ, 0xffffffff, !P5 ;  /* 0xffffffffff0c7807 */ /* 0x000fe40006800000 */
[----:B------:R-:W-:Y:S02]  /*132e0*/  @!P4 SEL R2, RZ, 0xffffffff, P0 ;  /* 0xffffffffff02c807 */ /* 0x000fe40000000000 */
        /* <DEDUP_REMOVED lines=10> */
[----:B------:R-:W-:Y:S02]  /*13390*/  SEL R17, R9, R17, !P1 ;  /* 0x0000001109117207 */ /* 0x000fe40004800000 */
.L_x_2687:
        /* <DEDUP_REMOVED lines=24> */
.L_x_2689:
        /* <DEDUP_REMOVED lines=24> */
.L_x_2690:
[----:B------:R-:W-:-:S05]  /*136a0*/  IADD3 R18, P0, R18, c[0x0][0x550], RZ ;  /* 0x0001540012127a10 */ /* 0x000fca0007f1e0ff */
[----:B------:R-:W-:-:S05]  /*136b0*/  IMAD.X R19, RZ, RZ, c[0x0][0x554], P0 ;  /* 0x00015500ff137624 */ /* 0x000fca00000e06ff */
[----:B------:R-:W-:Y:S01]  /*136c0*/  STG.E.64 [R18.64], R16 ;  /* 0x0000001012007986 */ /* 0x000fe2000c101b24 */
[----:B------:R-:W-:Y:S05]  /*136d0*/  EXIT ;  /* 0x000000000000794d */ /* 0x000fea0003800000 */
.L_x_2688:
[----:B------:R-:W-:Y:S04]  /*136e0*/  STG.E.64 [R4.64+0x8], R22 ;  /* 0x0000081604007986 */ /* 0x000fe8000c101b24 */
[----:B------:R-:W-:Y:S04]  /*136f0*/  STG.E.64 [R4.64+0x18], R16 ;  /* 0x0000181004007986 */ /* 0x000fe8000c101b24 */
[----:B------:R-:W-:Y:S04]  /*13700*/  STG.E.U16 [R4.64], R7 ;  /* 0x0000000704007986 */ /* 0x000fe8000c101524 */
[----:B------:R-:W-:Y:S01]  /*13710*/  STG.E.U16 [R4.64+0x10], R3 ;  /* 0x0000100304007986 */ /* 0x000fe2000c101524 */
[----:B------:R-:W-:Y:S05]  /*13720*/  EXIT ;  /* 0x000000000000794d */ /* 0x000fea0003800000 */
.L_x_2686:
        /* <DEDUP_REMOVED lines=22> */
.L_x_2691:
        /* <DEDUP_REMOVED lines=26> */
.L_x_2693:
        /* <DEDUP_REMOVED lines=24> */
.L_x_2694:
[----:B------:R-:W-:-:S05]  /*13bb0*/  IADD3 R18, P0, R18, c[0x0][0x550], RZ ;  /* 0x0001540012127a10 */ /* 0x000fca0007f1e0ff */
[----:B------:R-:W-:-:S05]  /*13bc0*/  IMAD.X R19, RZ, RZ, c[0x0][0x554], P0 ;  /* 0x00015500ff137624 */ /* 0x000fca00000e06ff */
[----:B------:R-:W-:Y:S01]  /*13bd0*/  STG.E.64 [R18.64], R16 ;  /* 0x0000001012007986 */ /* 0x000fe2000c101b24 */
[----:B------:R-:W-:Y:S05]  /*13be0*/  EXIT ;  /* 0x000000000000794d */ /* 0x000fea0003800000 */
.L_x_2692:
        /* <DEDUP_REMOVED lines=38> */
.L_x_2661:
        /* <DEDUP_REMOVED lines=52> */
.L_x_2696:
        /* <DEDUP_REMOVED lines=24> */
.L_x_2698:
        /* <DEDUP_REMOVED lines=24> */
.L_x_2699:
[----:B------:R-:W-:-:S05]  /*14490*/  IADD3 R18, P0, R18, c[0x0][0x550], RZ ;  /* 0x0001540012127a10 */ /* 0x000fca0007f1e0ff */
[----:B------:R-:W-:-:S05]  /*144a0*/  IMAD.X R19, RZ, RZ, c[0x0][0x554], P0 ;  /* 0x00015500ff137624 */ /* 0x000fca00000e06ff */
[----:B------:R-:W-:Y:S01]  /*144b0*/  STG.E.64 [R18.64], R16 ;  /* 0x0000001012007986 */ /* 0x000fe2000c101b24 */
[----:B------:R-:W-:Y:S05]  /*144c0*/  EXIT ;  /* 0x000000000000794d */ /* 0x000fea0003800000 */
.L_x_2697:
[----:B------:R-:W-:Y:S04]  /*144d0*/  STG.E.64 [R4.64+0x8], R22 ;  /* 0x0000081604007986 */ /* 0x000fe8000c101b24 */
[----:B------:R-:W-:Y:S04]  /*144e0*/  STG.E.64 [R4.64+0x18], R16 ;  /* 0x0000181004007986 */ /* 0x000fe8000c101b24 */
[----:B------:R-:W-:Y:S04]  /*144f0*/  STG.E.U16 [R4.64], R7 ;  /* 0x0000000704007986 */ /* 0x000fe8000c101524 */
[----:B------:R-:W-:Y:S01]  /*14500*/  STG.E.U16 [R4.64+0x10], R3 ;  /* 0x0000100304007986 */ /* 0x000fe2000c101524 */
[----:B------:R-:W-:Y:S05]  /*14510*/  EXIT ;  /* 0x000000000000794d */ /* 0x000fea0003800000 */
.L_x_2695:
        /* <DEDUP_REMOVED lines=22> */
.L_x_2700:
        /* <DEDUP_REMOVED lines=26> */
.L_x_2702:
        /* <DEDUP_REMOVED lines=24> */
.L_x_2703:
[----:B------:R-:W-:-:S05]  /*149a0*/  IADD3 R18, P0, R18, c[0x0][0x550], RZ ;  /* 0x0001540012127a10 */ /* 0x000fca0007f1e0ff */
[----:B------:R-:W-:-:S05]  /*149b0*/  IMAD.X R19, RZ, RZ, c[0x0][0x554], P0 ;  /* 0x00015500ff137624 */ /* 0x000fca00000e06ff */
[----:B------:R-:W-:Y:S01]  /*149c0*/  STG.E.64 [R18.64], R16 ;  /* 0x0000001012007986 */ /* 0x000fe2000c101b24 */
[----:B------:R-:W-:Y:S05]  /*149d0*/  EXIT ;  /* 0x000000000000794d */ /* 0x000fea0003800000 */
.L_x_2701:
        /* <DEDUP_REMOVED lines=38> */
        .weak           $__internal_14_$__cuda_sm20_div_u64
        .type           $__internal_14_$__cuda_sm20_div_u64,@function
        .size           $__internal_14_$__cuda_sm20_div_u64,($__internal_15_$__cuda_sm20_rem_u64 - $__internal_14_$__cuda_sm20_div_u64)
$__internal_14_$__cuda_sm20_div_u64:
        /* <DEDUP_REMOVED lines=56> */
[----:B------:R-:W-:Y:S01]  /*14fc0*/  SEL R10, R10, R11, P0 ;  /* 0x0000000b0a0a7207 */ /* 0x000fe20000000000 */
[----:B------:R-:W-:Y:S01]  /*14fd0*/  IMAD.MOV.U32 R11, RZ, RZ, 0x0 ;  /* 0x00000000ff0b7424 */ /* 0x000fe200078e00ff */
[----:B------:R-:W-:-:S02]  /*14fe0*/  IADD3 R6, P3, R15, 0x1, RZ ;  /* 0x000000010f067810 */ /* 0x000fc40007f7e0ff */
[----:B------:R-:W-:Y:S02]  /*14ff0*/  SEL R12, R12, R14, P0 ;  /* 0x0000000e0c0c7207 */ /* 0x000fe40000000000 */
[----:B------:R-:W-:Y:S01]  /*15000*/  ISETP.GE.U32.AND P0, PT, R13, R0, PT ;  /* 0x000000000d00720c */ /* 0x000fe20003f06070 */
[----:B------:R-:W-:Y:S01]  /*15010*/  IMAD.X R13, RZ, RZ, R10, P3 ;  /* 0x000000ffff0d7224 */ /* 0x000fe200018e060a */
[----:B------:R-:W-:Y:S02]  /*15020*/  ISETP.NE.AND.EX P1, PT, R9, RZ, PT, P1 ;  /* 0x000000ff0900720c */ /* 0x000fe40003f25310 */
[----:B------:R-:W-:-:S04]  /*15030*/  ISETP.GE.U32.AND.EX P0, PT, R12, R9, PT, P0 ;  /* 0x000000090c00720c */ /* 0x000fc80003f06100 */
[----:B------:R-:W-:Y:S01]  /*15040*/  SEL R13, R13, R10, P0 ;  /* 0x0000000a0d0d7207 */ /* 0x000fe20000000000 */
[----:B------:R-:W-:Y:S01]  /*15050*/  IMAD.MOV.U32 R10, RZ, RZ, R8 ;  /* 0x000000ffff0a7224 */ /* 0x000fe200078e0008 */
[----:B------:R-:W-:Y:S02]  /*15060*/  SEL R6, R6, R15, P0 ;  /* 0x0000000f06067207 */ /* 0x000fe40000000000 */
[----:B------:R-:W-:Y:S02]  /*15070*/  SEL R13, R13, 0xffffffff, P1 ;  /* 0xffffffff0d0d7807 */ /* 0x000fe40000800000 */
[----:B------:R-:W-:Y:S01]  /*15080*/  SEL R6, R6, 0xffffffff, P1 ;  /* 0xffffffff06067807 */ /* 0x000fe20000800000 */
[----:B------:R-:W-:Y:S06]  /*15090*/  RET.REL.NODEC R10 `(_ZN2at6native13reduce_kernelILi256ELi2ENS0_8ReduceOpIsNS0_9ArgMaxOpsIsEEjlLi4ELi4EEEEEvT1_) ;  /* 0xfffeaf600a007950 */ /* 0x000fec0003c3ffff */
        .weak           $__internal_15_$__cuda_sm20_rem_u64
        .type           $__internal_15_$__cuda_sm20_rem_u64,@function
        .size           $__internal_15_$__cuda_sm20_rem_u64,(.L_x_6817 - $__internal_15_$__cuda_sm20_rem_u64)
$__internal_15_$__cuda_sm20_rem_u64:
[----:B------:R-:W-:-:S06]  /*150a0*/  IMAD.MOV.U32 R10, RZ, RZ, R4 ;  /* 0x000000ffff0a7224 */ /* 0x000fcc00078e0004 */
        /* <DEDUP_REMOVED lines=63> */
[----:B------:R-:W-:Y:S06]  /*154a0*/  RET.REL.NODEC R4 `(_ZN2at6native13reduce_kernelILi256ELi2ENS0_8ReduceOpIsNS0_9ArgMaxOpsIsEEjlLi4ELi4EEEEEvT1_) ;  /* 0xfffeab5004007950 */ /* 0x000fec0003c3ffff */
.L_x_2704:
        /* <DEDUP_REMOVED lines=13> */
.L_x_6817:


//--------------------- .text._ZN2at6native13reduce_kernelILi128ELi4ENS0_8ReduceOpIsNS0_9ArgMaxOpsIsEEjlLi4ELi4EEEEEvT1_ --------------------------
	.section	.text._ZN2at6native13reduce_kernelILi128ELi4ENS0_8ReduceOpIsNS0_9ArgMaxOpsIsEEjlLi4ELi4EEEEEvT1_,"ax",@progbits
	.sectioninfo	@"SHI_REGISTERS=92"
	.align	128
        .global         _ZN2at6native13reduce_kernelILi128ELi4ENS0_8ReduceOpIsNS0_9ArgMaxOpsIsEEjlLi4ELi4EEEEEvT1_
        .type           _ZN2at6native13reduce_kernelILi128ELi4ENS0_8ReduceOpIsNS0_9ArgMaxOpsIsEEjlLi4ELi4EEEEEvT1_,@function
        .size           _ZN2at6native13reduce_kernelILi128ELi4ENS0_8ReduceOpIsNS0_9ArgMaxOpsIsEEjlLi4ELi4EEEEEvT1_,(.L_x_6819 - _ZN2at6native13reduce_kernelILi128ELi4ENS0_8ReduceOpIsNS0_9ArgMaxOpsIsEEjlLi4ELi4EEEEEvT1_)
        .other          _ZN2at6native13reduce_kernelILi128ELi4ENS0_8ReduceOpIsNS0_9ArgMaxOpsIsEEjlLi4ELi4EEEEEvT1_,@"STO_CUDA_ENTRY STV_DEFAULT"
_ZN2at6native13reduce_kernelILi128ELi4ENS0_8ReduceOpIsNS0_9ArgMaxOpsIsEEjlLi4ELi4EEEEEvT1_:
.text._ZN2at6native13reduce_kernelILi128ELi4ENS0_8ReduceOpIsNS0_9ArgMaxOpsIsEEjlLi4ELi4EEEEEvT1_:
[----:B------:R-:W-:Y:S02]  /*0000*/  IMAD.MOV.U32 R1, RZ, RZ, c[0x0][0x28] ;  /* 0x00000a00ff017624 */ /* 0x000fe400078e00ff */
[----:B------:R-:W0:Y:S01]  /*0010*/  S2R R2, SR_TID.X ;  /* 0x0000000000027919 */ /* 0x000e220000002100 */
[----:B------:R-:W-:Y:S01]  /*0020*/  ISETP.NE.AND P0, PT, RZ, c[0x0][0x34c], PT ;  /* 0x0000d300ff007a0c */ /* 0x000fe20003f05270 */
[----:B------:R-:W-:Y:S02]  /*0030*/  IMAD.MOV.U32 R4, RZ, RZ, RZ ;  /* 0x000000ffff047224 */ /* 0x000fe400078e00ff */
[----:B------:R-:W1:Y:S04]  /*0040*/  S2R R17, SR_TID.Y ;  /* 0x0000000000117919 */ /* 0x000e680000002200 */
[----:B------:R-:W2:Y:S01]  /*0050*/  S2R R3, SR_CTAID.X ;  /* 0x0000000000037919 */ /* 0x000ea20000002500 */
[----:B0-----:R-:W-:-:S04]  /*0060*/  IMAD R0, R2, c[0x0][0x19c], RZ ;  /* 0x0000670002007a24 */ /* 0x001fc800078e02ff */
[----:B-1----:R-:W-:-:S04]  /*0070*/  IMAD R0, R17, c[0x0][0x1a0], R0 ;  /* 0x0000680011007a24 */ /* 0x002fc800078e0200 */
[----:B--2---:R-:W-:-:S04]  /*0080*/  IMAD R0, R3, c[0x0][0x188], R0 ;  /* 0x0000620003007a24 */ /* 0x004fc800078e0200 */
        /* <DEDUP_REMOVED lines=200> */
.L_x_2705:
[----:B------:R-:W0:Y:S01]  /*0d10*/  S2R R24, SR_CTAID.Y ;  /* 0x0000000000187919 */ /* 0x000e220000002600 */
[----:B------:R-:W-:Y:S01]  /*0d20*/  IMAD R0, R2, c[0x0][0x190], RZ ;  /* 0x0000640002007a24 */ /* 0x000fe200078e02ff */
[----:B------:R-:W-:Y:S01]  /*0d30*/  ULDC.64 UR36, c[0x0][0x118] ;  /* 0x0000460000247ab9 */ /* 0x000fe20000000a00 */
[----:B------:R-:W-:Y:S01]  /*0d40*/  BSSY B6, `(.L_x_2706) ;  /* 0x00010d8000067945 */ /* 0x000fe20003800000 */
[----:B------:R-:W-:Y:S01]  /*0d50*/  CS2R R18, SRZ ;  /* 0x0000000000127805 */ /* 0x000fe2000001ff00 */
[----:B------:R-:W-:Y:S01]  /*0d60*/  IMAD R3, R17, c[0x0][0x194], R0 ;  /* 0x0000650011037a24 */ /* 0x000fe200078e0200 */
[----:B------:R-:W-:Y:S01]  /*0d70*/  PRMT R7, RZ, 0x7610, R7 ;  /* 0x00007610ff077816 */ /* 0x000fe20000000007 */
[----:B------:R-:W-:Y:S01]  /*0d80*/  CS2R R60, SRZ ;  /* 0x00000000003c7805 */ /* 0x000fe2000001ff00 */
[----:B------:R-:W-:Y:S01]  /*0d90*/  PRMT R9, RZ, 0x7610, R9 ;  /* 0x00007610ff097816 */ /* 0x000fe20000000009 */
[----:B------:R-:W-:Y:S01]  /*0da0*/  CS2R R58, SRZ ;  /* 0x00000000003a7805 */ /* 0x000fe2000001ff00 */
[----:B------:R-:W-:Y:S01]  /*0db0*/  PRMT R11, RZ, 0x7610, R11 ;  /* 0x00007610ff0b7816 */ /* 0x000fe2000000000b */
[----:B------:R-:W-:Y:S01]  /*0dc0*/  IMAD.MOV.U32 R0, RZ, RZ, RZ ;  /* 0x000000ffff007224 */ /* 0x000fe200078e00ff */
[----:B------:R-:W-:Y:S01]  /*0dd0*/  PRMT R13, RZ, 0x7610, R13 ;  /* 0x00007610ff0d7816 */ /* 0x000fe2000000000d */
[----:B0-----:R-:W-:-:S02]  /*0de0*/  IMAD R34, R24, c[0x0][0x198], R3 ;  /* 0x0000660018227a24 */ /* 0x001fc400078e0203 */
[----:B------:R-:W-:-:S03]  /*0df0*/  IMAD.MOV.U32 R3, RZ, RZ, RZ ;  /* 0x000000ffff037224 */ /* 0x000fc600078e00ff */
        /* <DEDUP_REMOVED lines=52> */
.L_x_2714:
[----:B------:R-:W-:Y:S05]  /*1140*/  BSYNC B2 ;  /* 0x0000000000027941 */ /* 0x000fea0003800000 */
.L_x_2713:
[----:B------:R-:W-:-:S04]  /*1150*/  PRMT R4, R4, 0x9910, RZ ;  /* 0x0000991004047816 */ /* 0x000fc800000000ff */
[----:B------:R-:W-:-:S13]  /*1160*/  ISETP.NE.AND P0, PT, R4, RZ, PT ;  /* 0x000000ff0400720c */ /* 0x000fda0003f05270 */
[----:B------:R-:W-:Y:S05]  /*1170*/  @!P0 BRA `(.L_x_2712) ;  /* 0x0000013000008947 */ /* 0x000fea0003800000 */
[----:B------:R-:W-:-:S05]  /*1180*/  IADD3 R3, P0, R2, -R9, RZ ;  /* 0x8000000902037210 */ /* 0x000fca0007f1e0ff */
[----:B------:R-:W-:Y:S01]  /*1190*/  IMAD.X R5, RZ, RZ, -0x1, P0 ;  /* 0xffffffffff057424 */ /* 0x000fe200000e06ff */
[----:B------:R-:W-:-:S04]  /*11a0*/  LEA R4, P0, R3, R18, 0x1 ;  /* 0x0000001203047211 */ /* 0x000fc800078008ff */
[----:B------:R-:W-:-:S06]  /*11b0*/  LEA.HI.X R5, R3, R19, R5, 0x1, P0 ;  /* 0x0000001303057211 */ /* 0x000fcc00000f0c05 */
        /* <DEDUP_REMOVED lines=15> */
.L_x_2712:
[----:B------:R-:W-:Y:S05]  /*12b0*/  BSYNC B1 ;  /* 0x0000000000017941 */ /* 0x000fea0003800000 */
.L_x_2711:
[C---:B------:R-:W-:Y:S02]  /*12c0*/  IADD3 R5, P0, -R9.reuse, 0x4, RZ ;  /* 0x0000000409057810 */ /* 0x040fe40007f1e1ff */
[----:B------:R-:W-:Y:S02]  /*12d0*/  IADD3 R12, R9, c[0x0][0x17c], RZ ;  /* 0x00005f00090c7a10 */ /* 0x000fe40007ffe0ff */
[----:B------:R-:W-:Y:S01]  /*12e0*/  LEA R18, P1, R5, R18, 0x1 ;  /* 0x0000001205127211 */ /* 0x000fe200078208ff */
[----:B------:R-:W-:Y:S01]  /*12f0*/  IMAD.X R4, RZ, RZ, -0x1, P0 ;  /* 0xffffffffff047424 */ /* 0x000fe200000e06ff */
[----:B------:R-:W-:-:S02]  /*1300*/  IADD3 R25, -R9, 0x4, RZ ;  /* 0x0000000409197810 */ /* 0x000fc40007ffe1ff */
[----:B------:R-:W-:Y:S02]  /*1310*/  IADD3 R12, R12, -0x4, RZ ;  /* 0xfffffffc0c0c7810 */ /* 0x000fe40007ffe0ff */
[----:B------:R-:W-:Y:S02]  /*1320*/  LEA.HI.X R19, R5, R19, R4, 0x1, P1 ;  /* 0x0000001305137211 */ /* 0x000fe400008f0c04 */
.L_x_2710:
[----:B------:R-:W-:Y:S05]  /*1330*/  BSYNC B0 ;  /* 0x0000000000007941 */ /* 0x000fea0003800000 */
.L_x_2709:
        /* <DEDUP_REMOVED lines=13> */
[----:B------:R-:W-:Y:S02]  /*1410*/  IMAD.MOV.U32 R16, RZ, RZ, R15 ;  /* 0x000000ffff107224 */ /* 0x000fe400078e000f */
        /* <DEDUP_REMOVED lines=10> */
.L_x_2717:
        /* <DEDUP_REMOVED lines=12> */
[----:B------:R-:W-:Y:S02]  /*1580*/  IADD3 R13, R13, c[0x0][0x184], RZ ;  /* 0x000061000d0d7a10 */ /* 0x000fe40007ffe0ff */
[----:B------:R-:W-:-:S02]  /*1590*/  IADD3 R28, R21, 0x2, RZ ;  /* 0x00000002151c7810 */ /* 0x000fc40007ffe0ff */
[----:B--2---:R-:W-:Y:S02]  /*15a0*/  PRMT R14, R4, 0xbb32, RZ ;  /* 0x0000bb32040e7816 */ /* 0x004fe400000000ff */
[----:B------:R-:W-:Y:S02]  /*15b0*/  PRMT R20, R5, 0xbb32, RZ ;  /* 0x0000bb3205147816 */ /* 0x000fe400000000ff */
[CC--:B------:R-:W-:Y:S02]  /*15c0*/  ISETP.NE.AND P3, PT, R27.reuse, R14.reuse, PT ;  /* 0x0000000e1b00720c */ /* 0x0c0fe40003f65270 */
[----:B------:R-:W-:Y:S02]  /*15d0*/  ISETP.GT.AND P6, PT, R27, R14, PT ;  /* 0x0000000e1b00720c */ /* 0x000fe40003fc4270 */
[----:B------:R-:W-:Y:S02]  /*15e0*/  SEL R14, RZ, 0xffffffff, P4 ;  /* 0xffffffffff0e7807 */ /* 0x000fe40002000000 */
[----:B------:R-:W-:-:S02]  /*15f0*/  ISETP.NE.AND P5, PT, R29, R20, PT ;  /* 0x000000141d00720c */ /* 0x000fc40003fa5270 */
[----:B------:R-:W-:Y:S02]  /*1600*/  ISETP.GT.AND P4, PT, R29, R20, PT ;  /* 0x000000141d00720c */ /* 0x000fe40003f84270 */
[----:B------:R-:W-:Y:S02]  /*1610*/  PRMT R27, R0, 0x9910, RZ ;  /* 0x00009910001b7816 */ /* 0x000fe400000000ff */
[----:B------:R-:W-:Y:S02]  /*1620*/  PRMT R20, R4, 0x9910, RZ ;  /* 0x0000991004147816 */ /* 0x000fe400000000ff */
[----:B------:R-:W-:Y:S02]  /*1630*/  @P3 SEL R14, RZ, 0xffffffff, !P6 ;  /* 0xffffffffff0e3807 */ /* 0x000fe40007000000 */
[----:B------:R-:W-:Y:S02]  /*1640*/  ISETP.NE.AND P3, PT, R27, R20, PT ;  /* 0x000000141b00720c */ /* 0x000fe40003f65270 */
[----:B------:R-:W-:-:S02]  /*1650*/  SEL R29, RZ, 0xffffffff, P0 ;  /* 0xffffffffff1d7807 */ /* 0x000fc40000000000 */
[----:B------:R-:W-:Y:S02]  /*1660*/  ISETP.GE.U32.AND P0, PT, R6, R21, PT ;  /* 0x000000150600720c */ /* 0x000fe40003f06070 */
[----:B------:R-:W-:Y:S02]  /*1670*/  @P5 SEL R29, RZ, 0xffffffff, !P4 ;  /* 0xffffffffff1d5807 */ /* 0x000fe40006000000 */
[----:B------:R-:W-:Y:S02]  /*1680*/  ISETP.GE.AND.EX P0, PT, R3, RZ, PT, P0 ;  /* 0x000000ff0300720c */ /* 0x000fe40003f06300 */
[----:B------:R-:W-:Y:S02]  /*1690*/  ISETP.GT.AND P5, PT, R27, R20, PT ;  /* 0x000000141b00720c */ /* 0x000fe40003fa4270 */
[----:B------:R-:W-:Y:S02]  /*16a0*/  PRMT R31, R5, 0x9910, RZ ;  /* 0x00009910051f7816 */ /* 0x000fe400000000ff */
[----:B------:R-:W-:-:S02]  /*16b0*/  LOP3.LUT R14, R14, 0x1, RZ, 0xc0, !PT ;  /* 0x000000010e0e7812 */ /* 0x000fc400078ec0ff */
        /* <DEDUP_REMOVED lines=31> */
.L_x_2716:
[----:B------:R-:W-:Y:S05]  /*18b0*/  BSYNC B0 ;  /* 0x0000000000007941 */ /* 0x000fea0003800000 */
.L_x_2715:
        /* <DEDUP_REMOVED lines=8> */
.L_x_2719:
[----:B------:R-:W-:Y:S05]  /*1940*/  BSYNC B0 ;  /* 0x0000000000007941 */ /* 0x000fea0003800000 */
.L_x_2718:
        /* <DEDUP_REMOVED lines=14> */
[----:B------:R-:W-:Y:S02]  /*1a30*/  ISETP.GE.AND.EX P0, PT, R3, R14, PT, P0 ;  /* 0x0000000e0300720c */ /* 0x000fe40003f06300 */
[----:B--2---:R-:W-:-:S05]  /*1a40*/  PRMT R4, R19, 0x9910, RZ ;  /* 0x0000991013047816 */ /* 0x004fca00000000ff */
[----:B------:R-:W-:Y:S01]  /*1a50*/  IMAD.MOV.U32 R5, RZ, RZ, R4 ;  /* 0x000000ffff057224 */ /* 0x000fe200078e0004 */
[----:B------:R-:W-:-:S04]  /*1a60*/  SEL R4, RZ, 0xffffffff, P0 ;  /* 0xffffffffff047807 */ /* 0x000fc80000000000 */
        /* <DEDUP_REMOVED lines=8> */
.L_x_2721:
[----:B------:R-:W-:Y:S05]  /*1af0*/  BSYNC B0 ;  /* 0x0000000000007941 */ /* 0x000fea0003800000 */
.L_x_2720:
[----:B------:R-:W-:Y:S01]  /*1b00*/  PRMT R4, R15, 0x9910, RZ ;  /* 0x000099100f047816 */ /* 0x000fe200000000ff */
[----:B------:R-:W-:Y:S01]  /*1b10*/  CS2R R58, SRZ ;  /* 0x00000000003a7805 */ /* 0x000fe2000001ff00 */
[----:B------:R-:W-:Y:S01]  /*1b20*/  PRMT R5, R0, 0x9910, RZ ;  /* 0x0000991000057816 */ /* 0x000fe200000000ff */
[----:B------:R-:W-:Y:S01]  /*1b30*/  CS2R R60, SRZ ;  /* 0x00000000003c7805 */ /* 0x000fe2000001ff00 */
[----:B------:R-:W-:Y:S01]  /*1b40*/  ISETP.GE.U32.AND P0, PT, R6, R33, PT ;  /* 0x000000210600720c */ /* 0x000fe20003f06070 */
[----:B------:R-:W-:Y:S01]  /*1b50*/  CS2R R18, SRZ ;  /* 0x0000000000127805 */ /* 0x000fe2000001ff00 */
[----:B------:R-:W-:-:S02]  /*1b60*/  ISETP.NE.AND P2, PT, R5, R4, PT ;  /* 0x000000040500720c */ /* 0x000fc40003f45270 */
[----:B------:R-:W-:Y:S02]  /*1b70*/  ISETP.GT.AND P1, PT, R5, R4, PT ;  /* 0x000000040500720c */ /* 0x000fe40003f24270 */
[----:B------:R-:W-:Y:S02]  /*1b80*/  ISETP.GE.AND.EX P0, PT, R3, R34, PT, P0 ;  /* 0x000000220300720c */ /* 0x000fe40003f06300 */
[----:B------:R-:W-:-:S07]  /*1b90*/  SEL R4, RZ, 0xffffffff, !P1 ;  /* 0xffffffffff047807 */ /* 0x000fce0004800000 */
        /* <DEDUP_REMOVED lines=32> */
[----:B------:R-:W-:Y:S02]  /*1da0*/  SEL R3, R5, R8, !P0 ;  /* 0x0000000805037207 */ /* 0x000fe40004000000 */
[----:B------:R-:W-:Y:S02]  /*1db0*/  PRMT R9, RZ, 0x7610, R9 ;  /* 0x00007610ff097816 */ /* 0x000fe40000000009 */
[----:B------:R-:W-:Y:S01]  /*1dc0*/  PRMT R7, RZ, 0x7610, R7 ;  /* 0x00007610ff077816 */ /* 0x000fe20000000007 */
[----:B------:R-:W-:Y:S05]  /*1dd0*/  BRA `(.L_x_2707) ;  /* 0x0000fce000007947 */ /* 0x000fea0003800000 */
.L_x_2708:
        /* <DEDUP_REMOVED lines=43> */
[----:B------:R-:W-:Y:S02]  /*2090*/  IMAD.MOV.U32 R11, RZ, RZ, R12 ;  /* 0x000000ffff0b7224 */ /* 0x000fe400078e000c */
[----:B------:R-:W-:Y:S02]  /*20a0*/  IMAD.MOV.U32 R35, RZ, RZ, c[0x0][0x170] ;  /* 0x00005c00ff237624 */ /* 0x000fe400078e00ff */
[----:B------:R-:W-:Y:S02]  /*20b0*/  IMAD.MOV.U32 R32, RZ, RZ, c[0x0][0x174] ;  /* 0x00005d00ff207624 */ /* 0x000fe400078e00ff */
[----:B------:R-:W-:Y:S02]  /*20c0*/  IMAD.MOV.U32 R33, RZ, RZ, c[0x0][0x170] ;  /* 0x00005c00ff217624 */ /* 0x000fe400078e00ff */
[----:B------:R-:W-:-:S02]  /*20d0*/  IMAD.MOV.U32 R31, RZ, RZ, c[0x0][0x174] ;  /* 0x00005d00ff1f7624 */ /* 0x000fc400078e00ff */
[--C-:B------:R-:W-:Y:S02]  /*20e0*/  IMAD.MOV.U32 R13, RZ, RZ, R12.reuse ;  /* 0x000000ffff0d7224 */ /* 0x100fe400078e000c */
[----:B------:R-:W-:Y:S02]  /*20f0*/  IMAD.MOV.U32 R30, RZ, RZ, c[0x0][0x170] ;  /* 0x00005c00ff1e7624 */ /* 0x000fe400078e00ff */
[----:B------:R-:W-:Y:S02]  /*2100*/  IMAD.MOV.U32 R29, RZ, RZ, c[0x0][0x174] ;  /* 0x00005d00ff1d7624 */ /* 0x000fe400078e00ff */
[----:B------:R-:W-:Y:S02]  /*2110*/  IMAD.MOV.U32 R15, RZ, RZ, R12 ;  /* 0x000000ffff0f7224 */ /* 0x000fe400078e000c */
        /* <DEDUP_REMOVED lines=8> */
[----:B------:R-:W-:Y:S01]  /*21a0*/  IMAD.MOV.U32 R16, RZ, RZ, R12 ;  /* 0x000000ffff107224 */ /* 0x000fe200078e000c */
        /* <DEDUP_REMOVED lines=8> */
[--C-:B------:R-:W-:Y:S02]  /*2230*/  IMAD.MOV.U32 R8, RZ, RZ, R12.reuse ;  /* 0x000000ffff087224 */ /* 0x100fe400078e000c */
[--C-:B------:R-:W-:Y:S02]  /*2240*/  IMAD.MOV.U32 R9, RZ, RZ, R12.reuse ;  /* 0x000000ffff097224 */ /* 0x100fe400078e000c */
[--C-:B------:R-:W-:Y:S02]  /*2250*/  IMAD.MOV.U32 R10, RZ, RZ, R12.reuse ;  /* 0x000000ffff0a7224 */ /* 0x100fe400078e000c */
[--C-:B------:R-:W-:Y:S02]  /*2260*/  IMAD.MOV.U32 R11, RZ, RZ, R12.reuse ;  /* 0x000000ffff0b7224 */ /* 0x100fe400078e000c */
[--C-:B------:R-:W-:Y:S02]  /*2270*/  IMAD.MOV.U32 R13, RZ, RZ, R12.reuse ;  /* 0x000000ffff0d7224 */ /* 0x100fe400078e000c */
[----:B------:R-:W-:-:S02]  /*2280*/  IMAD.MOV.U32 R15, RZ, RZ, R12 ;  /* 0x000000ffff0f7224 */ /* 0x000fc400078e000c */
[--C-:B------:R-:W-:Y:S02]  /*2290*/  IMAD.MOV.U32 R14, RZ, RZ, R12.reuse ;  /* 0x000000ffff0e7224 */ /* 0x100fe400078e000c */
[--C-:B------:R-:W-:Y:S02]  /*22a0*/  IMAD.MOV.U32 R21, RZ, RZ, R12.reuse ;  /* 0x000000ffff157224 */ /* 0x100fe400078e000c */
[----:B------:R-:W-:Y:S02]  /*22b0*/  IMAD.MOV.U32 R16, RZ, RZ, R12 ;  /* 0x000000ffff107224 */ /* 0x000fe400078e000c */
        /* <DEDUP_REMOVED lines=30> */
.L_x_2732:
[----:B------:R-:W-:Y:S02]  /*24a0*/  IMAD.MOV.U32 R48, RZ, RZ, RZ ;  /* 0x000000ffff307224 */ /* 0x000fe400078e00ff */
[----:B------:R-:W-:Y:S01]  /*24b0*/  IMAD.MOV.U32 R50, RZ, RZ, RZ ;  /* 0x000000ffff327224 */ /* 0x000fe200078e00ff */
[----:B------:R-:W-:Y:S05]  /*24c0*/  @!P2 BRA `(.L_x_2727) ;  /* 0x00000de00000a947 */ /* 0x000fea0003800000 */
[----:B------:R-:W-:Y:S02]  /*24d0*/  IMAD.MOV.U32 R46, RZ, RZ, RZ ;  /* 0x000000ffff2e7224 */ /* 0x000fe400078e00ff */
[----:B------:R-:W-:Y:S02]  /*24e0*/  IMAD.MOV.U32 R47, RZ, RZ, R61 ;  /* 0x000000ffff2f7224 */ /* 0x000fe400078e003d */
        /* <DEDUP_REMOVED lines=220> */
.L_x_2727:
[----:B------:R-:W-:-:S04]  /*32b0*/  LOP3.LUT R47, R50, 0xfffffff8, RZ, 0xc0, !PT ;  /* 0xfffffff8322f7812 */ /* 0x000fc800078ec0ff */
[----:B------:R-:W-:-:S05]  /*32c0*/  IADD3 R46, P0, R18, R47, RZ ;  /* 0x0000002f122e7210 */ /* 0x000fca0007f1e0ff */
[----:B------:R-:W-:-:S06]  /*32d0*/  IMAD.X R47, RZ, RZ, R19, P0 ;  /* 0x000000ffff2f7224 */ /* 0x000fcc00000e0613 */
[----:B------:R-:W2:Y:S02]  /*32e0*/  LDG.E.64 R46, [R46.64] ;  /* 0x000000242e2e7981 */ /* 0x000ea4000c1e1b00 */
[C---:B--2---:R-:W-:Y:S02]  /*32f0*/  PRMT R63, R46.reuse, 0x7610, R63 ;  /* 0x000076102e3f7816 */ /* 0x044fe4000000003f */
[----:B------:R-:W-:Y:S02]  /*3300*/  PRMT R62, R46, 0x7632, R62 ;  /* 0x000076322e3e7816 */ /* 0x000fe4000000003e */
[C---:B------:R-:W-:Y:S02]  /*3310*/  PRMT R65, R47.reuse, 0x7610, R65 ;  /* 0x000076102f417816 */ /* 0x040fe40000000041 */
[----:B------:R-:W-:Y:S01]  /*3320*/  PRMT R64, R47, 0x7632, R64 ;  /* 0x000076322f407816 */ /* 0x000fe20000000040 */
[----:B------:R-:W-:Y:S05]  /*3330*/  @!P2 BRA `(.L_x_2728) ;  /* 0x00000de00000a947 */ /* 0x000fea0003800000 */
[----:B------:R-:W-:Y:S01]  /*3340*/  IADD3 R47, R61, c[0x0][0x184], RZ ;  /* 0x000061003d2f7a10 */ /* 0x000fe20007ffe0ff */
        /* <DEDUP_REMOVED lines=221> */
.L_x_2728:
[----:B------:R-:W-:-:S04]  /*4120*/  LOP3.LUT R47, R48, 0xfffffff8, RZ, 0xc0, !PT ;  /* 0xfffffff8302f7812 */ /* 0x000fc800078ec0ff */
[----:B------:R-:W-:-:S05]  /*4130*/  IADD3 R46, P0, R18, R47, RZ ;  /* 0x0000002f122e7210 */ /* 0x000fca0007f1e0ff */
[----:B------:R-:W-:-:S06]  /*4140*/  IMAD.X R47, RZ, RZ, R19, P0 ;  /* 0x000000ffff2f7224 */ /* 0x000fcc00000e0613 */
[----:B------:R-:W2:Y:S01]  /*4150*/  LDG.E.64 R46, [R46.64] ;  /* 0x000000242e2e7981 */ /* 0x000ea2000c1e1b00 */
[----:B------:R-:W-:Y:S02]  /*4160*/  IMAD.MOV.U32 R48, RZ, RZ, RZ ;  /* 0x000000ffff307224 */ /* 0x000fe400078e00ff */
[----:B------:R-:W-:Y:S01]  /*4170*/  IMAD.MOV.U32 R50, RZ, RZ, RZ ;  /* 0x000000ffff327224 */ /* 0x000fe200078e00ff */
[C---:B--2---:R-:W-:Y:S02]  /*4180*/  PRMT R66, R46.reuse, 0x7610, R66 ;  /* 0x000076102e427816 */ /* 0x044fe40000000042 */
[----:B------:R-:W-:Y:S02]  /*4190*/  PRMT R67, R46, 0x7632, R67 ;  /* 0x000076322e437816 */ /* 0x000fe40000000043 */
[C---:B------:R-:W-:Y:S02]  /*41a0*/  PRMT R68, R47.reuse, 0x7610, R68 ;  /* 0x000076102f447816 */ /* 0x040fe40000000044 */
[----:B------:R-:W-:Y:S01]  /*41b0*/  PRMT R69, R47, 0x7632, R69 ;  /* 0x000076322f457816 */ /* 0x000fe20000000045 */
[----:B------:R-:W-:Y:S05]  /*41c0*/  @!P2 BRA `(.L_x_2729) ;  /* 0x00000df00000a947 */ /* 0x000fea0003800000 */
[----:B------:R-:W-:Y:S02]  /*41d0*/  IMAD.MOV.U32 R46, RZ, RZ, c[0x0][0x184] ;  /* 0x00006100ff2e7624 */ /* 0x000fe400078e00ff */
[----:B------:R-:W-:-:S02]  /*41e0*/  IMAD.MOV.U32 R49, RZ, RZ, c[0x0][0x1b8] ;  /* 0x00006e00ff317624 */ /* 0x000fc400078e00ff */
[----:B------:R-:W-:Y:S02]  /*41f0*/  IMAD R47, R46, 0x2, R61 ;  /* 0x000000022e2f7824 */ /* 0x000fe400078e023d */
        /* <DEDUP_REMOVED lines=220> */
.L_x_2729:
        /* <DEDUP_REMOVED lines=9> */
[----:B------:R-:W-:Y:S02]  /*5050*/  IMAD.MOV.U32 R46, RZ, RZ, c[0x0][0x184] ;  /* 0x00006100ff2e7624 */ /* 0x000fe400078e00ff */
[----:B------:R-:W-:-:S02]  /*5060*/  IMAD.MOV.U32 R49, RZ, RZ, c[0x0][0x1b8] ;  /* 0x00006e00ff317624 */ /* 0x000fc400078e00ff */
        /* <DEDUP_REMOVED lines=222> */
.L_x_2730:
[----:B------:R-:W-:-:S04]  /*5e50*/  LOP3.LUT R47, R48, 0xfffffff8, RZ, 0xc0, !PT ;  /* 0xfffffff8302f7812 */ /* 0x000fc800078ec0ff */
[----:B------:R-:W-:-:S05]  /*5e60*/  IADD3 R46, P0, R18, R47, RZ ;  /* 0x0000002f122e7210 */ /* 0x000fca0007f1e0ff */
[----:B------:R-:W-:-:S06]  /*5e70*/  IMAD.X R47, RZ, RZ, R19, P0 ;  /* 0x000000ffff2f7224 */ /* 0x000fcc00000e0613 */
[----:B------:R-:W2:Y:S01]  /*5e80*/  LDG.E.64 R46, [R46.64] ;  /* 0x000000242e2e7981 */ /* 0x000ea2000c1e1b00 */
[----:B------:R-:W-:Y:S02]  /*5e90*/  PRMT R50, R62, 0x9910, RZ ;  /* 0x000099103e327816 */ /* 0x000fe400000000ff */
[----:B------:R-:W-:Y:S02]  /*5ea0*/  PRMT R51, R21, 0x9910, RZ ;  /* 0x0000991015337816 */ /* 0x000fe400000000ff */
[----:B------:R-:W-:Y:S02]  /*5eb0*/  PRMT R48, R63, 0x9910, RZ ;  /* 0x000099103f307816 */ /* 0x000fe400000000ff */
[----:B------:R-:W-:Y:S02]  /*5ec0*/  ISETP.NE.AND P3, PT, R51, R50, PT ;  /* 0x000000323300720c */ /* 0x000fe40003f65270 */
[----:B------:R-:W-:Y:S02]  /*5ed0*/  PRMT R49, R16, 0x9910, RZ ;  /* 0x0000991010317816 */ /* 0x000fe400000000ff */
[----:B------:R-:W-:-:S02]  /*5ee0*/  ISETP.GE.U32.AND P1, PT, R26, R61, PT ;  /* 0x0000003d1a00720c */ /* 0x000fc40003f26070 */
[CC--:B------:R-:W-:Y:S02]  /*5ef0*/  ISETP.NE.AND P6, PT, R49.reuse, R48.reuse, PT ;  /* 0x000000303100720c */ /* 0x0c0fe40003fc5270 */
[----:B------:R-:W-:Y:S02]  /*5f00*/  ISETP.GT.AND P4, PT, R49, R48, PT ;  /* 0x000000303100720c */ /* 0x000fe40003f84270 */
[----:B------:R-:W-:Y:S02]  /*5f10*/  PRMT R48, R65, 0x9910, RZ ;  /* 0x0000991041307816 */ /* 0x000fe400000000ff */
[----:B------:R-:W-:Y:S02]  /*5f20*/  PRMT R49, R14, 0x9910, RZ ;  /* 0x000099100e317816 */ /* 0x000fe400000000ff */
[----:B------:R-:W-:Y:S02]  /*5f30*/  ISETP.GT.AND P0, PT, R51, R50, PT ;  /* 0x000000323300720c */ /* 0x000fe40003f04270 */
[----:B------:R-:W-:-:S02]  /*5f40*/  SEL R83, RZ, 0xffffffff, !P4 ;  /* 0xffffffffff537807 */ /* 0x000fc40006000000 */
[----:B------:R-:W-:Y:S02]  /*5f50*/  ISETP.GE.AND.EX P1, PT, R25, RZ, PT, P1 ;  /* 0x000000ff1900720c */ /* 0x000fe40003f26310 */
[----:B------:R-:W-:Y:S02]  /*5f60*/  ISETP.GE.U32.AND P5, PT, R24, R61, PT ;  /* 0x0000003d1800720c */ /* 0x000fe40003fa6070 */
[----:B------:R-:W-:Y:S02]  /*5f70*/  ISETP.NE.AND P4, PT, R49, R48, PT ;  /* 0x000000303100720c */ /* 0x000fe40003f85270 */
[----:B------:R-:W-:Y:S02]  /*5f80*/  SEL R81, RZ, 0xffffffff, !P0 ;  /* 0xffffffffff517807 */ /* 0x000fe40004000000 */
[----:B------:R-:W-:Y:S02]  /*5f90*/  @!P3 SEL R81, RZ, 0xffffffff, P1 ;  /* 0xffffffffff51b807 */ /* 0x000fe40000800000 */
[----:B------:R-:W-:-:S02]  /*5fa0*/  ISETP.GE.AND.EX P5, PT, R20, RZ, PT, P5 ;  /* 0x000000ff1400720c */ /* 0x000fc40003fa6350 */
[-C--:B------:R-:W-:Y:S02]  /*5fb0*/  ISETP.GE.U32.AND P1, PT, R28, R61.reuse, PT ;  /* 0x0000003d1c00720c */ /* 0x080fe40003f26070 */
[----:B------:R-:W-:Y:S02]  /*5fc0*/  PRMT R50, R64, 0x9910, RZ ;  /* 0x0000991040327816 */ /* 0x000fe400000000ff */
[----:B------:R-:W-:Y:S02]  /*5fd0*/  PRMT R51, R15, 0x9910, RZ ;  /* 0x000099100f337816 */ /* 0x000fe400000000ff */
[----:B------:R-:W-:Y:S02]  /*5fe0*/  ISETP.GE.U32.AND P3, PT, R30, R61, PT ;  /* 0x0000003d1e00720c */ /* 0x000fe40003f66070 */
[----:B------:R-:W-:Y:S02]  /*5ff0*/  @!P6 SEL R83, RZ, 0xffffffff, P5 ;  /* 0xffffffffff53e807 */ /* 0x000fe40002800000 */
[----:B------:R-:W-:-:S02]  /*6000*/  ISETP.GE.AND.EX P1, PT, R27, RZ, PT, P1 ;  /* 0x000000ff1b00720c */ /* 0x000fc40003f26310 */
[----:B------:R-:W-:Y:S02]  /*6010*/  ISETP.GT.AND P0, PT, R49, R48, PT ;  /* 0x000000303100720c */ /* 0x000fe40003f04270 */
[CC--:B------:R-:W-:Y:S02]  /*6020*/  ISETP.NE.AND P5, PT, R51.reuse, R50.reuse, PT ;  /* 0x000000323300720c */ /* 0x0c0fe40003fa5270 */
[----:B------:R-:W-:Y:S02]  /*6030*/  ISETP.GT.AND P6, PT, R51, R50, PT ;  /* 0x000000323300720c */ /* 0x000fe40003fc4270 */
[----:B------:R-:W-:Y:S02]  /*6040*/  ISETP.GE.AND.EX P3, PT, R29, RZ, PT, P3 ;  /* 0x000000ff1d00720c */ /* 0x000fe40003f66330 */
[----:B------:R-:W-:Y:S02]  /*6050*/  PRMT R49, R66, 0x9910, RZ ;  /* 0x0000991042317816 */ /* 0x000fe400000000ff */
[----:B------:R-:W-:-:S02]  /*6060*/  PRMT R50, R13, 0x9910, RZ ;  /* 0x000099100d327816 */ /* 0x000fc400000000ff */
[----:B------:R-:W-:Y:S02]  /*6070*/  PRMT R51, R67, 0x9910, RZ ;  /* 0x0000991043337816 */ /* 0x000fe400000000ff */
[----:B------:R-:W-:Y:S02]  /*6080*/  PRMT R70, R12, 0x9910, RZ ;  /* 0x000099100c467816 */ /* 0x000fe400000000ff */
[----:B------:R-:W-:Y:S02]  /*6090*/  SEL R48, RZ, 0xffffffff, P1 ;  /* 0xffffffffff307807 */ /* 0x000fe40000800000 */
[----:B------:R-:W-:Y:S02]  /*60a0*/  @P4 SEL R48, RZ, 0xffffffff, !P0 ;  /* 0xffffffffff304807 */ /* 0x000fe40004000000 */
[----:B------:R-:W-:Y:S02]  /*60b0*/  SEL R71, RZ, 0xffffffff, P3 ;  /* 0xffffffffff477807 */ /* 0x000fe40001800000 */
[----:B------:R-:W-:-:S02]  /*60c0*/  ISETP.NE.AND P1, PT, R50, R49, PT ;  /* 0x000000313200720c */ /* 0x000fc40003f25270 */
[----:B------:R-:W-:Y:S02]  /*60d0*/  ISETP.GT.AND P0, PT, R50, R49, PT ;  /* 0x000000313200720c */ /* 0x000fe40003f04270 */
[CC--:B------:R-:W-:Y:S02]  /*60e0*/  ISETP.NE.AND P4, PT, R70.reuse, R51.reuse, PT ;  /* 0x000000334600720c */ /* 0x0c0fe40003f85270 */
[----:B------:R-:W-:Y:S02]  /*60f0*/  ISETP.GT.AND P3, PT, R70, R51, PT ;  /* 0x000000334600720c */ /* 0x000fe40003f64270 */
[----:B------:R-:W-:Y:S02]  /*6100*/  IADD3 R70, R61, c[0x0][0x184], RZ ;  /* 0x000061003d467a10 */ /* 0x000fe40007ffe0ff */
[----:B------:R-:W-:Y:S02]  /*6110*/  SEL R84, RZ, 0xffffffff, !P0 ;  /* 0xffffffffff547807 */ /* 0x000fe40004000000 */
[----:B------:R-:W-:-:S02]  /*6120*/  ISETP.GE.U32.AND P0, PT, R33, R70, PT ;  /* 0x000000462100720c */ /* 0x000fc40003f06070 */
[----:B------:R-:W-:Y:S02]  /*6130*/  PRMT R49, R68, 0x9910, RZ ;  /* 0x0000991044317816 */ /* 0x000fe400000000ff */
[----:B------:R-:W-:Y:S02]  /*6140*/  ISETP.GE.AND.EX P0, PT, R31, RZ, PT, P0 ;  /* 0x000000ff1f00720c */ /* 0x000fe40003f06300 */
[----:B------:R-:W-:Y:S02]  /*6150*/  PRMT R50, R11, 0x9910, RZ ;  /* 0x000099100b327816 */ /* 0x000fe400000000ff */
[----:B------:R-:W-:Y:S02]  /*6160*/  @!P1 SEL R84, RZ, 0xffffffff, P0 ;  /* 0xffffffffff549807 */ /* 0x000fe40000000000 */
[----:B------:R-:W-:Y:S02]  /*6170*/  ISETP.GE.U32.AND P1, PT, R35, R70, PT ;  /* 0x000000462300720c */ /* 0x000fe40003f26070 */
[----:B------:R-:W-:-:S02]  /*6180*/  @P5 SEL R71, RZ, 0xffffffff, !P6 ;  /* 0xffffffffff475807 */ /* 0x000fc40007000000 */
[----:B------:R-:W-:Y:S02]  /*6190*/  ISETP.NE.AND P6, PT, R50, R49, PT ;  /* 0x000000313200720c */ /* 0x000fe40003fc5270 */
[----:B------:R-:W-:Y:S02]  /*61a0*/  ISETP.GE.AND.EX P1, PT, R32, RZ, PT, P1 ;  /* 0x000000ff2000720c */ /* 0x000fe40003f26310 */
[----:B------:R-:W-:Y:S02]  /*61b0*/  SEL R85, RZ, 0xffffffff, !P3 ;  /* 0xffffffffff557807 */ /* 0x000fe40005800000 */
[----:B------:R-:W-:Y:S02]  /*61c0*/  @!P4 SEL R85, RZ, 0xffffffff, P1 ;  /* 0xffffffffff55c807 */ /* 0x000fe40000800000 */
[----:B------:R-:W-:Y:S02]  /*61d0*/  PRMT R51, R69, 0x9910, RZ ;  /* 0x0000991045337816 */ /* 0x000fe400000000ff */
[----:B------:R-:W-:-:S02]  /*61e0*/  PRMT R72, R10, 0x9910, RZ ;  /* 0x000099100a487816 */ /* 0x000fc400000000ff */
[-C--:B------:R-:W-:Y:S02]  /*61f0*/  ISETP.GE.U32.AND P4, PT, R37, R70.reuse, PT ;  /* 0x000000462500720c */ /* 0x080fe40003f86070 */
[----:B------:R-:W-:Y:S02]  /*6200*/  ISETP.GE.U32.AND P1, PT, R39, R70, PT ;  /* 0x000000462700720c */ /* 0x000fe40003f26070 */
[----:B------:R-:W-:Y:S02]  /*6210*/  ISETP.GT.AND P5, PT, R50, R49, PT ;  /* 0x000000313200720c */ /* 0x000fe40003fa4270 */
[CC--:B------:R-:W-:Y:S02]  /*6220*/  ISETP.NE.AND P0, PT, R72.reuse, R51.reuse, PT ;  /* 0x000000334800720c */ /* 0x0c0fe40003f05270 */
[----:B------:R-:W-:Y:S02]  /*6230*/  ISETP.GT.AND P3, PT, R72, R51, PT ;  /* 0x000000334800720c */ /* 0x000fe40003f64270 */
[----:B------:R-:W-:-:S02]  /*6240*/  ISETP.GE.AND.EX P4, PT, R34, RZ, PT, P4 ;  /* 0x000000ff2200720c */ /* 0x000fc40003f86340 */
[----:B------:R-:W-:Y:S02]  /*6250*/  ISETP.GE.AND.EX P1, PT, R36, RZ, PT, P1 ;  /* 0x000000ff2400720c */ /* 0x000fe40003f26310 */
[----:B------:R-:W-:Y:S02]  /*6260*/  PRMT R49, R74, 0x9910, RZ ;  /* 0x000099104a317816 */ /* 0x000fe400000000ff */
[----:B------:R-:W-:Y:S02]  /*6270*/  PRMT R50, R9, 0x9910, RZ ;  /* 0x0000991009327816 */ /* 0x000fe400000000ff */
[----:B------:R-:W-:Y:S02]  /*6280*/  PRMT R51, R75, 0x9910, RZ ;  /* 0x000099104b337816 */ /* 0x000fe400000000ff */
[----:B------:R-:W-:Y:S02]  /*6290*/  PRMT R72, R8, 0x9910, RZ ;  /* 0x0000991008487816 */ /* 0x000fe400000000ff */
[----:B------:R-:W-:-:S02]  /*62a0*/  SEL R82, RZ, 0xffffffff, !P5 ;  /* 0xffffffffff527807 */ /* 0x000fc40006800000 */
[----:B------:R-:W-:Y:S02]  /*62b0*/  @!P6 SEL R82, RZ, 0xffffffff, P4 ;  /* 0xffffffffff52e807 */ /* 0x000fe40002000000 */
[----:B------:R-:W-:Y:S02]  /*62c0*/  SEL R80, RZ, 0xffffffff, P1 ;  /* 0xffffffffff507807 */ /* 0x000fe40000800000 */
[CC--:B------:R-:W-:Y:S02]  /*62d0*/  ISETP.NE.AND P5, PT, R50.reuse, R49.reuse, PT ;  /* 0x000000313200720c */ /* 0x0c0fe40003fa5270 */
[----:B------:R-:W-:Y:S02]  /*62e0*/  ISETP.GT.AND P4, PT, R50, R49, PT ;  /* 0x000000313200720c */ /* 0x000fe40003f84270 */
[CC--:B------:R-:W-:Y:S02]  /*62f0*/  ISETP.NE.AND P6, PT, R72.reuse, R51.reuse, PT ;  /* 0x000000334800720c */ /* 0x0c0fe40003fc5270 */
[----:B------:R-:W-:-:S02]  /*6300*/  ISETP.GT.AND P1, PT, R72, R51, PT ;  /* 0x000000334800720c */ /* 0x000fc40003f24270 */
[----:B------:R-:W-:Y:S02]  /*6310*/  IADD3 R51, R70, c[0x0][0x184], RZ ;  /* 0x0000610046337a10 */ /* 0x000fe40007ffe0ff */
[----:B------:R-:W-:Y:S02]  /*6320*/  SEL R79, RZ, 0xffffffff, !P4 ;  /* 0xffffffffff4f7807 */ /* 0x000fe40006000000 */
[----:B------:R-:W-:Y:S02]  /*6330*/  ISETP.GE.U32.AND P4, PT, R40, R51, PT ;  /* 0x000000332800720c */ /* 0x000fe40003f86070 */
[----:B------:R-:W-:Y:S02]  /*6340*/  PRMT R49, R76, 0x9910, RZ ;  /* 0x000099104c317816 */ /* 0x000fe400000000ff */
[----:B------:R-:W-:Y:S02]  /*6350*/  PRMT R50, R7, 0x9910, RZ ;  /* 0x0000991007327816 */ /* 0x000fe400000000ff */
[----:B------:R-:W-:-:S02]  /*6360*/  ISETP.GE.AND.EX P4, PT, R38, RZ, PT, P4 ;  /* 0x000000ff2600720c */ /* 0x000fc40003f86340 */
[----:B------:R-:W-:Y:S02]  /*6370*/  PRMT R72, R77, 0x9910, RZ ;  /* 0x000099104d487816 */ /* 0x000fe400000000ff */
[----:B------:R-:W-:Y:S02]  /*6380*/  PRMT R73, R6, 0x9910, RZ ;  /* 0x0000991006497816 */ /* 0x000fe400000000ff */
[----:B------:R-:W-:Y:S02]  /*6390*/  @P0 SEL R80, RZ, 0xffffffff, !P3 ;  /* 0xffffffffff500807 */ /* 0x000fe40005800000 */
[CC--:B------:R-:W-:Y:S02]  /*63a0*/  ISETP.NE.AND P3, PT, R50.reuse, R49.reuse, PT ;  /* 0x000000313200720c */ /* 0x0c0fe40003f65270 */
[----:B------:R-:W-:Y:S02]  /*63b0*/  ISETP.GT.AND P0, PT, R50, R49, PT ;  /* 0x000000313200720c */ /* 0x000fe40003f04270 */
[----:B------:R-:W-:-:S02]  /*63c0*/  @!P5 SEL R79, RZ, 0xffffffff, P4 ;  /* 0xffffffffff4fd807 */ /* 0x000fc40002000000 */
[CC--:B------:R-:W-:Y:S02]  /*63d0*/  ISETP.NE.AND P5, PT, R73.reuse, R72.reuse, PT ;  /* 0x000000484900720c */ /* 0x0c0fe40003fa5270 */
[----:B------:R-:W-:Y:S02]  /*63e0*/  ISETP.GT.AND P4, PT, R73, R72, PT ;  /* 0x000000484900720c */ /* 0x000fe40003f84270 */
[----:B------:R-:W-:Y:S02]  /*63f0*/  SEL R78, RZ, 0xffffffff, !P1 ;  /* 0xffffffffff4e7807 */ /* 0x000fe40004800000 */
[----:B------:R-:W-:Y:S02]  /*6400*/  SEL R73, RZ, 0xffffffff, !P0 ;  /* 0xffffffffff497807 */ /* 0x000fe40004000000 */
[-C--:B------:R-:W-:Y:S02]  /*6410*/  ISETP.GE.U32.AND P1, PT, R42, R51.reuse, PT ;  /* 0x000000332a00720c */ /* 0x080fe40003f26070 */
[----:B------:R-:W-:-:S02]  /*6420*/  ISETP.GE.U32.AND P0, PT, R44, R51, PT ;  /* 0x000000332c00720c */ /* 0x000fc40003f06070 */
[----:B------:R-:W-:Y:S02]  /*6430*/  ISETP.GE.AND.EX P1, PT, R41, RZ, PT, P1 ;  /* 0x000000ff2900720c */ /* 0x000fe40003f26310 */
[----:B------:R-:W-:Y:S02]  /*6440*/  ISETP.GE.AND.EX P0, PT, R43, RZ, PT, P0 ;  /* 0x000000ff2b00720c */ /* 0x000fe40003f06300 */
[----:B------:R-:W-:Y:S02]  /*6450*/  PRMT R50, R5, 0x9910, RZ ;  /* 0x0000991005327816 */ /* 0x000fe400000000ff */
[----:B------:R-:W-:Y:S02]  /*6460*/  @!P6 SEL R78, RZ, 0xffffffff, P1 ;  /* 0xffffffffff4ee807 */ /* 0x000fe40000800000 */
[----:B------:R-:W-:Y:S02]  /*6470*/  @!P3 SEL R73, RZ, 0xffffffff, P0 ;  /* 0xffffffffff49b807 */ /* 0x000fe40000000000 */
[----:B------:R-:W-:-:S02]  /*6480*/  SEL R72, RZ, 0xffffffff, !P4 ;  /* 0xffffffffff487807 */ /* 0x000fc40006000000 */
[----:B------:R-:W-:Y:S02]  /*6490*/  LOP3.LUT R48, R48, 0x1, RZ, 0xc0, !PT ;  /* 0x0000000130307812 */ /* 0x000fe400078ec0ff */
[----:B------:R-:W-:Y:S02]  /*64a0*/  ISETP.GE.U32.AND P0, PT, R52, R51, PT ;  /* 0x000000333400720c */ /* 0x000fe40003f06070 */
[----:B------:R-:W-:Y:S02]  /*64b0*/  PRMT R87, R4, 0x9910, RZ ;  /* 0x0000991004577816 */ /* 0x000fe400000000ff */
[----:B------:R-:W-:Y:S02]  /*64c0*/  ISETP.NE.U32.AND P1, PT, R48, 0x1, PT ;  /* 0x000000013000780c */ /* 0x000fe40003f25070 */
[----:B------:R-:W-:Y:S02]  /*64d0*/  ISETP.GE.AND.EX P0, PT, R45, RZ, PT, P0 ;  /* 0x000000ff2d00720c */ /* 0x000fe40003f06300 */
[----:B------:R-:W-:-:S02]  /*64e0*/  PRMT R88, R3, 0x9910, RZ ;  /* 0x0000991003587816 */ /* 0x000fc400000000ff */
[----:B------:R-:W-:Y:S02]  /*64f0*/  @!P5 SEL R72, RZ, 0xffffffff, P0 ;  /* 0xffffffffff48d807 */ /* 0x000fe40000000000 */
[----:B------:R-:W-:Y:S02]  /*6500*/  LOP3.LUT R83, R83, 0x1, RZ, 0xc0, !PT ;  /* 0x0000000153537812 */ /* 0x000fe400078ec0ff */
[----:B------:R-:W-:Y:S02]  /*6510*/  LOP3.LUT R85, R85, 0x1, RZ, 0xc0, !PT ;  /* 0x0000000155557812 */ /* 0x000fe400078ec0ff */
[----:B------:R-:W-:Y:S02]  /*6520*/  LOP3.LUT R84, R84, 0x1, RZ, 0xc0, !PT ;  /* 0x0000000154547812 */ /* 0x000fe400078ec0ff */
[----:B------:R-:W-:Y:S02]  /*6530*/  LOP3.LUT R82, R82, 0x1, RZ, 0xc0, !PT ;  /* 0x0000000152527812 */ /* 0x000fe400078ec0ff */
[----:B------:R-:W-:-:S02]  /*6540*/  LOP3.LUT R80, R80, 0x1, RZ, 0xc0, !PT ;  /* 0x0000000150507812 */ /* 0x000fc400078ec0ff */
[----:B------:R-:W-:Y:S02]  /*6550*/  LOP3.LUT R72, R72, 0x1, RZ, 0xc0, !PT ;  /* 0x0000000148487812 */ /* 0x000fe400078ec0ff */
[----:B------:R-:W-:Y:S02]  /*6560*/  SEL R28, R28, R61, !P1 ;  /* 0x0000003d1c1c7207 */ /* 0x000fe40004800000 */
[----:B------:R-:W-:Y:S02]  /*6570*/  LOP3.LUT R79, R79, 0x1, RZ, 0xc0, !PT ;  /* 0x000000014f4f7812 */ /* 0x000fe400078ec0ff */
[----:B------:R-:W-:Y:S02]  /*6580*/  SEL R14, R14, R65, !P1 ;  /* 0x000000410e0e7207 */ /* 0x000fe40004800000 */
[----:B------:R-:W-:Y:S02]  /*6590*/  SEL R27, R27, RZ, !P1 ;  /* 0x000000ff1b1b7207 */ /* 0x000fe40004800000 */
[----:B------:R-:W-:-:S02]  /*65a0*/  ISETP.NE.U32.AND P1, PT, R79, 0x1, PT ;  /* 0x000000014f00780c */ /* 0x000fc40003f25070 */
[----:B------:R-:W-:Y:S02]  /*65b0*/  LOP3.LUT R73, R73, 0x1, RZ, 0xc0, !PT ;  /* 0x0000000149497812 */ /* 0x000fe400078ec0ff */
[----:B------:R-:W-:Y:S02]  /*65c0*/  LOP3.LUT R78, R78, 0x1, RZ, 0xc0, !PT ;  /* 0x000000014e4e7812 */ /* 0x000fe400078ec0ff */
[----:B------:R-:W-:Y:S02]  /*65d0*/  SEL R40, R40, R51, !P1 ;  /* 0x0000003328287207 */ /* 0x000fe40004800000 */
[----:B------:R-:W-:Y:S02]  /*65e0*/  SEL R38, R38, RZ, !P1 ;  /* 0x000000ff26267207 */ /* 0x000fe40004800000 */
[----:B--2---:R-:W-:Y:S02]  /*65f0*/  PRMT R49, R46, 0x9910, RZ ;  /* 0x000099102e317816 */ /* 0x004fe400000000ff */
[----:B------:R-:W-:-:S02]  /*6600*/  PRMT R86, R47, 0x9910, RZ ;  /* 0x000099102f567816 */ /* 0x000fc400000000ff */
[CC--:B------:R-:W-:Y:S02]  /*6610*/  ISETP.NE.AND P6, PT, R50.reuse, R49.reuse, PT ;  /* 0x000000313200720c */ /* 0x0c0fe40003fc5270 */
[----:B------:R-:W-:Y:S02]  /*6620*/  ISETP.GT.AND P3, PT, R50, R49, PT ;  /* 0x000000313200720c */ /* 0x000fe40003f64270 */
[----:B------:R-:W-:Y:S02]  /*6630*/  IADD3 R49, R51, c[0x0][0x184], RZ ;  /* 0x0000610033317a10 */ /* 0x000fe40007ffe0ff */
[----:B------:R-:W-:Y:S02]  /*6640*/  PRMT R50, R46, 0xbb32, RZ ;  /* 0x0000bb322e327816 */ /* 0x000fe400000000ff */
[----:B------:R-:W-:Y:S02]  /*6650*/  ISETP.GE.U32.AND P4, PT, R56, R49, PT ;  /* 0x000000313800720c */ /* 0x000fe40003f86070 */
[----:B------:R-:W-:-:S02]  /*6660*/  ISETP.GT.AND P5, PT, R87, R50, PT ;  /* 0x000000325700720c */ /* 0x000fc40003fa4270 */
[----:B------:R-:W-:Y:S02]  /*6670*/  ISETP.GE.AND.EX P4, PT, R55, RZ, PT, P4 ;  /* 0x000000ff3700720c */ /* 0x000fe40003f86340 */
[----:B------:R-:W-:Y:S02]  /*6680*/  ISETP.GE.U32.AND P0, PT, R58, R49, PT ;  /* 0x000000313a00720c */ /* 0x000fe40003f06070 */
[----:B------:R-:W-:Y:S02]  /*6690*/  SEL R48, RZ, 0xffffffff, P4 ;  /* 0xffffffffff307807 */ /* 0x000fe40002000000 */
[----:B------:R-:W-:Y:S02]  /*66a0*/  ISETP.NE.AND P4, PT, R87, R50, PT ;  /* 0x000000325700720c */ /* 0x000fe40003f85270 */
[----:B------:R-:W-:Y:S02]  /*66b0*/  PRMT R87, R0, 0x9910, RZ ;  /* 0x0000991000577816 */ /* 0x000fe400000000ff */
[----:B------:R-:W-:-:S02]  /*66c0*/  PRMT R89, R47, 0xbb32, RZ ;  /* 0x0000bb322f597816 */ /* 0x000fc400000000ff */
[----:B------:R-:W-:Y:S02]  /*66d0*/  @P6 SEL R48, RZ, 0xffffffff, !P3 ;  /* 0xffffffffff306807 */ /* 0x000fe40005800000 */
[----:B------:R-:W-:Y:S02]  /*66e0*/  ISETP.GE.AND.EX P0, PT, R57, RZ, PT, P0 ;  /* 0x000000ff3900720c */ /* 0x000fe40003f06300 */
[CC--:B------:R-:W-:Y:S02]  /*66f0*/  ISETP.NE.AND P3, PT, R87.reuse, R86.reuse, PT ;  /* 0x000000565700720c */ /* 0x0c0fe40003f65270 */
[----:B------:R-:W-:Y:S01]  /*6700*/  ISETP.GT.AND P6, PT, R87, R86, PT ;  /* 0x000000565700720c */ /* 0x000fe20003fc4270 */
[----:B------:R-:W-:Y:S01]  /*6710*/  IMAD.MOV.U32 R87, RZ, RZ, R89 ;  /* 0x000000ffff577224 */ /* 0x000fe200078e0059 */
[----:B------:R-:W-:Y:S02]  /*6720*/  SEL R50, RZ, 0xffffffff, P0 ;  /* 0xffffffffff327807 */ /* 0x000fe40000000000 */
[----:B------:R-:W-:-:S02]  /*6730*/  ISETP.GE.U32.AND P0, PT, R60, R49, PT ;  /* 0x000000313c00720c */ /* 0x000fc40003f06070 */
[----:B------:R-:W-:Y:S02]  /*6740*/  @P4 SEL R50, RZ, 0xffffffff, !P5 ;  /* 0xffffffffff324807 */ /* 0x000fe40006800000 */
[----:B------:R-:W-:Y:S02]  /*6750*/  ISETP.NE.AND P5, PT, R88, R87, PT ;  /* 0x000000575800720c */ /* 0x000fe40003fa5270 */
[----:B------:R-:W-:Y:S02]  /*6760*/  ISETP.GE.AND.EX P0, PT, R59, RZ, PT, P0 ;  /* 0x000000ff3b00720c */ /* 0x000fe40003f06300 */
[----:B------:R-:W-:Y:S02]  /*6770*/  ISETP.GE.U32.AND P4, PT, R54, R49, PT ;  /* 0x000000313600720c */ /* 0x000fe40003f86070 */
[----:B------:R-:W-:Y:S02]  /*6780*/  LOP3.LUT R86, R71, 0x1, RZ, 0xc0, !PT ;  /* 0x0000000147567812 */ /* 0x000fe400078ec0ff */
[----:B------:R-:W-:-:S02]  /*6790*/  SEL R71, RZ, 0xffffffff, P0 ;  /* 0xffffffffff477807 */ /* 0x000fc40000000000 */
[----:B------:R-:W-:Y:S02]  /*67a0*/  ISETP.GE.AND.EX P4, PT, R53, RZ, PT, P4 ;  /* 0x000000ff3500720c */ /* 0x000fe40003f86340 */
[----:B------:R-:W-:Y:S02]  /*67b0*/  @P3 SEL R71, RZ, 0xffffffff, !P6 ;  /* 0xffffffffff473807 */ /* 0x000fe40007000000 */
[----:B------:R-:W-:Y:S02]  /*67c0*/  ISETP.NE.U32.AND P3, PT, R83, 0x1, PT ;  /* 0x000000015300780c */ /* 0x000fe40003f65070 */
[----:B------:R-:W-:Y:S02]  /*67d0*/  ISETP.GT.AND P6, PT, R88, R87, PT ;  /* 0x000000575800720c */ /* 0x000fe40003fc4270 */
[----:B------:R-:W-:Y:S02]  /*67e0*/  LOP3.LUT R83, R81, 0x1, RZ, 0xc0, !PT ;  /* 0x0000000151537812 */ /* 0x000fe400078ec0ff */
[----:B------:R-:W-:-:S02]  /*67f0*/  SEL R81, RZ, 0xffffffff, P4 ;  /* 0xffffffffff517807 */ /* 0x000fc40002000000 */
[----:B------:R-:W-:Y:S02]  /*6800*/  @P5 SEL R81, RZ, 0xffffffff, !P6 ;  /* 0xffffffffff515807 */ /* 0x000fe40007000000 */
[----:B------:R-:W-:Y:S02]  /*6810*/  ISETP.NE.U32.AND P0, PT, R86, 0x1, PT ;  /* 0x000000015600780c */ /* 0x000fe40003f05070 */
[----:B------:R-:W-:Y:S02]  /*6820*/  ISETP.NE.U32.AND P4, PT, R83, 0x1, PT ;  /* 0x000000015300780c */ /* 0x000fe40003f85070 */
[----:B------:R-:W-:Y:S02]  /*6830*/  ISETP.NE.U32.AND P5, PT, R85, 0x1, PT ;  /* 0x000000015500780c */ /* 0x000fe40003fa5070 */
[----:B------:R-:W-:Y:S02]  /*6840*/  SEL R16, R16, R63, !P3 ;  /* 0x0000003f10107207 */ /* 0x000fe40005800000 */
[----:B------:R-:W-:-:S02]  /*6850*/  SEL R24, R24, R61, !P3 ;  /* 0x0000003d18187207 */ /* 0x000fc40005800000 */
[----:B------:R-:W-:Y:S02]  /*6860*/  SEL R20, R20, RZ, !P3 ;  /* 0x000000ff14147207 */ /* 0x000fe40005800000 */
[-C--:B------:R-:W-:Y:S02]  /*6870*/  SEL R30, R30, R61.reuse, !P0 ;  /* 0x0000003d1e1e7207 */ /* 0x080fe40004000000 */
[----:B------:R-:W-:Y:S02]  /*6880*/  SEL R26, R26, R61, !P4 ;  /* 0x0000003d1a1a7207 */ /* 0x000fe40006000000 */
[----:B------:R-:W-:Y:S02]  /*6890*/  SEL R21, R21, R62, !P4 ;  /* 0x0000003e15157207 */ /* 0x000fe40006000000 */
[----:B------:R-:W-:Y:S02]  /*68a0*/  SEL R25, R25, RZ, !P4 ;  /* 0x000000ff19197207 */ /* 0x000fe40006000000 */
[----:B------:R-:W-:-:S02]  /*68b0*/  SEL R12, R12, R67, !P5 ;  /* 0x000000430c0c7207 */ /* 0x000fc40006800000 */
[----:B------:R-:W-:Y:S02]  /*68c0*/  SEL R35, R35, R70, !P5 ;  /* 0x0000004623237207 */ /* 0x000fe40006800000 */
[----:B------:R-:W-:Y:S02]  /*68d0*/  SEL R32, R32, RZ, !P5 ;  /* 0x000000ff20207207 */ /* 0x000fe40006800000 */
[----:B------:R-:W-:Y:S02]  /*68e0*/  ISETP.NE.U32.AND P6, PT, R84, 0x1, PT ;  /* 0x000000015400780c */ /* 0x000fe40003fc5070 */
[----:B------:R-:W-:Y:S02]  /*68f0*/  ISETP.NE.U32.AND P3, PT, R82, 0x1, PT ;  /* 0x000000015200780c */ /* 0x000fe40003f65070 */
[----:B------:R-:W-:Y:S02]  /*6900*/  ISETP.NE.U32.AND P4, PT, R80, 0x1, PT ;  /* 0x000000015000780c */ /* 0x000fe40003f85070 */
[----:B------:R-:W-:Y:S01]  /*6910*/  ISETP.NE.U32.AND P5, PT, R72, 0x1, PT ;  /* 0x000000014800780c */ /* 0x000fe20003fa5070 */
[----:B------:R-:W-:Y:S01]  /*6920*/  IMAD.MOV.U32 R72, RZ, RZ, c[0x0][0x184] ;  /* 0x00006100ff487624 */ /* 0x000fe200078e00ff */
[----:B------:R-:W-:-:S02]  /*6930*/  IADD3 R61, R49, c[0x0][0x184], RZ ;  /* 0x00006100313d7a10 */ /* 0x000fc40007ffe0ff */
[-C--:B------:R-:W-:Y:S02]  /*6940*/  SEL R33, R33, R70.reuse, !P6 ;  /* 0x0000004621217207 */ /* 0x080fe40007000000 */
[-C--:B------:R-:W-:Y:S02]  /*6950*/  SEL R37, R37, R70.reuse, !P3 ;  /* 0x0000004625257207 */ /* 0x080fe40005800000 */
[----:B------:R-:W-:Y:S01]  /*6960*/  SEL R39, R39, R70, !P4 ;  /* 0x0000004627277207 */ /* 0x000fe20006000000 */
[----:B------:R-:W-:Y:S01]  /*6970*/  IMAD R70, R72, 0x3, R61 ;  /* 0x0000000348467824 */ /* 0x000fe200078e023d */
[----:B------:R-:W-:Y:S02]  /*6980*/  SEL R11, R11, R68, !P3 ;  /* 0x000000440b0b7207 */ /* 0x000fe40005800000 */
[----:B------:R-:W-:Y:S02]  /*6990*/  SEL R34, R34, RZ, !P3 ;  /* 0x000000ff22227207 */ /* 0x000fe40005800000 */
[----:B------:R-:W-:-:S02]  /*69a0*/  LOP3.LUT R48, R48, 0x1, RZ, 0xc0, !PT ;  /* 0x0000000130307812 */ /* 0x000fc400078ec0ff */
[----:B------:R-:W-:Y:S02]  /*69b0*/  ISETP.GE.U32.AND P3, PT, R70, c[0x0][0x17c], PT ;  /* 0x00005f0046007a0c */ /* 0x000fe40003f66070 */
[----:B------:R-:W-:Y:S02]  /*69c0*/  LOP3.LUT R50, R50, 0x1, RZ, 0xc0, !PT ;  /* 0x0000000132327812 */ /* 0x000fe400078ec0ff */
[----:B------:R-:W-:Y:S02]  /*69d0*/  SEL R10, R10, R69, !P4 ;  /* 0x000000450a0a7207 */ /* 0x000fe40006000000 */
[----:B------:R-:W-:Y:S02]  /*69e0*/  SEL R36, R36, RZ, !P4 ;  /* 0x000000ff24247207 */ /* 0x000fe40006000000 */
[----:B------:R-:W-:Y:S02]  /*69f0*/  ISETP.NE.U32.AND P4, PT, R48, 0x1, PT ;  /* 0x000000013000780c */ /* 0x000fe40003f85070 */
[----:B------:R-:W-:-:S02]  /*6a00*/  SEL R13, R13, R66, !P6 ;  /* 0x000000420d0d7207 */ /* 0x000fc40007000000 */
[----:B------:R-:W-:Y:S02]  /*6a10*/  SEL R31, R31, RZ, !P6 ;  /* 0x000000ff1f1f7207 */ /* 0x000fe40007000000 */
[----:B------:R-:W-:Y:S02]  /*6a20*/  SEL R48, R9, R74, !P1 ;  /* 0x0000004a09307207 */ /* 0x000fe40004800000 */
[----:B------:R-:W-:Y:S02]  /*6a30*/  SEL R15, R15, R64, !P0 ;  /* 0x000000400f0f7207 */ /* 0x000fe40004000000 */
[----:B------:R-:W-:Y:S02]  /*6a40*/  SEL R29, R29, RZ, !P0 ;  /* 0x000000ff1d1d7207 */ /* 0x000fe40004000000 */
[----:B------:R-:W-:Y:S02]  /*6a50*/  ISETP.NE.U32.AND P6, PT, R73, 0x1, PT ;  /* 0x000000014900780c */ /* 0x000fe40003fc5070 */
[----:B------:R-:W-:-:S02]  /*6a60*/  ISETP.NE.U32.AND P1, PT, R50, 0x1, PT ;  /* 0x000000013200780c */ /* 0x000fc40003f25070 */
[----:B------:R-:W-:Y:S02]  /*6a70*/  PRMT R9, R46, 0x7632, R9 ;  /* 0x000076322e097816 */ /* 0x000fe40000000009 */
[----:B------:R-:W-:Y:S02]  /*6a80*/  ISETP.NE.U32.AND P0, PT, R78, 0x1, PT ;  /* 0x000000014e00780c */ /* 0x000fe40003f05070 */
[----:B------:R-:W-:Y:S02]  /*6a90*/  LOP3.LUT R81, R81, 0x1, RZ, 0xc0, !PT ;  /* 0x0000000151517812 */ /* 0x000fe400078ec0ff */
[----:B------:R-:W-:Y:S02]  /*6aa0*/  LOP3.LUT R71, R71, 0x1, RZ, 0xc0, !PT ;  /* 0x0000000147477812 */ /* 0x000fe400078ec0ff */
[----:B------:R-:W-:Y:S02]  /*6ab0*/  SEL R44, R44, R51, !P6 ;  /* 0x000000332c2c7207 */ /* 0x000fe40007000000 */
[----:B------:R-:W-:-:S02]  /*6ac0*/  SEL R7, R7, R76, !P6 ;  /* 0x0000004c07077207 */ /* 0x000fc40007000000 */
[----:B------:R-:W-:Y:S02]  /*6ad0*/  SEL R43, R43, RZ, !P6 ;  /* 0x000000ff2b2b7207 */ /* 0x000fe40007000000 */
[----:B------:R-:W-:Y:S02]  /*6ae0*/  SEL R50, R4, R9, !P1 ;  /* 0x0000000904327207 */ /* 0x000fe40004800000 */
[----:B------:R-:W-:Y:S02]  /*6af0*/  SEL R42, R42, R51, !P0 ;  /* 0x000000332a2a7207 */ /* 0x000fe40004000000 */
[----:B------:R-:W-:Y:S02]  /*6b00*/  SEL R8, R8, R75, !P0 ;  /* 0x0000004b08087207 */ /* 0x000fe40004000000 */
[----:B------:R-:W-:Y:S02]  /*6b10*/  SEL R41, R41, RZ, !P0 ;  /* 0x000000ff29297207 */ /* 0x000fe40004000000 */
[----:B------:R-:W-:-:S02]  /*6b20*/  ISETP.NE.U32.AND P6, PT, R81, 0x1, PT ;  /* 0x000000015100780c */ /* 0x000fc40003fc5070 */
[----:B------:R-:W-:Y:S02]  /*6b30*/  PRMT R4, R47, 0x7632, R4 ;  /* 0x000076322f047816 */ /* 0x000fe40000000004 */
[----:B------:R-:W-:Y:S02]  /*6b40*/  ISETP.NE.U32.AND P0, PT, R71, 0x1, PT ;  /* 0x000000014700780c */ /* 0x000fe40003f05070 */
[----:B------:R-:W-:Y:S02]  /*6b50*/  SEL R3, R3, R4, !P6 ;  /* 0x0000000403037207 */ /* 0x000fe40007000000 */
[----:B------:R-:W-:Y:S02]  /*6b60*/  SEL R52, R52, R51, !P5 ;  /* 0x0000003334347207 */ /* 0x000fe40006800000 */
[-C--:B------:R-:W-:Y:S02]  /*6b70*/  SEL R56, R56, R49.reuse, !P4 ;  /* 0x0000003138387207 */ /* 0x080fe40006000000 */
[----:B------:R-:W-:-:S02]  /*6b80*/  SEL R58, R58, R49, !P1 ;  /* 0x000000313a3a7207 */ /* 0x000fc40004800000 */
[-C--:B------:R-:W-:Y:S02]  /*6b90*/  SEL R60, R60, R49.reuse, !P0 ;  /* 0x000000313c3c7207 */ /* 0x080fe40004000000 */
[----:B------:R-:W-:Y:S02]  /*6ba0*/  SEL R54, R54, R49, !P6 ;  /* 0x0000003136367207 */ /* 0x000fe40007000000 */
[----:B------:R-:W-:Y:S02]  /*6bb0*/  SEL R6, R6, R77, !P5 ;  /* 0x0000004d06067207 */ /* 0x000fe40006800000 */
[----:B------:R-:W-:Y:S02]  /*6bc0*/  SEL R45, R45, RZ, !P5 ;  /* 0x000000ff2d2d7207 */ /* 0x000fe40006800000 */
[----:B------:R-:W-:Y:S02]  /*6bd0*/  PRMT R9, R48, 0x7610, R9 ;  /* 0x0000761030097816 */ /* 0x000fe40000000009 */
[----:B------:R-:W-:-:S02]  /*6be0*/  SEL R5, R5, R46, !P4 ;  /* 0x0000002e05057207 */ /* 0x000fc40006000000 */
[----:B------:R-:W-:Y:S02]  /*6bf0*/  SEL R55, R55, RZ, !P4 ;  /* 0x000000ff37377207 */ /* 0x000fe40006000000 */
[----:B------:R-:W-:Y:S02]  /*6c00*/  SEL R57, R57, RZ, !P1 ;  /* 0x000000ff39397207 */ /* 0x000fe40004800000 */
[----:B------:R-:W-:Y:S02]  /*6c10*/  SEL R0, R0, R47, !P0 ;  /* 0x0000002f00007207 */ /* 0x000fe40004000000 */
[----:B------:R-:W-:Y:S02]  /*6c20*/  SEL R59, R59, RZ, !P0 ;  /* 0x000000ff3b3b7207 */ /* 0x000fe40004000000 */
[----:B------:R-:W-:Y:S02]  /*6c30*/  SEL R53, R53, RZ, !P6 ;  /* 0x000000ff35357207 */ /* 0x000fe40007000000 */
[----:B------:R-:W-:Y:S01]  /*6c40*/  PRMT R4, R50, 0x7610, R4 ;  /* 0x0000761032047816 */ /* 0x000fe20000000004 */
[----:B------:R-:W-:Y:S01]  /*6c50*/  @P3 CALL.REL.NOINC `(.L_x_2731) ;  /* 0x0000001000003944 */ /* 0x000fe20003c00000 */
[----:B------:R-:W-:Y:S05]  /*6c60*/  BRA `(.L_x_2732) ;  /* 0xffffb83000007947 */ /* 0x000fea000383ffff */
.L_x_2731:
[----:B------:R-:W-:Y:S05]  /*6c70*/  BSYNC B1 ;  /* 0x0000000000017941 */ /* 0x000fea0003800000 */
.L_x_2726:
[C---:B------:R-:W-:Y:S02]  /*6c80*/  PRMT R70, R46.reuse, 0x7610, R70 ;  /* 0x000076102e467816 */ /* 0x040fe40000000046 */
[----:B------:R-:W-:-:S02]  /*6c90*/  PRMT R71, R46, 0x7632, R71 ;  /* 0x000076322e477816 */ /* 0x000fc40000000047 */
[C---:B------:R-:W-:Y:S02]  /*6ca0*/  PRMT R73, R47.reuse, 0x7610, R73 ;  /* 0x000076102f497816 */ /* 0x040fe40000000049 */
[----:B------:R-:W-:Y:S02]  /*6cb0*/  PRMT R72, R47, 0x7632, R72 ;  /* 0x000076322f487816 */ /* 0x000fe40000000048 */
.L_x_2725:
[----:B------:R-:W-:Y:S05]  /*6cc0*/  BSYNC B0 ;  /* 0x0000000000007941 */ /* 0x000fea0003800000 */
.L_x_2724:
        /* <DEDUP_REMOVED lines=205> */
.L_x_2735:
[----:B------:R-:W-:-:S04]  /*79a0*/  LOP3.LUT R47, R51, 0xfffffff8, RZ, 0xc0, !PT ;  /* 0xfffffff8332f7812 */ /* 0x000fc800078ec0ff */
[----:B------:R-:W-:-:S05]  /*79b0*/  IADD3 R46, P2, R18, R47, RZ ;  /* 0x0000002f122e7210 */ /* 0x000fca0007f5e0ff */
[----:B------:R-:W-:-:S06]  /*79c0*/  IMAD.X R47, RZ, RZ, R19, P2 ;  /* 0x000000ffff2f7224 */ /* 0x000fcc00010e0613 */
[----:B------:R-:W2:Y:S01]  /*79d0*/  LDG.E.64 R46, [R46.64] ;  /* 0x000000242e2e7981 */ /* 0x000ea2000c1e1b00 */
[----:B------:R-:W-:-:S04]  /*79e0*/  IADD3 R49, R61, c[0x0][0x184], RZ ;  /* 0x000061003d317a10 */ /* 0x000fc80007ffe0ff */
[----:B------:R-:W-:Y:S02]  /*79f0*/  ISETP.GE.U32.AND P2, PT, R49, c[0x0][0x17c], PT ;  /* 0x00005f0031007a0c */ /* 0x000fe40003f46070 */
[C---:B--2---:R-:W-:Y:S02]  /*7a00*/  PRMT R63, R46.reuse, 0x7610, R63 ;  /* 0x000076102e3f7816 */ /* 0x044fe4000000003f */
[----:B------:R-:W-:Y:S02]  /*7a10*/  PRMT R62, R46, 0x7632, R62 ;  /* 0x000076322e3e7816 */ /* 0x000fe4000000003e */
[C---:B------:R-:W-:Y:S02]  /*7a20*/  PRMT R65, R47.reuse, 0x7610, R65 ;  /* 0x000076102f417816 */ /* 0x040fe40000000041 */
[----:B------:R-:W-:-:S05]  /*7a30*/  PRMT R64, R47, 0x7632, R64 ;  /* 0x000076322f407816 */ /* 0x000fca0000000040 */
        /* <DEDUP_REMOVED lines=201> */
.L_x_2736:
        /* <DEDUP_REMOVED lines=211> */
.L_x_2737:
        /* <DEDUP_REMOVED lines=211> */
.L_x_2738:
[----:B------:R-:W-:-:S04]  /*a130*/  LOP3.LUT R51, R51, 0xfffffff8, RZ, 0xc0, !PT ;  /* 0xfffffff833337812 */ /* 0x000fc800078ec0ff */
[----:B------:R-:W-:-:S05]  /*a140*/  IADD3 R18, P1, R18, R51, RZ ;  /* 0x0000003312127210 */ /* 0x000fca0007f3e0ff */
[----:B------:R-:W-:-:S06]  /*a150*/  IMAD.X R19, RZ, RZ, R19, P1 ;  /* 0x000000ffff137224 */ /* 0x000fcc00008e0613 */
[----:B------:R-:W2:Y:S02]  /*a160*/  LDG.E.64 R18, [R18.64] ;  /* 0x0000002412127981 */ /* 0x000ea4000c1e1b00 */
[C---:B--2---:R-:W-:Y:S02]  /*a170*/  PRMT R70, R18.reuse, 0x7610, R70 ;  /* 0x0000761012467816 */ /* 0x044fe40000000046 */
[----:B------:R-:W-:Y:S02]  /*a180*/  PRMT R71, R18, 0x7632, R71 ;  /* 0x0000763212477816 */ /* 0x000fe40000000047 */
[C---:B------:R-:W-:Y:S02]  /*a190*/  PRMT R73, R19.reuse, 0x7610, R73 ;  /* 0x0000761013497816 */ /* 0x040fe40000000049 */
[----:B------:R-:W-:Y:S02]  /*a1a0*/  PRMT R72, R19, 0x7632, R72 ;  /* 0x0000763213487816 */ /* 0x000fe40000000048 */
.L_x_2734:
[----:B------:R-:W-:Y:S05]  /*a1b0*/  BSYNC B0 ;  /* 0x0000000000007941 */ /* 0x000fea0003800000 */
.L_x_2733:
[----:B------:R-:W-:Y:S01]  /*a1c0*/  BSSY B0, `(.L_x_2739) ;  /* 0x00000db000007945 */ /* 0x000fe20003800000 */
[----:B------:R-:W-:Y:S05]  /*a1d0*/  @P0 BRA `(.L_x_2740) ;  /* 0x00000d9000000947 */ /* 0x000fea0003800000 */
[----:B------:R-:W-:Y:S02]  /*a1e0*/  PRMT R18, R63, 0x9910, RZ ;  /* 0x000099103f127816 */ /* 0x000fe400000000ff */
[----:B------:R-:W-:-:S02]  /*a1f0*/  PRMT R19, R16, 0x9910, RZ ;  /* 0x0000991010137816 */ /* 0x000fc400000000ff */
[----:B------:R-:W-:Y:S02]  /*a200*/  PRMT R46, R62, 0x9910, RZ ;  /* 0x000099103e2e7816 */ /* 0x000fe400000000ff */
[----:B------:R-:W-:Y:S02]  /*a210*/  PRMT R47, R21, 0x9910, RZ ;  /* 0x00009910152f7816 */ /* 0x000fe400000000ff */
[CC--:B------:R-:W-:Y:S02]  /*a220*/  ISETP.NE.AND P5, PT, R19.reuse, R18.reuse, PT ;  /* 0x000000121300720c */ /* 0x0c0fe40003fa5270 */
[----:B------:R-:W-:Y:S02]  /*a230*/  ISETP.GT.AND P2, PT, R19, R18, PT ;  /* 0x000000121300720c */ /* 0x000fe40003f44270 */
[CC--:B------:R-:W-:Y:S02]  /*a240*/  ISETP.GT.AND P1, PT, R47.reuse, R46.reuse, PT ;  /* 0x0000002e2f00720c */ /* 0x0c0fe40003f24270 */
[----:B------:R-:W-:-:S02]  /*a250*/  ISETP.NE.AND P3, PT, R47, R46, PT ;  /* 0x0000002e2f00720c */ /* 0x000fc40003f65270 */
[----:B------:R-:W-:Y:S02]  /*a260*/  ISETP.GE.U32.AND P0, PT, R24, R61, PT ;  /* 0x0000003d1800720c */ /* 0x000fe40003f06070 */
[----:B------:R-:W-:Y:S02]  /*a270*/  PRMT R19, R65, 0x9910, RZ ;  /* 0x0000991041137816 */ /* 0x000fe400000000ff */
[----:B------:R-:W-:Y:S02]  /*a280*/  PRMT R46, R14, 0x9910, RZ ;  /* 0x000099100e2e7816 */ /* 0x000fe400000000ff */
[----:B------:R-:W-:Y:S02]  /*a290*/  ISETP.GE.AND.EX P0, PT, R20, RZ, PT, P0 ;  /* 0x000000ff1400720c */ /* 0x000fe40003f06300 */
[----:B------:R-:W-:Y:S02]  /*a2a0*/  ISETP.NE.AND P4, PT, R46, R19, PT ;  /* 0x000000132e00720c */ /* 0x000fe40003f85270 */
[----:B------:R-:W-:-:S02]  /*a2b0*/  SEL R18, RZ, 0xffffffff, !P2 ;  /* 0xffffffffff127807 */ /* 0x000fc40005000000 */
[----:B------:R-:W-:Y:S02]  /*a2c0*/  @!P5 SEL R18, RZ, 0xffffffff, P0 ;  /* 0xffffffffff12d807 */ /* 0x000fe40000000000 */
[----:B------:R-:W-:Y:S02]  /*a2d0*/  PRMT R47, R64, 0x9910, RZ ;  /* 0x00009910402f7816 */ /* 0x000fe400000000ff */
[----:B------:R-:W-:Y:S02]  /*a2e0*/  PRMT R48, R15, 0x9910, RZ ;  /* 0x000099100f307816 */ /* 0x000fe400000000ff */
[----:B------:R-:W-:Y:S02]  /*a2f0*/  ISETP.GE.U32.AND P0, PT, R28, R61, PT ;  /* 0x0000003d1c00720c */ /* 0x000fe40003f06070 */
[----:B------:R-:W-:Y:S02]  /*a300*/  ISETP.GT.AND P6, PT, R46, R19, PT ;  /* 0x000000132e00720c */ /* 0x000fe40003fc4270 */
[----:B------:R-:W-:-:S02]  /*a310*/  ISETP.NE.AND P5, PT, R48, R47, PT ;  /* 0x0000002f3000720c */ /* 0x000fc40003fa5270 */
[----:B------:R-:W-:Y:S02]  /*a320*/  ISETP.GE.AND.EX P0, PT, R27, RZ, PT, P0 ;  /* 0x000000ff1b00720c */ /* 0x000fe40003f06300 */
[----:B------:R-:W-:Y:S02]  /*a330*/  LOP3.LUT R18, R18, 0x1, RZ, 0xc0, !PT ;  /* 0x0000000112127812 */ /* 0x000fe400078ec0ff */
[----:B------:R-:W-:Y:S02]  /*a340*/  SEL R46, RZ, 0xffffffff, !P6 ;  /* 0xffffffffff2e7807 */ /* 0x000fe40007000000 */
[----:B------:R-:W-:Y:S02]  /*a350*/  SEL R19, RZ, 0xffffffff, !P1 ;  /* 0xffffffffff137807 */ /* 0x000fe40004800000 */
[----:B------:R-:W-:Y:S02]  /*a360*/  @!P4 SEL R46, RZ, 0xffffffff, P0 ;  /* 0xffffffffff2ec807 */ /* 0x000fe40000000000 */
[----:B------:R-:W-:-:S02]  /*a370*/  ISETP.GE.U32.AND P2, PT, R26, R61, PT ;  /* 0x0000003d1a00720c */ /* 0x000fc40003f46070 */
[----:B------:R-:W-:Y:S02]  /*a380*/  ISETP.GE.U32.AND P1, PT, R30, R61, PT ;  /* 0x0000003d1e00720c */ /* 0x000fe40003f26070 */
[----:B------:R-:W-:Y:S02]  /*a390*/  ISETP.NE.U32.AND P0, PT, R18, 0x1, PT ;  /* 0x000000011200780c */ /* 0x000fe40003f05070 */
[----:B------:R-:W-:Y:S02]  /*a3a0*/  IADD3 R18, R61, c[0x0][0x184], RZ ;  /* 0x000061003d127a10 */ /* 0x000fe40007ffe0ff */
[----:B------:R-:W-:Y:S02]  /*a3b0*/  ISETP.GT.AND P6, PT, R48, R47, PT ;  /* 0x0000002f3000720c */ /* 0x000fe40003fc4270 */
[----:B------:R-:W-:Y:S02]  /*a3c0*/  ISETP.GE.AND.EX P2, PT, R25, RZ, PT, P2 ;  /* 0x000000ff1900720c */ /* 0x000fe40003f46320 */
[----:B------:R-:W-:-:S02]  /*a3d0*/  ISETP.GE.AND.EX P1, PT, R29, RZ, PT, P1 ;  /* 0x000000ff1d00720c */ /* 0x000fc40003f26310 */
[----:B------:R-:W-:Y:S02]  /*a3e0*/  ISETP.GE.U32.AND P4, PT, R18, c[0x0][0x17c], PT ;  /* 0x00005f0012007a0c */ /* 0x000fe40003f86070 */
[----:B------:R-:W-:Y:S02]  /*a3f0*/  SEL R47, RZ, 0xffffffff, !P6 ;  /* 0xffffffffff2f7807 */ /* 0x000fe40007000000 */
[----:B------:R-:W-:Y:S02]  /*a400*/  @!P3 SEL R19, RZ, 0xffffffff, P2 ;  /* 0xffffffffff13b807 */ /* 0x000fe40001000000 */
[----:B------:R-:W-:Y:S02]  /*a410*/  @!P5 SEL R47, RZ, 0xffffffff, P1 ;  /* 0xffffffffff2fd807 */ /* 0x000fe40000800000 */
[----:B------:R-:W-:Y:S02]  /*a420*/  LOP3.LUT R19, R19, 0x1, RZ, 0xc0, !PT ;  /* 0x0000000113137812 */ /* 0x000fe400078ec0ff */
[----:B------:R-:W-:-:S02]  /*a430*/  LOP3.LUT R46, R46, 0x1, RZ, 0xc0, !PT ;  /* 0x000000012e2e7812 */ /* 0x000fc400078ec0ff */
[----:B------:R-:W-:Y:S02]  /*a440*/  LOP3.LUT R47, R47, 0x1, RZ, 0xc0, !PT ;  /* 0x000000012f2f7812 */ /* 0x000fe400078ec0ff */
[----:B------:R-:W-:Y:S02]  /*a450*/  ISETP.NE.U32.AND P1, PT, R19, 0x1, PT ;  /* 0x000000011300780c */ /* 0x000fe40003f25070 */
[----:B------:R-:W-:Y:S02]  /*a460*/  ISETP.NE.U32.AND P2, PT, R46, 0x1, PT ;  /* 0x000000012e00780c */ /* 0x000fe40003f45070 */
[----:B------:R-:W-:Y:S02]  /*a470*/  ISETP.NE.U32.AND P3, PT, R47, 0x1, PT ;  /* 0x000000012f00780c */ /* 0x000fe40003f65070 */
[----:B------:R-:W-:Y:S02]  /*a480*/  SEL R16, R16, R63, !P0 ;  /* 0x0000003f10107207 */ /* 0x000fe40004000000 */
[----:B------:R-:W-:-:S02]  /*a490*/  SEL R21, R21, R62, !P1 ;  /* 0x0000003e15157207 */ /* 0x000fc40004800000 */
[----:B------:R-:W-:Y:S02]  /*a4a0*/  SEL R14, R14, R65, !P2 ;  /* 0x000000410e0e7207 */ /* 0x000fe40005000000 */
[----:B------:R-:W-:Y:S02]  /*a4b0*/  SEL R15, R15, R64, !P3 ;  /* 0x000000400f0f7207 */ /* 0x000fe40005800000 */
[-C--:B------:R-:W-:Y:S02]  /*a4c0*/  SEL R24, R24, R61.reuse, !P0 ;  /* 0x0000003d18187207 */ /* 0x080fe40004000000 */
[-C--:B------:R-:W-:Y:S02]  /*a4d0*/  SEL R26, R26, R61.reuse, !P1 ;  /* 0x0000003d1a1a7207 */ /* 0x080fe40004800000 */
[-C--:B------:R-:W-:Y:S02]  /*a4e0*/  SEL R28, R28, R61.reuse, !P2 ;  /* 0x0000003d1c1c7207 */ /* 0x080fe40005000000 */
[----:B------:R-:W-:-:S02]  /*a4f0*/  SEL R30, R30, R61, !P3 ;  /* 0x0000003d1e1e7207 */ /* 0x000fc40005800000 */
[----:B------:R-:W-:Y:S02]  /*a500*/  SEL R20, R20, RZ, !P0 ;  /* 0x000000ff14147207 */ /* 0x000fe40004000000 */
[----:B------:R-:W-:Y:S02]  /*a510*/  SEL R25, R25, RZ, !P1 ;  /* 0x000000ff19197207 */ /* 0x000fe40004800000 */
        /* <DEDUP_REMOVED lines=8> */
[----:B------:R-:W-:Y:S02]  /*a5a0*/  ISETP.GT.AND P2, PT, R46, R19, PT ;  /* 0x000000132e00720c */ /* 0x000fe40003f44270 */
[CC--:B------:R-:W-:Y:S02]  /*a5b0*/  ISETP.GT.AND P1, PT, R48.reuse, R47.reuse, PT ;  /* 0x0000002f3000720c */ /* 0x0c0fe40003f24270 */
[----:B------:R-:W-:Y:S02]  /*a5c0*/  ISETP.NE.AND P3, PT, R48, R47, PT ;  /* 0x0000002f3000720c */ /* 0x000fe40003f65270 */
[----:B------:R-:W-:-:S02]  /*a5d0*/  ISETP.GE.U32.AND P0, PT, R33, R18, PT ;  /* 0x000000122100720c */ /* 0x000fc40003f06070 */
[----:B------:R-:W-:Y:S02]  /*a5e0*/  PRMT R46, R68, 0x9910, RZ ;  /* 0x00009910442e7816 */ /* 0x000fe400000000ff */
[----:B------:R-:W-:Y:S02]  /*a5f0*/  PRMT R47, R11, 0x9910, RZ ;  /* 0x000099100b2f7816 */ /* 0x000fe400000000ff */
[----:B------:R-:W-:Y:S02]  /*a600*/  ISETP.GE.AND.EX P0, PT, R31, RZ, PT, P0 ;  /* 0x000000ff1f00720c */ /* 0x000fe40003f06300 */
[----:B------:R-:W-:Y:S02]  /*a610*/  ISETP.NE.AND P4, PT, R47, R46, PT ;  /* 0x0000002e2f00720c */ /* 0x000fe40003f85270 */
[----:B------:R-:W-:Y:S02]  /*a620*/  SEL R19, RZ, 0xffffffff, !P2 ;  /* 0xffffffffff137807 */ /* 0x000fe40005000000 */
[----:B------:R-:W-:-:S02]  /*a630*/  @!P5 SEL R19, RZ, 0xffffffff, P0 ;  /* 0xffffffffff13d807 */ /* 0x000fc40000000000 */
[----:B------:R-:W-:Y:S02]  /*a640*/  PRMT R48, R69, 0x9910, RZ ;  /* 0x0000991045307816 */ /* 0x000fe400000000ff */
[----:B------:R-:W-:Y:S02]  /*a650*/  PRMT R49, R10, 0x9910, RZ ;  /* 0x000099100a317816 */ /* 0x000fe400000000ff */
[----:B------:R-:W-:Y:S02]  /*a660*/  ISETP.GE.U32.AND P0, PT, R37, R18, PT ;  /* 0x000000122500720c */ /* 0x000fe40003f06070 */
[----:B------:R-:W-:Y:S02]  /*a670*/  ISETP.GT.AND P6, PT, R47, R46, PT ;  /* 0x0000002e2f00720c */ /* 0x000fe40003fc4270 */
[----:B------:R-:W-:Y:S02]  /*a680*/  ISETP.NE.AND P5, PT, R49, R48, PT ;  /* 0x000000303100720c */ /* 0x000fe40003fa5270 */
[----:B------:R-:W-:-:S02]  /*a690*/  ISETP.GE.AND.EX P0, PT, R34, RZ, PT, P0 ;  /* 0x000000ff2200720c */ /* 0x000fc40003f06300 */
[----:B------:R-:W-:Y:S02]  /*a6a0*/  LOP3.LUT R19, R19, 0x1, RZ, 0xc0, !PT ;  /* 0x0000000113137812 */ /* 0x000fe400078ec0ff */
[----:B------:R-:W-:Y:S02]  /*a6b0*/  SEL R47, RZ, 0xffffffff, !P6 ;  /* 0xffffffffff2f7807 */ /* 0x000fe40007000000 */
[----:B------:R-:W-:Y:S02]  /*a6c0*/  SEL R46, RZ, 0xffffffff, !P1 ;  /* 0xffffffffff2e7807 */ /* 0x000fe40004800000 */
[----:B------:R-:W-:Y:S02]  /*a6d0*/  @!P4 SEL R47, RZ, 0xffffffff, P0 ;  /* 0xffffffffff2fc807 */ /* 0x000fe40000000000 */
[-C--:B------:R-:W-:Y:S02]  /*a6e0*/  ISETP.GE.U32.AND P2, PT, R35, R18.reuse, PT ;  /* 0x000000122300720c */ /* 0x080fe40003f46070 */
[----:B------:R-:W-:-:S02]  /*a6f0*/  ISETP.GE.U32.AND P1, PT, R39, R18, PT ;  /* 0x000000122700720c */ /* 0x000fc40003f26070 */
[----:B------:R-:W-:Y:S02]  /*a700*/  ISETP.NE.U32.AND P0, PT, R19, 0x1, PT ;  /* 0x000000011300780c */ /* 0x000fe40003f05070 */
[----:B------:R-:W-:Y:S02]  /*a710*/  IADD3 R19, R18, c[0x0][0x184], RZ ;  /* 0x0000610012137a10 */ /* 0x000fe40007ffe0ff */
[----:B------:R-:W-:Y:S02]  /*a720*/  ISETP.GT.AND P6, PT, R49, R48, PT ;  /* 0x000000303100720c */ /* 0x000fe40003fc4270 */
[----:B------:R-:W-:Y:S02]  /*a730*/  ISETP.GE.AND.EX P2, PT, R32, RZ, PT, P2 ;  /* 0x000000ff2000720c */ /* 0x000fe40003f46320 */
[----:B------:R-:W-:Y:S02]  /*a740*/  ISETP.GE.AND.EX P1, PT, R36, RZ, PT, P1 ;  /* 0x000000ff2400720c */ /* 0x000fe40003f26310 */
[----:B------:R-:W-:-:S02]  /*a750*/  ISETP.GE.U32.AND P4, PT, R19, c[0x0][0x17c], PT ;  /* 0x00005f0013007a0c */ /* 0x000fc40003f86070 */
[----:B------:R-:W-:Y:S02]  /*a760*/  SEL R48, RZ, 0xffffffff, !P6 ;  /* 0xffffffffff307807 */ /* 0x000fe40007000000 */
[----:B------:R-:W-:Y:S02]  /*a770*/  @!P3 SEL R46, RZ, 0xffffffff, P2 ;  /* 0xffffffffff2eb807 */ /* 0x000fe40001000000 */
[----:B------:R-:W-:Y:S02]  /*a780*/  @!P5 SEL R48, RZ, 0xffffffff, P1 ;  /* 0xffffffffff30d807 */ /* 0x000fe40000800000 */
[----:B------:R-:W-:Y:S02]  /*a790*/  LOP3.LUT R46, R46, 0x1, RZ, 0xc0, !PT ;  /* 0x000000012e2e7812 */ /* 0x000fe400078ec0ff */
[----:B------:R-:W-:Y:S02]  /*a7a0*/  LOP3.LUT R47, R47, 0x1, RZ, 0xc0, !PT ;  /* 0x000000012f2f7812 */ /* 0x000fe400078ec0ff */
[----:B------:R-:W-:-:S02]  /*a7b0*/  LOP3.LUT R48, R48, 0x1, RZ, 0xc0, !PT ;  /* 0x0000000130307812 */ /* 0x000fc400078ec0ff */
[----:B------:R-:W-:Y:S02]  /*a7c0*/  ISETP.NE.U32.AND P1, PT, R46, 0x1, PT ;  /* 0x000000012e00780c */ /* 0x000fe40003f25070 */
[----:B------:R-:W-:Y:S02]  /*a7d0*/  ISETP.NE.U32.AND P2, PT, R47, 0x1, PT ;  /* 0x000000012f00780c */ /* 0x000fe40003f45070 */
[----:B------:R-:W-:Y:S02]  /*a7e0*/  ISETP.NE.U32.AND P3, PT, R48, 0x1, PT ;  /* 0x000000013000780c */ /* 0x000fe40003f65070 */
[----:B------:R-:W-:Y:S02]  /*a7f0*/  SEL R13, R13, R66, !P0 ;  /* 0x000000420d0d7207 */ /* 0x000fe40004000000 */
[----:B------:R-:W-:Y:S02]  /*a800*/  SEL R12, R12, R67, !P1 ;  /* 0x000000430c0c7207 */ /* 0x000fe40004800000 */
[----:B------:R-:W-:-:S02]  /*a810*/  SEL R11, R11, R68, !P2 ;  /* 0x000000440b0b7207 */ /* 0x000fc40005000000 */
[----:B------:R-:W-:Y:S02]  /*a820*/  SEL R10, R10, R69, !P3 ;  /* 0x000000450a0a7207 */ /* 0x000fe40005800000 */
[-C--:B------:R-:W-:Y:S02]  /*a830*/  SEL R33, R33, R18.reuse, !P0 ;  /* 0x0000001221217207 */ /* 0x080fe40004000000 */
[-C--:B------:R-:W-:Y:S02]  /*a840*/  SEL R35, R35, R18.reuse, !P1 ;  /* 0x0000001223237207 */ /* 0x080fe40004800000 */
[-C--:B------:R-:W-:Y:S02]  /*a850*/  SEL R37, R37, R18.reuse, !P2 ;  /* 0x0000001225257207 */ /* 0x080fe40005000000 */
[----:B------:R-:W-:Y:S02]  /*a860*/  SEL R39, R39, R18, !P3 ;  /* 0x0000001227277207 */ /* 0x000fe40005800000 */
[----:B------:R-:W-:-:S02]  /*a870*/  SEL R31, R31, RZ, !P0 ;  /* 0x000000ff1f1f7207 */ /* 0x000fc40004000000 */
[----:B------:R-:W-:Y:S02]  /*a880*/  SEL R32, R32, RZ, !P1 ;  /* 0x000000ff20207207 */ /* 0x000fe40004800000 */
[----:B------:R-:W-:Y:S02]  /*a890*/  SEL R34, R34, RZ, !P2 ;  /* 0x000000ff22227207 */ /* 0x000fe40005000000 */
[----:B------:R-:W-:Y:S01]  /*a8a0*/  SEL R36, R36, RZ, !P3 ;  /* 0x000000ff24247207 */ /* 0x000fe20005800000 */
[----:B------:R-:W-:Y:S05]  /*a8b0*/  @P4 BRA `(.L_x_2740) ;  /* 0x000006b000004947 */ /* 0x000fea0003800000 */
[----:B------:R-:W-:Y:S02]  /*a8c0*/  PRMT R18, R74, 0x9910, RZ ;  /* 0x000099104a127816 */ /* 0x000fe400000000ff */
[----:B------:R-:W-:Y:S02]  /*a8d0*/  PRMT R47, R9, 0x9910, RZ ;  /* 0x00009910092f7816 */ /* 0x000fe400000000ff */
[----:B------:R-:W-:Y:S02]  /*a8e0*/  PRMT R46, R75, 0x9910, RZ ;  /* 0x000099104b2e7816 */ /* 0x000fe400000000ff */
[----:B------:R-:W-:-:S02]  /*a8f0*/  ISETP.NE.AND P5, PT, R47, R18, PT ;  /* 0x000000122f00720c */ /* 0x000fc40003fa5270 */
[----:B------:R-:W-:Y:S02]  /*a900*/  PRMT R49, R8, 0x9910, RZ ;  /* 0x0000991008317816 */ /* 0x000fe400000000ff */
[----:B------:R-:W-:Y:S02]  /*a910*/  ISETP.GT.AND P2, PT, R47, R18, PT ;  /* 0x000000122f00720c */ /* 0x000fe40003f44270 */
[CC--:B------:R-:W-:Y:S02]  /*a920*/  ISETP.GT.AND P1, PT, R49.reuse, R46.reuse, PT ;  /* 0x0000002e3100720c */ /* 0x0c0fe40003f24270 */
[----:B------:R-:W-:Y:S02]  /*a930*/  ISETP.NE.AND P3, PT, R49, R46, PT ;  /* 0x0000002e3100720c */ /* 0x000fe40003f65270 */
[----:B------:R-:W-:Y:S02]  /*a940*/  ISETP.GE.U32.AND P0, PT, R40, R19, PT ;  /* 0x000000132800720c */ /* 0x000fe40003f06070 */
[----:B------:R-:W-:-:S02]  /*a950*/  PRMT R46, R76, 0x9910, RZ ;  /* 0x000099104c2e7816 */ /* 0x000fc400000000ff */
[----:B------:R-:W-:Y:S02]  /*a960*/  PRMT R47, R7, 0x9910, RZ ;  /* 0x00009910072f7816 */ /* 0x000fe400000000ff */
[----:B------:R-:W-:Y:S02]  /*a970*/  ISETP.GE.AND.EX P0, PT, R38, RZ, PT, P0 ;  /* 0x000000ff2600720c */ /* 0x000fe40003f06300 */
[----:B------:R-:W-:Y:S02]  /*a980*/  PRMT R48, R77, 0x9910, RZ ;  /* 0x000099104d307816 */ /* 0x000fe400000000ff */
[----:B------:R-:W-:Y:S02]  /*a990*/  PRMT R49, R6, 0x9910, RZ ;  /* 0x0000991006317816 */ /* 0x000fe400000000ff */
[----:B------:R-:W-:Y:S02]  /*a9a0*/  ISETP.NE.AND P4, PT, R47, R46, PT ;  /* 0x0000002e2f00720c */ /* 0x000fe40003f85270 */
[----:B------:R-:W-:-:S02]  /*a9b0*/  SEL R18, RZ, 0xffffffff, !P2 ;  /* 0xffffffffff127807 */ /* 0x000fc40005000000 */
[----:B------:R-:W-:Y:S02]  /*a9c0*/  @!P5 SEL R18, RZ, 0xffffffff, P0 ;  /* 0xffffffffff12d807 */ /* 0x000fe40000000000 */
[----:B------:R-:W-:Y:S02]  /*a9d0*/  ISETP.GT.AND P6, PT, R47, R46, PT ;  /* 0x0000002e2f00720c */ /* 0x000fe40003fc4270 */
[----:B------:R-:W-:Y:S02]  /*a9e0*/  ISETP.NE.AND P5, PT, R49, R48, PT ;  /* 0x000000303100720c */ /* 0x000fe40003fa5270 */
[----:B------:R-:W-:Y:S02]  /*a9f0*/  ISETP.GE.U32.AND P0, PT, R44, R19, PT ;  /* 0x000000132c00720c */ /* 0x000fe40003f06070 */
[----:B------:R-:W-:Y:S02]  /*aa00*/  SEL R46, RZ, 0xffffffff, !P1 ;  /* 0xffffffffff2e7807 */ /* 0x000fe40004800000 */
[----:B------:R-:W-:-:S02]  /*aa10*/  SEL R47, RZ, 0xffffffff, !P6 ;  /* 0xffffffffff2f7807 */ /* 0x000fc40007000000 */
[-C--:B------:R-:W-:Y:S02]  /*aa20*/  ISETP.GE.U32.AND P2, PT, R42, R19.reuse, PT ;  /* 0x000000132a00720c */ /* 0x080fe40003f46070 */
[----:B------:R-:W-:Y:S02]  /*aa30*/  ISETP.GE.U32.AND P1, PT, R52, R19, PT ;  /* 0x000000133400720c */ /* 0x000fe40003f26070 */
[----:B------:R-:W-:Y:S02]  /*aa40*/  ISETP.GT.AND P6, PT, R49, R48, PT ;  /* 0x000000303100720c */ /* 0x000fe40003fc4270 */
[----:B------:R-:W-:Y:S02]  /*aa50*/  ISETP.GE.AND.EX P0, PT, R43, RZ, PT, P0 ;  /* 0x000000ff2b00720c */ /* 0x000fe40003f06300 */
[----:B------:R-:W-:Y:S02]  /*aa60*/  IADD3 R49, R19, c[0x0][0x184], RZ ;  /* 0x0000610013317a10 */ /* 0x000fe40007ffe0ff */
[----:B------:R-:W-:-:S02]  /*aa70*/  ISETP.GE.AND.EX P2, PT, R41, RZ, PT, P2 ;  /* 0x000000ff2900720c */ /* 0x000fc40003f46320 */
[----:B------:R-:W-:Y:S02]  /*aa80*/  ISETP.GE.AND.EX P1, PT, R45, RZ, PT, P1 ;  /* 0x000000ff2d00720c */ /* 0x000fe40003f26310 */
[----:B------:R-:W-:Y:S02]  /*aa90*/  @!P4 SEL R47, RZ, 0xffffffff, P0 ;  /* 0xffffffffff2fc807 */ /* 0x000fe40000000000 */
[----:B------:R-:W-:Y:S02]  /*aaa0*/  ISETP.GE.U32.AND P4, PT, R49, c[0x0][0x17c], PT ;  /* 0x00005f0031007a0c */ /* 0x000fe40003f86070 */
[----:B------:R-:W-:Y:S02]  /*aab0*/  SEL R48, RZ, 0xffffffff, !P6 ;  /* 0xffffffffff307807 */ /* 0x000fe40007000000 */
[----:B------:R-:W-:Y:S02]  /*aac0*/  @!P3 SEL R46, RZ, 0xffffffff, P2 ;  /* 0xffffffffff2eb807 */ /* 0x000fe40001000000 */
[----:B------:R-:W-:-:S02]  /*aad0*/  @!P5 SEL R48, RZ, 0xffffffff, P1 ;  /* 0xffffffffff30d807 */ /* 0x000fc40000800000 */
[----:B------:R-:W-:Y:S02]  /*aae0*/  LOP3.LUT R18, R18, 0x1, RZ, 0xc0, !PT ;  /* 0x0000000112127812 */ /* 0x000fe400078ec0ff */
[----:B------:R-:W-:Y:S02]  /*aaf0*/  LOP3.LUT R46, R46, 0x1, RZ, 0xc0, !PT ;  /* 0x000000012e2e7812 */ /* 0x000fe400078ec0ff */
[----:B------:R-:W-:Y:S02]  /*ab00*/  LOP3.LUT R47, R47, 0x1, RZ, 0xc0, !PT ;  /* 0x000000012f2f7812 */ /* 0x000fe400078ec0ff */
[----:B------:R-:W-:Y:S02]  /*ab10*/  LOP3.LUT R48, R48, 0x1, RZ, 0xc0, !PT ;  /* 0x0000000130307812 */ /* 0x000fe400078ec0ff */
[----:B------:R-:W-:Y:S02]  /*ab20*/  ISETP.NE.U32.AND P0, PT, R18, 0x1, PT ;  /* 0x000000011200780c */ /* 0x000fe40003f05070 */
[----:B------:R-:W-:-:S02]  /*ab30*/  ISETP.NE.U32.AND P1, PT, R46, 0x1, PT ;  /* 0x000000012e00780c */ /* 0x000fc40003f25070 */
[----:B------:R-:W-:Y:S02]  /*ab40*/  ISETP.NE.U32.AND P2, PT, R47, 0x1, PT ;  /* 0x000000012f00780c */ /* 0x000fe40003f45070 */
[----:B------:R-:W-:Y:S02]  /*ab50*/  ISETP.NE.U32.AND P3, PT, R48, 0x1, PT ;  /* 0x000000013000780c */ /* 0x000fe40003f65070 */
[----:B------:R-:W-:Y:S02]  /*ab60*/  SEL R9, R9, R74, !P0 ;  /* 0x0000004a09097207 */ /* 0x000fe40004000000 */
[----:B------:R-:W-:Y:S02]  /*ab70*/  SEL R8, R8, R75, !P1 ;  /* 0x0000004b08087207 */ /* 0x000fe40004800000 */
[----:B------:R-:W-:Y:S02]  /*ab80*/  SEL R7, R7, R76, !P2 ;  /* 0x0000004c07077207 */ /* 0x000fe40005000000 */
[----:B------:R-:W-:-:S02]  /*ab90*/  SEL R6, R6, R77, !P3 ;  /* 0x0000004d06067207 */ /* 0x000fc40005800000 */
[-C--:B------:R-:W-:Y:S02]  /*aba0*/  SEL R40, R40, R19.reuse, !P0 ;  /* 0x0000001328287207 */ /* 0x080fe40004000000 */
[-C--:B------:R-:W-:Y:S02]  /*abb0*/  SEL R42, R42, R19.reuse, !P1 ;  /* 0x000000132a2a7207 */ /* 0x080fe40004800000 */
[-C--:B------:R-:W-:Y:S02]  /*abc0*/  SEL R44, R44, R19.reuse, !P2 ;  /* 0x000000132c2c7207 */ /* 0x080fe40005000000 */
[----:B------:R-:W-:Y:S02]  /*abd0*/  SEL R52, R52, R19, !P3 ;  /* 0x0000001334347207 */ /* 0x000fe40005800000 */
[----:B------:R-:W-:Y:S02]  /*abe0*/  SEL R38, R38, RZ, !P0 ;  /* 0x000000ff26267207 */ /* 0x000fe40004000000 */
[----:B------:R-:W-:-:S02]  /*abf0*/  SEL R41, R41, RZ, !P1 ;  /* 0x000000ff29297207 */ /* 0x000fc40004800000 */
        /* <DEDUP_REMOVED lines=8> */
[----:B------:R-:W-:Y:S02]  /*ac80*/  ISETP.GE.U32.AND P0, PT, R56, R49, PT ;  /* 0x000000313800720c */ /* 0x000fe40003f06070 */
[----:B------:R-:W-:Y:S02]  /*ac90*/  ISETP.GT.AND P2, PT, R19, R18, PT ;  /* 0x000000121300720c */ /* 0x000fe40003f44270 */
[CC--:B------:R-:W-:Y:S02]  /*aca0*/  ISETP.GT.AND P1, PT, R47.reuse, R46.reuse, PT ;  /* 0x0000002e2f00720c */ /* 0x0c0fe40003f24270 */
[----:B------:R-:W-:Y:S02]  /*acb0*/  ISETP.NE.AND P3, PT, R47, R46, PT ;  /* 0x0000002e2f00720c */ /* 0x000fe40003f65270 */
[----:B------:R-:W-:Y:S02]  /*acc0*/  ISETP.GE.AND.EX P0, PT, R55, RZ, PT, P0 ;  /* 0x000000ff3700720c */ /* 0x000fe40003f06300 */
[----:B------:R-:W-:-:S02]  /*acd0*/  PRMT R19, R73, 0x9910, RZ ;  /* 0x0000991049137816 */ /* 0x000fc400000000ff */
[----:B------:R-:W-:Y:S02]  /*ace0*/  PRMT R46, R0, 0x9910, RZ ;  /* 0x00009910002e7816 */ /* 0x000fe400000000ff */
[----:B------:R-:W-:Y:S02]  /*acf0*/  PRMT R47, R72, 0x9910, RZ ;  /* 0x00009910482f7816 */ /* 0x000fe400000000ff */
[----:B------:R-:W-:Y:S02]  /*ad00*/  PRMT R48, R3, 0x9910, RZ ;  /* 0x0000991003307816 */ /* 0x000fe400000000ff */
[----:B------:R-:W-:Y:S02]  /*ad10*/  SEL R18, RZ, 0xffffffff, !P2 ;  /* 0xffffffffff127807 */ /* 0x000fe40005000000 */
[----:B------:R-:W-:Y:S02]  /*ad20*/  @!P5 SEL R18, RZ, 0xffffffff, P0 ;  /* 0xffffffffff12d807 */ /* 0x000fe40000000000 */
[----:B------:R-:W-:-:S02]  /*ad30*/  ISETP.NE.AND P4, PT, R46, R19, PT ;  /* 0x000000132e00720c */ /* 0x000fc40003f85270 */
[----:B------:R-:W-:Y:S02]  /*ad40*/  ISETP.NE.AND P5, PT, R48, R47, PT ;  /* 0x0000002f3000720c */ /* 0x000fe40003fa5270 */
[----:B------:R-:W-:Y:S02]  /*ad50*/  ISETP.GT.AND P6, PT, R46, R19, PT ;  /* 0x000000132e00720c */ /* 0x000fe40003fc4270 */
[----:B------:R-:W-:Y:S02]  /*ad60*/  SEL R19, RZ, 0xffffffff, !P1 ;  /* 0xffffffffff137807 */ /* 0x000fe40004800000 */
[-C--:B------:R-:W-:Y:S02]  /*ad70*/  ISETP.GE.U32.AND P2, PT, R58, R49.reuse, PT ;  /* 0x000000313a00720c */ /* 0x080fe40003f46070 */
[-C--:B------:R-:W-:Y:S02]  /*ad80*/  ISETP.GE.U32.AND P0, PT, R60, R49.reuse, PT ;  /* 0x000000313c00720c */ /* 0x080fe40003f06070 */
[----:B------:R-:W-:-:S02]  /*ad90*/  ISETP.GE.U32.AND P1, PT, R54, R49, PT ;  /* 0x000000313600720c */ /* 0x000fc40003f26070 */
[----:B------:R-:W-:Y:S02]  /*ada0*/  SEL R46, RZ, 0xffffffff, !P6 ;  /* 0xffffffffff2e7807 */ /* 0x000fe40007000000 */
[----:B------:R-:W-:Y:S02]  /*adb0*/  ISETP.GT.AND P6, PT, R48, R47, PT ;  /* 0x0000002f3000720c */ /* 0x000fe40003fc4270 */
[----:B------:R-:W-:Y:S02]  /*adc0*/  ISETP.GE.AND.EX P2, PT, R57, RZ, PT, P2 ;  /* 0x000000ff3900720c */ /* 0x000fe40003f46320 */
[----:B------:R-:W-:Y:S02]  /*add0*/  ISETP.GE.AND.EX P0, PT, R59, RZ, PT, P0 ;  /* 0x000000ff3b00720c */ /* 0x000fe40003f06300 */
[----:B------:R-:W-:Y:S02]  /*ade0*/  ISETP.GE.AND.EX P1, PT, R53, RZ, PT, P1 ;  /* 0x000000ff3500720c */ /* 0x000fe40003f26310 */
[----:B------:R-:W-:-:S02]  /*adf0*/  SEL R47, RZ, 0xffffffff, !P6 ;  /* 0xffffffffff2f7807 */ /* 0x000fc40007000000 */
[----:B------:R-:W-:Y:S02]  /*ae00*/  @!P3 SEL R19, RZ, 0xffffffff, P2 ;  /* 0xffffffffff13b807 */ /* 0x000fe40001000000 */
[----:B------:R-:W-:Y:S02]  /*ae10*/  @!P4 SEL R46, RZ, 0xffffffff, P0 ;  /* 0xffffffffff2ec807 */ /* 0x000fe40000000000 */
[----:B------:R-:W-:Y:S02]  /*ae20*/  @!P5 SEL R47, RZ, 0xffffffff, P1 ;  /* 0xffffffffff2fd807 */ /* 0x000fe40000800000 */
[----:B------:R-:W-:Y:S02]  /*ae30*/  LOP3.LUT R18, R18, 0x1, RZ, 0xc0, !PT ;  /* 0x0000000112127812 */ /* 0x000fe400078ec0ff */
[----:B------:R-:W-:Y:S02]  /*ae40*/  LOP3.LUT R19, R19, 0x1, RZ, 0xc0, !PT ;  /* 0x0000000113137812 */ /* 0x000fe400078ec0ff */
[----:B------:R-:W-:-:S02]  /*ae50*/  LOP3.LUT R46, R46, 0x1, RZ, 0xc0, !PT ;  /* 0x000000012e2e7812 */ /* 0x000fc400078ec0ff */
[----:B------:R-:W-:Y:S02]  /*ae60*/  LOP3.LUT R47, R47, 0x1, RZ, 0xc0, !PT ;  /* 0x000000012f2f7812 */ /* 0x000fe400078ec0ff */
[----:B------:R-:W-:Y:S02]  /*ae70*/  ISETP.NE.U32.AND P0, PT, R18, 0x1, PT ;  /* 0x000000011200780c */ /* 0x000fe40003f05070 */
[----:B------:R-:W-:Y:S02]  /*ae80*/  ISETP.NE.U32.AND P1, PT, R19, 0x1, PT ;  /* 0x000000011300780c */ /* 0x000fe40003f25070 */
[----:B------:R-:W-:Y:S02]  /*ae90*/  ISETP.NE.U32.AND P2, PT, R46, 0x1, PT ;  /* 0x000000012e00780c */ /* 0x000fe40003f45070 */
[----:B------:R-:W-:Y:S02]  /*aea0*/  ISETP.NE.U32.AND P3, PT, R47, 0x1, PT ;  /* 0x000000012f00780c */ /* 0x000fe40003f65070 */
[----:B------:R-:W-:-:S02]  /*aeb0*/  SEL R5, R5, R70, !P0 ;  /* 0x0000004605057207 */ /* 0x000fc40004000000 */
[----:B------:R-:W-:Y:S02]  /*aec0*/  SEL R4, R4, R71, !P1 ;  /* 0x0000004704047207 */ /* 0x000fe40004800000 */
[----:B------:R-:W-:Y:S02]  /*aed0*/  SEL R0, R0, R73, !P2 ;  /* 0x0000004900007207 */ /* 0x000fe40005000000 */
[----:B------:R-:W-:Y:S02]  /*aee0*/  SEL R3, R3, R72, !P3 ;  /* 0x0000004803037207 */ /* 0x000fe40005800000 */
[-C--:B------:R-:W-:Y:S02]  /*aef0*/  SEL R56, R56, R49.reuse, !P0 ;  /* 0x0000003138387207 */ /* 0x080fe40004000000 */
[-C--:B------:R-:W-:Y:S02]  /*af00*/  SEL R58, R58, R49.reuse, !P1 ;  /* 0x000000313a3a7207 */ /* 0x080fe40004800000 */
[----:B------:R-:W-:-:S02]  /*af10*/  SEL R60, R60, R49, !P2 ;  /* 0x000000313c3c7207 */ /* 0x000fc40005000000 */
[----:B------:R-:W-:Y:S02]  /*af20*/  SEL R54, R54, R49, !P3 ;  /* 0x0000003136367207 */ /* 0x000fe40005800000 */
[----:B------:R-:W-:Y:S02]  /*af30*/  SEL R55, R55, RZ, !P0 ;  /* 0x000000ff37377207 */ /* 0x000fe40004000000 */
[----:B------:R-:W-:Y:S02]  /*af40*/  SEL R57, R57, RZ, !P1 ;  /* 0x000000ff39397207 */ /* 0x000fe40004800000 */
[----:B------:R-:W-:Y:S02]  /*af50*/  SEL R59, R59, RZ, !P2 ;  /* 0x000000ff3b3b7207 */ /* 0x000fe40005000000 */
[----:B------:R-:W-:Y:S02]  /*af60*/  SEL R53, R53, RZ, !P3 ;  /* 0x000000ff35357207 */ /* 0x000fe40005800000 */
.L_x_2740:
[----:B------:R-:W-:Y:S05]  /*af70*/  BSYNC B0 ;  /* 0x0000000000007941 */ /* 0x000fea0003800000 */
.L_x_2739:
[----:B------:R-:W-:Y:S02]  /*af80*/  PRMT R18, R13, 0x9910, RZ ;  /* 0x000099100d127816 */ /* 0x000fe400000000ff */
[----:B------:R-:W-:-:S02]  /*af90*/  PRMT R19, R16, 0x9910, RZ ;  /* 0x0000991010137816 */ /* 0x000fc400000000ff */
[----:B------:R-:W-:Y:S02]  /*afa0*/  PRMT R46, R12, 0x9910, RZ ;  /* 0x000099100c2e7816 */ /* 0x000fe400000000ff */
[-C--:B------:R-:W-:Y:S02]  /*afb0*/  ISETP.NE.AND P5, PT, R19, R18.reuse, PT ;  /* 0x000000121300720c */ /* 0x080fe40003fa5270 */
[----:B------:R-:W-:Y:S02]  /*afc0*/  PRMT R47, R21, 0x9910, RZ ;  /* 0x00009910152f7816 */ /* 0x000fe400000000ff */
[----:B------:R-:W-:Y:S02]  /*afd0*/  ISETP.GE.U32.AND P0, PT, R24, R33, PT ;  /* 0x000000211800720c */ /* 0x000fe40003f06070 */
[----:B------:R-:W-:Y:S02]  /*afe0*/  ISETP.GT.AND P2, PT, R19, R18, PT ;  /* 0x000000121300720c */ /* 0x000fe40003f44270 */
[----:B------:R-:W-:-:S02]  /*aff0*/  ISETP.GT.AND P1, PT, R47, R46, PT ;  /* 0x0000002e2f00720c */ /* 0x000fc40003f24270 */
[----:B------:R-:W-:Y:S02]  /*b000*/  ISETP.NE.AND P3, PT, R47, R46, PT ;  /* 0x0000002e2f00720c */ /* 0x000fe40003f65270 */
[----:B------:R-:W-:Y:S02]  /*b010*/  ISETP.GE.AND.EX P0, PT, R20, R31, PT, P0 ;  /* 0x0000001f1400720c */ /* 0x000fe40003f06300 */
[----:B------:R-:W-:Y:S02]  /*b020*/  PRMT R19, R11, 0x9910, RZ ;  /* 0x000099100b137816 */ /* 0x000fe400000000ff */
[----:B------:R-:W-:Y:S02]  /*b030*/  PRMT R46, R14, 0x9910, RZ ;  /* 0x000099100e2e7816 */ /* 0x000fe400000000ff */
[----:B------:R-:W-:Y:S02]  /*b040*/  PRMT R47, R10, 0x9910, RZ ;  /* 0x000099100a2f7816 */ /* 0x000fe400000000ff */
[----:B------:R-:W-:-:S02]  /*b050*/  PRMT R48, R15, 0x9910, RZ ;  /* 0x000099100f307816 */ /* 0x000fc400000000ff */
[----:B------:R-:W-:Y:S02]  /*b060*/  SEL R18, RZ, 0xffffffff, !P2 ;  /* 0xffffffffff127807 */ /* 0x000fe40005000000 */
[----:B------:R-:W-:Y:S02]  /*b070*/  @!P5 SEL R18, RZ, 0xffffffff, P0 ;  /* 0xffffffffff12d807 */ /* 0x000fe40000000000 */
[----:B------:R-:W-:Y:S02]  /*b080*/  ISETP.NE.AND P4, PT, R46, R19, PT ;  /* 0x000000132e00720c */ /* 0x000fe40003f85270 */
[----:B------:R-:W-:Y:S02]  /*b090*/  ISETP.NE.AND P5, PT, R48, R47, PT ;  /* 0x0000002f3000720c */ /* 0x000fe40003fa5270 */
[----:B------:R-:W-:Y:S02]  /*b0a0*/  ISETP.GT.AND P6, PT, R46, R19, PT ;  /* 0x000000132e00720c */ /* 0x000fe40003fc4270 */
[----:B------:R-:W-:-:S02]  /*b0b0*/  SEL R19, RZ, 0xffffffff, !P1 ;  /* 0xffffffffff137807 */ /* 0x000fc40004800000 */
[----:B------:R-:W-:Y:S02]  /*b0c0*/  ISETP.GE.U32.AND P0, PT, R28, R37, PT ;  /* 0x000000251c00720c */ /* 0x000fe40003f06070 */
[----:B------:R-:W-:Y:S02]  /*b0d0*/  ISETP.GE.U32.AND P1, PT, R30, R39, PT ;  /* 0x000000271e00720c */ /* 0x000fe40003f26070 */
[----:B------:R-:W-:Y:S02]  /*b0e0*/  SEL R46, RZ, 0xffffffff, !P6 ;  /* 0xffffffffff2e7807 */ /* 0x000fe40007000000 */
[----:B------:R-:W-:Y:S02]  /*b0f0*/  ISETP.GT.AND P6, PT, R48, R47, PT ;  /* 0x0000002f3000720c */ /* 0x000fe40003fc4270 */
[----:B------:R-:W-:Y:S02]  /*b100*/  ISETP.GE.AND.EX P0, PT, R27, R34, PT, P0 ;  /* 0x000000221b00720c */ /* 0x000fe40003f06300 */
[----:B------:R-:W-:-:S02]  /*b110*/  ISETP.GE.AND.EX P1, PT, R29, R36, PT, P1 ;  /* 0x000000241d00720c */ /* 0x000fc40003f26310 */
[----:B------:R-:W-:Y:S02]  /*b120*/  ISETP.GE.U32.AND P2, PT, R26, R35, PT ;  /* 0x000000231a00720c */ /* 0x000fe40003f46070 */
[----:B------:R-:W-:Y:S02]  /*b130*/  SEL R47, RZ, 0xffffffff, !P6 ;  /* 0xffffffffff2f7807 */ /* 0x000fe40007000000 */
[----:B------:R-:W-:Y:S02]  /*b140*/  @!P4 SEL R46, RZ, 0xffffffff, P0 ;  /* 0xffffffffff2ec807 */ /* 0x000fe40000000000 */
[----:B------:R-:W-:Y:S02]  /*b150*/  @!P5 SEL R47, RZ, 0xffffffff, P1 ;  /* 0xffffffffff2fd807 */ /* 0x000fe40000800000 */
[----:B------:R-:W-:Y:S02]  /*b160*/  LOP3.LUT R18, R18, 0x1, RZ, 0xc0, !PT ;  /* 0x0000000112127812 */ /* 0x000fe400078ec0ff */
[----:B------:R-:W-:-:S02]  /*b170*/  ISETP.GE.AND.EX P2, PT, R25, R32, PT, P2 ;  /* 0x000000201900720c */ /* 0x000fc40003f46320 */
[----:B------:R-:W-:Y:S02]  /*b180*/  LOP3.LUT R46, R46, 0x1, RZ, 0xc0, !PT ;  /* 0x000000012e2e7812 */ /* 0x000fe400078ec0ff */
[----:B------:R-:W-:Y:S02]  /*b190*/  LOP3.LUT R47, R47, 0x1, RZ, 0xc0, !PT ;  /* 0x000000012f2f7812 */ /* 0x000fe400078ec0ff */
[----:B------:R-:W-:Y:S02]  /*b1a0*/  ISETP.NE.U32.AND P0, PT, R18, 0x1, PT ;  /* 0x000000011200780c */ /* 0x000fe40003f05070 */
[----:B------:R-:W-:Y:S02]  /*b1b0*/  @!P3 SEL R19, RZ, 0xffffffff, P2 ;  /* 0xffffffffff13b807 */ /* 0x000fe40001000000 */
[----:B------:R-:W-:Y:S02]  /*b1c0*/  ISETP.NE.U32.AND P2, PT, R46, 0x1, PT ;  /* 0x000000012e00780c */ /* 0x000fe40003f45070 */
[----:B------:R-:W-:-:S02]  /*b1d0*/  ISETP.NE.U32.AND P3, PT, R47, 0x1, PT ;  /* 0x000000012f00780c */ /* 0x000fc40003f65070 */
[----:B------:R-:W-:Y:S02]  /*b1e0*/  SEL R16, R16, R13, !P0 ;  /* 0x0000000d10107207 */ /* 0x000fe40004000000 */
[----:B------:R-:W-:Y:S02]  /*b1f0*/  LOP3.LUT R19, R19, 0x1, RZ, 0xc0, !PT ;  /* 0x0000000113137812 */ /* 0x000fe400078ec0ff */
[----:B------:R-:W-:Y:S02]  /*b200*/  SEL R14, R14, R11, !P2 ;  /* 0x0000000b0e0e7207 */ /* 0x000fe40005000000 */
[----:B------:R-:W-:Y:S02]  /*b210*/  SEL R15, R15, R10, !P3 ;  /* 0x0000000a0f0f7207 */ /* 0x000fe40005800000 */
[----:B------:R-:W-:Y:S02]  /*b220*/  PRMT R10, R9, 0x9910, RZ ;  /* 0x00009910090a7816 */ /* 0x000fe400000000ff */
[----:B------:R-:W-:-:S02]  /*b230*/  PRMT R11, R16, 0x9910, RZ ;  /* 0x00009910100b7816 */ /* 0x000fc400000000ff */
[----:B------:R-:W-:Y:S02]  /*b240*/  ISETP.NE.U32.AND P1, PT, R19, 0x1, PT ;  /* 0x000000011300780c */ /* 0x000fe40003f25070 */
[----:B------:R-:W-:Y:S02]  /*b250*/  ISETP.NE.AND P5, PT, R11, R10, PT ;  /* 0x0000000a0b00720c */ /* 0x000fe40003fa5270 */
[----:B------:R-:W-:Y:S02]  /*b260*/  SEL R33, R24, R33, !P0 ;  /* 0x0000002118217207 */ /* 0x000fe40004000000 */
[----:B------:R-:W-:Y:S02]  /*b270*/  SEL R21, R21, R12, !P1 ;  /* 0x0000000c15157207 */ /* 0x000fe40004800000 */
[----:B------:R-:W-:Y:S02]  /*b280*/  SEL R31, R20, R31, !P0 ;  /* 0x0000001f141f7207 */ /* 0x000fe40004000000 */
[----:B------:R-:W-:-:S02]  /*b290*/  PRMT R12, R8, 0x9910, RZ ;  /* 0x00009910080c7816 */ /* 0x000fc400000000ff */
[----:B------:R-:W-:Y:S02]  /*b2a0*/  PRMT R13, R21, 0x9910, RZ ;  /* 0x00009910150d7816 */ /* 0x000fe400000000ff */
[----:B------:R-:W-:Y:S02]  /*b2b0*/  ISETP.GE.U32.AND P0, PT, R33, R40, PT ;  /* 0x000000282100720c */ /* 0x000fe40003f06070 */
[----:B------:R-:W-:Y:S02]  /*b2c0*/  SEL R24, R25, R32, !P1 ;  /* 0x0000002019187207 */ /* 0x000fe40004800000 */
[----:B------:R-:W-:Y:S02]  /*b2d0*/  SEL R25, R28, R37, !P2 ;  /* 0x000000251c197207 */ /* 0x000fe40005000000 */
[----:B------:R-:W-:Y:S02]  /*b2e0*/  SEL R20, R27, R34, !P2 ;  /* 0x000000221b147207 */ /* 0x000fe40005000000 */
[----:B------:R-:W-:-:S02]  /*b2f0*/  SEL R35, R26, R35, !P1 ;  /* 0x000000231a237207 */ /* 0x000fc40004800000 */
[----:B------:R-:W-:Y:S02]  /*b300*/  SEL R39, R30, R39, !P3 ;  /* 0x000000271e277207 */ /* 0x000fe40005800000 */
[----:B------:R-:W-:Y:S02]  /*b310*/  SEL R36, R29, R36, !P3 ;  /* 0x000000241d247207 */ /* 0x000fe40005800000 */
[----:B------:R-:W-:Y:S02]  /*b320*/  ISETP.GT.AND P2, PT, R11, R10, PT ;  /* 0x0000000a0b00720c */ /* 0x000fe40003f44270 */
[CC--:B------:R-:W-:Y:S02]  /*b330*/  ISETP.NE.AND P3, PT, R13.reuse, R12.reuse, PT ;  /* 0x0000000c0d00720c */ /* 0x0c0fe40003f65270 */
[----:B------:R-:W-:Y:S02]  /*b340*/  ISETP.GT.AND P1, PT, R13, R12, PT ;  /* 0x0000000c0d00720c */ /* 0x000fe40003f24270 */
[----:B------:R-:W-:-:S02]  /*b350*/  ISETP.GE.AND.EX P0, PT, R31, R38, PT, P0 ;  /* 0x000000261f00720c */ /* 0x000fc40003f06300 */
[----:B------:R-:W-:Y:S02]  /*b360*/  PRMT R13, R6, 0x9910, RZ ;  /* 0x00009910060d7816 */ /* 0x000fe400000000ff */
[----:B------:R-:W-:Y:S02]  /*b370*/  PRMT R18, R15, 0x9910, RZ ;  /* 0x000099100f127816 */ /* 0x000fe400000000ff */
[----:B------:R-:W-:Y:S02]  /*b380*/  SEL R10, RZ, 0xffffffff, !P2 ;  /* 0xffffffffff0a7807 */ /* 0x000fe40005000000 */
[----:B------:R-:W-:Y:S02]  /*b390*/  PRMT R11, R7, 0x9910, RZ ;  /* 0x00009910070b7816 */ /* 0x000fe400000000ff */
[----:B------:R-:W-:Y:S02]  /*b3a0*/  PRMT R12, R14, 0x9910, RZ ;  /* 0x000099100e0c7816 */ /* 0x000fe400000000ff */
[----:B------:R-:W-:-:S02]  /*b3b0*/  @!P5 SEL R10, RZ, 0xffffffff, P0 ;  /* 0xffffffffff0ad807 */ /* 0x000fc40000000000 */
[----:B------:R-:W-:Y:S02]  /*b3c0*/  ISETP.NE.AND P5, PT, R18, R13, PT ;  /* 0x0000000d1200720c */ /* 0x000fe40003fa5270 */
[CC--:B------:R-:W-:Y:S02]  /*b3d0*/  ISETP.NE.AND P4, PT, R12.reuse, R11.reuse, PT ;  /* 0x0000000b0c00720c */ /* 0x0c0fe40003f85270 */
[----:B------:R-:W-:Y:S02]  /*b3e0*/  ISETP.GT.AND P6, PT, R12, R11, PT ;  /* 0x0000000b0c00720c */ /* 0x000fe40003fc4270 */
[----:B------:R-:W-:Y:S02]  /*b3f0*/  SEL R11, RZ, 0xffffffff, !P1 ;  /* 0xffffffffff0b7807 */ /* 0x000fe40004800000 */
[----:B------:R-:W-:Y:S02]  /*b400*/  ISETP.GE.U32.AND P1, PT, R39, R52, PT ;  /* 0x000000342700720c */ /* 0x000fe40003f26070 */
[----:B------:R-:W-:-:S02]  /*b410*/  SEL R12, RZ, 0xffffffff, !P6 ;  /* 0xffffffffff0c7807 */ /* 0x000fc40007000000 */
[----:B------:R-:W-:Y:S02]  /*b420*/  ISETP.GE.U32.AND P2, PT, R35, R42, PT ;  /* 0x0000002a2300720c */ /* 0x000fe40003f46070 */
[----:B------:R-:W-:Y:S02]  /*b430*/  ISETP.GT.AND P6, PT, R18, R13, PT ;  /* 0x0000000d1200720c */ /* 0x000fe40003fc4270 */
[----:B------:R-:W-:Y:S02]  /*b440*/  ISETP.GE.U32.AND P0, PT, R25, R44, PT ;  /* 0x0000002c1900720c */ /* 0x000fe40003f06070 */
[----:B------:R-:W-:Y:S02]  /*b450*/  ISETP.GE.AND.EX P1, PT, R36, R45, PT, P1 ;  /* 0x0000002d2400720c */ /* 0x000fe40003f26310 */
[----:B------:R-:W-:Y:S02]  /*b460*/  ISETP.GE.AND.EX P2, PT, R24, R41, PT, P2 ;  /* 0x000000291800720c */ /* 0x000fe40003f46320 */
[----:B------:R-:W-:-:S02]  /*b470*/  SEL R13, RZ, 0xffffffff, !P6 ;  /* 0xffffffffff0d7807 */ /* 0x000fc40007000000 */
[----:B------:R-:W-:Y:S02]  /*b480*/  ISETP.GE.AND.EX P0, PT, R20, R43, PT, P0 ;  /* 0x0000002b1400720c */ /* 0x000fe40003f06300 */
[----:B------:R-:W-:Y:S02]  /*b490*/  @!P5 SEL R13, RZ, 0xffffffff, P1 ;  /* 0xffffffffff0dd807 */ /* 0x000fe40000800000 */
[----:B------:R-:W-:Y:S02]  /*b4a0*/  @!P3 SEL R11, RZ, 0xffffffff, P2 ;  /* 0xffffffffff0bb807 */ /* 0x000fe40001000000 */
[----:B------:R-:W-:Y:S02]  /*b4b0*/  @!P4 SEL R12, RZ, 0xffffffff, P0 ;  /* 0xffffffffff0cc807 */ /* 0x000fe40000000000 */
[----:B------:R-:W-:Y:S02]  /*b4c0*/  LOP3.LUT R13, R13, 0x1, RZ, 0xc0, !PT ;  /* 0x000000010d0d7812 */ /* 0x000fe400078ec0ff */
[----:B------:R-:W-:-:S02]  /*b4d0*/  LOP3.LUT R10, R10, 0x1, RZ, 0xc0, !PT ;  /* 0x000000010a0a7812 */ /* 0x000fc400078ec0ff */
[----:B------:R-:W-:Y:S02]  /*b4e0*/  LOP3.LUT R11, R11, 0x1, RZ, 0xc0, !PT ;  /* 0x000000010b0b7812 */ /* 0x000fe400078ec0ff */
[----:B------:R-:W-:Y:S02]  /*b4f0*/  LOP3.LUT R12, R12, 0x1, RZ, 0xc0, !PT ;  /* 0x000000010c0c7812 */ /* 0x000fe400078ec0ff */
[----:B------:R-:W-:Y:S02]  /*b500*/  ISETP.NE.U32.AND P3, PT, R13, 0x1, PT ;  /* 0x000000010d00780c */ /* 0x000fe40003f65070 */
[----:B------:R-:W-:Y:S02]  /*b510*/  ISETP.NE.U32.AND P0, PT, R10, 0x1, PT ;  /* 0x000000010a00780c */ /* 0x000fe40003f05070 */
[----:B------:R-:W-:Y:S02]  /*b520*/  ISETP.NE.U32.AND P1, PT, R11, 0x1, PT ;  /* 0x000000010b00780c */ /* 0x000fe40003f25070 */
[----:B------:R-:W-:-:S02]  /*b530*/  ISETP.NE.U32.AND P2, PT, R12, 0x1, PT ;  /* 0x000000010c00780c */ /* 0x000fc40003f45070 */
[----:B------:R-:W-:Y:S02]  /*b540*/  SEL R10, R15, R6, !P3 ;  /* 0x000000060f0a7207 */ /* 0x000fe40005800000 */
[----:B------:R-:W-:Y:S02]  /*b550*/  SEL R16, R16, R9, !P0 ;  /* 0x0000000910107207 */ /* 0x000fe40004000000 */
[----:B------:R-:W-:Y:S02]  /*b560*/  SEL R21, R21, R8, !P1 ;  /* 0x0000000815157207 */ /* 0x000fe40004800000 */
[----:B------:R-:W-:Y:S02]  /*b570*/  SEL R9, R14, R7, !P2 ;  /* 0x000000070e097207 */ /* 0x000fe40005000000 */
[----:B------:R-:W-:Y:S02]  /*b580*/  PRMT R8, R3, 0x9910, RZ ;  /* 0x0000991003087816 */ /* 0x000fe400000000ff */
[----:B------:R-:W-:-:S02]  /*b590*/  PRMT R11, R10, 0x9910, RZ ;  /* 0x000099100a0b7816 */ /* 0x000fc400000000ff */
[----:B------:R-:W-:Y:S02]  /*b5a0*/  PRMT R6, R5, 0x9910, RZ ;  /* 0x0000991005067816 */ /* 0x000fe400000000ff */
[----:B------:R-:W-:Y:S02]  /*b5b0*/  PRMT R7, R16, 0x9910, RZ ;  /* 0x0000991010077816 */ /* 0x000fe400000000ff */
[----:B------:R-:W-:Y:S02]  /*b5c0*/  SEL R29, R33, R40, !P0 ;  /* 0x00000028211d7207 */ /* 0x000fe40004000000 */
[----:B------:R-:W-:Y:S02]  /*b5d0*/  SEL R38, R31, R38, !P0 ;  /* 0x000000261f267207 */ /* 0x000fe40004000000 */
[----:B------:R-:W-:Y:S02]  /*b5e0*/  SEL R25, R25, R44, !P2 ;  /* 0x0000002c19197207 */ /* 0x000fe40005000000 */
[----:B------:R-:W-:-:S02]  /*b5f0*/  SEL R20, R20, R43, !P2 ;  /* 0x0000002b14147207 */ /* 0x000fc40005000000 */
[----:B------:R-:W-:Y:S02]  /*b600*/  ISETP.NE.AND P6, PT, R11, R8, PT ;  /* 0x000000080b00720c */ /* 0x000fe40003fc5270 */
[----:B------:R-:W-:Y:S02]  /*b610*/  SEL R15, R39, R52, !P3 ;  /* 0x00000034270f7207 */ /* 0x000fe40005800000 */
[CC--:B------:R-:W-:Y:S02]  /*b620*/  ISETP.NE.AND P4, PT, R7.reuse, R6.reuse, PT ;  /* 0x000000060700720c */ /* 0x0c0fe40003f85270 */
[----:B------:R-:W-:Y:S02]  /*b630*/  ISETP.GT.AND P2, PT, R7, R6, PT ;  /* 0x000000060700720c */ /* 0x000fe40003f44270 */
[----:B------:R-:W-:Y:S02]  /*b640*/  ISETP.GT.AND P0, PT, R11, R8, PT ;  /* 0x000000080b00720c */ /* 0x000fe40003f04270 */
[----:B------:R-:W-:-:S02]  /*b650*/  PRMT R7, R4, 0x9910, RZ ;  /* 0x0000991004077816 */ /* 0x000fc400000000ff */
[----:B------:R-:W-:Y:S02]  /*b660*/  PRMT R8, R21, 0x9910, RZ ;  /* 0x0000991015087816 */ /* 0x000fe400000000ff */
[----:B------:R-:W-:Y:S02]  /*b670*/  SEL R27, R35, R42, !P1 ;  /* 0x0000002a231b7207 */ /* 0x000fe40004800000 */
[----:B------:R-:W-:Y:S02]  /*b680*/  SEL R24, R24, R41, !P1 ;  /* 0x0000002918187207 */ /* 0x000fe40004800000 */
[----:B------:R-:W-:Y:S02]  /*b690*/  SEL R14, R36, R45, !P3 ;  /* 0x0000002d240e7207 */ /* 0x000fe40005800000 */
[----:B------:R-:W-:Y:S02]  /*b6a0*/  PRMT R12, R0, 0x9910, RZ ;  /* 0x00009910000c7816 */ /* 0x000fe400000000ff */
[----:B------:R-:W-:-:S02]  /*b6b0*/  PRMT R13, R9, 0x9910, RZ ;  /* 0x00009910090d7816 */ /* 0x000fc400000000ff */
[----:B------:R-:W-:Y:S02]  /*b6c0*/  ISETP.GE.U32.AND P1, PT, R15, R54, PT ;  /* 0x000000360f00720c */ /* 0x000fe40003f26070 */
[----:B------:R-:W-:Y:S02]  /*b6d0*/  SEL R6, RZ, 0xffffffff, !P2 ;  /* 0xffffffffff067807 */ /* 0x000fe40005000000 */
[CC--:B------:R-:W-:Y:S02]  /*b6e0*/  ISETP.NE.AND P5, PT, R8.reuse, R7.reuse, PT ;  /* 0x000000070800720c */ /* 0x0c0fe40003fa5270 */
[----:B------:R-:W-:Y:S02]  /*b6f0*/  ISETP.GT.AND P2, PT, R8, R7, PT ;  /* 0x000000070800720c */ /* 0x000fe40003f44270 */
[----:B------:R-:W-:Y:S02]  /*b700*/  ISETP.GE.AND.EX P1, PT, R14, R53, PT, P1 ;  /* 0x000000350e00720c */ /* 0x000fe40003f26310 */
[----:B------:R-:W-:-:S02]  /*b710*/  ISETP.NE.AND P3, PT, R13, R12, PT ;  /* 0x0000000c0d00720c */ /* 0x000fc40003f65270 */
[----:B------:R-:W-:Y:S02]  /*b720*/  SEL R11, RZ, 0xffffffff, !P0 ;  /* 0xffffffffff0b7807 */ /* 0x000fe40004000000 */
[----:B------:R-:W-:Y:S02]  /*b730*/  SEL R7, RZ, 0xffffffff, !P2 ;  /* 0xffffffffff077807 */ /* 0x000fe40005000000 */
[----:B------:R-:W-:Y:S02]  /*b740*/  ISETP.GE.U32.AND P2, PT, R29, R56, PT ;  /* 0x000000381d00720c */ /* 0x000fe40003f46070 */
[----:B------:R-:W-:Y:S02]  /*b750*/  ISETP.GE.U32.AND P0, PT, R27, R58, PT ;  /* 0x0000003a1b00720c */ /* 0x000fe40003f06070 */
[----:B------:R-:W-:Y:S02]  /*b760*/  @!P6 SEL R11, RZ, 0xffffffff, P1 ;  /* 0xffffffffff0be807 */ /* 0x000fe40000800000 */
[----:B------:R-:W-:-:S02]  /*b770*/  ISETP.GE.U32.AND P1, PT, R25, R60, PT ;  /* 0x0000003c1900720c */ /* 0x000fc40003f26070 */
[----:B------:R-:W-:Y:S02]  /*b780*/  ISETP.GE.AND.EX P2, PT, R38, R55, PT, P2 ;  /* 0x000000372600720c */ /* 0x000fe40003f46320 */
[----:B------:R-:W-:Y:S02]  /*b790*/  ISETP.GE.AND.EX P0, PT, R24, R57, PT, P0 ;  /* 0x000000391800720c */ /* 0x000fe40003f06300 */
[----:B------:R-:W-:Y:S02]  /*b7a0*/  ISETP.GT.AND P6, PT, R13, R12, PT ;  /* 0x0000000c0d00720c */ /* 0x000fe40003fc4270 */
[----:B------:R-:W-:Y:S02]  /*b7b0*/  ISETP.GE.AND.EX P1, PT, R20, R59, PT, P1 ;  /* 0x0000003b1400720c */ /* 0x000fe40003f26310 */
[----:B------:R-:W-:Y:S02]  /*b7c0*/  @!P4 SEL R6, RZ, 0xffffffff, P2 ;  /* 0xffffffffff06c807 */ /* 0x000fe40001000000 */
[----:B------:R-:W-:-:S02]  /*b7d0*/  @!P5 SEL R7, RZ, 0xffffffff, P0 ;  /* 0xffffffffff07d807 */ /* 0x000fc40000000000 */
[----:B------:R-:W-:Y:S02]  /*b7e0*/  SEL R8, RZ, 0xffffffff, !P6 ;  /* 0xffffffffff087807 */ /* 0x000fe40007000000 */
[----:B------:R-:W-:Y:S02]  /*b7f0*/  @!P3 SEL R8, RZ, 0xffffffff, P1 ;  /* 0xffffffffff08b807 */ /* 0x000fe40000800000 */
[----:B------:R-:W-:Y:S02]  /*b800*/  LOP3.LUT R6, R6, 0x1, RZ, 0xc0, !PT ;  /* 0x0000000106067812 */ /* 0x000fe400078ec0ff */
[----:B------:R-:W-:Y:S02]  /*b810*/  LOP3.LUT R7, R7, 0x1, RZ, 0xc0, !PT ;  /* 0x0000000107077812 */ /* 0x000fe400078ec0ff */
[----:B------:R-:W-:Y:S02]  /*b820*/  LOP3.LUT R11, R11, 0x1, RZ, 0xc0, !PT ;  /* 0x000000010b0b7812 */ /* 0x000fe400078ec0ff */
[----:B------:R-:W-:-:S02]  /*b830*/  LOP3.LUT R8, R8, 0x1, RZ, 0xc0, !PT ;  /* 0x0000000108087812 */ /* 0x000fc400078ec0ff */
[----:B------:R-:W-:Y:S02]  /*b840*/  ISETP.NE.U32.AND P0, PT, R6, 0x1, PT ;  /* 0x000000010600780c */ /* 0x000fe40003f05070 */
[----:B------:R-:W-:Y:S02]  /*b850*/  ISETP.NE.U32.AND P1, PT, R7, 0x1, PT ;  /* 0x000000010700780c */ /* 0x000fe40003f25070 */
        /* <DEDUP_REMOVED lines=8> */
[----:B------:R-:W-:Y:S02]  /*b8e0*/  SEL R19, R14, R53, !P3 ;  /* 0x000000350e137207 */ /* 0x000fe40005800000 */
[----:B------:R-:W-:-:S02]  /*b8f0*/  SEL R60, R25, R60, !P2 ;  /* 0x0000003c193c7207 */ /* 0x000fc40005000000 */
[----:B------:R-:W-:Y:S02]  /*b900*/  SEL R58, R27, R58, !P1 ;  /* 0x0000003a1b3a7207 */ /* 0x000fe40004800000 */
[----:B------:R-:W-:Y:S02]  /*b910*/  SEL R59, R24, R57, !P1 ;  /* 0x00000039183b7207 */ /* 0x000fe40004800000 */
[----:B------:R-:W-:Y:S02]  /*b920*/  SEL R0, R29, R56, !P0 ;  /* 0x000000381d007207 */ /* 0x000fe40004000000 */
[----:B------:R-:W-:Y:S02]  /*b930*/  SEL R3, R38, R55, !P0 ;  /* 0x0000003726037207 */ /* 0x000fe40004000000 */
[----:B------:R-:W-:Y:S02]  /*b940*/  PRMT R11, R4, 0x7610, R11 ;  /* 0x00007610040b7816 */ /* 0x000fe4000000000b */
[----:B------:R-:W-:Y:S01]  /*b950*/  PRMT R13, R5, 0x7610, R13 ;  /* 0x00007610050d7816 */ /* 0x000fe2000000000d */
[----:B------:R-:W-:Y:S05]  /*b960*/  BRA `(.L_x_2707) ;  /* 0x0000615000007947 */ /* 0x000fea0003800000 */
.L_x_2723:
[----:B------:R-:W-:Y:S01]  /*b970*/  ISETP.GE.U32.AND P0, PT, R3, c[0x0][0x17c], PT ;  /* 0x00005f0003007a0c */ /* 0x000fe20003f06070 */
[----:B------:R-:W-:Y:S01]  /*b980*/  BSSY B0, `(.L_x_2741) ;  /* 0x0000163000007945 */ /* 0x000fe20003800000 */
        /* <DEDUP_REMOVED lines=90> */
.L_x_2744:
[----:B------:R-:W-:-:S05]  /*bf30*/  IMAD R4, R64, R61, RZ ;  /* 0x0000003d40047224 */ /* 0x000fca00078e02ff */
[----:B------:R-:W-:-:S05]  /*bf40*/  SHF.R.U32.HI R5, RZ, 0x2, R4 ;  /* 0x00000002ff057819 */ /* 0x000fca0000011604 */
[----:B------:R-:W-:-:S06]  /*bf50*/  IMAD.WIDE.U32 R4, R5, 0x8, R18 ;  /* 0x0000000805047825 */ /* 0x000fcc00078e0012 */
[----:B------:R-:W2:Y:S01]  /*bf60*/  LDG.E.64 R4, [R4.64] ;  /* 0x0000002404047981 */ /* 0x000ea2000c1e1b00 */
[----:B------:R-:W-:-:S05]  /*bf70*/  IADD3 R65, R61, c[0x0][0x184], RZ ;  /* 0x000061003d417a10 */ /* 0x000fca0007ffe0ff */
[----:B------:R-:W-:-:S05]  /*bf80*/  IMAD R6, R64, R65, RZ ;  /* 0x0000004140067224 */ /* 0x000fca00078e02ff */
[----:B------:R-:W-:-:S05]  /*bf90*/  SHF.R.U32.HI R7, RZ, 0x2, R6 ;  /* 0x00000002ff077819 */ /* 0x000fca0000011606 */
[----:B------:R-:W-:-:S06]  /*bfa0*/  IMAD.WIDE.U32 R6, R7, 0x8, R18 ;  /* 0x0000000807067825 */ /* 0x000fcc00078e0012 */
[----:B------:R-:W3:Y:S01]  /*bfb0*/  LDG.E.64 R6, [R6.64] ;  /* 0x0000002406067981 */ /* 0x000ee2000c1e1b00 */
[----:B------:R-:W-:-:S05]  /*bfc0*/  IADD3 R68, R65, c[0x0][0x184], RZ ;  /* 0x0000610041447a10 */ /* 0x000fca0007ffe0ff */
[----:B------:R-:W-:-:S05]  /*bfd0*/  IMAD R8, R64, R68, RZ ;  /* 0x0000004440087224 */ /* 0x000fca00078e02ff */
[----:B------:R-:W-:-:S05]  /*bfe0*/  SHF.R.U32.HI R9, RZ, 0x2, R8 ;  /* 0x00000002ff097819 */ /* 0x000fca0000011608 */
[----:B------:R-:W-:-:S06]  /*bff0*/  IMAD.WIDE.U32 R8, R9, 0x8, R18 ;  /* 0x0000000809087825 */ /* 0x000fcc00078e0012 */
[----:B------:R-:W4:Y:S01]  /*c000*/  LDG.E.64 R8, [R8.64] ;  /* 0x0000002408087981 */ /* 0x000f22000c1e1b00 */
[----:B------:R-:W-:-:S05]  /*c010*/  IADD3 R67, R68, c[0x0][0x184], RZ ;  /* 0x0000610044437a10 */ /* 0x000fca0007ffe0ff */
[----:B------:R-:W-:-:S05]  /*c020*/  IMAD R10, R64, R67, RZ ;  /* 0x00000043400a7224 */ /* 0x000fca00078e02ff */
[----:B------:R-:W-:-:S05]  /*c030*/  SHF.R.U32.HI R11, RZ, 0x2, R10 ;  /* 0x00000002ff0b7819 */ /* 0x000fca000001160a */
[----:B------:R-:W-:-:S06]  /*c040*/  IMAD.WIDE.U32 R10, R11, 0x8, R18 ;  /* 0x000000080b0a7825 */ /* 0x000fcc00078e0012 */
[----:B------:R-:W5:Y:S01]  /*c050*/  LDG.E.64 R10, [R10.64] ;  /* 0x000000240a0a7981 */ /* 0x000f62000c1e1b00 */
[----:B------:R-:W-:Y:S02]  /*c060*/  PRMT R70, R62, 0x9910, RZ ;  /* 0x000099103e467816 */ /* 0x000fe400000000ff */
[----:B------:R-:W-:Y:S02]  /*c070*/  PRMT R72, R33, 0x9910, RZ ;  /* 0x0000991021487816 */ /* 0x000fe400000000ff */
[-C--:B------:R-:W-:Y:S02]  /*c080*/  ISETP.GE.U32.AND P5, PT, R42, R61.reuse, PT ;  /* 0x0000003d2a00720c */ /* 0x080fe40003fa6070 */
[----:B------:R-:W-:Y:S02]  /*c090*/  ISETP.GE.U32.AND P0, PT, R40, R61, PT ;  /* 0x0000003d2800720c */ /* 0x000fe40003f06070 */
[----:B------:R-:W-:Y:S02]  /*c0a0*/  ISETP.GE.AND.EX P5, PT, R34, RZ, PT, P5 ;  /* 0x000000ff2200720c */ /* 0x000fe40003fa6350 */
[----:B------:R-:W-:-:S02]  /*c0b0*/  ISETP.GE.AND.EX P0, PT, R32, RZ, PT, P0 ;  /* 0x000000ff2000720c */ /* 0x000fc40003f06300 */
[----:B------:R-:W-:Y:S02]  /*c0c0*/  PRMT R73, R51, 0x9910, RZ ;  /* 0x0000991033497816 */ /* 0x000fe400000000ff */
[----:B------:R-:W-:Y:S02]  /*c0d0*/  PRMT R74, R46, 0x9910, RZ ;  /* 0x000099102e4a7816 */ /* 0x000fe400000000ff */
[----:B------:R-:W-:Y:S02]  /*c0e0*/  PRMT R76, R48, 0x9910, RZ ;  /* 0x00009910304c7816 */ /* 0x000fe400000000ff */
[----:B------:R-:W-:Y:S02]  /*c0f0*/  PRMT R82, R12, 0x9910, RZ ;  /* 0x000099100c527816 */ /* 0x000fe400000000ff */
[----:B------:R-:W-:Y:S02]  /*c100*/  PRMT R83, R0, 0x9910, RZ ;  /* 0x0000991000537816 */ /* 0x000fe400000000ff */
[----:B------:R-:W-:-:S02]  /*c110*/  PRMT R84, R20, 0x9910, RZ ;  /* 0x0000991014547816 */ /* 0x000fc400000000ff */
[C---:B--2---:R-:W-:Y:S02]  /*c120*/  PRMT R69, R4.reuse, 0x9910, RZ ;  /* 0x0000991004457816 */ /* 0x044fe400000000ff */
[----:B------:R-:W-:Y:S02]  /*c130*/  PRMT R71, R4, 0xbb32, RZ ;  /* 0x0000bb3204477816 */ /* 0x000fe400000000ff */
[----:B------:R-:W-:Y:S02]  /*c140*/  ISETP.NE.AND P3, PT, R70, R69, PT ;  /* 0x000000454600720c */ /* 0x000fe40003f65270 */
[----:B------:R-:W-:Y:S02]  /*c150*/  ISETP.NE.AND P2, PT, R72, R71, PT ;  /* 0x000000474800720c */ /* 0x000fe40003f45270 */
[----:B------:R-:W-:Y:S02]  /*c160*/  ISETP.GT.AND P1, PT, R70, R69, PT ;  /* 0x000000454600720c */ /* 0x000fe40003f24270 */
[----:B------:R-:W-:-:S02]  /*c170*/  ISETP.GT.AND P4, PT, R72, R71, PT ;  /* 0x000000474800720c */ /* 0x000fc40003f84270 */
[----:B------:R-:W-:Y:S02]  /*c180*/  PRMT R71, R50, 0x9910, RZ ;  /* 0x0000991032477816 */ /* 0x000fe400000000ff */
[----:B------:R-:W-:Y:S02]  /*c190*/  PRMT R70, R5, 0x9910, RZ ;  /* 0x0000991005467816 */ /* 0x000fe400000000ff */
[----:B------:R-:W-:Y:S02]  /*c1a0*/  SEL R69, RZ, 0xffffffff, P5 ;  /* 0xffffffffff457807 */ /* 0x000fe40002800000 */
[CC--:B------:R-:W-:Y:S02]  /*c1b0*/  ISETP.NE.AND P5, PT, R71.reuse, R70.reuse, PT ;  /* 0x000000464700720c */ /* 0x0c0fe40003fa5270 */
[----:B------:R-:W-:Y:S02]  /*c1c0*/  ISETP.GT.AND P6, PT, R71, R70, PT ;  /* 0x000000464700720c */ /* 0x000fe40003fc4270 */
[----:B------:R-:W-:-:S02]  /*c1d0*/  @P3 SEL R69, RZ, 0xffffffff, !P1 ;  /* 0xffffffffff453807 */ /* 0x000fc40004800000 */
[----:B------:R-:W-:Y:S02]  /*c1e0*/  SEL R70, RZ, 0xffffffff, P0 ;  /* 0xffffffffff467807 */ /* 0x000fe40000000000 */
[-C--:B------:R-:W-:Y:S02]  /*c1f0*/  ISETP.GE.U32.AND P0, PT, R38, R61.reuse, PT ;  /* 0x0000003d2600720c */ /* 0x080fe40003f06070 */
[----:B------:R-:W-:Y:S02]  /*c200*/  LOP3.LUT R69, R69, 0x1, RZ, 0xc0, !PT ;  /* 0x0000000145457812 */ /* 0x000fe400078ec0ff */
[----:B------:R-:W-:Y:S02]  /*c210*/  @P2 SEL R70, RZ, 0xffffffff, !P4 ;  /* 0xffffffffff462807 */ /* 0x000fe40006000000 */
[----:B------:R-:W-:Y:S02]  /*c220*/  ISETP.GE.AND.EX P0, PT, R27, RZ, PT, P0 ;  /* 0x000000ff1b00720c */ /* 0x000fe40003f06300 */
[----:B------:R-:W-:-:S02]  /*c230*/  ISETP.GE.U32.AND P4, PT, R36, R61, PT ;  /* 0x0000003d2400720c */ /* 0x000fc40003f86070 */
[----:B------:R-:W-:Y:S02]  /*c240*/  ISETP.NE.U32.AND P2, PT, R69, 0x1, PT ;  /* 0x000000014500780c */ /* 0x000fe40003f45070 */
[----:B------:R-:W-:Y:S02]  /*c250*/  LOP3.LUT R69, R70, 0x1, RZ, 0xc0, !PT ;  /* 0x0000000146457812 */ /* 0x000fe400078ec0ff */
[----:B------:R-:W-:Y:S02]  /*c260*/  PRMT R72, R5, 0xbb32, RZ ;  /* 0x0000bb3205487816 */ /* 0x000fe400000000ff */
[----:B------:R-:W-:Y:S02]  /*c270*/  SEL R70, RZ, 0xffffffff, P0 ;  /* 0xffffffffff467807 */ /* 0x000fe40000000000 */
[----:B------:R-:W-:Y:S02]  /*c280*/  ISETP.GE.U32.AND P0, PT, R31, R65, PT ;  /* 0x000000411f00720c */ /* 0x000fe40003f06070 */
[----:B------:R-:W-:-:S02]  /*c290*/  ISETP.GE.AND.EX P4, PT, R26, RZ, PT, P4 ;  /* 0x000000ff1a00720c */ /* 0x000fc40003f86340 */
[-C--:B------:R-:W-:Y:S02]  /*c2a0*/  ISETP.NE.AND P3, PT, R73, R72.reuse, PT ;  /* 0x000000484900720c */ /* 0x080fe40003f65270 */
[----:B------:R-:W-:Y:S02]  /*c2b0*/  ISETP.GE.AND.EX P0, PT, R25, RZ, PT, P0 ;  /* 0x000000ff1900720c */ /* 0x000fe40003f06300 */
[----:B------:R-:W-:Y:S02]  /*c2c0*/  SEL R75, RZ, 0xffffffff, P4 ;  /* 0xffffffffff4b7807 */ /* 0x000fe40002000000 */
[----:B------:R-:W-:Y:S02]  /*c2d0*/  ISETP.GT.AND P1, PT, R73, R72, PT ;  /* 0x000000484900720c */ /* 0x000fe40003f24270 */
[----:B------:R-:W-:Y:S02]  /*c2e0*/  ISETP.NE.U32.AND P4, PT, R69, 0x1, PT ;  /* 0x000000014500780c */ /* 0x000fe40003f85070 */
[----:B------:R-:W-:-:S02]  /*c2f0*/  PRMT R72, R63, 0x9910, RZ ;  /* 0x000099103f487816 */ /* 0x000fc400000000ff */
[----:B---3--:R-:W-:Y:S02]  /*c300*/  PRMT R69, R6, 0x9910, RZ ;  /* 0x0000991006457816 */ /* 0x008fe400000000ff */
[----:B------:R-:W-:Y:S02]  /*c310*/  SEL R78, RZ, 0xffffffff, P0 ;  /* 0xffffffffff4e7807 */ /* 0x000fe40000000000 */
[----:B------:R-:W-:Y:S02]  /*c320*/  ISETP.GE.U32.AND P0, PT, R30, R65, PT ;  /* 0x000000411e00720c */ /* 0x000fe40003f06070 */
[----:B------:R-:W-:Y:S02]  /*c330*/  @P5 SEL R70, RZ, 0xffffffff, !P6 ;  /* 0xffffffffff465807 */ /* 0x000fe40007000000 */
[----:B------:R-:W-:Y:S02]  /*c340*/  ISETP.NE.AND P6, PT, R72, R69, PT ;  /* 0x000000454800720c */ /* 0x000fe40003fc5270 */
[----:B------:R-:W-:-:S02]  /*c350*/  PRMT R71, R7, 0x9910, RZ ;  /* 0x0000991007477816 */ /* 0x000fc400000000ff */
[----:B------:R-:W-:Y:S02]  /*c360*/  ISETP.GE.AND.EX P0, PT, R24, RZ, PT, P0 ;  /* 0x000000ff1800720c */ /* 0x000fe40003f06300 */
[----:B------:R-:W-:Y:S02]  /*c370*/  @P3 SEL R75, RZ, 0xffffffff, !P1 ;  /* 0xffffffffff4b3807 */ /* 0x000fe40004800000 */
[----:B------:R-:W-:Y:S02]  /*c380*/  ISETP.NE.AND P1, PT, R74, R71, PT ;  /* 0x000000474a00720c */ /* 0x000fe40003f25270 */
[----:B------:R-:W-:Y:S02]  /*c390*/  SEL R77, RZ, 0xffffffff, P0 ;  /* 0xffffffffff4d7807 */ /* 0x000fe40000000000 */
[----:B------:R-:W-:Y:S02]  /*c3a0*/  ISETP.GE.U32.AND P0, PT, R29, R65, PT ;  /* 0x000000411d00720c */ /* 0x000fe40003f06070 */
[----:B------:R-:W-:-:S02]  /*c3b0*/  ISETP.GT.AND P5, PT, R72, R69, PT ;  /* 0x000000454800720c */ /* 0x000fc40003fa4270 */
[----:B------:R-:W-:Y:S02]  /*c3c0*/  ISETP.GT.AND P3, PT, R74, R71, PT ;  /* 0x000000474a00720c */ /* 0x000fe40003f64270 */
[----:B------:R-:W-:Y:S02]  /*c3d0*/  PRMT R72, R52, 0x9910, RZ ;  /* 0x0000991034487816 */ /* 0x000fe400000000ff */
[----:B------:R-:W-:Y:S02]  /*c3e0*/  PRMT R69, R6, 0xbb32, RZ ;  /* 0x0000bb3206457816 */ /* 0x000fe400000000ff */
[----:B------:R-:W-:Y:S02]  /*c3f0*/  PRMT R73, R58, 0x9910, RZ ;  /* 0x000099103a497816 */ /* 0x000fe400000000ff */
[----:B------:R-:W-:Y:S02]  /*c400*/  PRMT R71, R7, 0xbb32, RZ ;  /* 0x0000bb3207477816 */ /* 0x000fe400000000ff */
[----:B------:R-:W-:-:S02]  /*c410*/  ISETP.GE.AND.EX P0, PT, R47, RZ, PT, P0 ;  /* 0x000000ff2f00720c */ /* 0x000fc40003f06300 */
[----:B------:R-:W-:Y:S02]  /*c420*/  @P6 SEL R78, RZ, 0xffffffff, !P5 ;  /* 0xffffffffff4e6807 */ /* 0x000fe40006800000 */
[CC--:B------:R-:W-:Y:S02]  /*c430*/  ISETP.NE.AND P6, PT, R72.reuse, R69.reuse, PT ;  /* 0x000000454800720c */ /* 0x0c0fe40003fc5270 */
[----:B------:R-:W-:Y:S01]  /*c440*/  ISETP.GT.AND P5, PT, R72, R69, PT ;  /* 0x000000454800720c */ /* 0x000fe20003fa4270 */
[----:B------:R-:W-:Y:S01]  /*c450*/  IMAD.MOV.U32 R72, RZ, RZ, R73 ;  /* 0x000000ffff487224 */ /* 0x000fe200078e0049 */
[----:B------:R-:W-:Y:S01]  /*c460*/  SEL R79, RZ, 0xffffffff, P0 ;  /* 0xffffffffff4f7807 */ /* 0x000fe20000000000 */
[----:B------:R-:W-:Y:S01]  /*c470*/  IMAD.MOV.U32 R69, RZ, RZ, R71 ;  /* 0x000000ffff457224 */ /* 0x000fe200078e0047 */
[----:B------:R-:W-:Y:S02]  /*c480*/  ISETP.GE.U32.AND P0, PT, R28, R65, PT ;  /* 0x000000411c00720c */ /* 0x000fe40003f06070 */
[----:B------:R-:W-:-:S02]  /*c490*/  @P1 SEL R77, RZ, 0xffffffff, !P3 ;  /* 0xffffffffff4d1807 */ /* 0x000fc40005800000 */
[CC--:B------:R-:W-:Y:S02]  /*c4a0*/  ISETP.NE.AND P3, PT, R72.reuse, R69.reuse, PT ;  /* 0x000000454800720c */ /* 0x0c0fe40003f65270 */
[----:B------:R-:W-:Y:S02]  /*c4b0*/  ISETP.GE.AND.EX P0, PT, R55, RZ, PT, P0 ;  /* 0x000000ff3700720c */ /* 0x000fe40003f06300 */
[----:B------:R-:W-:Y:S02]  /*c4c0*/  ISETP.GT.AND P1, PT, R72, R69, PT ;  /* 0x000000454800720c */ /* 0x000fe40003f24270 */
[----:B------:R-:W-:Y:S02]  /*c4d0*/  PRMT R72, R43, 0x9910, RZ ;  /* 0x000099102b487816 */ /* 0x000fe400000000ff */
[----:B----4-:R-:W-:Y:S02]  /*c4e0*/  PRMT R69, R8, 0x9910, RZ ;  /* 0x0000991008457816 */ /* 0x010fe400000000ff */
[----:B------:R-:W-:-:S02]  /*c4f0*/  PRMT R71, R57, 0x9910, RZ ;  /* 0x0000991039477816 */ /* 0x000fc400000000ff */
[----:B------:R-:W-:Y:S02]  /*c500*/  SEL R80, RZ, 0xffffffff, P0 ;  /* 0xffffffffff507807 */ /* 0x000fe40000000000 */
[----:B------:R-:W-:Y:S02]  /*c510*/  ISETP.GE.U32.AND P0, PT, R49, R68, PT ;  /* 0x000000443100720c */ /* 0x000fe40003f06070 */
[----:B------:R-:W-:Y:S02]  /*c520*/  @P6 SEL R79, RZ, 0xffffffff, !P5 ;  /* 0xffffffffff4f6807 */ /* 0x000fe40006800000 */
[CC--:B------:R-:W-:Y:S02]  /*c530*/  ISETP.NE.AND P5, PT, R72.reuse, R69.reuse, PT ;  /* 0x000000454800720c */ /* 0x0c0fe40003fa5270 */
[----:B------:R-:W-:Y:S01]  /*c540*/  ISETP.GT.AND P6, PT, R72, R69, PT ;  /* 0x000000454800720c */ /* 0x000fe20003fc4270 */
[----:B------:R-:W-:Y:S01]  /*c550*/  IMAD.MOV.U32 R72, RZ, RZ, R71 ;  /* 0x000000ffff487224 */ /* 0x000fe200078e0047 */
[----:B------:R-:W-:-:S02]  /*c560*/  ISETP.GE.AND.EX P0, PT, R37, RZ, PT, P0 ;  /* 0x000000ff2500720c */ /* 0x000fc40003f06300 */
[----:B------:R-:W-:Y:S02]  /*c570*/  PRMT R69, R8, 0xbb32, RZ ;  /* 0x0000bb3208457816 */ /* 0x000fe400000000ff */
[----:B------:R-:W-:Y:S02]  /*c580*/  SEL R74, RZ, 0xffffffff, P0 ;  /* 0xffffffffff4a7807 */ /* 0x000fe40000000000 */
[----:B------:R-:W-:Y:S02]  /*c590*/  @P3 SEL R80, RZ, 0xffffffff, !P1 ;  /* 0xffffffffff503807 */ /* 0x000fe40004800000 */
[----:B------:R-:W-:Y:S02]  /*c5a0*/  ISETP.GE.U32.AND P0, PT, R45, R68, PT ;  /* 0x000000442d00720c */ /* 0x000fe40003f06070 */
[----:B------:R-:W-:Y:S02]  /*c5b0*/  ISETP.NE.AND P3, PT, R72, R69, PT ;  /* 0x000000454800720c */ /* 0x000fe40003f65270 */
[----:B------:R-:W-:-:S02]  /*c5c0*/  PRMT R71, R9, 0x9910, RZ ;  /* 0x0000991009477816 */ /* 0x000fc400000000ff */
[----:B------:R-:W-:Y:S02]  /*c5d0*/  ISETP.GE.AND.EX P0, PT, R53, RZ, PT, P0 ;  /* 0x000000ff3500720c */ /* 0x000fe40003f06300 */
[----:B------:R-:W-:Y:S02]  /*c5e0*/  @P5 SEL R74, RZ, 0xffffffff, !P6 ;  /* 0xffffffffff4a5807 */ /* 0x000fe40007000000 */
[----:B------:R-:W-:Y:S02]  /*c5f0*/  ISETP.NE.AND P6, PT, R76, R71, PT ;  /* 0x000000474c00720c */ /* 0x000fe40003fc5270 */
[----:B------:R-:W-:Y:S02]  /*c600*/  SEL R73, RZ, 0xffffffff, P0 ;  /* 0xffffffffff497807 */ /* 0x000fe40000000000 */
[----:B------:R-:W-:Y:S02]  /*c610*/  ISETP.GT.AND P1, PT, R72, R69, PT ;  /* 0x000000454800720c */ /* 0x000fe40003f24270 */
[----:B------:R-:W-:-:S02]  /*c620*/  ISETP.GE.U32.AND P0, PT, R41, R68, PT ;  /* 0x000000442900720c */ /* 0x000fc40003f06070 */
[----:B------:R-:W-:Y:S02]  /*c630*/  PRMT R72, R56, 0x9910, RZ ;  /* 0x0000991038487816 */ /* 0x000fe400000000ff */
[----:B------:R-:W-:Y:S02]  /*c640*/  PRMT R69, R9, 0xbb32, RZ ;  /* 0x0000bb3209457816 */ /* 0x000fe400000000ff */
[----:B------:R-:W-:Y:S02]  /*c650*/  ISETP.GE.AND.EX P0, PT, R44, RZ, PT, P0 ;  /* 0x000000ff2c00720c */ /* 0x000fe40003f06300 */
[----:B------:R-:W-:Y:S02]  /*c660*/  @P3 SEL R73, RZ, 0xffffffff, !P1 ;  /* 0xffffffffff493807 */ /* 0x000fe40004800000 */
[CC--:B------:R-:W-:Y:S02]  /*c670*/  ISETP.NE.AND P1, PT, R72.reuse, R69.reuse, PT ;  /* 0x000000454800720c */ /* 0x0c0fe40003f25270 */
[----:B------:R-:W-:-:S02]  /*c680*/  ISETP.GT.AND P3, PT, R72, R69, PT ;  /* 0x000000454800720c */ /* 0x000fc40003f64270 */
[----:B------:R-:W-:Y:S02]  /*c690*/  ISETP.GT.AND P5, PT, R76, R71, PT ;  /* 0x000000474c00720c */ /* 0x000fe40003fa4270 */
[----:B------:R-:W-:Y:S02]  /*c6a0*/  SEL R69, RZ, 0xffffffff, P0 ;  /* 0xffffffffff457807 */ /* 0x000fe40000000000 */
[----:B------:R-:W-:Y:S02]  /*c6b0*/  ISETP.GE.U32.AND P0, PT, R54, R68, PT ;  /* 0x000000443600720c */ /* 0x000fe40003f06070 */
[----:B------:R-:W-:Y:S02]  /*c6c0*/  @P6 SEL R69, RZ, 0xffffffff, !P5 ;  /* 0xffffffffff456807 */ /* 0x000fe40006800000 */
[----:B------:R-:W-:Y:S02]  /*c6d0*/  ISETP.GE.AND.EX P6, PT, R39, RZ, PT, P0 ;  /* 0x000000ff2700720c */ /* 0x000fe40003fc6300 */
[----:B------:R-:W-:-:S02]  /*c6e0*/  PRMT R76, R15, 0x9910, RZ ;  /* 0x000099100f4c7816 */ /* 0x000fc400000000ff */
[C---:B-----5:R-:W-:Y:S02]  /*c6f0*/  PRMT R71, R10.reuse, 0x9910, RZ ;  /* 0x000099100a477816 */ /* 0x060fe400000000ff */
[----:B------:R-:W-:Y:S02]  /*c700*/  PRMT R81, R10, 0xbb32, RZ ;  /* 0x0000bb320a517816 */ /* 0x000fe400000000ff */
[-C--:B------:R-:W-:Y:S02]  /*c710*/  ISETP.GE.U32.AND P5, PT, R13, R67.reuse, PT ;  /* 0x000000430d00720c */ /* 0x080fe40003fa6070 */
[----:B------:R-:W-:Y:S02]  /*c720*/  SEL R72, RZ, 0xffffffff, P6 ;  /* 0xffffffffff487807 */ /* 0x000fe40003000000 */
[----:B------:R-:W-:Y:S02]  /*c730*/  @P1 SEL R72, RZ, 0xffffffff, !P3 ;  /* 0xffffffffff481807 */ /* 0x000fe40005800000 */
[----:B------:R-:W-:-:S02]  /*c740*/  ISETP.GE.U32.AND P0, PT, R16, R67, PT ;  /* 0x000000431000720c */ /* 0x000fc40003f06070 */
[----:B------:R-:W-:Y:S02]  /*c750*/  ISETP.NE.AND P3, PT, R76, R71, PT ;  /* 0x000000474c00720c */ /* 0x000fe40003f65270 */
[----:B------:R-:W-:Y:S02]  /*c760*/  LOP3.LUT R70, R70, 0x1, RZ, 0xc0, !PT ;  /* 0x0000000146467812 */ /* 0x000fe400078ec0ff */
[----:B------:R-:W-:Y:S02]  /*c770*/  ISETP.NE.AND P6, PT, R82, R81, PT ;  /* 0x000000515200720c */ /* 0x000fe40003fc5270 */
[----:B------:R-:W-:Y:S02]  /*c780*/  ISETP.GE.AND.EX P5, PT, R14, RZ, PT, P5 ;  /* 0x000000ff0e00720c */ /* 0x000fe40003fa6350 */
[----:B------:R-:W-:Y:S02]  /*c790*/  ISETP.GE.AND.EX P0, PT, R3, RZ, PT, P0 ;  /* 0x000000ff0300720c */ /* 0x000fe40003f06300 */
[----:B------:R-:W-:-:S02]  /*c7a0*/  ISETP.NE.U32.AND P1, PT, R70, 0x1, PT ;  /* 0x000000014600780c */ /* 0x000fc40003f25070 */
[----:B------:R-:W-:Y:S02]  /*c7b0*/  SEL R70, RZ, 0xffffffff, P5 ;  /* 0xffffffffff467807 */ /* 0x000fe40002800000 */
[----:B------:R-:W-:Y:S02]  /*c7c0*/  ISETP.GT.AND P5, PT, R76, R71, PT ;  /* 0x000000474c00720c */ /* 0x000fe40003fa4270 */
[----:B------:R-:W-:Y:S02]  /*c7d0*/  SEL R71, RZ, 0xffffffff, P0 ;  /* 0xffffffffff477807 */ /* 0x000fe40000000000 */
[----:B------:R-:W-:Y:S01]  /*c7e0*/  ISETP.GT.AND P0, PT, R82, R81, PT ;  /* 0x000000515200720c */ /* 0x000fe20003f04270 */
[----:B------:R-:W-:Y:S01]  /*c7f0*/  IMAD.MOV.U32 R81, RZ, RZ, R83 ;  /* 0x000000ffff517224 */ /* 0x000fe200078e0053 */
[----:B------:R-:W-:Y:S02]  /*c800*/  LOP3.LUT R75, R75, 0x1, RZ, 0xc0, !PT ;  /* 0x000000014b4b7812 */ /* 0x000fe400078ec0ff */
[----:B------:R-:W-:-:S02]  /*c810*/  PRMT R76, R11, 0x9910, RZ ;  /* 0x000099100b4c7816 */ /* 0x000fc400000000ff */
[----:B------:R-:W-:Y:S02]  /*c820*/  @P3 SEL R70, RZ, 0xffffffff, !P5 ;  /* 0xffffffffff463807 */ /* 0x000fe40006800000 */
[----:B------:R-:W-:Y:S02]  /*c830*/  ISETP.NE.U32.AND P5, PT, R75, 0x1, PT ;  /* 0x000000014b00780c */ /* 0x000fe40003fa5070 */
[----:B------:R-:W-:Y:S02]  /*c840*/  @P6 SEL R71, RZ, 0xffffffff, !P0 ;  /* 0xffffffffff476807 */ /* 0x000fe40004000000 */
[----:B------:R-:W-:Y:S02]  /*c850*/  ISETP.NE.AND P6, PT, R81, R76, PT ;  /* 0x0000004c5100720c */ /* 0x000fe40003fc5270 */
[----:B------:R-:W-:Y:S02]  /*c860*/  ISETP.GE.U32.AND P3, PT, R60, R67, PT ;  /* 0x000000433c00720c */ /* 0x000fe40003f66070 */
[----:B------:R-:W-:-:S02]  /*c870*/  SEL R42, R42, R61, !P2 ;  /* 0x0000003d2a2a7207 */ /* 0x000fc40005000000 */
[-C--:B------:R-:W-:Y:S02]  /*c880*/  SEL R40, R40, R61.reuse, !P4 ;  /* 0x0000003d28287207 */ /* 0x080fe40006000000 */
[-C--:B------:R-:W-:Y:S02]  /*c890*/  SEL R38, R38, R61.reuse, !P1 ;  /* 0x0000003d26267207 */ /* 0x080fe40004800000 */
[----:B------:R-:W-:Y:S02]  /*c8a0*/  SEL R36, R36, R61, !P5 ;  /* 0x0000003d24247207 */ /* 0x000fe40006800000 */
[----:B------:R-:W-:Y:S02]  /*c8b0*/  PRMT R61, R11, 0xbb32, RZ ;  /* 0x0000bb320b3d7816 */ /* 0x000fe400000000ff */
[----:B------:R-:W-:Y:S02]  /*c8c0*/  ISETP.GE.AND.EX P0, PT, R59, RZ, PT, P3 ;  /* 0x000000ff3b00720c */ /* 0x000fe40003f06330 */
[----:B------:R-:W-:Y:S01]  /*c8d0*/  ISETP.GT.AND P3, PT, R81, R76, PT ;  /* 0x0000004c5100720c */ /* 0x000fe20003f64270 */
[----:B------:R-:W-:Y:S01]  /*c8e0*/  IMAD.MOV.U32 R81, RZ, RZ, R61 ;  /* 0x000000ffff517224 */ /* 0x000fe200078e003d */
[----:B------:R-:W-:-:S02]  /*c8f0*/  SEL R75, RZ, 0xffffffff, P0 ;  /* 0xffffffffff4b7807 */ /* 0x000fc40000000000 */
[----:B------:R-:W-:Y:S02]  /*c900*/  @P6 SEL R75, RZ, 0xffffffff, !P3 ;  /* 0xffffffffff4b6807 */ /* 0x000fe40005800000 */
[----:B------:R-:W-:Y:S02]  /*c910*/  ISETP.NE.AND P3, PT, R84, R81, PT ;  /* 0x000000515400720c */ /* 0x000fe40003f65270 */
[----:B------:R-:W-:Y:S02]  /*c920*/  ISETP.GE.U32.AND P0, PT, R35, R67, PT ;  /* 0x000000432300720c */ /* 0x000fe40003f06070 */
[----:B------:R-:W-:Y:S02]  /*c930*/  PRMT R76, R4, 0x7632, R76 ;  /* 0x00007632044c7816 */ /* 0x000fe4000000004c */
[----:B------:R-:W-:Y:S02]  /*c940*/  ISETP.GE.AND.EX P0, PT, R21, RZ, PT, P0 ;  /* 0x000000ff1500720c */ /* 0x000fe40003f06300 */
[----:B------:R-:W-:-:S02]  /*c950*/  ISETP.GT.AND P6, PT, R84, R81, PT ;  /* 0x000000515400720c */ /* 0x000fc40003fc4270 */
[----:B------:R-:W-:Y:S02]  /*c960*/  LOP3.LUT R78, R78, 0x1, RZ, 0xc0, !PT ;  /* 0x000000014e4e7812 */ /* 0x000fe400078ec0ff */
[----:B------:R-:W-:Y:S02]  /*c970*/  SEL R33, R33, R76, !P4 ;  /* 0x0000004c21217207 */ /* 0x000fe40006000000 */
[----:B------:R-:W-:Y:S02]  /*c980*/  IADD3 R61, R67, c[0x0][0x184], RZ ;  /* 0x00006100433d7a10 */ /* 0x000fe40007ffe0ff */
[----:B------:R-:W-:Y:S02]  /*c990*/  SEL R76, RZ, 0xffffffff, P0 ;  /* 0xffffffffff4c7807 */ /* 0x000fe40000000000 */
[----:B------:R-:W-:Y:S01]  /*c9a0*/  @P3 SEL R76, RZ, 0xffffffff, !P6 ;  /* 0xffffffffff4c3807 */ /* 0x000fe20007000000 */
[----:B------:R-:W-:Y:S01]  /*c9b0*/  IMAD R83, R66, 0x3, R61 ;  /* 0x0000000342537824 */ /* 0x000fe200078e023d */
[----:B------:R-:W-:-:S02]  /*c9c0*/  ISETP.NE.U32.AND P6, PT, R78, 0x1, PT ;  /* 0x000000014e00780c */ /* 0x000fc40003fc5070 */
[----:B------:R-:W-:Y:S02]  /*c9d0*/  LOP3.LUT R79, R79, 0x1, RZ, 0xc0, !PT ;  /* 0x000000014f4f7812 */ /* 0x000fe400078ec0ff */
[----:B------:R-:W-:Y:S02]  /*c9e0*/  LOP3.LUT R80, R80, 0x1, RZ, 0xc0, !PT ;  /* 0x0000000150507812 */ /* 0x000fe400078ec0ff */
[----:B------:R-:W-:Y:S02]  /*c9f0*/  LOP3.LUT R78, R77, 0x1, RZ, 0xc0, !PT ;  /* 0x000000014d4e7812 */ /* 0x000fe400078ec0ff */
[----:B------:R-:W-:Y:S02]  /*ca00*/  SEL R62, R62, R4, !P2 ;  /* 0x000000043e3e7207 */ /* 0x000fe40005000000 */
[----:B------:R-:W-:Y:S02]  /*ca10*/  SEL R34, R34, RZ, !P2 ;  /* 0x000000ff22227207 */ /* 0x000fe40005000000 */
[----:B------:R-:W-:-:S02]  /*ca20*/  SEL R32, R32, RZ, !P4 ;  /* 0x000000ff20207207 */ /* 0x000fc40006000000 */
[----:B------:R-:W-:Y:S02]  /*ca30*/  ISETP.NE.U32.AND P3, PT, R79, 0x1, PT ;  /* 0x000000014f00780c */ /* 0x000fe40003f65070 */
[----:B------:R-:W-:Y:S02]  /*ca40*/  ISETP.NE.U32.AND P2, PT, R80, 0x1, PT ;  /* 0x000000015000780c */ /* 0x000fe40003f45070 */
[----:B------:R-:W-:Y:S02]  /*ca50*/  ISETP.NE.U32.AND P4, PT, R78, 0x1, PT ;  /* 0x000000014e00780c */ /* 0x000fe40003f85070 */
[----:B------:R-:W-:Y:S02]  /*ca60*/  PRMT R82, R5, 0x7632, R82 ;  /* 0x0000763205527816 */ /* 0x000fe40000000052 */
[----:B------:R-:W-:Y:S02]  /*ca70*/  LOP3.LUT R72, R72, 0x1, RZ, 0xc0, !PT ;  /* 0x0000000148487812 */ /* 0x000fe400078ec0ff */
[----:B------:R-:W-:-:S02]  /*ca80*/  ISETP.GE.U32.AND P0, PT, R83, c[0x0][0x17c], PT ;  /* 0x00005f0053007a0c */ /* 0x000fc40003f06070 */
[----:B------:R-:W-:Y:S02]  /*ca90*/  LOP3.LUT R74, R74, 0x1, RZ, 0xc0, !PT ;  /* 0x000000014a4a7812 */ /* 0x000fe400078ec0ff */
[----:B------:R-:W-:Y:S02]  /*caa0*/  LOP3.LUT R73, R73, 0x1, RZ, 0xc0, !PT ;  /* 0x0000000149497812 */ /* 0x000fe400078ec0ff */
[-C--:B------:R-:W-:Y:S02]  /*cab0*/  SEL R31, R31, R65.reuse, !P6 ;  /* 0x000000411f1f7207 */ /* 0x080fe40007000000 */
[-C--:B------:R-:W-:Y:S02]  /*cac0*/  SEL R30, R30, R65.reuse, !P4 ;  /* 0x000000411e1e7207 */ /* 0x080fe40006000000 */
[-C--:B------:R-:W-:Y:S02]  /*cad0*/  SEL R29, R29, R65.reuse, !P3 ;  /* 0x000000411d1d7207 */ /* 0x080fe40005800000 */
[----:B------:R-:W-:-:S02]  /*cae0*/  SEL R28, R28, R65, !P2 ;  /* 0x000000411c1c7207 */ /* 0x000fc40005000000 */
[----:B------:R-:W-:Y:S02]  /*caf0*/  SEL R65, R63, R6, !P6 ;  /* 0x000000063f417207 */ /* 0x000fe40007000000 */
[----:B------:R-:W-:Y:S02]  /*cb00*/  SEL R25, R25, RZ, !P6 ;  /* 0x000000ff19197207 */ /* 0x000fe40007000000 */
[----:B------:R-:W-:Y:S02]  /*cb10*/  LOP3.LUT R69, R69, 0x1, RZ, 0xc0, !PT ;  /* 0x0000000145457812 */ /* 0x000fe400078ec0ff */
[----:B------:R-:W-:Y:S02]  /*cb20*/  SEL R51, R51, R82, !P5 ;  /* 0x0000005233337207 */ /* 0x000fe40006800000 */
[----:B------:R-:W-:Y:S02]  /*cb30*/  SEL R50, R50, R5, !P1 ;  /* 0x0000000532327207 */ /* 0x000fe40004800000 */
[----:B------:R-:W-:-:S02]  /*cb40*/  SEL R27, R27, RZ, !P1 ;  /* 0x000000ff1b1b7207 */ /* 0x000fc40004800000 */
[----:B------:R-:W-:Y:S02]  /*cb50*/  SEL R26, R26, RZ, !P5 ;  /* 0x000000ff1a1a7207 */ /* 0x000fe40006800000 */
[----:B------:R-:W-:Y:S02]  /*cb60*/  ISETP.NE.U32.AND P6, PT, R72, 0x1, PT ;  /* 0x000000014800780c */ /* 0x000fe40003fc5070 */
[----:B------:R-:W-:Y:S02]  /*cb70*/  PRMT R63, R9, 0x7632, R63 ;  /* 0x00007632093f7816 */ /* 0x000fe4000000003f */
[----:B------:R-:W-:Y:S02]  /*cb80*/  ISETP.NE.U32.AND P1, PT, R74, 0x1, PT ;  /* 0x000000014a00780c */ /* 0x000fe40003f25070 */
[----:B------:R-:W-:Y:S02]  /*cb90*/  ISETP.NE.U32.AND P5, PT, R73, 0x1, PT ;  /* 0x000000014900780c */ /* 0x000fe40003fa5070 */
[----:B------:R-:W-:-:S02]  /*cba0*/  PRMT R72, R8, 0x7632, R72 ;  /* 0x0000763208487816 */ /* 0x000fc40000000048 */
[----:B------:R-:W-:Y:S02]  /*cbb0*/  PRMT R79, R7, 0x7632, R79 ;  /* 0x00007632074f7816 */ /* 0x000fe4000000004f */
[----:B------:R-:W-:Y:S02]  /*cbc0*/  SEL R46, R46, R7, !P4 ;  /* 0x000000072e2e7207 */ /* 0x000fe40006000000 */
[----:B------:R-:W-:Y:S02]  /*cbd0*/  SEL R24, R24, RZ, !P4 ;  /* 0x000000ff18187207 */ /* 0x000fe40006000000 */
[----:B------:R-:W-:Y:S02]  /*cbe0*/  LOP3.LUT R76, R76, 0x1, RZ, 0xc0, !PT ;  /* 0x000000014c4c7812 */ /* 0x000fe400078ec0ff */
[----:B------:R-:W-:Y:S02]  /*cbf0*/  PRMT R77, R6, 0x7632, R77 ;  /* 0x00007632064d7816 */ /* 0x000fe4000000004d */
[----:B------:R-:W-:-:S02]  /*cc00*/  ISETP.NE.U32.AND P4, PT, R69, 0x1, PT ;  /* 0x000000014500780c */ /* 0x000fc40003f85070 */
[----:B------:R-:W-:Y:S02]  /*cc10*/  LOP3.LUT R71, R71, 0x1, RZ, 0xc0, !PT ;  /* 0x0000000147477812 */ /* 0x000fe400078ec0ff */
[----:B------:R-:W-:Y:S02]  /*cc20*/  SEL R69, R56, R63, !P6 ;  /* 0x0000003f38457207 */ /* 0x000fe40007000000 */
[----:B------:R-:W-:Y:S02]  /*cc30*/  LOP3.LUT R70, R70, 0x1, RZ, 0xc0, !PT ;  /* 0x0000000146467812 */ /* 0x000fe400078ec0ff */
[----:B------:R-:W-:Y:S02]  /*cc40*/  LOP3.LUT R75, R75, 0x1, RZ, 0xc0, !PT ;  /* 0x000000014b4b7812 */ /* 0x000fe400078ec0ff */
[----:B------:R-:W-:Y:S02]  /*cc50*/  SEL R72, R57, R72, !P5 ;  /* 0x0000004839487207 */ /* 0x000fe40006800000 */
[----:B------:R-:W-:-:S02]  /*cc60*/  SEL R45, R45, R68, !P5 ;  /* 0x000000442d2d7207 */ /* 0x000fc40006800000 */
[----:B------:R-:W-:Y:S02]  /*cc70*/  SEL R56, R43, R8, !P1 ;  /* 0x000000082b387207 */ /* 0x000fe40004800000 */
[----:B------:R-:W-:Y:S02]  /*cc80*/  SEL R53, R53, RZ, !P5 ;  /* 0x000000ff35357207 */ /* 0x000fe40006800000 */
[----:B------:R-:W-:Y:S02]  /*cc90*/  SEL R58, R58, R79, !P2 ;  /* 0x0000004f3a3a7207 */ /* 0x000fe40005000000 */
[----:B------:R-:W-:Y:S02]  /*cca0*/  SEL R55, R55, RZ, !P2 ;  /* 0x000000ff37377207 */ /* 0x000fe40005000000 */
[----:B------:R-:W-:Y:S02]  /*ccb0*/  ISETP.NE.U32.AND P5, PT, R76, 0x1, PT ;  /* 0x000000014c00780c */ /* 0x000fe40003fa5070 */
[----:B------:R-:W-:-:S02]  /*ccc0*/  PRMT R43, R11, 0x7632, R43 ;  /* 0x000076320b2b7816 */ /* 0x000fc4000000002b */
[----:B------:R-:W-:Y:S02]  /*ccd0*/  SEL R52, R52, R77, !P3 ;  /* 0x0000004d34347207 */ /* 0x000fe40005800000 */
[----:B------:R-:W-:Y:S02]  /*cce0*/  SEL R49, R49, R68, !P1 ;  /* 0x0000004431317207 */ /* 0x000fe40004800000 */
[----:B------:R-:W-:Y:S02]  /*ccf0*/  SEL R47, R47, RZ, !P3 ;  /* 0x000000ff2f2f7207 */ /* 0x000fe40005800000 */
[----:B------:R-:W-:Y:S02]  /*cd00*/  ISETP.NE.U32.AND P2, PT, R71, 0x1, PT ;  /* 0x000000014700780c */ /* 0x000fe40003f45070 */
[----:B------:R-:W-:Y:S02]  /*cd10*/  PRMT R57, R10, 0x7632, R57 ;  /* 0x000076320a397816 */ /* 0x000fe40000000039 */
[----:B------:R-:W-:-:S02]  /*cd20*/  SEL R37, R37, RZ, !P1 ;  /* 0x000000ff25257207 */ /* 0x000fc40004800000 */
[----:B------:R-:W-:Y:S02]  /*cd30*/  ISETP.NE.U32.AND P3, PT, R70, 0x1, PT ;  /* 0x000000014600780c */ /* 0x000fe40003f65070 */
[----:B------:R-:W-:Y:S02]  /*cd40*/  ISETP.NE.U32.AND P1, PT, R75, 0x1, PT ;  /* 0x000000014b00780c */ /* 0x000fe40003f25070 */
[----:B------:R-:W-:Y:S02]  /*cd50*/  SEL R20, R20, R43, !P5 ;  /* 0x0000002b14147207 */ /* 0x000fe40006800000 */
[----:B------:R-:W-:Y:S02]  /*cd60*/  SEL R12, R12, R57, !P2 ;  /* 0x000000390c0c7207 */ /* 0x000fe40005000000 */
[----:B------:R-:W-:Y:S02]  /*cd70*/  PRMT R43, R56, 0x7610, R43 ;  /* 0x00007610382b7816 */ /* 0x000fe4000000002b */
[----:B------:R-:W-:-:S02]  /*cd80*/  SEL R41, R41, R68, !P4 ;  /* 0x0000004429297207 */ /* 0x000fc40006000000 */
[----:B------:R-:W-:Y:S02]  /*cd90*/  SEL R54, R54, R68, !P6 ;  /* 0x0000004436367207 */ /* 0x000fe40007000000 */
[-C--:B------:R-:W-:Y:S02]  /*cda0*/  SEL R13, R13, R67.reuse, !P3 ;  /* 0x000000430d0d7207 */ /* 0x080fe40005800000 */
[-C--:B------:R-:W-:Y:S02]  /*cdb0*/  SEL R16, R16, R67.reuse, !P2 ;  /* 0x0000004310107207 */ /* 0x080fe40005000000 */
[-C--:B------:R-:W-:Y:S02]  /*cdc0*/  SEL R60, R60, R67.reuse, !P1 ;  /* 0x000000433c3c7207 */ /* 0x080fe40004800000 */
[----:B------:R-:W-:Y:S02]  /*cdd0*/  SEL R35, R35, R67, !P5 ;  /* 0x0000004323237207 */ /* 0x000fe40006800000 */
[----:B------:R-:W-:-:S02]  /*cde0*/  PRMT R63, R65, 0x7610, R63 ;  /* 0x00007610413f7816 */ /* 0x000fc4000000003f */
[----:B------:R-:W-:Y:S02]  /*cdf0*/  SEL R48, R48, R9, !P4 ;  /* 0x0000000930307207 */ /* 0x000fe40006000000 */
[----:B------:R-:W-:Y:S02]  /*ce00*/  SEL R44, R44, RZ, !P4 ;  /* 0x000000ff2c2c7207 */ /* 0x000fe40006000000 */
[----:B------:R-:W-:Y:S02]  /*ce10*/  SEL R39, R39, RZ, !P6 ;  /* 0x000000ff27277207 */ /* 0x000fe40007000000 */
[----:B------:R-:W-:Y:S02]  /*ce20*/  PRMT R57, R72, 0x7610, R57 ;  /* 0x0000761048397816 */ /* 0x000fe40000000039 */
[----:B------:R-:W-:Y:S02]  /*ce30*/  PRMT R56, R69, 0x7610, R56 ;  /* 0x0000761045387816 */ /* 0x000fe40000000038 */
[----:B------:R-:W-:-:S02]  /*ce40*/  SEL R15, R15, R10, !P3 ;  /* 0x0000000a0f0f7207 */ /* 0x000fc40005800000 */
[----:B------:R-:W-:Y:S02]  /*ce50*/  SEL R14, R14, RZ, !P3 ;  /* 0x000000ff0e0e7207 */ /* 0x000fe40005800000 */
[----:B------:R-:W-:Y:S02]  /*ce60*/  SEL R3, R3, RZ, !P2 ;  /* 0x000000ff03037207 */ /* 0x000fe40005000000 */
[----:B------:R-:W-:Y:S02]  /*ce70*/  SEL R0, R0, R11, !P1 ;  /* 0x0000000b00007207 */ /* 0x000fe40004800000 */
[----:B------:R-:W-:Y:S02]  /*ce80*/  SEL R59, R59, RZ, !P1 ;  /* 0x000000ff3b3b7207 */ /* 0x000fe40004800000 */
[----:B------:R-:W-:Y:S01]  /*ce90*/  SEL R21, R21, RZ, !P5 ;  /* 0x000000ff15157207 */ /* 0x000fe20006800000 */
[----:B------:R-:W-:Y:S05]  /*cea0*/  @!P0 BRA `(.L_x_2744) ;  /* 0xfffff08000008947 */ /* 0x000fea000383ffff */
[----:B------:R-:W-:Y:S05]  /*ceb0*/  BSYNC B1 ;  /* 0x0000000000017941 */ /* 0x000fea0003800000 */
.L_x_2743:
[C---:B------:R-:W-:Y:S02]  /*cec0*/  PRMT R75, R9.reuse, 0x7610, R75 ;  /* 0x00007610094b7816 */ /* 0x040fe4000000004b */
[----:B------:R-:W-:-:S02]  /*ced0*/  PRMT R77, R9, 0x7632, R77 ;  /* 0x00007632094d7816 */ /* 0x000fc4000000004d */
[C---:B------:R-:W-:Y:S02]  /*cee0*/  PRMT R68, R6.reuse, 0x7610, R68 ;  /* 0x0000761006447816 */ /* 0x040fe40000000044 */
[----:B------:R-:W-:Y:S02]  /*cef0*/  PRMT R67, R6, 0x7632, R67 ;  /* 0x0000763206437816 */ /* 0x000fe40000000043 */
[C---:B------:R-:W-:Y:S02]  /*cf00*/  PRMT R71, R7.reuse, 0x7610, R71 ;  /* 0x0000761007477816 */ /* 0x040fe40000000047 */
[----:B------:R-:W-:Y:S02]  /*cf10*/  PRMT R73, R7, 0x7632, R73 ;  /* 0x0000763207497816 */ /* 0x000fe40000000049 */
[----:B------:R-:W-:Y:S02]  /*cf20*/  PRMT R9, R11, 0x7610, R9 ;  /* 0x000076100b097816 */ /* 0x000fe40000000009 */
[----:B------:R-:W-:-:S02]  /*cf30*/  PRMT R65, R4, 0x7610, R65 ;  /* 0x0000761004417816 */ /* 0x000fc40000000041 */
[----:B------:R-:W-:Y:S02]  /*cf40*/  PRMT R66, R4, 0x7632, R66 ;  /* 0x0000763204427816 */ /* 0x000fe40000000042 */
[C---:B------:R-:W-:Y:S02]  /*cf50*/  PRMT R69, R5.reuse, 0x7610, R69 ;  /* 0x0000761005457816 */ /* 0x040fe40000000045 */
[----:B------:R-:W-:Y:S02]  /*cf60*/  PRMT R70, R5, 0x7632, R70 ;  /* 0x0000763205467816 */ /* 0x000fe40000000046 */
[----:B------:R-:W-:Y:S02]  /*cf70*/  PRMT R72, R8, 0x7632, R72 ;  /* 0x0000763208487816 */ /* 0x000fe40000000048 */
[C---:B------:R-:W-:Y:S02]  /*cf80*/  PRMT R6, R10.reuse, 0x7610, R6 ;  /* 0x000076100a067816 */ /* 0x040fe40000000006 */
[----:B------:R-:W-:-:S02]  /*cf90*/  PRMT R7, R10, 0x7632, R7 ;  /* 0x000076320a077816 */ /* 0x000fc40000000007 */
[----:B------:R-:W-:Y:S02]  /*cfa0*/  PRMT R11, R11, 0x7632, R11 ;  /* 0x000076320b0b7816 */ /* 0x000fe4000000000b */
.L_x_2742:
[----:B------:R-:W-:Y:S05]  /*cfb0*/  BSYNC B0 ;  /* 0x0000000000007941 */ /* 0x000fea0003800000 */
.L_x_2741:
[----:B------:R-:W-:Y:S01]  /*cfc0*/  ISETP.GE.U32.AND P1, PT, R61, c[0x0][0x17c], PT ;  /* 0x00005f003d007a0c */ /* 0x000fe20003f26070 */
[----:B------:R-:W-:-:S12]  /*cfd0*/  BSSY B0, `(.L_x_2745) ;  /* 0x000002a000007945 */ /* 0x000fd80003800000 */
[----:B------:R-:W-:Y:S05]  /*cfe0*/  @P1 BRA `(.L_x_2746) ;  /* 0x0000028000001947 */ /* 0x000fea0003800000 */
[----:B------:R-:W-:-:S05]  /*cff0*/  IMAD R4, R64, R61, RZ ;  /* 0x0000003d40047224 */ /* 0x000fca00078e02ff */
[----:B------:R-:W-:-:S05]  /*d000*/  SHF.R.U32.HI R5, RZ, 0x2, R4 ;  /* 0x00000002ff057819 */ /* 0x000fca0000011604 */
[----:B------:R-:W-:-:S06]  /*d010*/  IMAD.WIDE.U32 R4, R5, 0x8, R18 ;  /* 0x0000000805047825 */ /* 0x000fcc00078e0012 */
        /* <DEDUP_REMOVED lines=19> */
[----:B------:R-:W-:-:S04]  /*d150*/  IADD3 R5, R79, c[0x0][0x184], RZ ;  /* 0x000061004f057a10 */ /* 0x000fc80007ffe0ff */
[----:B------:R-:W-:-:S13]  /*d160*/  ISETP.GE.U32.AND P0, PT, R5, c[0x0][0x17c], PT ;  /* 0x00005f0005007a0c */ /* 0x000fda0003f06070 */
[C---:B------:R-:W-:Y:S02]  /*d170*/  @!P0 IMAD R4, R64.reuse, R5, RZ ;  /* 0x0000000540048224 */ /* 0x040fe400078e02ff */
[----:B------:R-:W-:-:S03]  /*d180*/  IMAD R64, R64, R79, RZ ;  /* 0x0000004f40407224 */ /* 0x000fc600078e02ff */
[----:B------:R-:W-:Y:S02]  /*d190*/  @!P0 SHF.R.U32.HI R5, RZ, 0x2, R4 ;  /* 0x00000002ff058819 */ /* 0x000fe40000011604 */
[----:B------:R-:W-:-:S03]  /*d1a0*/  SHF.R.U32.HI R75, RZ, 0x2, R64 ;  /* 0x00000002ff4b7819 */ /* 0x000fc60000011640 */
[----:B------:R-:W-:-:S04]  /*d1b0*/  @!P0 IMAD.WIDE.U32 R4, R5, 0x8, R18 ;  /* 0x0000000805048825 */ /* 0x000fc800078e0012 */
[----:B------:R-:W-:Y:S02]  /*d1c0*/  IMAD.WIDE.U32 R18, R75, 0x8, R18 ;  /* 0x000000084b127825 */ /* 0x000fe400078e0012 */
[----:B------:R-:W2:Y:S04]  /*d1d0*/  @!P0 LDG.E.64 R4, [R4.64] ;  /* 0x0000002404048981 */ /* 0x000ea8000c1e1b00 */
[----:B------:R-:W3:Y:S01]  /*d1e0*/  LDG.E.64 R18, [R18.64] ;  /* 0x0000002412127981 */ /* 0x000ee2000c1e1b00 */
[C---:B--2---:R-:W-:Y:S02]  /*d1f0*/  @!P0 PRMT R6, R4.reuse, 0x7610, R6 ;  /* 0x0000761004068816 */ /* 0x044fe40000000006 */
[----:B------:R-:W-:Y:S02]  /*d200*/  @!P0 PRMT R7, R4, 0x7632, R7 ;  /* 0x0000763204078816 */ /* 0x000fe40000000007 */
[----:B------:R-:W-:-:S02]  /*d210*/  @!P0 PRMT R9, R5, 0x7610, R9 ;  /* 0x0000761005098816 */ /* 0x000fc40000000009 */
[----:B------:R-:W-:Y:S02]  /*d220*/  @!P0 PRMT R11, R5, 0x7632, R11 ;  /* 0x00007632050b8816 */ /* 0x000fe4000000000b */
[C---:B---3--:R-:W-:Y:S02]  /*d230*/  PRMT R8, R18.reuse, 0x7610, R8 ;  /* 0x0000761012087816 */ /* 0x048fe40000000008 */
[----:B------:R-:W-:Y:S02]  /*d240*/  PRMT R72, R18, 0x7632, R72 ;  /* 0x0000763212487816 */ /* 0x000fe40000000048 */
[C---:B------:R-:W-:Y:S02]  /*d250*/  PRMT R75, R19.reuse, 0x7610, R75 ;  /* 0x00007610134b7816 */ /* 0x040fe4000000004b */
[----:B------:R-:W-:Y:S02]  /*d260*/  PRMT R77, R19, 0x7632, R77 ;  /* 0x00007632134d7816 */ /* 0x000fe4000000004d */
.L_x_2746:
[----:B------:R-:W-:Y:S05]  /*d270*/  BSYNC B0 ;  /* 0x0000000000007941 */ /* 0x000fea0003800000 */
.L_x_2745:
        /* <DEDUP_REMOVED lines=63> */
[----:B------:R-:W-:Y:S02]  /*d670*/  ISETP.GT.AND P2, PT, R10, R5, PT ;  /* 0x000000050a00720c */ /* 0x000fe40003f44270 */
[----:B------:R-:W-:Y:S02]  /*d680*/  ISETP.NE.AND P3, PT, R19, R18, PT ;  /* 0x000000121300720c */ /* 0x000fe40003f65270 */
[----:B------:R-:W-:-:S02]  /*d690*/  ISETP.GE.AND.EX P0, PT, R25, RZ, PT, P0 ;  /* 0x000000ff1900720c */ /* 0x000fc40003f06300 */
[----:B------:R-:W-:Y:S02]  /*d6a0*/  PRMT R61, R73, 0x9910, RZ ;  /* 0x00009910493d7816 */ /* 0x000fe400000000ff */
[----:B------:R-:W-:Y:S02]  /*d6b0*/  PRMT R64, R58, 0x9910, RZ ;  /* 0x000099103a407816 */ /* 0x000fe400000000ff */
[----:B------:R-:W-:Y:S02]  /*d6c0*/  SEL R5, RZ, 0xffffffff, !P2 ;  /* 0xffffffffff057807 */ /* 0x000fe40005000000 */
[----:B------:R-:W-:Y:S02]  /*d6d0*/  ISETP.GT.AND P1, PT, R19, R18, PT ;  /* 0x000000121300720c */ /* 0x000fe40003f24270 */
[----:B------:R-:W-:Y:S02]  /*d6e0*/  ISETP.GE.U32.AND P2, PT, R29, R4, PT ;  /* 0x000000041d00720c */ /* 0x000fe40003f46070 */
[----:B------:R-:W-:-:S02]  /*d6f0*/  PRMT R10, R71, 0x9910, RZ ;  /* 0x00009910470a7816 */ /* 0x000fc400000000ff */
[----:B------:R-:W-:Y:S02]  /*d700*/  PRMT R19, R46, 0x9910, RZ ;  /* 0x000099102e137816 */ /* 0x000fe400000000ff */
[----:B------:R-:W-:Y:S02]  /*d710*/  @!P5 SEL R5, RZ, 0xffffffff, P0 ;  /* 0xffffffffff05d807 */ /* 0x000fe40000000000 */
[----:B------:R-:W-:Y:S02]  /*d720*/  ISETP.NE.AND P5, PT, R64, R61, PT ;  /* 0x0000003d4000720c */ /* 0x000fe40003fa5270 */
[----:B------:R-:W-:Y:S02]  /*d730*/  ISETP.GE.AND.EX P2, PT, R47, RZ, PT, P2 ;  /* 0x000000ff2f00720c */ /* 0x000fe40003f46320 */
[CC--:B------:R-:W-:Y:S02]  /*d740*/  ISETP.GT.AND P6, PT, R19.reuse, R10.reuse, PT ;  /* 0x0000000a1300720c */ /* 0x0c0fe40003fc4270 */
[----:B------:R-:W-:-:S02]  /*d750*/  ISETP.NE.AND P4, PT, R19, R10, PT ;  /* 0x0000000a1300720c */ /* 0x000fc40003f85270 */
[----:B------:R-:W-:Y:S02]  /*d760*/  SEL R10, RZ, 0xffffffff, !P1 ;  /* 0xffffffffff0a7807 */ /* 0x000fe40004800000 */
[----:B------:R-:W-:Y:S02]  /*d770*/  ISETP.GE.U32.AND P1, PT, R28, R4, PT ;  /* 0x000000041c00720c */ /* 0x000fe40003f26070 */
[----:B------:R-:W-:Y:S02]  /*d780*/  @!P3 SEL R10, RZ, 0xffffffff, P2 ;  /* 0xffffffffff0ab807 */ /* 0x000fe40001000000 */
[----:B------:R-:W-:Y:S02]  /*d790*/  SEL R18, RZ, 0xffffffff, !P6 ;  /* 0xffffffffff127807 */ /* 0x000fe40007000000 */
[----:B------:R-:W-:Y:S02]  /*d7a0*/  ISETP.GT.AND P6, PT, R64, R61, PT ;  /* 0x0000003d4000720c */ /* 0x000fe40003fc4270 */
[----:B------:R-:W-:-:S02]  /*d7b0*/  ISETP.GE.AND.EX P1, PT, R55, RZ, PT, P1 ;  /* 0x000000ff3700720c */ /* 0x000fc40003f26310 */
[----:B------:R-:W-:Y:S02]  /*d7c0*/  ISETP.GE.U32.AND P0, PT, R30, R4, PT ;  /* 0x000000041e00720c */ /* 0x000fe40003f06070 */
[----:B------:R-:W-:Y:S02]  /*d7d0*/  LOP3.LUT R10, R10, 0x1, RZ, 0xc0, !PT ;  /* 0x000000010a0a7812 */ /* 0x000fe400078ec0ff */
[----:B------:R-:W-:Y:S02]  /*d7e0*/  SEL R19, RZ, 0xffffffff, !P6 ;  /* 0xffffffffff137807 */ /* 0x000fe40007000000 */
[----:B------:R-:W-:Y:S02]  /*d7f0*/  @!P5 SEL R19, RZ, 0xffffffff, P1 ;  /* 0xffffffffff13d807 */ /* 0x000fe40000800000 */
[----:B------:R-:W-:Y:S02]  /*d800*/  ISETP.GE.AND.EX P0, PT, R24, RZ, PT, P0 ;  /* 0x000000ff1800720c */ /* 0x000fe40003f06300 */
[----:B------:R-:W-:-:S02]  /*d810*/  ISETP.NE.U32.AND P1, PT, R10, 0x1, PT ;  /* 0x000000010a00780c */ /* 0x000fc40003f25070 */
[----:B------:R-:W-:Y:S02]  /*d820*/  IADD3 R10, R4, c[0x0][0x184], RZ ;  /* 0x00006100040a7a10 */ /* 0x000fe40007ffe0ff */
[----:B------:R-:W-:Y:S02]  /*d830*/  @!P4 SEL R18, RZ, 0xffffffff, P0 ;  /* 0xffffffffff12c807 */ /* 0x000fe40000000000 */
[----:B------:R-:W-:Y:S02]  /*d840*/  ISETP.GE.U32.AND P4, PT, R10, c[0x0][0x17c], PT ;  /* 0x00005f000a007a0c */ /* 0x000fe40003f86070 */
        /* <DEDUP_REMOVED lines=22> */
[----:B------:R-:W-:-:S02]  /*d9b0*/  PRMT R19, R57, 0x9910, RZ ;  /* 0x0000991039137816 */ /* 0x000fc400000000ff */
[CC--:B------:R-:W-:Y:S02]  /*d9c0*/  ISETP.NE.AND P5, PT, R5.reuse, R4.reuse, PT ;  /* 0x000000040500720c */ /* 0x0c0fe40003fa5270 */
[----:B------:R-:W-:Y:S02]  /*d9d0*/  ISETP.GT.AND P2, PT, R5, R4, PT ;  /* 0x000000040500720c */ /* 0x000fe40003f44270 */
[CC--:B------:R-:W-:Y:S02]  /*d9e0*/  ISETP.GT.AND P1, PT, R19.reuse, R18.reuse, PT ;  /* 0x000000121300720c */ /* 0x0c0fe40003f24270 */
[----:B------:R-:W-:Y:S02]  /*d9f0*/  ISETP.NE.AND P3, PT, R19, R18, PT ;  /* 0x000000121300720c */ /* 0x000fe40003f65270 */
[----:B------:R-:W-:Y:S02]  /*da00*/  ISETP.GE.U32.AND P0, PT, R49, R10, PT ;  /* 0x0000000a3100720c */ /* 0x000fe40003f06070 */
[----:B------:R-:W-:-:S02]  /*da10*/  PRMT R5, R75, 0x9910, RZ ;  /* 0x000099104b057816 */ /* 0x000fc400000000ff */
[----:B------:R-:W-:Y:S02]  /*da20*/  PRMT R18, R48, 0x9910, RZ ;  /* 0x0000991030127816 */ /* 0x000fe400000000ff */
[----:B------:R-:W-:Y:S02]  /*da30*/  ISETP.GE.AND.EX P0, PT, R37, RZ, PT, P0 ;  /* 0x000000ff2500720c */ /* 0x000fe40003f06300 */
[----:B------:R-:W-:Y:S02]  /*da40*/  ISETP.NE.AND P4, PT, R18, R5, PT ;  /* 0x000000051200720c */ /* 0x000fe40003f85270 */
[----:B------:R-:W-:Y:S02]  /*da50*/  SEL R4, RZ, 0xffffffff, !P2 ;  /* 0xffffffffff047807 */ /* 0x000fe40005000000 */
[----:B------:R-:W-:Y:S02]  /*da60*/  @!P5 SEL R4, RZ, 0xffffffff, P0 ;  /* 0xffffffffff04d807 */ /* 0x000fe40000000000 */
[----:B------:R-:W-:-:S02]  /*da70*/  ISETP.GE.U32.AND P0, PT, R41, R10, PT ;  /* 0x0000000a2900720c */ /* 0x000fc40003f06070 */
[----:B------:R-:W-:Y:S02]  /*da80*/  ISETP.GT.AND P6, PT, R18, R5, PT ;  /* 0x000000051200720c */ /* 0x000fe40003fc4270 */
[----:B------:R-:W-:Y:S02]  /*da90*/  ISETP.GE.AND.EX P0, PT, R44, RZ, PT, P0 ;  /* 0x000000ff2c00720c */ /* 0x000fe40003f06300 */
[----:B------:R-:W-:Y:S02]  /*daa0*/  PRMT R19, R77, 0x9910, RZ ;  /* 0x000099104d137816 */ /* 0x000fe400000000ff */
[----:B------:R-:W-:Y:S02]  /*dab0*/  PRMT R64, R56, 0x9910, RZ ;  /* 0x0000991038407816 */ /* 0x000fe400000000ff */
[----:B------:R-:W-:Y:S02]  /*dac0*/  ISETP.GE.U32.AND P2, PT, R45, R10, PT ;  /* 0x0000000a2d00720c */ /* 0x000fe40003f46070 */
[----:B------:R-:W-:-:S02]  /*dad0*/  SEL R18, RZ, 0xffffffff, !P6 ;  /* 0xffffffffff127807 */ /* 0x000fc40007000000 */
[----:B------:R-:W-:Y:S02]  /*dae0*/  @!P4 SEL R18, RZ, 0xffffffff, P0 ;  /* 0xffffffffff12c807 */ /* 0x000fe40000000000 */
[----:B------:R-:W-:Y:S02]  /*daf0*/  ISETP.NE.AND P5, PT, R64, R19, PT ;  /* 0x000000134000720c */ /* 0x000fe40003fa5270 */
[----:B------:R-:W-:Y:S02]  /*db00*/  ISETP.GE.AND.EX P2, PT, R53, RZ, PT, P2 ;  /* 0x000000ff3500720c */ /* 0x000fe40003f46320 */
[----:B------:R-:W-:Y:S02]  /*db10*/  LOP3.LUT R18, R18, 0x1, RZ, 0xc0, !PT ;  /* 0x0000000112127812 */ /* 0x000fe400078ec0ff */
[----:B------:R-:W-:Y:S02]  /*db20*/  SEL R5, RZ, 0xffffffff, !P1 ;  /* 0xffffffffff057807 */ /* 0x000fe40004800000 */
[----:B------:R-:W-:-:S02]  /*db30*/  @!P3 SEL R5, RZ, 0xffffffff, P2 ;  /* 0xffffffffff05b807 */ /* 0x000fc40001000000 */
[----:B------:R-:W-:Y:S02]  /*db40*/  ISETP.GE.U32.AND P1, PT, R54, R10, PT ;  /* 0x0000000a3600720c */ /* 0x000fe40003f26070 */
[----:B------:R-:W-:Y:S02]  /*db50*/  ISETP.NE.U32.AND P2, PT, R18, 0x1, PT ;  /* 0x000000011200780c */ /* 0x000fe40003f45070 */
[----:B------:R-:W-:Y:S02]  /*db60*/  IADD3 R18, R10, c[0x0][0x184], RZ ;  /* 0x000061000a127a10 */ /* 0x000fe40007ffe0ff */
[----:B------:R-:W-:Y:S02]  /*db70*/  ISETP.GT.AND P6, PT, R64, R19, PT ;  /* 0x000000134000720c */ /* 0x000fe40003fc4270 */
[----:B------:R-:W-:Y:S02]  /*db80*/  ISETP.GE.AND.EX P1, PT, R39, RZ, PT, P1 ;  /* 0x000000ff2700720c */ /* 0x000fe40003f26310 */
[----:B------:R-:W-:-:S02]  /*db90*/  ISETP.GE.U32.AND P4, PT, R18, c[0x0][0x17c], PT ;  /* 0x00005f0012007a0c */ /* 0x000fc40003f86070 */
[----:B------:R-:W-:Y:S02]  /*dba0*/  SEL R19, RZ, 0xffffffff, !P6 ;  /* 0xffffffffff137807 */ /* 0x000fe40007000000 */
[----:B------:R-:W-:Y:S02]  /*dbb0*/  @!P5 SEL R19, RZ, 0xffffffff, P1 ;  /* 0xffffffffff13d807 */ /* 0x000fe40000800000 */
[----:B------:R-:W-:Y:S02]  /*dbc0*/  LOP3.LUT R4, R4, 0x1, RZ, 0xc0, !PT ;  /* 0x0000000104047812 */ /* 0x000fe400078ec0ff */
[----:B------:R-:W-:Y:S02]  /*dbd0*/  LOP3.LUT R5, R5, 0x1, RZ, 0xc0, !PT ;  /* 0x0000000105057812 */ /* 0x000fe400078ec0ff */
[----:B------:R-:W-:Y:S02]  /*dbe0*/  LOP3.LUT R19, R19, 0x1, RZ, 0xc0, !PT ;  /* 0x0000000113137812 */ /* 0x000fe400078ec0ff */
        /* <DEDUP_REMOVED lines=68> */
.L_x_2748:
[----:B------:R-:W-:Y:S05]  /*e030*/  BSYNC B0 ;  /* 0x0000000000007941 */ /* 0x000fea0003800000 */
.L_x_2747:
        /* <DEDUP_REMOVED lines=11> */
[----:B------:R-:W-:Y:S02]  /*e0f0*/  ISETP.GE.AND.EX P0, PT, R34, R25, PT, P0 ;  /* 0x000000192200720c */ /* 0x000fe40003f06300 */
[----:B------:R-:W-:Y:S02]  /*e100*/  ISETP.NE.AND P4, PT, R6, R5, PT ;  /* 0x000000050600720c */ /* 0x000fe40003f85270 */
[----:B------:R-:W-:-:S02]  /*e110*/  PRMT R7, R58, 0x9910, RZ ;  /* 0x000099103a077816 */ /* 0x000fc400000000ff */
[----:B------:R-:W-:Y:S02]  /*e120*/  PRMT R8, R51, 0x9910, RZ ;  /* 0x0000991033087816 */ /* 0x000fe400000000ff */
[----:B------:R-:W-:Y:S02]  /*e130*/  SEL R4, RZ, 0xffffffff, !P2 ;  /* 0xffffffffff047807 */ /* 0x000fe40005000000 */
[----:B------:R-:W-:Y:S02]  /*e140*/  @!P5 SEL R4, RZ, 0xffffffff, P0 ;  /* 0xffffffffff04d807 */ /* 0x000fe40000000000 */
[----:B------:R-:W-:Y:S02]  /*e150*/  ISETP.GE.U32.AND P0, PT, R38, R30, PT ;  /* 0x0000001e2600720c */ /* 0x000fe40003f06070 */
[----:B------:R-:W-:Y:S02]  /*e160*/  ISETP.NE.AND P5, PT, R8, R7, PT ;  /* 0x000000070800720c */ /* 0x000fe40003fa5270 */
[----:B------:R-:W-:-:S02]  /*e170*/  ISETP.GT.AND P6, PT, R6, R5, PT ;  /* 0x000000050600720c */ /* 0x000fc40003fc4270 */
[----:B------:R-:W-:Y:S02]  /*e180*/  ISETP.GE.U32.AND P2, PT, R40, R29, PT ;  /* 0x0000001d2800720c */ /* 0x000fe40003f46070 */
[----:B------:R-:W-:Y:S02]  /*e190*/  ISETP.GE.AND.EX P0, PT, R27, R24, PT, P0 ;  /* 0x000000181b00720c */ /* 0x000fe40003f06300 */
[----:B------:R-:W-:Y:S02]  /*e1a0*/  LOP3.LUT R4, R4, 0x1, RZ, 0xc0, !PT ;  /* 0x0000000104047812 */ /* 0x000fe400078ec0ff */
[----:B------:R-:W-:Y:S02]  /*e1b0*/  SEL R5, RZ, 0xffffffff, !P1 ;  /* 0xffffffffff057807 */ /* 0x000fe40004800000 */
[----:B------:R-:W-:Y:S02]  /*e1c0*/  ISETP.GE.U32.AND P1, PT, R36, R28, PT ;  /* 0x0000001c2400720c */ /* 0x000fe40003f26070 */
[----:B------:R-:W-:-:S02]  /*e1d0*/  SEL R6, RZ, 0xffffffff, !P6 ;  /* 0xffffffffff067807 */ /* 0x000fc40007000000 */
[----:B------:R-:W-:Y:S02]  /*e1e0*/  ISETP.GE.AND.EX P2, PT, R32, R47, PT, P2 ;  /* 0x0000002f2000720c */ /* 0x000fe40003f46320 */
[----:B------:R-:W-:Y:S02]  /*e1f0*/  @!P4 SEL R6, RZ, 0xffffffff, P0 ;  /* 0xffffffffff06c807 */ /* 0x000fe40000000000 */
[----:B------:R-:W-:Y:S02]  /*e200*/  ISETP.NE.U32.AND P0, PT, R4, 0x1, PT ;  /* 0x000000010400780c */ /* 0x000fe40003f05070 */
[----:B------:R-:W-:Y:S02]  /*e210*/  ISETP.GT.AND P6, PT, R8, R7, PT ;  /* 0x000000070800720c */ /* 0x000fe40003fc4270 */
[----:B------:R-:W-:Y:S02]  /*e220*/  ISETP.GE.AND.EX P1, PT, R26, R55, PT, P1 ;  /* 0x000000371a00720c */ /* 0x000fe40003f26310 */
[----:B------:R-:W-:-:S02]  /*e230*/  @!P3 SEL R5, RZ, 0xffffffff, P2 ;  /* 0xffffffffff05b807 */ /* 0x000fc40001000000 */
[----:B------:R-:W-:Y:S02]  /*e240*/  SEL R62, R62, R63, !P0 ;  /* 0x0000003f3e3e7207 */ /* 0x000fe40004000000 */
[----:B------:R-:W-:Y:S02]  /*e250*/  SEL R7, RZ, 0xffffffff, !P6 ;  /* 0xffffffffff077807 */ /* 0x000fe40007000000 */
[----:B------:R-:W-:Y:S02]  /*e260*/  @!P5 SEL R7, RZ, 0xffffffff, P1 ;  /* 0xffffffffff07d807 */ /* 0x000fe40000800000 */
[----:B------:R-:W-:Y:S02]  /*e270*/  LOP3.LUT R5, R5, 0x1, RZ, 0xc0, !PT ;  /* 0x0000000105057812 */ /* 0x000fe400078ec0ff */
[----:B------:R-:W-:Y:S02]  /*e280*/  LOP3.LUT R6, R6, 0x1, RZ, 0xc0, !PT ;  /* 0x0000000106067812 */ /* 0x000fe400078ec0ff */
[----:B------:R-:W-:-:S02]  /*e290*/  PRMT R11, R43, 0x9910, RZ ;  /* 0x000099102b0b7816 */ /* 0x000fc400000000ff */
[----:B------:R-:W-:Y:S02]  /*e2a0*/  PRMT R4, R62, 0x9910, RZ ;  /* 0x000099103e047816 */ /* 0x000fe400000000ff */
[----:B------:R-:W-:Y:S02]  /*e2b0*/  LOP3.LUT R7, R7, 0x1, RZ, 0xc0, !PT ;  /* 0x0000000107077812 */ /* 0x000fe400078ec0ff */
[----:B------:R-:W-:Y:S02]  /*e2c0*/  ISETP.NE.U32.AND P1, PT, R5, 0x1, PT ;  /* 0x000000010500780c */ /* 0x000fe40003f25070 */
[----:B------:R-:W-:Y:S02]  /*e2d0*/  ISETP.NE.U32.AND P2, PT, R6, 0x1, PT ;  /* 0x000000010600780c */ /* 0x000fe40003f45070 */
[----:B------:R-:W-:Y:S02]  /*e2e0*/  ISETP.NE.AND P5, PT, R4, R11, PT ;  /* 0x0000000b0400720c */ /* 0x000fe40003fa5270 */
[----:B------:R-:W-:-:S02]  /*e2f0*/  SEL R42, R42, R31, !P0 ;  /* 0x0000001f2a2a7207 */ /* 0x000fc40004000000 */
[----:B------:R-:W-:Y:S02]  /*e300*/  ISETP.NE.U32.AND P3, PT, R7, 0x1, PT ;  /* 0x000000010700780c */ /* 0x000fe40003f65070 */
[----:B------:R-:W-:Y:S02]  /*e310*/  SEL R52, R33, R52, !P1 ;  /* 0x0000003421347207 */ /* 0x000fe40004800000 */
[----:B------:R-:W-:Y:S02]  /*e320*/  SEL R34, R34, R25, !P0 ;  /* 0x0000001922227207 */ /* 0x000fe40004000000 */
[----:B------:R-:W-:Y:S02]  /*e330*/  SEL R7, R50, R46, !P2 ;  /* 0x0000002e32077207 */ /* 0x000fe40005000000 */
[----:B------:R-:W-:Y:S02]  /*e340*/  SEL R30, R38, R30, !P2 ;  /* 0x0000001e261e7207 */ /* 0x000fe40005000000 */
[----:B------:R-:W-:-:S02]  /*e350*/  SEL R27, R27, R24, !P2 ;  /* 0x000000181b1b7207 */ /* 0x000fc40005000000 */
[----:B------:R-:W-:Y:S02]  /*e360*/  ISETP.GT.AND P2, PT, R4, R11, PT ;  /* 0x0000000b0400720c */ /* 0x000fe40003f44270 */
[----:B------:R-:W-:Y:S02]  /*e370*/  ISETP.GE.U32.AND P0, PT, R42, R49, PT ;  /* 0x000000312a00720c */ /* 0x000fe40003f06070 */
[----:B------:R-:W-:Y:S02]  /*e380*/  SEL R51, R51, R58, !P3 ;  /* 0x0000003a33337207 */ /* 0x000fe40005800000 */
[----:B------:R-:W-:Y:S02]  /*e390*/  PRMT R6, R57, 0x9910, RZ ;  /* 0x0000991039067816 */ /* 0x000fe400000000ff */
[----:B------:R-:W-:Y:S02]  /*e3a0*/  PRMT R5, R52, 0x9910, RZ ;  /* 0x0000991034057816 */ /* 0x000fe400000000ff */
[----:B------:R-:W-:-:S02]  /*e3b0*/  PRMT R4, R48, 0x9910, RZ ;  /* 0x0000991030047816 */ /* 0x000fc400000000ff */
[----:B------:R-:W-:Y:S02]  /*e3c0*/  SEL R40, R40, R29, !P1 ;  /* 0x0000001d28287207 */ /* 0x000fe40004800000 */
[----:B------:R-:W-:Y:S02]  /*e3d0*/  SEL R32, R32, R47, !P1 ;  /* 0x0000002f20207207 */ /* 0x000fe40004800000 */
[----:B------:R-:W-:Y:S02]  /*e3e0*/  SEL R9, R36, R28, !P3 ;  /* 0x0000001c24097207 */ /* 0x000fe40005800000 */
[----:B------:R-:W-:Y:S02]  /*e3f0*/  SEL R10, R26, R55, !P3 ;  /* 0x000000371a0a7207 */ /* 0x000fe40005800000 */
[----:B------:R-:W-:Y:S02]  /*e400*/  ISETP.GE.AND.EX P0, PT, R34, R37, PT, P0 ;  /* 0x000000252200720c */ /* 0x000fe40003f06300 */
[----:B------:R-:W-:-:S02]  /*e410*/  ISETP.NE.AND P3, PT, R5, R6, PT ;  /* 0x000000060500720c */ /* 0x000fc40003f65270 */
[----:B------:R-:W-:Y:S01]  /*e420*/  ISETP.GT.AND P1, PT, R5, R6, PT ;  /* 0x000000060500720c */ /* 0x000fe20003f24270 */
[----:B------:R-:W-:Y:S01]  /*e430*/  IMAD.MOV.U32 R6, RZ, RZ, R4 ;  /* 0x000000ffff067224 */ /* 0x000fe200078e0004 */
[----:B------:R-:W-:Y:S02]  /*e440*/  PRMT R11, R56, 0x9910, RZ ;  /* 0x00009910380b7816 */ /* 0x000fe400000000ff */
[----:B------:R-:W-:Y:S02]  /*e450*/  PRMT R8, R51, 0x9910, RZ ;  /* 0x0000991033087816 */ /* 0x000fe400000000ff */
[----:B------:R-:W-:Y:S02]  /*e460*/  SEL R4, RZ, 0xffffffff, !P2 ;  /* 0xffffffffff047807 */ /* 0x000fe40005000000 */
        /* <DEDUP_REMOVED lines=8> */
[----:B------:R-:W-:Y:S02]  /*e4f0*/  ISETP.GT.AND P6, PT, R8, R11, PT ;  /* 0x0000000b0800720c */ /* 0x000fe40003fc4270 */
[----:B------:R-:W-:Y:S02]  /*e500*/  ISETP.GE.AND.EX P1, PT, R10, R39, PT, P1 ;  /* 0x000000270a00720c */ /* 0x000fe40003f26310 */
[----:B------:R-:W-:Y:S02]  /*e510*/  ISETP.GE.U32.AND P2, PT, R40, R45, PT ;  /* 0x0000002d2800720c */ /* 0x000fe40003f46070 */
[----:B------:R-:W-:Y:S02]  /*e520*/  ISETP.GE.U32.AND P0, PT, R30, R41, PT ;  /* 0x000000291e00720c */ /* 0x000fe40003f06070 */
[----:B------:R-:W-:Y:S02]  /*e530*/  SEL R8, RZ, 0xffffffff, !P6 ;  /* 0xffffffffff087807 */ /* 0x000fe40007000000 */
[----:B------:R-:W-:-:S02]  /*e540*/  @!P5 SEL R8, RZ, 0xffffffff, P1 ;  /* 0xffffffffff08d807 */ /* 0x000fc40000800000 */
[----:B------:R-:W-:Y:S02]  /*e550*/  ISETP.GE.AND.EX P2, PT, R32, R53, PT, P2 ;  /* 0x000000352000720c */ /* 0x000fe40003f46320 */
[----:B------:R-:W-:Y:S02]  /*e560*/  ISETP.GE.AND.EX P0, PT, R27, R44, PT, P0 ;  /* 0x0000002c1b00720c */ /* 0x000fe40003f06300 */
[----:B------:R-:W-:Y:S02]  /*e570*/  LOP3.LUT R4, R4, 0x1, RZ, 0xc0, !PT ;  /* 0x0000000104047812 */ /* 0x000fe400078ec0ff */
[----:B------:R-:W-:Y:S02]  /*e580*/  LOP3.LUT R8, R8, 0x1, RZ, 0xc0, !PT ;  /* 0x0000000108087812 */ /* 0x000fe400078ec0ff */
[----:B------:R-:W-:Y:S02]  /*e590*/  @!P3 SEL R5, RZ, 0xffffffff, P2 ;  /* 0xffffffffff05b807 */ /* 0x000fe40001000000 */
[----:B------:R-:W-:-:S02]  /*e5a0*/  @!P4 SEL R6, RZ, 0xffffffff, P0 ;  /* 0xffffffffff06c807 */ /* 0x000fc40000000000 */
[----:B------:R-:W-:Y:S02]  /*e5b0*/  ISETP.NE.U32.AND P0, PT, R4, 0x1, PT ;  /* 0x000000010400780c */ /* 0x000fe40003f05070 */
[----:B------:R-:W-:Y:S02]  /*e5c0*/  ISETP.NE.U32.AND P3, PT, R8, 0x1, PT ;  /* 0x000000010800780c */ /* 0x000fe40003f65070 */
[----:B------:R-:W-:Y:S02]  /*e5d0*/  LOP3.LUT R5, R5, 0x1, RZ, 0xc0, !PT ;  /* 0x0000000105057812 */ /* 0x000fe400078ec0ff */
[----:B------:R-:W-:Y:S02]  /*e5e0*/  SEL R62, R62, R43, !P0 ;  /* 0x0000002b3e3e7207 */ /* 0x000fe40004000000 */
[----:B------:R-:W-:Y:S02]  /*e5f0*/  SEL R51, R51, R56, !P3 ;  /* 0x0000003833337207 */ /* 0x000fe40005800000 */
[----:B------:R-:W-:-:S02]  /*e600*/  ISETP.NE.U32.AND P1, PT, R5, 0x1, PT ;  /* 0x000000010500780c */ /* 0x000fc40003f25070 */
[----:B------:R-:W-:Y:S02]  /*e610*/  PRMT R4, R15, 0x9910, RZ ;  /* 0x000099100f047816 */ /* 0x000fe400000000ff */
[----:B------:R-:W-:Y:S02]  /*e620*/  PRMT R5, R62, 0x9910, RZ ;  /* 0x000099103e057816 */ /* 0x000fe400000000ff */
[----:B------:R-:W-:Y:S02]  /*e630*/  PRMT R8, R51, 0x9910, RZ ;  /* 0x0000991033087816 */ /* 0x000fe400000000ff */
[----:B------:R-:W-:Y:S02]  /*e640*/  LOP3.LUT R6, R6, 0x1, RZ, 0xc0, !PT ;  /* 0x0000000106067812 */ /* 0x000fe400078ec0ff */
[----:B------:R-:W-:Y:S01]  /*e650*/  SEL R18, R9, R54, !P3 ;  /* 0x0000003609127207 */ /* 0x000fe20005800000 */
[----:B------:R-:W-:Y:S01]  /*e660*/  IMAD.MOV.U32 R9, RZ, RZ, R4 ;  /* 0x000000ffff097224 */ /* 0x000fe200078e0004 */
[----:B------:R-:W-:Y:S01]  /*e670*/  ISETP.NE.U32.AND P2, PT, R6, 0x1, PT ;  /* 0x000000010600780c */ /* 0x000fe20003f45070 */
[----:B------:R-:W-:Y:S01]  /*e680*/  IMAD.MOV.U32 R4, RZ, RZ, R5 ;  /* 0x000000ffff047224 */ /* 0x000fe200078e0005 */
[----:B------:R-:W-:Y:S01]  /*e690*/  PRMT R6, R20, 0x9910, RZ ;  /* 0x0000991014067816 */ /* 0x000fe200000000ff */
[----:B------:R-:W-:Y:S01]  /*e6a0*/  IMAD.MOV.U32 R5, RZ, RZ, R8 ;  /* 0x000000ffff057224 */ /* 0x000fe200078e0008 */
[----:B------:R-:W-:-:S02]  /*e6b0*/  SEL R7, R7, R48, !P2 ;  /* 0x0000003007077207 */ /* 0x000fc40005000000 */
[----:B------:R-:W-:Y:S02]  /*e6c0*/  SEL R57, R52, R57, !P1 ;  /* 0x0000003934397207 */ /* 0x000fe40004800000 */
[----:B------:R-:W-:Y:S02]  /*e6d0*/  ISETP.NE.AND P6, PT, R5, R6, PT ;  /* 0x000000060500720c */ /* 0x000fe40003fc5270 */
[----:B------:R-:W-:Y:S02]  /*e6e0*/  SEL R26, R42, R49, !P0 ;  /* 0x000000312a1a7207 */ /* 0x000fe40004000000 */
[----:B------:R-:W-:Y:S02]  /*e6f0*/  SEL R37, R34, R37, !P0 ;  /* 0x0000002522257207 */ /* 0x000fe40004000000 */
[----:B------:R-:W-:Y:S02]  /*e700*/  SEL R41, R30, R41, !P2 ;  /* 0x000000291e297207 */ /* 0x000fe40005000000 */
[----:B------:R-:W-:-:S02]  /*e710*/  SEL R44, R27, R44, !P2 ;  /* 0x0000002c1b2c7207 */ /* 0x000fc40005000000 */
[----:B------:R-:W-:Y:S02]  /*e720*/  SEL R45, R40, R45, !P1 ;  /* 0x0000002d282d7207 */ /* 0x000fe40004800000 */
[----:B------:R-:W-:Y:S02]  /*e730*/  SEL R24, R32, R53, !P1 ;  /* 0x0000003520187207 */ /* 0x000fe40004800000 */
[CC--:B------:R-:W-:Y:S02]  /*e740*/  ISETP.NE.AND P4, PT, R4.reuse, R9.reuse, PT ;  /* 0x000000090400720c */ /* 0x0c0fe40003f85270 */
[----:B------:R-:W-:Y:S02]  /*e750*/  ISETP.GT.AND P2, PT, R4, R9, PT ;  /* 0x000000090400720c */ /* 0x000fe40003f44270 */
[----:B------:R-:W-:Y:S02]  /*e760*/  ISETP.GT.AND P0, PT, R5, R6, PT ;  /* 0x000000060500720c */ /* 0x000fe40003f04270 */
[----:B------:R-:W-:-:S02]  /*e770*/  SEL R10, R10, R39, !P3 ;  /* 0x000000270a0a7207 */ /* 0x000fc40005800000 */
[----:B------:R-:W-:Y:S02]  /*e780*/  PRMT R9, R0, 0x9910, RZ ;  /* 0x0000991000097816 */ /* 0x000fe400000000ff */
[----:B------:R-:W-:Y:S02]  /*e790*/  PRMT R6, R7, 0x9910, RZ ;  /* 0x0000991007067816 */ /* 0x000fe400000000ff */
[----:B------:R-:W-:Y:S02]  /*e7a0*/  ISETP.GE.U32.AND P1, PT, R18, R35, PT ;  /* 0x000000231200720c */ /* 0x000fe40003f26070 */
[----:B------:R-:W-:Y:S02]  /*e7b0*/  PRMT R8, R12, 0x9910, RZ ;  /* 0x000099100c087816 */ /* 0x000fe400000000ff */
[----:B------:R-:W-:Y:S02]  /*e7c0*/  PRMT R5, R57, 0x9910, RZ ;  /* 0x0000991039057816 */ /* 0x000fe400000000ff */
[----:B------:R-:W-:-:S02]  /*e7d0*/  SEL R4, RZ, 0xffffffff, !P2 ;  /* 0xffffffffff047807 */ /* 0x000fc40005000000 */
[----:B------:R-:W-:Y:S02]  /*e7e0*/  ISETP.GE.AND.EX P1, PT, R10, R21, PT, P1 ;  /* 0x000000150a00720c */ /* 0x000fe40003f26310 */
[----:B------:R-:W-:Y:S02]  /*e7f0*/  ISETP.NE.AND P3, PT, R6, R9, PT ;  /* 0x000000090600720c */ /* 0x000fe40003f65270 */
[CC--:B------:R-:W-:Y:S02]  /*e800*/  ISETP.NE.AND P5, PT, R5.reuse, R8.reuse, PT ;  /* 0x000000080500720c */ /* 0x0c0fe40003fa5270 */
[----:B------:R-:W-:Y:S02]  /*e810*/  ISETP.GT.AND P2, PT, R5, R8, PT ;  /* 0x000000080500720c */ /* 0x000fe40003f44270 */
[----:B------:R-:W-:Y:S02]  /*e820*/  SEL R8, RZ, 0xffffffff, !P0 ;  /* 0xffffffffff087807 */ /* 0x000fe40004000000 */
[----:B------:R-:W-:-:S02]  /*e830*/  @!P6 SEL R8, RZ, 0xffffffff, P1 ;  /* 0xffffffffff08e807 */ /* 0x000fc40000800000 */
[----:B------:R-:W-:Y:S02]  /*e840*/  SEL R5, RZ, 0xffffffff, !P2 ;  /* 0xffffffffff057807 */ /* 0x000fe40005000000 */
[----:B------:R-:W-:Y:S02]  /*e850*/  ISETP.GE.U32.AND P1, PT, R41, R60, PT ;  /* 0x0000003c2900720c */ /* 0x000fe40003f26070 */
[----:B------:R-:W-:Y:S02]  /*e860*/  ISETP.GE.U32.AND P2, PT, R26, R13, PT ;  /* 0x0000000d1a00720c */ /* 0x000fe40003f46070 */
[----:B------:R-:W-:Y:S02]  /*e870*/  ISETP.GE.U32.AND P0, PT, R45, R16, PT ;  /* 0x000000102d00720c */ /* 0x000fe40003f06070 */
[----:B------:R-:W-:Y:S02]  /*e880*/  ISETP.GT.AND P6, PT, R6, R9, PT ;  /* 0x000000090600720c */ /* 0x000fe40003fc4270 */
[----:B------:R-:W-:-:S02]  /*e890*/  ISETP.GE.AND.EX P1, PT, R44, R59, PT, P1 ;  /* 0x0000003b2c00720c */ /* 0x000fc40003f26310 */
[----:B------:R-:W-:Y:S02]  /*e8a0*/  ISETP.GE.AND.EX P2, PT, R37, R14, PT, P2 ;  /* 0x0000000e2500720c */ /* 0x000fe40003f46320 */
[----:B------:R-:W-:Y:S02]  /*e8b0*/  ISETP.GE.AND.EX P0, PT, R24, R3, PT, P0 ;  /* 0x000000031800720c */ /* 0x000fe40003f06300 */
[----:B------:R-:W-:Y:S02]  /*e8c0*/  SEL R6, RZ, 0xffffffff, !P6 ;  /* 0xffffffffff067807 */ /* 0x000fe40007000000 */
[----:B------:R-:W-:Y:S02]  /*e8d0*/  @!P3 SEL R6, RZ, 0xffffffff, P1 ;  /* 0xffffffffff06b807 */ /* 0x000fe40000800000 */
        /* <DEDUP_REMOVED lines=22> */
[----:B------:R-:W-:Y:S01]  /*ea40*/  PRMT R7, R20, 0x7610, R7 ;  /* 0x0000761014077816 */ /* 0x000fe20000000007 */
[----:B------:R-:W-:Y:S05]  /*ea50*/  BRA `(.L_x_2707) ;  /* 0x0000306000007947 */ /* 0x000fea0003800000 */
.L_x_2722:
[----:B------:R-:W-:Y:S01]  /*ea60*/  IMAD.MOV.U32 R65, RZ, RZ, c[0x0][0x184] ;  /* 0x00006100ff417624 */ /* 0x000fe200078e00ff */
[----:B------:R-:W0:Y:S01]  /*ea70*/  LDC.U16 R12, c[0x0][0x168] ;  /* 0x00005a00ff0c7b82 */ /* 0x000e220000000400 */
[----:B------:R-:W-:Y:S01]  /*ea80*/  BSSY B0, `(.L_x_2749) ;  /* 0x0000162000007945 */ /* 0x000fe20003800000 */
        /* <DEDUP_REMOVED lines=34> */
[--C-:B0-----:R-:W-:Y:S02]  /*ecb0*/  IMAD.MOV.U32 R16, RZ, RZ, R12.reuse ;  /* 0x000000ffff107224 */ /* 0x101fe400078e000c */
        /* <DEDUP_REMOVED lines=13> */
[----:B------:R-:W-:Y:S01]  /*ed90*/  IMAD.MOV.U32 R63, RZ, RZ, R12 ;  /* 0x000000ffff3f7224 */ /* 0x000fe200078e000c */
[----:B------:R-:W-:Y:S05]  /*eda0*/  @P0 BRA `(.L_x_2750) ;  /* 0x000012f000000947 */ /* 0x000fea0003800000 */
[----:B------:R-:W-:Y:S01]  /*edb0*/  BSSY B1, `(.L_x_2751) ;  /* 0x000011f000017945 */ /* 0x000fe20003800000 */
        /* <DEDUP_REMOVED lines=44> */
.L_x_2752:
[----:B------:R-:W-:-:S05]  /*f080*/  SHF.R.U32.HI R5, RZ, 0x2, R34 ;  /* 0x00000002ff057819 */ /* 0x000fca0000011622 */
[----:B------:R-:W-:-:S06]  /*f090*/  IMAD.WIDE.U32 R4, R5, 0x8, R18 ;  /* 0x0000000805047825 */ /* 0x000fcc00078e0012 */
[----:B------:R-:W2:Y:S01]  /*f0a0*/  LDG.E.64 R4, [R4.64] ;  /* 0x0000002404047981 */ /* 0x000ea2000c1e1b00 */
[----:B------:R-:W-:-:S04]  /*f0b0*/  IADD3 R64, R34, c[0x0][0x184], RZ ;  /* 0x0000610022407a10 */ /* 0x000fc80007ffe0ff */
[----:B------:R-:W-:-:S05]  /*f0c0*/  SHF.R.U32.HI R7, RZ, 0x2, R64 ;  /* 0x00000002ff077819 */ /* 0x000fca0000011640 */
[----:B------:R-:W-:-:S06]  /*f0d0*/  IMAD.WIDE.U32 R6, R7, 0x8, R18 ;  /* 0x0000000807067825 */ /* 0x000fcc00078e0012 */
[----:B------:R-:W3:Y:S01]  /*f0e0*/  LDG.E.64 R6, [R6.64] ;  /* 0x0000002406067981 */ /* 0x000ee2000c1e1b00 */
[----:B------:R-:W-:-:S04]  /*f0f0*/  IADD3 R67, R64, c[0x0][0x184], RZ ;  /* 0x0000610040437a10 */ /* 0x000fc80007ffe0ff */
[----:B------:R-:W-:-:S05]  /*f100*/  SHF.R.U32.HI R9, RZ, 0x2, R67 ;  /* 0x00000002ff097819 */ /* 0x000fca0000011643 */
[----:B------:R-:W-:-:S06]  /*f110*/  IMAD.WIDE.U32 R8, R9, 0x8, R18 ;  /* 0x0000000809087825 */ /* 0x000fcc00078e0012 */
[----:B------:R-:W4:Y:S01]  /*f120*/  LDG.E.64 R8, [R8.64] ;  /* 0x0000002408087981 */ /* 0x000f22000c1e1b00 */
[----:B------:R-:W-:-:S04]  /*f130*/  IADD3 R66, R67, c[0x0][0x184], RZ ;  /* 0x0000610043427a10 */ /* 0x000fc80007ffe0ff */
        /* <DEDUP_REMOVED lines=13> */
[C---:B--2---:R-:W-:Y:S02]  /*f210*/  PRMT R68, R4.reuse, 0x9910, RZ ;  /* 0x0000991004447816 */ /* 0x044fe400000000ff */
[----:B------:R-:W-:-:S02]  /*f220*/  PRMT R70, R4, 0xbb32, RZ ;  /* 0x0000bb3204467816 */ /* 0x000fc400000000ff */
[----:B------:R-:W-:Y:S02]  /*f230*/  ISETP.NE.AND P3, PT, R69, R68, PT ;  /* 0x000000444500720c */ /* 0x000fe40003f65270 */
[----:B------:R-:W-:Y:S02]  /*f240*/  ISETP.NE.AND P2, PT, R71, R70, PT ;  /* 0x000000464700720c */ /* 0x000fe40003f45270 */
[----:B------:R-:W-:Y:S02]  /*f250*/  ISETP.GT.AND P1, PT, R69, R68, PT ;  /* 0x000000444500720c */ /* 0x000fe40003f24270 */
[----:B------:R-:W-:Y:S02]  /*f260*/  ISETP.GT.AND P4, PT, R71, R70, PT ;  /* 0x000000464700720c */ /* 0x000fe40003f84270 */
[----:B------:R-:W-:Y:S02]  /*f270*/  PRMT R70, R48, 0x9910, RZ ;  /* 0x0000991030467816 */ /* 0x000fe400000000ff */
[----:B------:R-:W-:-:S02]  /*f280*/  PRMT R69, R5, 0x9910, RZ ;  /* 0x0000991005457816 */ /* 0x000fc400000000ff */
[----:B------:R-:W-:Y:S02]  /*f290*/  SEL R68, RZ, 0xffffffff, P5 ;  /* 0xffffffffff447807 */ /* 0x000fe40002800000 */
[CC--:B------:R-:W-:Y:S02]  /*f2a0*/  ISETP.NE.AND P5, PT, R70.reuse, R69.reuse, PT ;  /* 0x000000454600720c */ /* 0x0c0fe40003fa5270 */
[----:B------:R-:W-:Y:S02]  /*f2b0*/  ISETP.GT.AND P6, PT, R70, R69, PT ;  /* 0x000000454600720c */ /* 0x000fe40003fc4270 */
[----:B------:R-:W-:Y:S02]  /*f2c0*/  @P3 SEL R68, RZ, 0xffffffff, !P1 ;  /* 0xffffffffff443807 */ /* 0x000fe40004800000 */
[----:B------:R-:W-:Y:S02]  /*f2d0*/  SEL R69, RZ, 0xffffffff, P0 ;  /* 0xffffffffff457807 */ /* 0x000fe40000000000 */
[----:B------:R-:W-:-:S02]  /*f2e0*/  ISETP.GE.U32.AND P0, PT, R37, R34, PT ;  /* 0x000000222500720c */ /* 0x000fc40003f06070 */
[----:B------:R-:W-:Y:S02]  /*f2f0*/  LOP3.LUT R68, R68, 0x1, RZ, 0xc0, !PT ;  /* 0x0000000144447812 */ /* 0x000fe400078ec0ff */
[----:B------:R-:W-:Y:S02]  /*f300*/  @P2 SEL R69, RZ, 0xffffffff, !P4 ;  /* 0xffffffffff452807 */ /* 0x000fe40006000000 */
[----:B------:R-:W-:Y:S02]  /*f310*/  ISETP.GE.AND.EX P0, PT, R27, RZ, PT, P0 ;  /* 0x000000ff1b00720c */ /* 0x000fe40003f06300 */
[----:B------:R-:W-:Y:S02]  /*f320*/  ISETP.GE.U32.AND P4, PT, R35, R34, PT ;  /* 0x000000222300720c */ /* 0x000fe40003f86070 */
[----:B------:R-:W-:Y:S02]  /*f330*/  ISETP.NE.U32.AND P2, PT, R68, 0x1, PT ;  /* 0x000000014400780c */ /* 0x000fe40003f45070 */
[----:B------:R-:W-:-:S02]  /*f340*/  LOP3.LUT R68, R69, 0x1, RZ, 0xc0, !PT ;  /* 0x0000000145447812 */ /* 0x000fc400078ec0ff */
[----:B------:R-:W-:Y:S02]  /*f350*/  SEL R69, RZ, 0xffffffff, P0 ;  /* 0xffffffffff457807 */ /* 0x000fe40000000000 */
[----:B------:R-:W-:Y:S02]  /*f360*/  ISETP.GE.U32.AND P0, PT, R31, R64, PT ;  /* 0x000000401f00720c */ /* 0x000fe40003f06070 */
[----:B------:R-:W-:Y:S02]  /*f370*/  PRMT R71, R5, 0xbb32, RZ ;  /* 0x0000bb3205477816 */ /* 0x000fe400000000ff */
[----:B------:R-:W-:Y:S02]  /*f380*/  ISETP.GE.AND.EX P4, PT, R26, RZ, PT, P4 ;  /* 0x000000ff1a00720c */ /* 0x000fe40003f86340 */
[----:B------:R-:W-:Y:S02]  /*f390*/  ISETP.GE.AND.EX P0, PT, R56, RZ, PT, P0 ;  /* 0x000000ff3800720c */ /* 0x000fe40003f06300 */
[----:B------:R-:W-:-:S02]  /*f3a0*/  ISETP.NE.AND P3, PT, R72, R71, PT ;  /* 0x000000474800720c */ /* 0x000fc40003f65270 */
[----:B------:R-:W-:Y:S02]  /*f3b0*/  SEL R73, RZ, 0xffffffff, P4 ;  /* 0xffffffffff497807 */ /* 0x000fe40002000000 */
[----:B------:R-:W-:Y:S02]  /*f3c0*/  ISETP.GT.AND P1, PT, R72, R71, PT ;  /* 0x000000474800720c */ /* 0x000fe40003f24270 */
[----:B------:R-:W-:Y:S02]  /*f3d0*/  ISETP.NE.U32.AND P4, PT, R68, 0x1, PT ;  /* 0x000000014400780c */ /* 0x000fe40003f85070 */
[----:B------:R-:W-:Y:S02]  /*f3e0*/  PRMT R71, R61, 0x9910, RZ ;  /* 0x000099103d477816 */ /* 0x000fe400000000ff */
[----:B---3--:R-:W-:Y:S02]  /*f3f0*/  PRMT R68, R6, 0x9910, RZ ;  /* 0x0000991006447816 */ /* 0x008fe400000000ff */
[----:B------:R-:W-:-:S02]  /*f400*/  SEL R77, RZ, 0xffffffff, P0 ;  /* 0xffffffffff4d7807 */ /* 0x000fc40000000000 */
[----:B------:R-:W-:Y:S02]  /*f410*/  ISETP.GE.U32.AND P0, PT, R30, R64, PT ;  /* 0x000000401e00720c */ /* 0x000fe40003f06070 */
[----:B------:R-:W-:Y:S02]  /*f420*/  @P5 SEL R69, RZ, 0xffffffff, !P6 ;  /* 0xffffffffff455807 */ /* 0x000fe40007000000 */
[----:B------:R-:W-:Y:S02]  /*f430*/  ISETP.NE.AND P6, PT, R71, R68, PT ;  /* 0x000000444700720c */ /* 0x000fe40003fc5270 */
[----:B------:R-:W-:Y:S02]  /*f440*/  ISETP.GE.AND.EX P0, PT, R54, RZ, PT, P0 ;  /* 0x000000ff3600720c */ /* 0x000fe40003f06300 */
[----:B------:R-:W-:Y:S02]  /*f450*/  PRMT R70, R7, 0x9910, RZ ;  /* 0x0000991007467816 */ /* 0x000fe400000000ff */
[----:B------:R-:W-:-:S02]  /*f460*/  SEL R76, RZ, 0xffffffff, P0 ;  /* 0xffffffffff4c7807 */ /* 0x000fc40000000000 */
[----:B------:R-:W-:Y:S02]  /*f470*/  @P3 SEL R73, RZ, 0xffffffff, !P1 ;  /* 0xffffffffff493807 */ /* 0x000fe40004800000 */
[----:B------:R-:W-:Y:S02]  /*f480*/  ISETP.GE.U32.AND P0, PT, R29, R64, PT ;  /* 0x000000401d00720c */ /* 0x000fe40003f06070 */
[----:B------:R-:W-:Y:S02]  /*f490*/  ISETP.NE.AND P1, PT, R75, R70, PT ;  /* 0x000000464b00720c */ /* 0x000fe40003f25270 */
[----:B------:R-:W-:Y:S02]  /*f4a0*/  ISETP.GT.AND P5, PT, R71, R68, PT ;  /* 0x000000444700720c */ /* 0x000fe40003fa4270 */
[----:B------:R-:W-:Y:S02]  /*f4b0*/  PRMT R71, R47, 0x9910, RZ ;  /* 0x000099102f477816 */ /* 0x000fe400000000ff */
[----:B------:R-:W-:-:S02]  /*f4c0*/  PRMT R68, R6, 0xbb32, RZ ;  /* 0x0000bb3206447816 */ /* 0x000fc400000000ff */
[----:B------:R-:W-:Y:S02]  /*f4d0*/  ISETP.GT.AND P3, PT, R75, R70, PT ;  /* 0x000000464b00720c */ /* 0x000fe40003f64270 */
[----:B------:R-:W-:Y:S02]  /*f4e0*/  ISETP.GE.AND.EX P0, PT, R45, RZ, PT, P0 ;  /* 0x000000ff2d00720c */ /* 0x000fe40003f06300 */
[----:B------:R-:W-:Y:S02]  /*f4f0*/  PRMT R72, R62, 0x9910, RZ ;  /* 0x000099103e487816 */ /* 0x000fe400000000ff */
[----:B------:R-:W-:Y:S02]  /*f500*/  PRMT R70, R7, 0xbb32, RZ ;  /* 0x0000bb3207467816 */ /* 0x000fe400000000ff */
[----:B------:R-:W-:Y:S02]  /*f510*/  @P6 SEL R77, RZ, 0xffffffff, !P5 ;  /* 0xffffffffff4d6807 */ /* 0x000fe40006800000 */
[----:B------:R-:W-:-:S02]  /*f520*/  ISETP.NE.AND P6, PT, R71, R68, PT ;  /* 0x000000444700720c */ /* 0x000fc40003fc5270 */
[----:B------:R-:W-:Y:S02]  /*f530*/  SEL R78, RZ, 0xffffffff, P0 ;  /* 0xffffffffff4e7807 */ /* 0x000fe40000000000 */
[----:B------:R-:W-:Y:S01]  /*f540*/  ISETP.GT.AND P5, PT, R71, R68, PT ;  /* 0x000000444700720c */ /* 0x000fe20003fa4270 */
[----:B------:R-:W-:Y:S01]  /*f550*/  IMAD.MOV.U32 R71, RZ, RZ, R72 ;  /* 0x000000ffff477224 */ /* 0x000fe200078e0048 */
[----:B------:R-:W-:Y:S01]  /*f560*/  ISETP.GE.U32.AND P0, PT, R28, R64, PT ;  /* 0x000000401c00720c */ /* 0x000fe20003f06070 */
[----:B------:R-:W-:Y:S01]  /*f570*/  IMAD.MOV.U32 R68, RZ, RZ, R70 ;  /* 0x000000ffff447224 */ /* 0x000fe200078e0046 */
[----:B------:R-:W-:Y:S02]  /*f580*/  @P1 SEL R76, RZ, 0xffffffff, !P3 ;  /* 0xffffffffff4c1807 */ /* 0x000fe40005800000 */
[----:B------:R-:W-:Y:S02]  /*f590*/  ISETP.GE.AND.EX P0, PT, R57, RZ, PT, P0 ;  /* 0x000000ff3900720c */ /* 0x000fe40003f06300 */
[----:B------:R-:W-:-:S02]  /*f5a0*/  ISETP.NE.AND P3, PT, R71, R68, PT ;  /* 0x000000444700720c */ /* 0x000fc40003f65270 */
[----:B------:R-:W-:Y:S02]  /*f5b0*/  ISETP.GT.AND P1, PT, R71, R68, PT ;  /* 0x000000444700720c */ /* 0x000fe40003f24270 */
[----:B------:R-:W-:Y:S02]  /*f5c0*/  PRMT R71, R43, 0x9910, RZ ;  /* 0x000099102b477816 */ /* 0x000fe400000000ff */
[----:B----4-:R-:W-:Y:S02]  /*f5d0*/  PRMT R68, R8, 0x9910, RZ ;  /* 0x0000991008447816 */ /* 0x010fe400000000ff */
[----:B------:R-:W-:Y:S02]  /*f5e0*/  SEL R79, RZ, 0xffffffff, P0 ;  /* 0xffffffffff4f7807 */ /* 0x000fe40000000000 */
[----:B------:R-:W-:Y:S02]  /*f5f0*/  ISETP.GE.U32.AND P0, PT, R46, R67, PT ;  /* 0x000000432e00720c */ /* 0x000fe40003f06070 */
[----:B------:R-:W-:-:S02]  /*f600*/  PRMT R70, R60, 0x9910, RZ ;  /* 0x000099103c467816 */ /* 0x000fc400000000ff */
[----:B------:R-:W-:Y:S02]  /*f610*/  @P6 SEL R78, RZ, 0xffffffff, !P5 ;  /* 0xffffffffff4e6807 */ /* 0x000fe40006800000 */
[CC--:B------:R-:W-:Y:S02]  /*f620*/  ISETP.NE.AND P5, PT, R71.reuse, R68.reuse, PT ;  /* 0x000000444700720c */ /* 0x0c0fe40003fa5270 */
[----:B------:R-:W-:Y:S02]  /*f630*/  ISETP.GE.AND.EX P0, PT, R38, RZ, PT, P0 ;  /* 0x000000ff2600720c */ /* 0x000fe40003f06300 */
[----:B------:R-:W-:Y:S01]  /*f640*/  ISETP.GT.AND P6, PT, R71, R68, PT ;  /* 0x000000444700720c */ /* 0x000fe20003fc4270 */
[----:B------:R-:W-:Y:S01]  /*f650*/  IMAD.MOV.U32 R71, RZ, RZ, R70 ;  /* 0x000000ffff477224 */ /* 0x000fe200078e0046 */
[----:B------:R-:W-:Y:S02]  /*f660*/  PRMT R68, R8, 0xbb32, RZ ;  /* 0x0000bb3208447816 */ /* 0x000fe400000000ff */
[----:B------:R-:W-:-:S02]  /*f670*/  SEL R74, RZ, 0xffffffff, P0 ;  /* 0xffffffffff4a7807 */ /* 0x000fc40000000000 */
[----:B------:R-:W-:Y:S02]  /*f680*/  ISETP.GE.U32.AND P0, PT, R44, R67, PT ;  /* 0x000000432c00720c */ /* 0x000fe40003f06070 */
[----:B------:R-:W-:Y:S02]  /*f690*/  @P3 SEL R79, RZ, 0xffffffff, !P1 ;  /* 0xffffffffff4f3807 */ /* 0x000fe40004800000 */
[----:B------:R-:W-:Y:S02]  /*f6a0*/  ISETP.NE.AND P3, PT, R71, R68, PT ;  /* 0x000000444700720c */ /* 0x000fe40003f65270 */
[----:B------:R-:W-:Y:S02]  /*f6b0*/  PRMT R75, R52, 0x9910, RZ ;  /* 0x00009910344b7816 */ /* 0x000fe400000000ff */
[----:B------:R-:W-:Y:S02]  /*f6c0*/  PRMT R70, R9, 0x9910, RZ ;  /* 0x0000991009467816 */ /* 0x000fe400000000ff */
[----:B------:R-:W-:-:S02]  /*f6d0*/  ISETP.GE.AND.EX P0, PT, R55, RZ, PT, P0 ;  /* 0x000000ff3700720c */ /* 0x000fc40003f06300 */
[----:B------:R-:W-:Y:S02]  /*f6e0*/  ISETP.GT.AND P1, PT, R71, R68, PT ;  /* 0x000000444700720c */ /* 0x000fe40003f24270 */
[----:B------:R-:W-:Y:S02]  /*f6f0*/  @P5 SEL R74, RZ, 0xffffffff, !P6 ;  /* 0xffffffffff4a5807 */ /* 0x000fe40007000000 */
[CC--:B------:R-:W-:Y:S02]  /*f700*/  ISETP.NE.AND P6, PT, R75.reuse, R70.reuse, PT ;  /* 0x000000464b00720c */ /* 0x0c0fe40003fc5270 */
[----:B------:R-:W-:Y:S02]  /*f710*/  SEL R71, RZ, 0xffffffff, P0 ;  /* 0xffffffffff477807 */ /* 0x000fe40000000000 */
[----:B------:R-:W-:Y:S02]  /*f720*/  ISETP.GE.U32.AND P0, PT, R42, R67, PT ;  /* 0x000000432a00720c */ /* 0x000fe40003f06070 */
[----:B------:R-:W-:-:S02]  /*f730*/  ISETP.GT.AND P5, PT, R75, R70, PT ;  /* 0x000000464b00720c */ /* 0x000fc40003fa4270 */
[----:B------:R-:W-:Y:S02]  /*f740*/  PRMT R75, R59, 0x9910, RZ ;  /* 0x000099103b4b7816 */ /* 0x000fe400000000ff */
[----:B------:R-:W-:Y:S02]  /*f750*/  PRMT R68, R9, 0xbb32, RZ ;  /* 0x0000bb3209447816 */ /* 0x000fe400000000ff */
[----:B------:R-:W-:Y:S02]  /*f760*/  ISETP.GE.AND.EX P0, PT, R50, RZ, PT, P0 ;  /* 0x000000ff3200720c */ /* 0x000fe40003f06300 */
[----:B------:R-:W-:Y:S02]  /*f770*/  @P3 SEL R71, RZ, 0xffffffff, !P1 ;  /* 0xffffffffff473807 */ /* 0x000fe40004800000 */
[CC--:B------:R-:W-:Y:S02]  /*f780*/  ISETP.NE.AND P1, PT, R75.reuse, R68.reuse, PT ;  /* 0x000000444b00720c */ /* 0x0c0fe40003f25270 */
[----:B------:R-:W-:-:S02]  /*f790*/  ISETP.GT.AND P3, PT, R75, R68, PT ;  /* 0x000000444b00720c */ /* 0x000fc40003f64270 */
[----:B------:R-:W-:Y:S02]  /*f7a0*/  SEL R68, RZ, 0xffffffff, P0 ;  /* 0xffffffffff447807 */ /* 0x000fe40000000000 */
[----:B------:R-:W-:Y:S02]  /*f7b0*/  ISETP.GE.U32.AND P0, PT, R58, R67, PT ;  /* 0x000000433a00720c */ /* 0x000fe40003f06070 */
[----:B------:R-:W-:Y:S02]  /*f7c0*/  @P6 SEL R68, RZ, 0xffffffff, !P5 ;  /* 0xffffffffff446807 */ /* 0x000fe40006800000 */
[----:B------:R-:W-:Y:S02]  /*f7d0*/  ISETP.GE.AND.EX P6, PT, R40, RZ, PT, P0 ;  /* 0x000000ff2800720c */ /* 0x000fe40003fc6300 */
[----:B-----5:R-:W-:Y:S02]  /*f7e0*/  PRMT R81, R10, 0xbb32, RZ ;  /* 0x0000bb320a517816 */ /* 0x020fe400000000ff */
[----:B------:R-:W-:-:S02]  /*f7f0*/  SEL R70, RZ, 0xffffffff, P6 ;  /* 0xffffffffff467807 */ /* 0x000fc40003000000 */
[-C--:B------:R-:W-:Y:S02]  /*f800*/  ISETP.GE.U32.AND P5, PT, R0, R66.reuse, PT ;  /* 0x000000420000720c */ /* 0x080fe40003fa6070 */
[----:B------:R-:W-:Y:S02]  /*f810*/  ISETP.GE.U32.AND P0, PT, R15, R66, PT ;  /* 0x000000420f00720c */ /* 0x000fe40003f06070 */
[----:B------:R-:W-:Y:S02]  /*f820*/  PRMT R75, R10, 0x9910, RZ ;  /* 0x000099100a4b7816 */ /* 0x000fe400000000ff */
[----:B------:R-:W-:Y:S02]  /*f830*/  ISETP.NE.AND P6, PT, R82, R81, PT ;  /* 0x000000515200720c */ /* 0x000fe40003fc5270 */
[----:B------:R-:W-:Y:S02]  /*f840*/  LOP3.LUT R69, R69, 0x1, RZ, 0xc0, !PT ;  /* 0x0000000145457812 */ /* 0x000fe400078ec0ff */
[----:B------:R-:W-:-:S02]  /*f850*/  @P1 SEL R70, RZ, 0xffffffff, !P3 ;  /* 0xffffffffff461807 */ /* 0x000fc40005800000 */
[----:B------:R-:W-:Y:S02]  /*f860*/  ISETP.GE.AND.EX P5, PT, R3, RZ, PT, P5 ;  /* 0x000000ff0300720c */ /* 0x000fe40003fa6350 */
[----:B------:R-:W-:Y:S02]  /*f870*/  ISETP.NE.AND P3, PT, R80, R75, PT ;  /* 0x0000004b5000720c */ /* 0x000fe40003f65270 */
[----:B------:R-:W-:Y:S02]  /*f880*/  ISETP.GE.AND.EX P0, PT, R14, RZ, PT, P0 ;  /* 0x000000ff0e00720c */ /* 0x000fe40003f06300 */
[----:B------:R-:W-:Y:S02]  /*f890*/  ISETP.NE.U32.AND P1, PT, R69, 0x1, PT ;  /* 0x000000014500780c */ /* 0x000fe40003f25070 */
[----:B------:R-:W-:Y:S02]  /*f8a0*/  SEL R72, RZ, 0xffffffff, P5 ;  /* 0xffffffffff487807 */ /* 0x000fe40002800000 */
[----:B------:R-:W-:-:S02]  /*f8b0*/  SEL R69, RZ, 0xffffffff, P0 ;  /* 0xffffffffff457807 */ /* 0x000fc40000000000 */
[----:B------:R-:W-:Y:S02]  /*f8c0*/  ISETP.GT.AND P5, PT, R80, R75, PT ;  /* 0x0000004b5000720c */ /* 0x000fe40003fa4270 */
[----:B------:R-:W-:Y:S02]  /*f8d0*/  ISETP.GT.AND P0, PT, R82, R81, PT ;  /* 0x000000515200720c */ /* 0x000fe40003f04270 */
[----:B------:R-:W-:Y:S02]  /*f8e0*/  PRMT R80, R16, 0x9910, RZ ;  /* 0x0000991010507816 */ /* 0x000fe400000000ff */
[----:B------:R-:W-:Y:S02]  /*f8f0*/  PRMT R75, R11, 0x9910, RZ ;  /* 0x000099100b4b7816 */ /* 0x000fe400000000ff */
[----:B------:R-:W-:Y:S02]  /*f900*/  @P6 SEL R69, RZ, 0xffffffff, !P0 ;  /* 0xffffffffff456807 */ /* 0x000fe40004000000 */
[----:B------:R-:W-:-:S02]  /*f910*/  ISETP.NE.AND P6, PT, R80, R75, PT ;  /* 0x0000004b5000720c */ /* 0x000fc40003fc5270 */
[----:B------:R-:W-:Y:S02]  /*f920*/  @P3 SEL R72, RZ, 0xffffffff, !P5 ;  /* 0xffffffffff483807 */ /* 0x000fe40006800000 */
[----:B------:R-:W-:Y:S02]  /*f930*/  ISETP.GE.U32.AND P3, PT, R21, R66, PT ;  /* 0x000000421500720c */ /* 0x000fe40003f66070 */
[----:B------:R-:W-:Y:S02]  /*f940*/  LOP3.LUT R73, R73, 0x1, RZ, 0xc0, !PT ;  /* 0x0000000149497812 */ /* 0x000fe400078ec0ff */
[----:B------:R-:W-:Y:S02]  /*f950*/  ISETP.GE.AND.EX P0, PT, R20, RZ, PT, P3 ;  /* 0x000000ff1400720c */ /* 0x000fe40003f06330 */
[----:B------:R-:W-:Y:S02]  /*f960*/  ISETP.GT.AND P3, PT, R80, R75, PT ;  /* 0x0000004b5000720c */ /* 0x000fe40003f64270 */
[----:B------:R-:W-:-:S02]  /*f970*/  PRMT R82, R24, 0x9910, RZ ;  /* 0x0000991018527816 */ /* 0x000fc400000000ff */
[----:B------:R-:W-:Y:S02]  /*f980*/  PRMT R81, R11, 0xbb32, RZ ;  /* 0x0000bb320b517816 */ /* 0x000fe400000000ff */
[----:B------:R-:W-:Y:S02]  /*f990*/  ISETP.NE.U32.AND P5, PT, R73, 0x1, PT ;  /* 0x000000014900780c */ /* 0x000fe40003fa5070 */
[----:B------:R-:W-:Y:S02]  /*f9a0*/  SEL R73, RZ, 0xffffffff, P0 ;  /* 0xffffffffff497807 */ /* 0x000fe40000000000 */
[----:B------:R-:W-:Y:S02]  /*f9b0*/  @P6 SEL R73, RZ, 0xffffffff, !P3 ;  /* 0xffffffffff496807 */ /* 0x000fe40005800000 */
[----:B------:R-:W-:Y:S02]  /*f9c0*/  ISETP.NE.AND P3, PT, R82, R81, PT ;  /* 0x000000515200720c */ /* 0x000fe40003f65270 */
[----:B------:R-:W-:-:S02]  /*f9d0*/  ISETP.GE.U32.AND P0, PT, R49, R66, PT ;  /* 0x000000423100720c */ /* 0x000fc40003f06070 */
[----:B------:R-:W-:Y:S02]  /*f9e0*/  PRMT R75, R4, 0x7632, R75 ;  /* 0x00007632044b7816 */ /* 0x000fe4000000004b */
[----:B------:R-:W-:Y:S02]  /*f9f0*/  ISETP.GE.AND.EX P0, PT, R25, RZ, PT, P0 ;  /* 0x000000ff1900720c */ /* 0x000fe40003f06300 */
[----:B------:R-:W-:Y:S02]  /*fa00*/  ISETP.GT.AND P6, PT, R82, R81, PT ;  /* 0x000000515200720c */ /* 0x000fe40003fc4270 */
[----:B------:R-:W-:Y:S02]  /*fa10*/  LOP3.LUT R78, R78, 0x1, RZ, 0xc0, !PT ;  /* 0x000000014e4e7812 */ /* 0x000fe400078ec0ff */
[----:B------:R-:W-:Y:S02]  /*fa20*/  SEL R36, R36, R75, !P4 ;  /* 0x0000004b24247207 */ /* 0x000fe40006000000 */
[----:B------:R-:W-:-:S02]  /*fa30*/  SEL R75, RZ, 0xffffffff, P0 ;  /* 0xffffffffff4b7807 */ /* 0x000fc40000000000 */
[----:B------:R-:W-:Y:S02]  /*fa40*/  @P3 SEL R75, RZ, 0xffffffff, !P6 ;  /* 0xffffffffff4b3807 */ /* 0x000fe40007000000 */
[----:B------:R-:W-:Y:S02]  /*fa50*/  ISETP.NE.U32.AND P3, PT, R78, 0x1, PT ;  /* 0x000000014e00780c */ /* 0x000fe40003f65070 */
[-C--:B------:R-:W-:Y:S02]  /*fa60*/  SEL R41, R41, R34.reuse, !P2 ;  /* 0x0000002229297207 */ /* 0x080fe40005000000 */
[-C--:B------:R-:W-:Y:S02]  /*fa70*/  SEL R39, R39, R34.reuse, !P4 ;  /* 0x0000002227277207 */ /* 0x080fe40006000000 */
[-C--:B------:R-:W-:Y:S02]  /*fa80*/  SEL R37, R37, R34.reuse, !P1 ;  /* 0x0000002225257207 */ /* 0x080fe40004800000 */
[----:B------:R-:W-:-:S02]  /*fa90*/  SEL R35, R35, R34, !P5 ;  /* 0x0000002223237207 */ /* 0x000fc40006800000 */
[----:B------:R-:W-:Y:S02]  /*faa0*/  LOP3.LUT R77, R77, 0x1, RZ, 0xc0, !PT ;  /* 0x000000014d4d7812 */ /* 0x000fe400078ec0ff */
[----:B------:R-:W-:Y:S02]  /*fab0*/  LOP3.LUT R79, R79, 0x1, RZ, 0xc0, !PT ;  /* 0x000000014f4f7812 */ /* 0x000fe400078ec0ff */
[----:B------:R-:W-:Y:S02]  /*fac0*/  LOP3.LUT R78, R76, 0x1, RZ, 0xc0, !PT ;  /* 0x000000014c4e7812 */ /* 0x000fe400078ec0ff */
[----:B------:R-:W-:Y:S02]  /*fad0*/  IADD3 R34, R66, c[0x0][0x184], RZ ;  /* 0x0000610042227a10 */ /* 0x000fe40007ffe0ff */
[----:B------:R-:W-:Y:S02]  /*fae0*/  SEL R63, R63, R4, !P2 ;  /* 0x000000043f3f7207 */ /* 0x000fe40005000000 */
[----:B------:R-:W-:Y:S01]  /*faf0*/  SEL R33, R33, RZ, !P2 ;  /* 0x000000ff21217207 */ /* 0x000fe20005000000 */
[----:B------:R-:W-:Y:S01]  /*fb00*/  IMAD R83, R65, 0x3, R34 ;  /* 0x0000000341537824 */ /* 0x000fe200078e0222 */
[----:B------:R-:W-:-:S02]  /*fb10*/  SEL R32, R32, RZ, !P4 ;  /* 0x000000ff20207207 */ /* 0x000fc40006000000 */
[----:B------:R-:W-:Y:S02]  /*fb20*/  ISETP.NE.U32.AND P6, PT, R77, 0x1, PT ;  /* 0x000000014d00780c */ /* 0x000fe40003fc5070 */
[----:B------:R-:W-:Y:S02]  /*fb30*/  ISETP.NE.U32.AND P2, PT, R79, 0x1, PT ;  /* 0x000000014f00780c */ /* 0x000fe40003f45070 */
[----:B------:R-:W-:Y:S02]  /*fb40*/  ISETP.NE.U32.AND P4, PT, R78, 0x1, PT ;  /* 0x000000014e00780c */ /* 0x000fe40003f85070 */
[-C--:B------:R-:W-:Y:S02]  /*fb50*/  SEL R31, R31, R64.reuse, !P6 ;  /* 0x000000401f1f7207 */ /* 0x080fe40007000000 */
[-C--:B------:R-:W-:Y:S02]  /*fb60*/  SEL R30, R30, R64.reuse, !P4 ;  /* 0x000000401e1e7207 */ /* 0x080fe40006000000 */
[----:B------:R-:W-:-:S02]  /*fb70*/  SEL R29, R29, R64, !P3 ;  /* 0x000000401d1d7207 */ /* 0x000fc40005800000 */
[----:B------:R-:W-:Y:S02]  /*fb80*/  SEL R28, R28, R64, !P2 ;  /* 0x000000401c1c7207 */ /* 0x000fe40005000000 */
[----:B------:R-:W-:Y:S02]  /*fb90*/  LOP3.LUT R64, R70, 0x1, RZ, 0xc0, !PT ;  /* 0x0000000146407812 */ /* 0x000fe400078ec0ff */
[----:B------:R-:W-:Y:S02]  /*fba0*/  PRMT R80, R5, 0x7632, R80 ;  /* 0x0000763205507816 */ /* 0x000fe40000000050 */
[----:B------:R-:W-:Y:S02]  /*fbb0*/  ISETP.GE.U32.AND P0, PT, R83, c[0x0][0x17c], PT ;  /* 0x00005f0053007a0c */ /* 0x000fe40003f06070 */
[----:B------:R-:W-:Y:S02]  /*fbc0*/  LOP3.LUT R74, R74, 0x1, RZ, 0xc0, !PT ;  /* 0x000000014a4a7812 */ /* 0x000fe400078ec0ff */
[----:B------:R-:W-:-:S02]  /*fbd0*/  LOP3.LUT R71, R71, 0x1, RZ, 0xc0, !PT ;  /* 0x0000000147477812 */ /* 0x000fc400078ec0ff */
[----:B------:R-:W-:Y:S02]  /*fbe0*/  SEL R70, R61, R6, !P6 ;  /* 0x000000063d467207 */ /* 0x000fe40007000000 */
[----:B------:R-:W-:Y:S02]  /*fbf0*/  SEL R56, R56, RZ, !P6 ;  /* 0x000000ff38387207 */ /* 0x000fe40007000000 */
[----:B------:R-:W-:Y:S02]  /*fc00*/  ISETP.NE.U32.AND P6, PT, R64, 0x1, PT ;  /* 0x000000014000780c */ /* 0x000fe40003fc5070 */
[----:B------:R-:W-:Y:S02]  /*fc10*/  SEL R53, R53, R80, !P5 ;  /* 0x0000005035357207 */ /* 0x000fe40006800000 */
[----:B------:R-:W-:Y:S02]  /*fc20*/  SEL R48, R48, R5, !P1 ;  /* 0x0000000530307207 */ /* 0x000fe40004800000 */
[----:B------:R-:W-:-:S02]  /*fc30*/  SEL R27, R27, RZ, !P1 ;  /* 0x000000ff1b1b7207 */ /* 0x000fc40004800000 */
[----:B------:R-:W-:Y:S02]  /*fc40*/  SEL R26, R26, RZ, !P5 ;  /* 0x000000ff1a1a7207 */ /* 0x000fe40006800000 */
[----:B------:R-:W-:Y:S02]  /*fc50*/  PRMT R64, R9, 0x7632, R64 ;  /* 0x0000763209407816 */ /* 0x000fe40000000040 */
[----:B------:R-:W-:Y:S02]  /*fc60*/  ISETP.NE.U32.AND P1, PT, R74, 0x1, PT ;  /* 0x000000014a00780c */ /* 0x000fe40003f25070 */
[----:B------:R-:W-:Y:S02]  /*fc70*/  ISETP.NE.U32.AND P5, PT, R71, 0x1, PT ;  /* 0x000000014700780c */ /* 0x000fe40003fa5070 */
[----:B------:R-:W-:Y:S02]  /*fc80*/  PRMT R61, R8, 0x7632, R61 ;  /* 0x00007632083d7816 */ /* 0x000fe4000000003d */
[----:B------:R-:W-:-:S02]  /*fc90*/  PRMT R77, R7, 0x7632, R77 ;  /* 0x00007632074d7816 */ /* 0x000fc4000000004d */
[----:B------:R-:W-:Y:S02]  /*fca0*/  LOP3.LUT R75, R75, 0x1, RZ, 0xc0, !PT ;  /* 0x000000014b4b7812 */ /* 0x000fe400078ec0ff */
[----:B------:R-:W-:Y:S02]  /*fcb0*/  PRMT R76, R6, 0x7632, R76 ;  /* 0x00007632064c7816 */ /* 0x000fe4000000004c */
[----:B------:R-:W-:Y:S02]  /*fcc0*/  LOP3.LUT R69, R69, 0x1, RZ, 0xc0, !PT ;  /* 0x0000000145457812 */ /* 0x000fe400078ec0ff */
[----:B------:R-:W-:Y:S02]  /*fcd0*/  LOP3.LUT R71, R68, 0x1, RZ, 0xc0, !PT ;  /* 0x0000000144477812 */ /* 0x000fe400078ec0ff */
[----:B------:R-:W-:Y:S02]  /*fce0*/  SEL R64, R59, R64, !P6 ;  /* 0x000000403b407207 */ /* 0x000fe40007000000 */
[----:B------:R-:W-:-:S02]  /*fcf0*/  LOP3.LUT R72, R72, 0x1, RZ, 0xc0, !PT ;  /* 0x0000000148487812 */ /* 0x000fc400078ec0ff */
[----:B------:R-:W-:Y:S02]  /*fd00*/  LOP3.LUT R73, R73, 0x1, RZ, 0xc0, !PT ;  /* 0x0000000149497812 */ /* 0x000fe400078ec0ff */
[----:B------:R-:W-:Y:S02]  /*fd10*/  SEL R60, R60, R61, !P5 ;  /* 0x0000003d3c3c7207 */ /* 0x000fe40006800000 */
[----:B------:R-:W-:Y:S02]  /*fd20*/  SEL R44, R44, R67, !P5 ;  /* 0x000000432c2c7207 */ /* 0x000fe40006800000 */
[----:B------:R-:W-:Y:S02]  /*fd30*/  SEL R59, R43, R8, !P1 ;  /* 0x000000082b3b7207 */ /* 0x000fe40004800000 */
[----:B------:R-:W-:Y:S02]  /*fd40*/  SEL R55, R55, RZ, !P5 ;  /* 0x000000ff37377207 */ /* 0x000fe40006800000 */
[----:B------:R-:W-:-:S02]  /*fd50*/  SEL R62, R62, R77, !P2 ;  /* 0x0000004d3e3e7207 */ /* 0x000fc40005000000 */
[----:B------:R-:W-:Y:S02]  /*fd60*/  SEL R68, R51, R7, !P4 ;  /* 0x0000000733447207 */ /* 0x000fe40006000000 */
[----:B------:R-:W-:Y:S02]  /*fd70*/  SEL R57, R57, RZ, !P2 ;  /* 0x000000ff39397207 */ /* 0x000fe40005000000 */
[----:B------:R-:W-:Y:S02]  /*fd80*/  ISETP.NE.U32.AND P5, PT, R75, 0x1, PT ;  /* 0x000000014b00780c */ /* 0x000fe40003fa5070 */
[----:B------:R-:W-:Y:S02]  /*fd90*/  PRMT R43, R11, 0x7632, R43 ;  /* 0x000076320b2b7816 */ /* 0x000fe4000000002b */
[----:B------:R-:W-:Y:S02]  /*fda0*/  SEL R47, R47, R76, !P3 ;  /* 0x0000004c2f2f7207 */ /* 0x000fe40005800000 */
[----:B------:R-:W-:-:S02]  /*fdb0*/  SEL R54, R54, RZ, !P4 ;  /* 0x000000ff36367207 */ /* 0x000fc40006000000 */
[----:B------:R-:W-:Y:S02]  /*fdc0*/  SEL R46, R46, R67, !P1 ;  /* 0x000000432e2e7207 */ /* 0x000fe40004800000 */
[----:B------:R-:W-:Y:S02]  /*fdd0*/  SEL R45, R45, RZ, !P3 ;  /* 0x000000ff2d2d7207 */ /* 0x000fe40005800000 */
[----:B------:R-:W-:Y:S02]  /*fde0*/  ISETP.NE.U32.AND P2, PT, R69, 0x1, PT ;  /* 0x000000014500780c */ /* 0x000fe40003f45070 */
[----:B------:R-:W-:Y:S02]  /*fdf0*/  PRMT R51, R10, 0x7632, R51 ;  /* 0x000076320a337816 */ /* 0x000fe40000000033 */
[----:B------:R-:W-:Y:S02]  /*fe00*/  SEL R38, R38, RZ, !P1 ;  /* 0x000000ff26267207 */ /* 0x000fe40004800000 */
[----:B------:R-:W-:-:S02]  /*fe10*/  ISETP.NE.U32.AND P4, PT, R71, 0x1, PT ;  /* 0x000000014700780c */ /* 0x000fc40003f85070 */
        /* <DEDUP_REMOVED lines=12> */
[----:B------:R-:W-:Y:S02]  /*fee0*/  PRMT R51, R68, 0x7610, R51 ;  /* 0x0000761044337816 */ /* 0x000fe40000000033 */
[----:B------:R-:W-:Y:S02]  /*fef0*/  SEL R52, R52, R9, !P4 ;  /* 0x0000000934347207 */ /* 0x000fe40006000000 */
[----:B------:R-:W-:Y:S02]  /*ff00*/  SEL R50, R50, RZ, !P4 ;  /* 0x000000ff32327207 */ /* 0x000fe40006000000 */
[----:B------:R-:W-:Y:S02]  /*ff10*/  SEL R40, R40, RZ, !P6 ;  /* 0x000000ff28287207 */ /* 0x000fe40007000000 */
        /* <DEDUP_REMOVED lines=9> */
.L_x_2751:
        /* <DEDUP_REMOVED lines=15> */
.L_x_2750:
[----:B------:R-:W-:Y:S05]  /*100a0*/  BSYNC B0 ;  /* 0x0000000000007941 */ /* 0x000fea0003800000 */
.L_x_2749:
[----:B------:R-:W-:Y:S01]  /*100b0*/  ISETP.GE.U32.AND P1, PT, R34, c[0x0][0x17c], PT ;  /* 0x00005f0022007a0c */ /* 0x000fe20003f26070 */
[----:B------:R-:W-:-:S12]  /*100c0*/  BSSY B0, `(.L_x_2753) ;  /* 0x0000026000007945 */ /* 0x000fd80003800000 */
[----:B------:R-:W-:Y:S05]  /*100d0*/  @P1 BRA `(.L_x_2754) ;  /* 0x0000024000001947 */ /* 0x000fea0003800000 */
        /* <DEDUP_REMOVED lines=20> */
[----:B------:R-:W-:Y:S02]  /*10220*/  IADD3 R5, R10, c[0x0][0x184], RZ ;  /* 0x000061000a057a10 */ /* 0x000fe40007ffe0ff */
[----:B------:R-:W-:Y:S02]  /*10230*/  SHF.R.U32.HI R71, RZ, 0x2, R10 ;  /* 0x00000002ff477819 */ /* 0x000fe4000001160a */
[----:B------:R-:W-:-:S13]  /*10240*/  ISETP.GE.U32.AND P0, PT, R5, c[0x0][0x17c], PT ;  /* 0x00005f0005007a0c */ /* 0x000fda0003f06070 */
[----:B------:R-:W-:-:S05]  /*10250*/  @!P0 SHF.R.U32.HI R5, RZ, 0x2, R5 ;  /* 0x00000002ff058819 */ /* 0x000fca0000011605 */
        /* <DEDUP_REMOVED lines=12> */
.L_x_2754:
[----:B------:R-:W-:Y:S05]  /*10320*/  BSYNC B0 ;  /* 0x0000000000007941 */ /* 0x000fea0003800000 */
.L_x_2753:
        /* <DEDUP_REMOVED lines=219> */
.L_x_2756:
[----:B------:R-:W-:Y:S05]  /*110e0*/  BSYNC B0 ;  /* 0x0000000000007941 */ /* 0x000fea0003800000 */
.L_x_2755:
        /* <DEDUP_REMOVED lines=18> */
[----:B------:R-:W-:Y:S02]  /*11210*/  ISETP.GE.U32.AND P0, PT, R37, R30, PT ;  /* 0x0000001e2500720c */ /* 0x000fe40003f06070 */
[----:B------:R-:W-:-:S02]  /*11220*/  ISETP.NE.AND P5, PT, R8, R7, PT ;  /* 0x000000070800720c */ /* 0x000fc40003fa5270 */
[----:B------:R-:W-:Y:S02]  /*11230*/  ISETP.GT.AND P6, PT, R6, R5, PT ;  /* 0x000000050600720c */ /* 0x000fe40003fc4270 */
[----:B------:R-:W-:Y:S02]  /*11240*/  ISETP.GE.AND.EX P2, PT, R32, R45, PT, P2 ;  /* 0x0000002d2000720c */ /* 0x000fe40003f46320 */
[----:B------:R-:W-:Y:S02]  /*11250*/  ISETP.GE.AND.EX P0, PT, R27, R54, PT, P0 ;  /* 0x000000361b00720c */ /* 0x000fe40003f06300 */
[----:B------:R-:W-:Y:S02]  /*11260*/  LOP3.LUT R4, R4, 0x1, RZ, 0xc0, !PT ;  /* 0x0000000104047812 */ /* 0x000fe400078ec0ff */
[----:B------:R-:W-:Y:S02]  /*11270*/  SEL R5, RZ, 0xffffffff, !P1 ;  /* 0xffffffffff057807 */ /* 0x000fe40004800000 */
[----:B------:R-:W-:-:S02]  /*11280*/  ISETP.GE.U32.AND P1, PT, R35, R28, PT ;  /* 0x0000001c2300720c */ /* 0x000fc40003f26070 */
[----:B------:R-:W-:Y:S02]  /*11290*/  SEL R6, RZ, 0xffffffff, !P6 ;  /* 0xffffffffff067807 */ /* 0x000fe40007000000 */
[----:B------:R-:W-:Y:S02]  /*112a0*/  @!P3 SEL R5, RZ, 0xffffffff, P2 ;  /* 0xffffffffff05b807 */ /* 0x000fe40001000000 */
[----:B------:R-:W-:Y:S02]  /*112b0*/  @!P4 SEL R6, RZ, 0xffffffff, P0 ;  /* 0xffffffffff06c807 */ /* 0x000fe40000000000 */
[----:B------:R-:W-:Y:S02]  /*112c0*/  ISETP.NE.U32.AND P0, PT, R4, 0x1, PT ;  /* 0x000000010400780c */ /* 0x000fe40003f05070 */
[----:B------:R-:W-:Y:S02]  /*112d0*/  ISETP.GT.AND P6, PT, R8, R7, PT ;  /* 0x000000070800720c */ /* 0x000fe40003fc4270 */
[----:B------:R-:W-:-:S02]  /*112e0*/  ISETP.GE.AND.EX P1, PT, R26, R57, PT, P1 ;  /* 0x000000391a00720c */ /* 0x000fc40003f26310 */
[----:B------:R-:W-:Y:S02]  /*112f0*/  LOP3.LUT R5, R5, 0x1, RZ, 0xc0, !PT ;  /* 0x0000000105057812 */ /* 0x000fe400078ec0ff */
[----:B------:R-:W-:Y:S02]  /*11300*/  SEL R4, R63, R61, !P0 ;  /* 0x0000003d3f047207 */ /* 0x000fe40004000000 */
[----:B------:R-:W-:Y:S02]  /*11310*/  SEL R7, RZ, 0xffffffff, !P6 ;  /* 0xffffffffff077807 */ /* 0x000fe40007000000 */
[----:B------:R-:W-:Y:S02]  /*11320*/  @!P5 SEL R7, RZ, 0xffffffff, P1 ;  /* 0xffffffffff07d807 */ /* 0x000fe40000800000 */
[----:B------:R-:W-:Y:S02]  /*11330*/  ISETP.NE.U32.AND P1, PT, R5, 0x1, PT ;  /* 0x000000010500780c */ /* 0x000fe40003f25070 */
[----:B------:R-:W-:-:S02]  /*11340*/  LOP3.LUT R6, R6, 0x1, RZ, 0xc0, !PT ;  /* 0x0000000106067812 */ /* 0x000fc400078ec0ff */
[----:B------:R-:W-:Y:S02]  /*11350*/  PRMT R8, R43, 0x9910, RZ ;  /* 0x000099102b087816 */ /* 0x000fe400000000ff */
[----:B------:R-:W-:Y:S02]  /*11360*/  PRMT R5, R4, 0x9910, RZ ;  /* 0x0000991004057816 */ /* 0x000fe400000000ff */
[----:B------:R-:W-:Y:S02]  /*11370*/  LOP3.LUT R7, R7, 0x1, RZ, 0xc0, !PT ;  /* 0x0000000107077812 */ /* 0x000fe400078ec0ff */
        /* <DEDUP_REMOVED lines=43> */
[----:B------:R-:W-:Y:S02]  /*11630*/  @!P3 SEL R6, RZ, 0xffffffff, P2 ;  /* 0xffffffffff06b807 */ /* 0x000fe40001000000 */
[----:B------:R-:W-:Y:S02]  /*11640*/  @!P4 SEL R7, RZ, 0xffffffff, P0 ;  /* 0xffffffffff07c807 */ /* 0x000fe40000000000 */
[----:B------:R-:W-:-:S02]  /*11650*/  LOP3.LUT R5, R5, 0x1, RZ, 0xc0, !PT ;  /* 0x0000000105057812 */ /* 0x000fc400078ec0ff */
[----:B------:R-:W-:Y:S02]  /*11660*/  ISETP.NE.U32.AND P3, PT, R8, 0x1, PT ;  /* 0x000000010800780c */ /* 0x000fe40003f65070 */
[----:B------:R-:W-:Y:S02]  /*11670*/  LOP3.LUT R6, R6, 0x1, RZ, 0xc0, !PT ;  /* 0x0000000106067812 */ /* 0x000fe400078ec0ff */
[----:B------:R-:W-:Y:S02]  /*11680*/  LOP3.LUT R7, R7, 0x1, RZ, 0xc0, !PT ;  /* 0x0000000107077812 */ /* 0x000fe400078ec0ff */
[----:B------:R-:W-:Y:S02]  /*11690*/  ISETP.NE.U32.AND P0, PT, R5, 0x1, PT ;  /* 0x000000010500780c */ /* 0x000fe40003f05070 */
[----:B------:R-:W-:Y:S02]  /*116a0*/  SEL R59, R62, R59, !P3 ;  /* 0x0000003b3e3b7207 */ /* 0x000fe40005800000 */
[----:B------:R-:W-:-:S02]  /*116b0*/  ISETP.NE.U32.AND P1, PT, R6, 0x1, PT ;  /* 0x000000010600780c */ /* 0x000fc40003f25070 */
[----:B------:R-:W-:Y:S02]  /*116c0*/  ISETP.NE.U32.AND P2, PT, R7, 0x1, PT ;  /* 0x000000010700780c */ /* 0x000fe40003f45070 */
[----:B------:R-:W-:Y:S02]  /*116d0*/  SEL R4, R4, R43, !P0 ;  /* 0x0000002b04047207 */ /* 0x000fe40004000000 */
[----:B------:R-:W-:Y:S02]  /*116e0*/  PRMT R7, R24, 0x9910, RZ ;  /* 0x0000991018077816 */ /* 0x000fe400000000ff */
[----:B------:R-:W-:Y:S02]  /*116f0*/  PRMT R6, R59, 0x9910, RZ ;  /* 0x000099103b067816 */ /* 0x000fe400000000ff */
[----:B------:R-:W-:Y:S02]  /*11700*/  PRMT R8, R13, 0x9910, RZ ;  /* 0x000099100d087816 */ /* 0x000fe400000000ff */
[----:B------:R-:W-:-:S02]  /*11710*/  PRMT R5, R4, 0x9910, RZ ;  /* 0x0000991004057816 */ /* 0x000fc400000000ff */
[----:B------:R-:W-:Y:S02]  /*11720*/  ISETP.NE.AND P6, PT, R6, R7, PT ;  /* 0x000000070600720c */ /* 0x000fe40003fc5270 */
        /* <DEDUP_REMOVED lines=9> */
[----:B------:R-:W-:Y:S02]  /*117c0*/  ISETP.GT.AND P2, PT, R5, R8, PT ;  /* 0x000000080500720c */ /* 0x000fe40003f44270 */
[----:B------:R-:W-:-:S02]  /*117d0*/  ISETP.GT.AND P0, PT, R6, R7, PT ;  /* 0x000000070600720c */ /* 0x000fc40003f04270 */
[----:B------:R-:W-:Y:S02]  /*117e0*/  SEL R40, R57, R40, !P3 ;  /* 0x0000002839287207 */ /* 0x000fe40005800000 */
[----:B------:R-:W-:Y:S02]  /*117f0*/  PRMT R9, R12, 0x9910, RZ ;  /* 0x000099100c097816 */ /* 0x000fe400000000ff */
[----:B------:R-:W-:Y:S02]  /*11800*/  PRMT R6, R47, 0x9910, RZ ;  /* 0x000099102f067816 */ /* 0x000fe400000000ff */
[----:B------:R-:W-:Y:S02]  /*11810*/  PRMT R10, R16, 0x9910, RZ ;  /* 0x00009910100a7816 */ /* 0x000fe400000000ff */
[----:B------:R-:W-:Y:S02]  /*11820*/  PRMT R7, R51, 0x9910, RZ ;  /* 0x0000991033077816 */ /* 0x000fe400000000ff */
[----:B------:R-:W-:-:S02]  /*11830*/  ISETP.GE.U32.AND P1, PT, R18, R49, PT ;  /* 0x000000311200720c */ /* 0x000fc40003f26070 */
[----:B------:R-:W-:Y:S02]  /*11840*/  ISETP.NE.AND P4, PT, R5, R8, PT ;  /* 0x000000080500720c */ /* 0x000fe40003f85270 */
[----:B------:R-:W-:Y:S02]  /*11850*/  SEL R5, RZ, 0xffffffff, !P2 ;  /* 0xffffffffff057807 */ /* 0x000fe40005000000 */
[CC--:B------:R-:W-:Y:S02]  /*11860*/  ISETP.NE.AND P5, PT, R6.reuse, R9.reuse, PT ;  /* 0x000000090600720c */ /* 0x0c0fe40003fa5270 */
[----:B------:R-:W-:Y:S02]  /*11870*/  ISETP.GT.AND P2, PT, R6, R9, PT ;  /* 0x000000090600720c */ /* 0x000fe40003f44270 */
[----:B------:R-:W-:Y:S02]  /*11880*/  ISETP.GE.AND.EX P1, PT, R40, R25, PT, P1 ;  /* 0x000000192800720c */ /* 0x000fe40003f26310 */
[----:B------:R-:W-:-:S02]  /*11890*/  ISETP.NE.AND P3, PT, R7, R10, PT ;  /* 0x0000000a0700720c */ /* 0x000fc40003f65270 */
[----:B------:R-:W-:Y:S02]  /*118a0*/  SEL R8, RZ, 0xffffffff, !P0 ;  /* 0xffffffffff087807 */ /* 0x000fe40004000000 */
[----:B------:R-:W-:Y:S02]  /*118b0*/  SEL R6, RZ, 0xffffffff, !P2 ;  /* 0xffffffffff067807 */ /* 0x000fe40005000000 */
[----:B------:R-:W-:Y:S02]  /*118c0*/  @!P6 SEL R8, RZ, 0xffffffff, P1 ;  /* 0xffffffffff08e807 */ /* 0x000fe40000800000 */
[----:B------:R-:W-:Y:S02]  /*118d0*/  ISETP.GE.U32.AND P2, PT, R27, R0, PT ;  /* 0x000000001b00720c */ /* 0x000fe40003f46070 */
[----:B------:R-:W-:Y:S02]  /*118e0*/  ISETP.GE.U32.AND P0, PT, R44, R15, PT ;  /* 0x0000000f2c00720c */ /* 0x000fe40003f06070 */
[----:B------:R-:W-:-:S02]  /*118f0*/  ISETP.GE.U32.AND P1, PT, R42, R21, PT ;  /* 0x000000152a00720c */ /* 0x000fc40003f26070 */
[----:B------:R-:W-:Y:S02]  /*11900*/  ISETP.GT.AND P6, PT, R7, R10, PT ;  /* 0x0000000a0700720c */ /* 0x000fe40003fc4270 */
[----:B------:R-:W-:Y:S02]  /*11910*/  ISETP.GE.AND.EX P2, PT, R38, R3, PT, P2 ;  /* 0x000000032600720c */ /* 0x000fe40003f46320 */
[----:B------:R-:W-:Y:S02]  /*11920*/  ISETP.GE.AND.EX P0, PT, R55, R14, PT, P0 ;  /* 0x0000000e3700720c */ /* 0x000fe40003f06300 */
[----:B------:R-:W-:Y:S02]  /*11930*/  ISETP.GE.AND.EX P1, PT, R61, R20, PT, P1 ;  /* 0x000000143d00720c */ /* 0x000fe40003f26310 */
[----:B------:R-:W-:Y:S02]  /*11940*/  SEL R7, RZ, 0xffffffff, !P6 ;  /* 0xffffffffff077807 */ /* 0x000fe40007000000 */
[----:B------:R-:W-:-:S02]  /*11950*/  @!P4 SEL R5, RZ, 0xffffffff, P2 ;  /* 0xffffffffff05c807 */ /* 0x000fc40001000000 */
[----:B------:R-:W-:Y:S02]  /*11960*/  @!P5 SEL R6, RZ, 0xffffffff, P0 ;  /* 0xffffffffff06d807 */ /* 0x000fe40000000000 */
        /* <DEDUP_REMOVED lines=21> */
.L_x_2707:
[----:B------:R-:W-:Y:S05]  /*11ac0*/  BSYNC B6 ;  /* 0x0000000000067941 */ /* 0x000fea0003800000 */
.L_x_2706:
        /* <DEDUP_REMOVED lines=14> */
[----:B------:R0:W-:Y:S04]  /*11bb0*/  STS.U16 [R8+0x10], R13 ;  /* 0x0000100d08007388 */ /* 0x0001e80000000400 */
[----:B------:R0:W-:Y:S04]  /*11bc0*/  STS.U16 [R8+0x20], R11 ;  /* 0x0000200b08007388 */ /* 0x0001e80000000400 */
[----:B------:R0:W-:Y:S04]  /*11bd0*/  STS.U16 [R8+0x30], R9 ;  /* 0x0000300908007388 */ /* 0x0001e80000000400 */
[----:B------:R0:W-:Y:S01]  /*11be0*/  STS.U16 [R8+0x40], R7 ;  /* 0x0000400708007388 */ /* 0x0001e20000000400 */
[----:B------:R-:W-:Y:S05]  /*11bf0*/  @!P0 BRA `(.L_x_2757) ;  /* 0x000005b000008947 */ /* 0x000fea0003800000 */
[----:B0-----:R-:W-:-:S04]  /*11c00*/  IMAD.U32 R4, RZ, RZ, UR4 ;  /* 0x00000004ff047e24 */ /* 0x001fc8000f8e00ff */
.L_x_2760:
[----:B------:R-:W-:Y:S01]  /*11c10*/  IMAD.IADD R5, R17, 0x1, R4 ;  /* 0x0000000111057824 */ /* 0x000fe200078e0204 */
        /* <DEDUP_REMOVED lines=11> */
[----:B------:R-:W-:Y:S01]  /*11cd0*/  IMAD.SHL.U32 R12, R4, 0x40, RZ ;  /* 0x00000040040c7824 */ /* 0x000fe200078e00ff */
[----:B------:R-:W-:-:S04]  /*11ce0*/  PRMT R35, R9, 0x9910, RZ ;  /* 0x0000991009237816 */ /* 0x000fc800000000ff */
[----:B------:R-:W0:Y:S04]  /*11cf0*/  LDS.U16 R10, [R12+0x20] ;  /* 0x000020000c0a7984 */ /* 0x000e280000000400 */
[----:B------:R-:W1:Y:S04]  /*11d00*/  LDS.U16 R6, [R12+0x10] ;  /* 0x000010000c067984 */ /* 0x000e680000000400 */
[----:B------:R-:W2:Y:S04]  /*11d10*/  LDS.U16 R16, [R12+0x30] ;  /* 0x000030000c107984 */ /* 0x000ea80000000400 */
[----:B------:R-:W3:Y:S04]  /*11d20*/  LDS.64 R24, [R12+0x18] ;  /* 0x000018000c187984 */ /* 0x000ee80000000a00 */
[----:B------:R-:W4:Y:S04]  /*11d30*/  LDS.U16 R28, [R12+0x40] ;  /* 0x000040000c1c7984 */ /* 0x000f280000000400 */
[----:B------:R-:W5:Y:S04]  /*11d40*/  LDS.64 R20, [R12+0x28] ;  /* 0x000028000c147984 */ /* 0x000f680000000a00 */
[----:B------:R-:W4:Y:S04]  /*11d50*/  LDS.64 R4, [R12+0x48] ;  /* 0x000048000c047984 */ /* 0x000f280000000a00 */
[----:B------:R0:W4:Y:S02]  /*11d60*/  LDS.64 R14, [R12+0x38] ;  /* 0x000038000c0e7984 */ /* 0x0001240000000a00 */
[----:B0-----:R-:W-:-:S02]  /*11d70*/  PRMT R26, R10, 0x9910, RZ ;  /* 0x000099100a1a7816 */ /* 0x001fc400000000ff */
[----:B-1----:R-:W-:-:S03]  /*11d80*/  PRMT R8, R6, 0x9910, RZ ;  /* 0x0000991006087816 */ /* 0x002fc600000000ff */
[----:B------:R-:W-:Y:S01]  /*11d90*/  IMAD.MOV.U32 R12, RZ, RZ, R26 ;  /* 0x000000ffff0c7224 */ /* 0x000fe200078e001a */
[----:B--2---:R-:W-:Y:S02]  /*11da0*/  PRMT R30, R16, 0x9910, RZ ;  /* 0x00009910101e7816 */ /* 0x004fe400000000ff */
[CC--:B------:R-:W-:Y:S02]  /*11db0*/  ISETP.NE.AND P6, PT, R31.reuse, R8.reuse, PT ;  /* 0x000000081f00720c */ /* 0x0c0fe40003fc5270 */
[----:B------:R-:W-:Y:S01]  /*11dc0*/  ISETP.GT.AND P1, PT, R31, R8, PT ;  /* 0x000000081f00720c */ /* 0x000fe20003f24270 */
[----:B------:R-:W-:Y:S01]  /*11dd0*/  IMAD.MOV.U32 R26, RZ, RZ, R30 ;  /* 0x000000ffff1a7224 */ /* 0x000fe200078e001e */
[CC--:B------:R-:W-:Y:S02]  /*11de0*/  ISETP.NE.AND P5, PT, R33.reuse, R12.reuse, PT ;  /* 0x0000000c2100720c */ /* 0x0c0fe40003fa5270 */
[----:B------:R-:W-:Y:S02]  /*11df0*/  SEL R8, RZ, 0xffffffff, !P1 ;  /* 0xffffffffff087807 */ /* 0x000fe40004800000 */
[----:B------:R-:W-:-:S02]  /*11e00*/  ISETP.GT.AND P0, PT, R33, R12, PT ;  /* 0x0000000c2100720c */ /* 0x000fc40003f04270 */
[----:B---3--:R-:W-:Y:S02]  /*11e10*/  ISETP.GE.U32.AND P1, PT, R0, R24, PT ;  /* 0x000000180000720c */ /* 0x008fe40003f26070 */
[CC--:B------:R-:W-:Y:S02]  /*11e20*/  ISETP.NE.AND P3, PT, R35.reuse, R26.reuse, PT ;  /* 0x0000001a2300720c */ /* 0x0c0fe40003f65270 */
[----:B------:R-:W-:Y:S02]  /*11e30*/  ISETP.GT.AND P4, PT, R35, R26, PT ;  /* 0x0000001a2300720c */ /* 0x000fe40003f84270 */
[----:B------:R-:W-:Y:S02]  /*11e40*/  SEL R12, RZ, 0xffffffff, !P0 ;  /* 0xffffffffff0c7807 */ /* 0x000fe40004000000 */
[----:B------:R-:W-:Y:S02]  /*11e50*/  ISETP.GE.AND.EX P1, PT, R3, R25, PT, P1 ;  /* 0x000000190300720c */ /* 0x000fe40003f26310 */
[----:B------:R-:W-:-:S02]  /*11e60*/  PRMT R31, R7, 0x9910, RZ ;  /* 0x00009910071f7816 */ /* 0x000fc400000000ff */
[----:B----4-:R-:W-:Y:S02]  /*11e70*/  PRMT R26, R28, 0x9910, RZ ;  /* 0x000099101c1a7816 */ /* 0x010fe400000000ff */
[----:B-----5:R-:W-:Y:S02]  /*11e80*/  ISETP.GE.U32.AND P0, PT, R58, R20, PT ;  /* 0x000000143a00720c */ /* 0x020fe40003f06070 */
[----:B------:R-:W-:Y:S02]  /*11e90*/  @!P6 SEL R8, RZ, 0xffffffff, P1 ;  /* 0xffffffffff08e807 */ /* 0x000fe40000800000 */
[----:B------:R-:W-:Y:S02]  /*11ea0*/  ISETP.GE.AND.EX P0, PT, R59, R21, PT, P0 ;  /* 0x000000153b00720c */ /* 0x000fe40003f06300 */
[----:B------:R-:W-:Y:S02]  /*11eb0*/  ISETP.NE.AND P6, PT, R31, R26, PT ;  /* 0x0000001a1f00720c */ /* 0x000fe40003fc5270 */
[----:B------:R-:W-:-:S02]  /*11ec0*/  @!P5 SEL R12, RZ, 0xffffffff, P0 ;  /* 0xffffffffff0cd807 */ /* 0x000fc40000000000 */
[----:B------:R-:W-:Y:S02]  /*11ed0*/  ISETP.GE.U32.AND P0, PT, R18, R4, PT ;  /* 0x000000041200720c */ /* 0x000fe40003f06070 */
[----:B------:R-:W-:Y:S02]  /*11ee0*/  ISETP.GE.U32.AND P1, PT, R60, R14, PT ;  /* 0x0000000e3c00720c */ /* 0x000fe40003f26070 */
[----:B------:R-:W-:Y:S02]  /*11ef0*/  LOP3.LUT R8, R8, 0x1, RZ, 0xc0, !PT ;  /* 0x0000000108087812 */ /* 0x000fe400078ec0ff */
[----:B------:R-:W-:Y:S02]  /*11f00*/  ISETP.GT.AND P5, PT, R31, R26, PT ;  /* 0x0000001a1f00720c */ /* 0x000fe40003fa4270 */
[----:B------:R-:W-:Y:S02]  /*11f10*/  ISETP.GE.AND.EX P0, PT, R19, R5, PT, P0 ;  /* 0x000000051300720c */ /* 0x000fe40003f06300 */
[----:B------:R-:W-:-:S02]  /*11f20*/  ISETP.GE.AND.EX P1, PT, R61, R15, PT, P1 ;  /* 0x0000000f3d00720c */ /* 0x000fc40003f26310 */
[----:B------:R-:W-:Y:S02]  /*11f30*/  SEL R26, RZ, 0xffffffff, !P4 ;  /* 0xffffffffff1a7807 */ /* 0x000fe40006000000 */
[----:B------:R-:W-:Y:S02]  /*11f40*/  ISETP.NE.U32.AND P4, PT, R8, 0x1, PT ;  /* 0x000000010800780c */ /* 0x000fe40003f85070 */
[----:B------:R-:W-:Y:S02]  /*11f50*/  SEL R8, RZ, 0xffffffff, !P5 ;  /* 0xffffffffff087807 */ /* 0x000fe40006800000 */
[----:B------:R-:W-:Y:S02]  /*11f60*/  LOP3.LUT R12, R12, 0x1, RZ, 0xc0, !PT ;  /* 0x000000010c0c7812 */ /* 0x000fe400078ec0ff */
[----:B------:R-:W-:Y:S02]  /*11f70*/  @!P6 SEL R8, RZ, 0xffffffff, P0 ;  /* 0xffffffffff08e807 */ /* 0x000fe40000000000 */
[----:B------:R-:W-:-:S02]  /*11f80*/  @!P3 SEL R26, RZ, 0xffffffff, P1 ;  /* 0xffffffffff1ab807 */ /* 0x000fc40000800000 */
[----:B------:R-:W-:Y:S02]  /*11f90*/  ISETP.NE.U32.AND P0, PT, R12, 0x1, PT ;  /* 0x000000010c00780c */ /* 0x000fe40003f05070 */
[----:B------:R-:W-:Y:S02]  /*11fa0*/  LOP3.LUT R8, R8, 0x1, RZ, 0xc0, !PT ;  /* 0x0000000108087812 */ /* 0x000fe400078ec0ff */
[----:B------:R-:W-:Y:S02]  /*11fb0*/  LOP3.LUT R26, R26, 0x1, RZ, 0xc0, !PT ;  /* 0x000000011a1a7812 */ /* 0x000fe400078ec0ff */
[----:B------:R-:W-:Y:S02]  /*11fc0*/  SEL R58, R58, R20, !P0 ;  /* 0x000000143a3a7207 */ /* 0x000fe40004000000 */
[----:B------:R-:W-:Y:S02]  /*11fd0*/  SEL R59, R59, R21, !P0 ;  /* 0x000000153b3b7207 */ /* 0x000fe40004000000 */
[----:B------:R-:W-:-:S02]  /*11fe0*/  SEL R10, R11, R10, !P0 ;  /* 0x0000000a0b0a7207 */ /* 0x000fc40004000000 */
[----:B------:R-:W-:Y:S01]  /*11ff0*/  SEL R0, R0, R24, !P4 ;  /* 0x0000001800007207 */ /* 0x000fe20006000000 */
[----:B------:R0:W-:Y:S01]  /*12000*/  STS.64 [R27+0x18], R58 ;  /* 0x0000183a1b007388 */ /* 0x0001e20000000a00 */
[----:B------:R-:W-:Y:S02]  /*12010*/  SEL R3, R3, R25, !P4 ;  /* 0x0000001903037207 */ /* 0x000fe40006000000 */
[----:B------:R-:W-:Y:S01]  /*12020*/  ISETP.NE.U32.AND P0, PT, R8, 0x1, PT ;  /* 0x000000010800780c */ /* 0x000fe20003f05070 */
[----:B------:R0:W-:Y:S01]  /*12030*/  STS.U16 [R27+0x10], R10 ;  /* 0x0000100a1b007388 */ /* 0x0001e20000000400 */
[----:B------:R-:W-:Y:S02]  /*12040*/  ISETP.NE.U32.AND P1, PT, R26, 0x1, PT ;  /* 0x000000011a00780c */ /* 0x000fe40003f25070 */
[----:B------:R-:W-:Y:S01]  /*12050*/  SEL R18, R18, R4, !P0 ;  /* 0x0000000412127207 */ /* 0x000fe20004000000 */
[----:B------:R-:W-:Y:S01]  /*12060*/  IMAD.MOV.U32 R4, RZ, RZ, R0 ;  /* 0x000000ffff047224 */ /* 0x000fe200078e0000 */
[----:B------:R-:W-:Y:S01]  /*12070*/  SEL R19, R19, R5, !P0 ;  /* 0x0000000513137207 */ /* 0x000fe20004000000 */
[----:B------:R-:W-:Y:S01]  /*12080*/  IMAD.MOV.U32 R5, RZ, RZ, R3 ;  /* 0x000000ffff057224 */ /* 0x000fe200078e0003 */
[----:B------:R-:W-:-:S02]  /*12090*/  SEL R6, R13, R6, !P4 ;  /* 0x000000060d067207 */ /* 0x000fc40006000000 */
[----:B------:R-:W-:Y:S01]  /*120a0*/  SEL R60, R60, R14, !P1 ;  /* 0x0000000e3c3c7207 */ /* 0x000fe20004800000 */
[----:B------:R0:W-:Y:S01]  /*120b0*/  STS.64 [R27+0x38], R18 ;  /* 0x000038121b007388 */ /* 0x0001e20000000a00 */
[----:B------:R-:W-:Y:S02]  /*120c0*/  SEL R61, R61, R15, !P1 ;  /* 0x0000000f3d3d7207 */ /* 0x000fe40004800000 */
[----:B------:R-:W-:Y:S01]  /*120d0*/  SEL R16, R9, R16, !P1 ;  /* 0x0000001009107207 */ /* 0x000fe20004800000 */
[----:B------:R0:W-:Y:S01]  /*120e0*/  STS.64 [R27+0x8], R4 ;  /* 0x000008041b007388 */ /* 0x0001e20000000a00 */
[----:B------:R-:W-:Y:S02]  /*120f0*/  SEL R28, R7, R28, !P0 ;  /* 0x0000001c071c7207 */ /* 0x000fe40004000000 */
[----:B------:R-:W-:Y:S01]  /*12100*/  PRMT R13, R6, 0x7610, R13 ;  /* 0x00007610060d7816 */ /* 0x000fe2000000000d */
[----:B------:R0:W-:Y:S01]  /*12110*/  STS.64 [R27+0x28], R60 ;  /* 0x0000283c1b007388 */ /* 0x0001e20000000a00 */
[----:B------:R-:W-:-:S02]  /*12120*/  PRMT R11, R10, 0x7610, R11 ;  /* 0x000076100a0b7816 */ /* 0x000fc4000000000b */
[----:B------:R-:W-:Y:S01]  /*12130*/  PRMT R9, R16, 0x7610, R9 ;  /* 0x0000761010097816 */ /* 0x000fe20000000009 */
[----:B------:R0:W-:Y:S01]  /*12140*/  STS.U16 [R27], R6 ;  /* 0x000000061b007388 */ /* 0x0001e20000000400 */
[----:B------:R-:W-:-:S03]  /*12150*/  PRMT R7, R28, 0x7610, R7 ;  /* 0x000076101c077816 */ /* 0x000fc60000000007 */
[----:B------:R0:W-:Y:S04]  /*12160*/  STS.U16 [R27+0x20], R16 ;  /* 0x000020101b007388 */ /* 0x0001e80000000400 */
[----:B------:R0:W-:Y:S02]  /*12170*/  STS.U16 [R27+0x30], R28 ;  /* 0x0000301c1b007388 */ /* 0x0001e40000000400 */
.L_x_2759:
[----:B------:R-:W-:Y:S05]  /*12180*/  BSYNC B0 ;  /* 0x0000000000007941 */ /* 0x000fea0003800000 */
.L_x_2758:
[----:B0-----:R-:W-:Y:S01]  /*12190*/  IMAD.MOV.U32 R4, RZ, RZ, R29 ;  /* 0x000000ffff047224 */ /* 0x001fe200078e001d */
[----:B------:R-:W-:Y:S05]  /*121a0*/  @P2 BRA `(.L_x_2760) ;  /* 0xfffffa6000002947 */ /* 0x000fea000383ffff */
.L_x_2757:
[----:B------:R-:W-:-:S13]  /*121b0*/  ISETP.NE.AND P0, PT, RZ, c[0x0][0x190], PT ;  /* 0x00006400ff007a0c */ /* 0x000fda0003f05270 */
[----:B------:R-:W-:Y:S05]  /*121c0*/  @!P0 BRA `(.L_x_2761) ;  /* 0x00000b5000008947 */ /* 0x000fea0003800000 */
[----:B------:R-:W-:Y:S02]  /*121d0*/  IMAD.MOV.U32 R6, RZ, RZ, c[0x0][0x0] ;  /* 0x00000000ff067624 */ /* 0x000fe400078e00ff */
        /* <DEDUP_REMOVED lines=9> */
[----:B------:R-:W-:Y:S02]  /*12270*/  LEA R29, R8, 0x10, 0x6 ;  /* 0x00000010081d7811 */ /* 0x000fe400078e30ff */
[----:B------:R-:W-:Y:S01]  /*12280*/  STS.64 [R10+0x28], R58 ;  /* 0x0000283a0a007388 */ /* 0x000fe20000000a00 */
[----:B------:R-:W-:-:S03]  /*12290*/  ISETP.GE.AND P0, PT, R6, 0x20, PT ;  /* 0x000000200600780c */ /* 0x000fc60003f06270 */
[----:B------:R-:W-:Y:S04]  /*122a0*/  STS.64 [R10+0x38], R60 ;  /* 0x0000383c0a007388 */ /* 0x000fe80000000a00 */
[----:B------:R-:W-:Y:S04]  /*122b0*/  STS.64 [R10+0x48], R18 ;  /* 0x000048120a007388 */ /* 0x000fe80000000a00 */
[----:B------:R-:W-:Y:S04]  /*122c0*/  STS.U16 [R10+0x10], R13 ;  /* 0x0000100d0a007388 */ /* 0x000fe80000000400 */
[----:B------:R-:W-:Y:S04]  /*122d0*/  STS.U16 [R10+0x20], R11 ;  /* 0x0000200b0a007388 */ /* 0x000fe80000000400 */
[----:B------:R-:W-:Y:S04]  /*122e0*/  STS.U16 [R10+0x30], R9 ;  /* 0x000030090a007388 */ /* 0x000fe80000000400 */
[----:B------:R-:W-:Y:S04]  /*122f0*/  STS.U16 [R10+0x40], R7 ;  /* 0x000040070a007388 */ /* 0x000fe80000000400 */
[----:B------:R0:W-:Y:S02]  /*12300*/  STS.64 [R10+0x18], R4 ;  /* 0x000018040a007388 */ /* 0x0001e40000000a00 */
[----:B0-----:R-:W-:Y:S01]  /*12310*/  IMAD.MOV.U32 R4, RZ, RZ, 0x20 ;  /* 0x00000020ff047424 */ /* 0x001fe200078e00ff */
[----:B------:R-:W-:Y:S05]  /*12320*/  @!P0 BRA `(.L_x_2762) ;  /* 0x0000057000008947 */ /* 0x000fea0003800000 */
.L_x_2765:
[----:B0-----:R-:W-:Y:S01]  /*12330*/  IMAD.IADD R4, R2, 0x1, R6 ;  /* 0x0000000102047824 */ /* 0x001fe200078e0206 */
[----:B------:R-:W-:Y:S01]  /*12340*/  WARPSYNC 0xffffffff ;  /* 0xffffffff00007948 */ /* 0x000fe20003800000 */
[----:B------:R-:W-:Y:S03]  /*12350*/  BAR.SYNC.DEFER_BLOCKING 0x0 ;  /* 0x0000000000007b1d */ /* 0x000fe60000010000 */
[----:B------:R-:W-:-:S03]  /*12360*/  ISETP.GE.U32.AND P0, PT, R4, c[0x0][0x0], PT ;  /* 0x0000000004007a0c */ /* 0x000fc60003f06070 */
[----:B------:R-:W-:Y:S01]  /*12370*/  BSSY B0, `(.L_x_2763) ;  /* 0x000004e000007945 */ /* 0x000fe20003800000 */
[----:B------:R-:W-:-:S13]  /*12380*/  ISETP.GE.U32.OR P0, PT, R2, R6, P0 ;  /* 0x000000060200720c */ /* 0x000fda0000706470 */
[----:B------:R-:W-:Y:S05]  /*12390*/  @P0 BRA `(.L_x_2764) ;  /* 0x000004b000000947 */ /* 0x000fea0003800000 */
[----:B------:R-:W-:Y:S01]  /*123a0*/  IMAD R8, R6, 0x40, R29 ;  /* 0x0000004006087824 */ /* 0x000fe200078e021d */
[----:B------:R-:W-:Y:S02]  /*123b0*/  PRMT R31, R13, 0x9910, RZ ;  /* 0x000099100d1f7816 */ /* 0x000fe400000000ff */
[----:B------:R-:W-:Y:S02]  /*123c0*/  PRMT R30, R11, 0x9910, RZ ;  /* 0x000099100b1e7816 */ /* 0x000fe400000000ff */
[----:B------:R-:W0:Y:S04]  /*123d0*/  LDS.U16 R10, [R8] ;  /* 0x00000000080a7984 */ /* 0x000e280000000400 */
[----:B------:R-:W1:Y:S04]  /*123e0*/  LDS.U16 R12, [R8+0x10] ;  /* 0x00001000080c7984 */ /* 0x000e680000000400 */
[----:B------:R-:W2:Y:S04]  /*123f0*/  LDS.64 R24, [R8+0x8] ;  /* 0x0000080008187984 */ /* 0x000ea80000000a00 */
[----:B------:R-:W3:Y:S04]  /*12400*/  LDS.U16 R26, [R8+0x20] ;  /* 0x00002000081a7984 */ /* 0x000ee80000000400 */
[----:B------:R-:W4:Y:S04]  /*12410*/  LDS.U16 R28, [R8+0x30] ;  /* 0x00003000081c7984 */ /* 0x000f280000000400 */
[----:B------:R-:W5:Y:S04]  /*12420*/  LDS.64 R20, [R8+0x18] ;  /* 0x0000180008147984 */ /* 0x000f680000000a00 */
[----:B------:R-:W4:Y:S04]  /*12430*/  LDS.64 R4, [R8+0x38] ;  /* 0x0000380008047984 */ /* 0x000f280000000a00 */
[----:B------:R0:W5:Y:S02]  /*12440*/  LDS.64 R14, [R8+0x28] ;  /* 0x00002800080e7984 */ /* 0x0001640000000a00 */
[----:B0-----:R-:W-:-:S04]  /*12450*/  PRMT R16, R10, 0x9910, RZ ;  /* 0x000099100a107816 */ /* 0x001fc800000000ff */
[C---:B------:R-:W-:Y:S02]  /*12460*/  ISETP.NE.AND P6, PT, R31.reuse, R16, PT ;  /* 0x000000101f00720c */ /* 0x040fe40003fc5270 */
[----:B-1----:R-:W-:Y:S02]  /*12470*/  PRMT R27, R12, 0x9910, RZ ;  /* 0x000099100c1b7816 */ /* 0x002fe400000000ff */
[----:B--2---:R-:W-:Y:S02]  /*12480*/  ISETP.GE.U32.AND P5, PT, R0, R24, PT ;  /* 0x000000180000720c */ /* 0x004fe40003fa6070 */
[----:B------:R-:W-:Y:S02]  /*12490*/  ISETP.GT.AND P1, PT, R31, R16, PT ;  /* 0x000000101f00720c */ /* 0x000fe40003f24270 */
[CC--:B------:R-:W-:Y:S02]  /*124a0*/  ISETP.NE.AND P3, PT, R30.reuse, R27.reuse, PT ;  /* 0x0000001b1e00720c */ /* 0x0c0fe40003f65270 */
[----:B------:R-:W-:-:S02]  /*124b0*/  ISETP.GT.AND P0, PT, R30, R27, PT ;  /* 0x0000001b1e00720c */ /* 0x000fc40003f04270 */
[----:B------:R-:W-:Y:S02]  /*124c0*/  ISETP.GE.AND.EX P5, PT, R3, R25, PT, P5 ;  /* 0x000000190300720c */ /* 0x000fe40003fa6350 */
[----:B------:R-:W-:Y:S02]  /*124d0*/  PRMT R31, R9, 0x9910, RZ ;  /* 0x00009910091f7816 */ /* 0x000fe400000000ff */
[----:B------:R-:W-:Y:S02]  /*124e0*/  PRMT R30, R7, 0x9910, RZ ;  /* 0x00009910071e7816 */ /* 0x000fe400000000ff */
[----:B---3--:R-:W-:Y:S02]  /*124f0*/  PRMT R16, R26, 0x9910, RZ ;  /* 0x000099101a107816 */ /* 0x008fe400000000ff */
[----:B----4-:R-:W-:Y:S02]  /*12500*/  PRMT R27, R28, 0x9910, RZ ;  /* 0x000099101c1b7816 */ /* 0x010fe400000000ff */
[----:B------:R-:W-:-:S02]  /*12510*/  SEL R8, RZ, 0xffffffff, !P1 ;  /* 0xffffffffff087807 */ /* 0x000fc40004800000 */
[----:B------:R-:W-:Y:S02]  /*12520*/  @!P6 SEL R8, RZ, 0xffffffff, P5 ;  /* 0xffffffffff08e807 */ /* 0x000fe40002800000 */
[C---:B------:R-:W-:Y:S02]  /*12530*/  ISETP.GT.AND P2, PT, R31.reuse, R16, PT ;  /* 0x000000101f00720c */ /* 0x040fe40003f44270 */
[----:B-----5:R-:W-:Y:S02]  /*12540*/  ISETP.GE.U32.AND P1, PT, R58, R20, PT ;  /* 0x000000143a00720c */ /* 0x020fe40003f26070 */
[CC--:B------:R-:W-:Y:S02]  /*12550*/  ISETP.NE.AND P5, PT, R30.reuse, R27.reuse, PT ;  /* 0x0000001b1e00720c */ /* 0x0c0fe40003fa5270 */
[----:B------:R-:W-:Y:S02]  /*12560*/  ISETP.NE.AND P4, PT, R31, R16, PT ;  /* 0x000000101f00720c */ /* 0x000fe40003f85270 */
[----:B------:R-:W-:-:S02]  /*12570*/  ISETP.GT.AND P6, PT, R30, R27, PT ;  /* 0x0000001b1e00720c */ /* 0x000fc40003fc4270 */
[----:B------:R-:W-:Y:S02]  /*12580*/  ISETP.GE.AND.EX P1, PT, R59, R21, PT, P1 ;  /* 0x000000153b00720c */ /* 0x000fe40003f26310 */
[----:B------:R-:W-:Y:S02]  /*12590*/  SEL R27, RZ, 0xffffffff, !P2 ;  /* 0xffffffffff1b7807 */ /* 0x000fe40005000000 */
[----:B------:R-:W-:Y:S02]  /*125a0*/  SEL R16, RZ, 0xffffffff, !P0 ;  /* 0xffffffffff107807 */ /* 0x000fe40004000000 */
[----:B------:R-:W-:Y:S02]  /*125b0*/  ISETP.GE.U32.AND P2, PT, R18, R4, PT ;  /* 0x000000041200720c */ /* 0x000fe40003f46070 */
[----:B------:R-:W-:Y:S02]  /*125c0*/  ISETP.GE.U32.AND P0, PT, R60, R14, PT ;  /* 0x0000000e3c00720c */ /* 0x000fe40003f06070 */
[----:B------:R-:W-:-:S02]  /*125d0*/  LOP3.LUT R8, R8, 0x1, RZ, 0xc0, !PT ;  /* 0x0000000108087812 */ /* 0x000fc400078ec0ff */
[----:B------:R-:W-:Y:S02]  /*125e0*/  @!P3 SEL R16, RZ, 0xffffffff, P1 ;  /* 0xffffffffff10b807 */ /* 0x000fe40000800000 */
[----:B------:R-:W-:Y:S02]  /*125f0*/  ISETP.GE.AND.EX P2, PT, R19, R5, PT, P2 ;  /* 0x000000051300720c */ /* 0x000fe40003f46320 */
[----:B------:R-:W-:Y:S02]  /*12600*/  ISETP.GE.AND.EX P0, PT, R61, R15, PT, P0 ;  /* 0x0000000f3d00720c */ /* 0x000fe40003f06300 */
[----:B------:R-:W-:Y:S02]  /*12610*/  ISETP.NE.U32.AND P1, PT, R8, 0x1, PT ;  /* 0x000000010800780c */ /* 0x000fe40003f25070 */
[----:B------:R-:W-:Y:S02]  /*12620*/  SEL R8, RZ, 0xffffffff, !P6 ;  /* 0xffffffffff087807 */ /* 0x000fe40007000000 */
[----:B------:R-:W-:-:S02]  /*12630*/  LOP3.LUT R16, R16, 0x1, RZ, 0xc0, !PT ;  /* 0x0000000110107812 */ /* 0x000fc400078ec0ff */
[----:B------:R-:W-:Y:S02]  /*12640*/  @!P5 SEL R8, RZ, 0xffffffff, P2 ;  /* 0xffffffffff08d807 */ /* 0x000fe40001000000 */
[----:B------:R-:W-:Y:S02]  /*12650*/  @!P4 SEL R27, RZ, 0xffffffff, P0 ;  /* 0xffffffffff1bc807 */ /* 0x000fe40000000000 */
[----:B------:R-:W-:Y:S02]  /*12660*/  ISETP.NE.U32.AND P0, PT, R16, 0x1, PT ;  /* 0x000000011000780c */ /* 0x000fe40003f05070 */
[----:B------:R-:W-:Y:S02]  /*12670*/  LOP3.LUT R8, R8, 0x1, RZ, 0xc0, !PT ;  /* 0x0000000108087812 */ /* 0x000fe400078ec0ff */
[----:B------:R-:W-:Y:S02]  /*12680*/  LOP3.LUT R27, R27, 0x1, RZ, 0xc0, !PT ;  /* 0x000000011b1b7812 */ /* 0x000fe400078ec0ff */
[----:B------:R-:W-:-:S02]  /*12690*/  SEL R58, R58, R20, !P0 ;  /* 0x000000143a3a7207 */ /* 0x000fc40004000000 */
[----:B------:R-:W-:Y:S02]  /*126a0*/  SEL R59, R59, R21, !P0 ;  /* 0x000000153b3b7207 */ /* 0x000fe40004000000 */
[----:B------:R-:W-:Y:S02]  /*126b0*/  SEL R12, R11, R12, !P0 ;  /* 0x0000000c0b0c7207 */ /* 0x000fe40004000000 */
[----:B------:R-:W-:Y:S01]  /*126c0*/  SEL R0, R0, R24, !P1 ;  /* 0x0000001800007207 */ /* 0x000fe20004800000 */
[----:B------:R0:W-:Y:S01]  /*126d0*/  STS.64 [R29+0x18], R58 ;  /* 0x0000183a1d007388 */ /* 0x0001e20000000a00 */
[----:B------:R-:W-:Y:S02]  /*126e0*/  SEL R3, R3, R25, !P1 ;  /* 0x0000001903037207 */ /* 0x000fe40004800000 */
[----:B------:R-:W-:Y:S01]  /*126f0*/  SEL R10, R13, R10, !P1 ;  /* 0x0000000a0d0a7207 */ /* 0x000fe20004800000 */
[----:B------:R0:W-:Y:S01]  /*12700*/  STS.U16 [R29+0x10], R12 ;  /* 0x0000100c1d007388 */ /* 0x0001e20000000400 */
[----:B------:R-:W-:-:S02]  /*12710*/  ISETP.NE.U32.AND P0, PT, R8, 0x1, PT ;  /* 0x000000010800780c */ /* 0x000fc40003f05070 */
[----:B------:R-:W-:Y:S01]  /*12720*/  ISETP.NE.U32.AND P1, PT, R27, 0x1, PT ;  /* 0x000000011b00780c */ /* 0x000fe20003f25070 */
[----:B------:R0:W-:Y:S01]  /*12730*/  STS.U16 [R29], R10 ;  /* 0x0000000a1d007388 */ /* 0x0001e20000000400 */
[----:B------:R-:W-:Y:S01]  /*12740*/  SEL R18, R18, R4, !P0 ;  /* 0x0000000412127207 */ /* 0x000fe20004000000 */
[----:B------:R-:W-:Y:S01]  /*12750*/  IMAD.MOV.U32 R4, RZ, RZ, R0 ;  /* 0x000000ffff047224 */ /* 0x000fe200078e0000 */
[----:B------:R-:W-:Y:S01]  /*12760*/  SEL R19, R19, R5, !P0 ;  /* 0x0000000513137207 */ /* 0x000fe20004000000 */
[----:B------:R-:W-:Y:S01]  /*12770*/  IMAD.MOV.U32 R5, RZ, RZ, R3 ;  /* 0x000000ffff057224 */ /* 0x000fe200078e0003 */
[----:B------:R-:W-:Y:S02]  /*12780*/  SEL R60, R60, R14, !P1 ;  /* 0x0000000e3c3c7207 */ /* 0x000fe40004800000 */
[----:B------:R-:W-:Y:S01]  /*12790*/  SEL R61, R61, R15, !P1 ;  /* 0x0000000f3d3d7207 */ /* 0x000fe20004800000 */
[----:B------:R0:W-:Y:S01]  /*127a0*/  STS.64 [R29+0x38], R18 ;  /* 0x000038121d007388 */ /* 0x0001e20000000a00 */
[----:B------:R-:W-:-:S02]  /*127b0*/  SEL R26, R9, R26, !P1 ;  /* 0x0000001a091a7207 */ /* 0x000fc40004800000 */
[----:B------:R-:W-:Y:S01]  /*127c0*/  SEL R28, R7, R28, !P0 ;  /* 0x0000001c071c7207 */ /* 0x000fe20004000000 */
[----:B------:R0:W-:Y:S01]  /*127d0*/  STS.64 [R29+0x8], R4 ;  /* 0x000008041d007388 */ /* 0x0001e20000000a00 */
[----:B------:R-:W-:Y:S02]  /*127e0*/  PRMT R13, R10, 0x7610, R13 ;  /* 0x000076100a0d7816 */ /* 0x000fe4000000000d */
[----:B------:R-:W-:Y:S01]  /*127f0*/  PRMT R11, R12, 0x7610, R11 ;  /* 0x000076100c0b7816 */ /* 0x000fe2000000000b */
[----:B------:R0:W-:Y:S01]  /*12800*/  STS.64 [R29+0x28], R60 ;  /* 0x0000283c1d007388 */ /* 0x0001e20000000a00 */
[----:B------:R-:W-:Y:S02]  /*12810*/  PRMT R9, R26, 0x7610, R9 ;  /* 0x000076101a097816 */ /* 0x000fe40000000009 */
[----:B------:R-:W-:Y:S01]  /*12820*/  PRMT R7, R28, 0x7610, R7 ;  /* 0x000076101c077816 */ /* 0x000fe20000000007 */
[----:B------:R0:W-:Y:S04]  /*12830*/  STS.U16 [R29+0x20], R26 ;  /* 0x0000201a1d007388 */ /* 0x0001e80000000400 */
[----:B------:R0:W-:Y:S02]  /*12840*/  STS.U16 [R29+0x30], R28 ;  /* 0x0000301c1d007388 */ /* 0x0001e40000000400 */
.L_x_2764:
[----:B------:R-:W-:Y:S05]  /*12850*/  BSYNC B0 ;  /* 0x0000000000007941 */ /* 0x000fea0003800000 */
.L_x_2763:
[----:B------:R-:W-:-:S04]  /*12860*/  SHF.R.S32.HI R6, RZ, 0x1, R6 ;  /* 0x00000001ff067819 */ /* 0x000fc80000011406 */
[----:B------:R-:W-:-:S13]  /*12870*/  ISETP.GE.AND P0, PT, R6, 0x20, PT ;  /* 0x000000200600780c */ /* 0x000fda0003f06270 */
[----:B------:R-:W-:Y:S05]  /*12880*/  @P0 BRA `(.L_x_2765) ;  /* 0xfffffaa000000947 */ /* 0x000fea000383ffff */
[----:B0-----:R-:W-:-:S05]  /*12890*/  IMAD.MOV.U32 R4, RZ, RZ, 0x20 ;  /* 0x00000020ff047424 */ /* 0x001fca00078e00ff */
.L_x_2762:
[----:B------:R-:W-:Y:S01]  /*128a0*/  ISETP.GE.AND P0, PT, R4, 0x2, PT ;  /* 0x000000020400780c */ /* 0x000fe20003f06270 */
[----:B------:R-:W-:Y:S01]  /*128b0*/  WARPSYNC 0xffffffff ;  /* 0xffffffff00007948 */ /* 0x000fe20003800000 */
[----:B------:R-:W-:Y:S11]  /*128c0*/  BAR.SYNC.DEFER_BLOCKING 0x0 ;  /* 0x0000000000007b1d */ /* 0x000ff60000010000 */
[----:B------:R-:W-:Y:S05]  /*128d0*/  @!P0 BRA `(.L_x_2761) ;  /* 0x0000044000008947 */ /* 0x000fea0003800000 */
[----:B------:R-:W-:-:S04]  /*128e0*/  IMAD.MOV.U32 R5, RZ, RZ, 0x1 ;  /* 0x00000001ff057424 */ /* 0x000fc800078e00ff */
.L_x_2766:
[----:B------:R-:W-:Y:S01]  /*128f0*/  PRMT R6, R13, 0x9910, RZ ;  /* 0x000099100d067816 */ /* 0x000fe200000000ff */
[----:B------:R-:W0:Y:S01]  /*12900*/  SHFL.DOWN PT, R15, R0, R5, 0x1f ;  /* 0x08001f05000f7589 */ /* 0x000e2200000e0000 */
[----:B------:R-:W-:-:S02]  /*12910*/  PRMT R20, R9, 0x9910, RZ ;  /* 0x0000991009147816 */ /* 0x000fc400000000ff */
[----:B------:R-:W-:Y:S01]  /*12920*/  PRMT R12, R11, 0x9910, RZ ;  /* 0x000099100b0c7816 */ /* 0x000fe200000000ff */
[----:B------:R-:W1:Y:S01]  /*12930*/  SHFL.DOWN PT, R8, R6, R5, 0x1f ;  /* 0x08001f0506087589 */ /* 0x000e6200000e0000 */
[----:B------:R-:W-:-:S03]  /*12940*/  PRMT R28, R7, 0x9910, RZ ;  /* 0x00009910071c7816 */ /* 0x000fc600000000ff */
[----:B------:R-:W2:Y:S04]  /*12950*/  SHFL.DOWN PT, R10, R3, R5, 0x1f ;  /* 0x08001f05030a7589 */ /* 0x000ea800000e0000 */
[----:B------:R-:W3:Y:S04]  /*12960*/  SHFL.DOWN PT, R24, R20, R5, 0x1f ;  /* 0x08001f0514187589 */ /* 0x000ee800000e0000 */
[----:B------:R-:W4:Y:S04]  /*12970*/  SHFL.DOWN PT, R21, R58, R5, 0x1f ;  /* 0x08001f053a157589 */ /* 0x000f2800000e0000 */
[----:B------:R-:W5:Y:S04]  /*12980*/  SHFL.DOWN PT, R14, R12, R5, 0x1f ;  /* 0x08001f050c0e7589 */ /* 0x000f6800000e0000 */
[----:B------:R-:W5:Y:S01]  /*12990*/  SHFL.DOWN PT, R25, R60, R5, 0x1f ;  /* 0x08001f053c197589 */ /* 0x000f6200000e0000 */
[----:B0-----:R-:W-:-:S03]  /*129a0*/  ISETP.GE.U32.AND P4, PT, R0, R15, PT ;  /* 0x0000000f0000720c */ /* 0x001fc60003f86070 */
[----:B------:R-:W0:Y:S01]  /*129b0*/  SHFL.DOWN PT, R16, R59, R5, 0x1f ;  /* 0x08001f053b107589 */ /* 0x000e2200000e0000 */
[----:B-1----:R-:W-:-:S03]  /*129c0*/  PRMT R29, R8, 0x9910, RZ ;  /* 0x00009910081d7816 */ /* 0x002fc600000000ff */
[----:B------:R-:W1:Y:S01]  /*129d0*/  SHFL.DOWN PT, R30, R28, R5, 0x1f ;  /* 0x08001f051c1e7589 */ /* 0x000e6200000e0000 */
[-C--:B------:R-:W-:Y:S02]  /*129e0*/  ISETP.NE.AND P5, PT, R6, R29.reuse, PT ;  /* 0x0000001d0600720c */ /* 0x080fe40003fa5270 */
[----:B--2---:R-:W-:Y:S01]  /*129f0*/  ISETP.GE.AND.EX P4, PT, R3, R10, PT, P4 ;  /* 0x0000000a0300720c */ /* 0x004fe20003f86340 */
[----:B------:R-:W2:Y:S01]  /*12a00*/  SHFL.DOWN PT, R26, R61, R5, 0x1f ;  /* 0x08001f053d1a7589 */ /* 0x000ea200000e0000 */
[----:B---3--:R-:W-:Y:S02]  /*12a10*/  PRMT R31, R24, 0x9910, RZ ;  /* 0x00009910181f7816 */ /* 0x008fe400000000ff */
[----:B------:R-:W-:Y:S01]  /*12a20*/  ISETP.GT.AND P3, PT, R6, R29, PT ;  /* 0x0000001d0600720c */ /* 0x000fe20003f64270 */
[----:B------:R-:W3:Y:S01]  /*12a30*/  SHFL.DOWN PT, R27, R18, R5, 0x1f ;  /* 0x08001f05121b7589 */ /* 0x000ee200000e0000 */
[----:B------:R-:W-:Y:S02]  /*12a40*/  SEL R6, RZ, 0xffffffff, P4 ;  /* 0xffffffffff067807 */ /* 0x000fe40002000000 */
[----:B----4-:R-:W-:Y:S01]  /*12a50*/  ISETP.GE.U32.AND P0, PT, R58, R21, PT ;  /* 0x000000153a00720c */ /* 0x010fe20003f06070 */
[----:B------:R4:W3:Y:S01]  /*12a60*/  SHFL.DOWN PT, R32, R19, R5, 0x1f ;  /* 0x08001f0513207589 */ /* 0x0008e200000e0000 */
[----:B------:R-:W-:-:S02]  /*12a70*/  ISETP.NE.AND P4, PT, R20, R31, PT ;  /* 0x0000001f1400720c */ /* 0x000fc40003f85270 */
[----:B-----5:R-:W-:Y:S02]  /*12a80*/  PRMT R29, R14, 0x9910, RZ ;  /* 0x000099100e1d7816 */ /* 0x020fe400000000ff */
[----:B------:R-:W-:Y:S02]  /*12a90*/  ISETP.GE.U32.AND P2, PT, R60, R25, PT ;  /* 0x000000193c00720c */ /* 0x000fe40003f46070 */
[----:B------:R-:W-:Y:S02]  /*12aa0*/  @P5 SEL R6, RZ, 0xffffffff, !P3 ;  /* 0xffffffffff065807 */ /* 0x000fe40005800000 */
[----:B0-----:R-:W-:Y:S01]  /*12ab0*/  ISETP.GE.AND.EX P0, PT, R59, R16, PT, P0 ;  /* 0x000000103b00720c */ /* 0x001fe20003f06300 */
[----:B----4-:R-:W-:Y:S01]  /*12ac0*/  IMAD.SHL.U32 R5, R5, 0x2, RZ ;  /* 0x0000000205057824 */ /* 0x010fe200078e00ff */
[----:B------:R-:W-:Y:S02]  /*12ad0*/  ISETP.NE.AND P6, PT, R12, R29, PT ;  /* 0x0000001d0c00720c */ /* 0x000fe40003fc5270 */
[----:B-1----:R-:W-:-:S02]  /*12ae0*/  PRMT R33, R30, 0x9910, RZ ;  /* 0x000099101e217816 */ /* 0x002fc400000000ff */
[----:B------:R-:W-:Y:S02]  /*12af0*/  ISETP.GT.AND P5, PT, R12, R29, PT ;  /* 0x0000001d0c00720c */ /* 0x000fe40003fa4270 */
[----:B--2---:R-:W-:Y:S02]  /*12b00*/  ISETP.GE.AND.EX P2, PT, R61, R26, PT, P2 ;  /* 0x0000001a3d00720c */ /* 0x004fe40003f46320 */
[----:B------:R-:W-:Y:S02]  /*12b10*/  SEL R12, RZ, 0xffffffff, P0 ;  /* 0xffffffffff0c7807 */ /* 0x000fe40000000000 */
[----:B------:R-:W-:Y:S02]  /*12b20*/  ISETP.NE.AND P3, PT, R28, R33, PT ;  /* 0x000000211c00720c */ /* 0x000fe40003f65270 */
[----:B------:R-:W-:Y:S02]  /*12b30*/  ISETP.GT.AND P0, PT, R20, R31, PT ;  /* 0x0000001f1400720c */ /* 0x000fe40003f04270 */
[----:B------:R-:W-:-:S02]  /*12b40*/  LOP3.LUT R6, R6, 0x1, RZ, 0xc0, !PT ;  /* 0x0000000106067812 */ /* 0x000fc400078ec0ff */
[----:B------:R-:W-:Y:S02]  /*12b50*/  SEL R20, RZ, 0xffffffff, P2 ;  /* 0xffffffffff147807 */ /* 0x000fe40001000000 */
[----:B---3--:R-:W-:Y:S02]  /*12b60*/  ISETP.GE.U32.AND P1, PT, R18, R27, PT ;  /* 0x0000001b1200720c */ /* 0x008fe40003f26070 */
[----:B------:R-:W-:Y:S02]  /*12b70*/  @P4 SEL R20, RZ, 0xffffffff, !P0 ;  /* 0xffffffffff144807 */ /* 0x000fe40004000000 */
[----:B------:R-:W-:Y:S02]  /*12b80*/  ISETP.NE.U32.AND P0, PT, R6, 0x1, PT ;  /* 0x000000010600780c */ /* 0x000fe40003f05070 */
[----:B------:R-:W-:Y:S02]  /*12b90*/  ISETP.GE.AND.EX P1, PT, R19, R32, PT, P1 ;  /* 0x000000201300720c */ /* 0x000fe40003f26310 */
[----:B------:R-:W-:-:S02]  /*12ba0*/  ISETP.GT.AND P2, PT, R28, R33, PT ;  /* 0x000000211c00720c */ /* 0x000fc40003f44270 */
[----:B------:R-:W-:Y:S02]  /*12bb0*/  SEL R0, R0, R15, !P0 ;  /* 0x0000000f00007207 */ /* 0x000fe40004000000 */
[----:B------:R-:W-:Y:S02]  /*12bc0*/  SEL R3, R3, R10, !P0 ;  /* 0x0000000a03037207 */ /* 0x000fe40004000000 */
[----:B------:R-:W-:Y:S02]  /*12bd0*/  SEL R13, R13, R8, !P0 ;  /* 0x000000080d0d7207 */ /* 0x000fe40004000000 */
[----:B------:R-:W-:Y:S02]  /*12be0*/  ISETP.GE.AND P0, PT, R5, R4, PT ;  /* 0x000000040500720c */ /* 0x000fe40003f06270 */
[----:B------:R-:W-:Y:S02]  /*12bf0*/  SEL R28, RZ, 0xffffffff, P1 ;  /* 0xffffffffff1c7807 */ /* 0x000fe40000800000 */
[----:B------:R-:W-:-:S02]  /*12c00*/  @P6 SEL R12, RZ, 0xffffffff, !P5 ;  /* 0xffffffffff0c6807 */ /* 0x000fc40006800000 */
[----:B------:R-:W-:Y:S02]  /*12c10*/  @P3 SEL R28, RZ, 0xffffffff, !P2 ;  /* 0xffffffffff1c3807 */ /* 0x000fe40005000000 */
[----:B------:R-:W-:Y:S02]  /*12c20*/  LOP3.LUT R12, R12, 0x1, RZ, 0xc0, !PT ;  /* 0x000000010c0c7812 */ /* 0x000fe400078ec0ff */
[----:B------:R-:W-:Y:S02]  /*12c30*/  LOP3.LUT R20, R20, 0x1, RZ, 0xc0, !PT ;  /* 0x0000000114147812 */ /* 0x000fe400078ec0ff */
[----:B------:R-:W-:Y:S02]  /*12c40*/  LOP3.LUT R28, R28, 0x1, RZ, 0xc0, !PT ;  /* 0x000000011c1c7812 */ /* 0x000fe400078ec0ff */
[----:B------:R-:W-:Y:S02]  /*12c50*/  ISETP.NE.U32.AND P1, PT, R12, 0x1, PT ;  /* 0x000000010c00780c */ /* 0x000fe40003f25070 */
        /* <DEDUP_REMOVED lines=10> */
[----:B------:R-:W-:Y:S01]  /*12d00*/  SEL R7, R7, R30, !P3 ;  /* 0x0000001e07077207 */ /* 0x000fe20005800000 */
[----:B------:R-:W-:Y:S05]  /*12d10*/  @!P0 BRA `(.L_x_2766) ;  /* 0xfffffbd000008947 */ /* 0x000fea000383ffff */
.L_x_2761:
[----:B------:R-:W-:Y:S01]  /*12d20*/  ISETP.NE.AND P0, PT, RZ, c[0x0][0x34c], PT ;  /* 0x0000d300ff007a0c */ /* 0x000fe20003f05270 */
[----:B------:R-:W-:Y:S02]  /*12d30*/  IMAD.MOV.U32 R25, RZ, RZ, RZ ;  /* 0x000000ffff197224 */ /* 0x000fe400078e00ff */
[----:B------:R-:W-:-:S10]  /*12d40*/  IMAD.MOV.U32 R26, RZ, RZ, RZ ;  /* 0x000000ffff1a7224 */ /* 0x000fd400078e00ff */
        /* <DEDUP_REMOVED lines=201> */
.L_x_2767:
[----:B------:R-:W-:Y:S05]  /*139e0*/  @!P0 BRA `(.L_x_2768) ;  /* 0x00000c7000008947 */ /* 0x000fea0003800000 */
[----:B0-----:R-:W-:Y:S01]  /*139f0*/  IADD3 R5, R23, 0x1, RZ ;  /* 0x0000000117057810 */ /* 0x001fe20007ffe0ff */
        /* <DEDUP_REMOVED lines=198> */
.L_x_2768:
[----:B------:R-:W-:Y:S02]  /*14660*/  IMAD.MOV.U32 R16, RZ, RZ, RZ ;  /* 0x000000ffff107224 */ /* 0x000fe400078e00ff */
[----:B------:R-:W-:Y:S01]  /*14670*/  IMAD.MOV.U32 R24, RZ, RZ, RZ ;  /* 0x000000ffff187224 */ /* 0x000fe200078e00ff */
        /* <DEDUP_REMOVED lines=200> */
.L_x_2769:
        /* <DEDUP_REMOVED lines=200> */
.L_x_2770:
        /* <DEDUP_REMOVED lines=10> */
.L_x_2776:
        /* <DEDUP_REMOVED lines=9> */
[----:B------:R-:W-:Y:S05]  /*160b0*/  CALL.REL.NOINC `($__internal_17_$__cuda_sm20_rem_u64) ;  /* 0x0000931000007944 */ /* 0x000fea0003c00000 */
[----:B------:R-:W-:Y:S02]  /*160c0*/  IMAD.MOV.U32 R14, RZ, RZ, R6 ;  /* 0x000000ffff0e7224 */ /* 0x000fe400078e0006 */
[----:B------:R-:W-:Y:S01]  /*160d0*/  IMAD.MOV.U32 R15, RZ, RZ, R21 ;  /* 0x000000ffff0f7224 */ /* 0x000fe200078e0015 */
[----:B------:R-:W-:Y:S05]  /*160e0*/  BRA `(.L_x_2775) ;  /* 0x0000013000007947 */ /* 0x000fea0003800000 */
.L_x_2774:
        /* <DEDUP_REMOVED lines=19> */
.L_x_2775:
[----:B------:R-:W-:Y:S05]  /*16220*/  BSYNC B1 ;  /* 0x0000000000017941 */ /* 0x000fea0003800000 */
.L_x_2773:
[----:B------:R-:W-:Y:S01]  /*16230*/  ISETP.NE.U32.AND P0, PT, R14, RZ, PT ;  /* 0x000000ff0e00720c */ /* 0x000fe20003f05070 */
[----:B------:R-:W-:Y:S02]  /*16240*/  IMAD.MOV.U32 R8, RZ, RZ, R4 ;  /* 0x000000ffff087224 */ /* 0x000fe400078e0004 */
[----:B------:R-:W-:Y:S01]  /*16250*/  IMAD.MOV.U32 R10, RZ, RZ, R5 ;  /* 0x000000ffff0a7224 */ /* 0x000fe200078e0005 */
[----:B------:R-:W-:-:S13]  /*16260*/  ISETP.NE.AND.EX P0, PT, R15, RZ, PT, P0 ;  /* 0x000000ff0f00720c */ /* 0x000fda0003f05300 */
[----:B------:R-:W-:Y:S05]  /*16270*/  @P0 BRA `(.L_x_2776) ;  /* 0xfffffda000000947 */ /* 0x000fea000383ffff */
[----:B------:R-:W-:Y:S05]  /*16280*/  BSYNC B0 ;  /* 0x0000000000007941 */ /* 0x000fea0003800000 */
.L_x_2772:
[----:B------:R-:W-:Y:S01]  /*16290*/  ISETP.NE.U32.AND P2, PT, R5, RZ, PT ;  /* 0x000000ff0500720c */ /* 0x000fe20003f45070 */
[----:B------:R-:W-:-:S12]  /*162a0*/  BSSY B0, `(.L_x_2777) ;  /* 0x000001c000007945 */ /* 0x000fd80003800000 */
[----:B------:R-:W-:Y:S05]  /*162b0*/  @!P2 BRA `(.L_x_2778) ;  /* 0x000000700000a947 */ /* 0x000fea0003800000 */
[----:B------:R-:W-:Y:S01]  /*162c0*/  IMAD.MOV.U32 R10, RZ, RZ, 0x10 ;  /* 0x00000010ff0a7424 */ /* 0x000fe200078e00ff */
[----:B------:R-:W-:Y:S01]  /*162d0*/  MOV R6, 0x16300 ;  /* 0x0001630000067802 */ /* 0x000fe20000000f00 */
[----:B------:R-:W-:Y:S02]  /*162e0*/  IMAD.MOV.U32 R12, RZ, RZ, RZ ;  /* 0x000000ffff0c7224 */ /* 0x000fe400078e00ff */
[----:B------:R-:W-:Y:S05]  /*162f0*/  CALL.REL.NOINC `($__internal_16_$__cuda_sm20_div_u64) ;  /* 0x00008c7000007944 */ /* 0x000fea0003c00000 */
[----:B------:R-:W-:Y:S02]  /*16300*/  IMAD.MOV.U32 R14, RZ, RZ, R8 ;  /* 0x000000ffff0e7224 */ /* 0x000fe400078e0008 */
[----:B------:R-:W-:Y:S01]  /*16310*/  IMAD.MOV.U32 R15, RZ, RZ, R27 ;  /* 0x000000ffff0f7224 */ /* 0x000fe200078e001b */
[----:B------:R-:W-:Y:S05]  /*16320*/  BRA `(.L_x_2779) ;  /* 0x0000013000007947 */ /* 0x000fea0003800000 */
.L_x_2778:
        /* <DEDUP_REMOVED lines=19> */
.L_x_2779:
[----:B------:R-:W-:Y:S05]  /*16460*/  BSYNC B0 ;  /* 0x0000000000007941 */ /* 0x000fea0003800000 */
.L_x_2777:
[----:B------:R-:W-:Y:S01]  /*16470*/  BSSY B0, `(.L_x_2780) ;  /* 0x000001d000007945 */ /* 0x000fe20003800000 */
        /* <DEDUP_REMOVED lines=8> */
.L_x_2781:
        /* <DEDUP_REMOVED lines=20> */
.L_x_2782:
[----:B------:R-:W-:Y:S05]  /*16640*/  BSYNC B0 ;  /* 0x0000000000007941 */ /* 0x000fea0003800000 */
.L_x_2780:
[-C--:B------:R-:W-:Y:S01]  /*16650*/  IMAD R21, R15, R26.reuse, RZ ;  /* 0x0000001a0f157224 */ /* 0x080fe200078e02ff */
[----:B------:R-:W-:Y:S01]  /*16660*/  BSSY B0, `(.L_x_2783) ;  /* 0x000001f000007945 */ /* 0x000fe20003800000 */
[----:B------:R-:W-:-:S04]  /*16670*/  IMAD.WIDE.U32 R14, R14, R26, RZ ;  /* 0x0000001a0e0e7225 */ /* 0x000fc800078e00ff */
[----:B------:R-:W-:-:S05]  /*16680*/  IMAD.IADD R12, R15, 0x1, R21 ;  /* 0x000000010f0c7824 */ /* 0x000fca00078e0215 */
[----:B------:R-:W-:-:S13]  /*16690*/  LOP3.LUT P0, RZ, R12, 0x1f, RZ, 0xc0, !PT ;  /* 0x0000001f0cff7812 */ /* 0x000fda000780c0ff */
[----:B------:R-:W-:Y:S05]  /*166a0*/  @!P0 BRA `(.L_x_2784) ;  /* 0x0000006000008947 */ /* 0x000fea0003800000 */
[----:B------:R-:W-:Y:S01]  /*166b0*/  IMAD.MOV.U32 R10, RZ, RZ, R14 ;  /* 0x000000ffff0a7224 */ /* 0x000fe200078e000e */
[----:B------:R-:W-:Y:S02]  /*166c0*/  MOV R6, 0x166e0 ;  /* 0x000166e000067802 */ /* 0x000fe40000000f00 */
[----:B------:R-:W-:Y:S05]  /*166d0*/  CALL.REL.NOINC `($__internal_16_$__cuda_sm20_div_u64) ;  /* 0x0000889000007944 */ /* 0x000fea0003c00000 */
[----:B------:R-:W-:Y:S02]  /*166e0*/  IMAD.MOV.U32 R4, RZ, RZ, R8 ;  /* 0x000000ffff047224 */ /* 0x000fe400078e0008 */
[----:B------:R-:W-:Y:S01]  /*166f0*/  IMAD.MOV.U32 R5, RZ, RZ, R27 ;  /* 0x000000ffff057224 */ /* 0x000fe200078e001b */
[----:B------:R-:W-:Y:S05]  /*16700*/  BRA `(.L_x_2785) ;  /* 0x0000014000007947 */ /* 0x000fea0003800000 */
.L_x_2784:
        /* <DEDUP_REMOVED lines=20> */
.L_x_2785:
[----:B------:R-:W-:Y:S05]  /*16850*/  BSYNC B0 ;  /* 0x0000000000007941 */ /* 0x000fea0003800000 */
.L_x_2783:
[----:B------:R-:W-:-:S04]  /*16860*/  IADD3 R4, P0, R4, c[0x0][0x560], RZ ;  /* 0x0001580004047a10 */ /* 0x000fc80007f1e0ff */
[----:B------:R-:W-:-:S05]  /*16870*/  IADD3.X R5, R5, c[0x0][0x564], RZ, P0, !PT ;  /* 0x0001590005057a10 */ /* 0x000fca00007fe4ff */
[----:B------:R-:W-:Y:S02]  /*16880*/  IMAD.MOV.U32 R6, RZ, RZ, R5 ;  /* 0x000000ffff067224 */ /* 0x000fe400078e0005 */
.L_x_2771:
        /* <DEDUP_REMOVED lines=209> */
.L_x_2787:
        /* <DEDUP_REMOVED lines=200> */
.L_x_2788:
        /* <DEDUP_REMOVED lines=202> */
.L_x_2789:
        /* <DEDUP_REMOVED lines=200> */
.L_x_2790:
        /* <DEDUP_REMOVED lines=11> */
.L_x_2792:
[----:B------:R-:W-:Y:S05]  /*19bf0*/  BSYNC B0 ;  /* 0x0000000000007941 */ /* 0x000fea0003800000 */
.L_x_2791:
        /* <DEDUP_REMOVED lines=9> */
[----:B------:R-:W-:Y:S02]  /*19c90*/  IMAD.MOV.U32 R21, RZ, RZ, R3 ;  /* 0x000000ffff157224 */ /* 0x000fe400078e0003 */
[----:B0-----:R-:W-:-:S06]  /*19ca0*/  IMAD R15, R8, c[0x0][0x10], R15 ;  /* 0x00000400080f7a24 */ /* 0x001fcc00078e020f */
[----:B------:R-:W-:-:S04]  /*19cb0*/  @!P1 IMAD R15, R15, c[0x0][0x0], R2 ;  /* 0x000000000f0f9a24 */ /* 0x000fc800078e0202 */
[----:B------:R-:W-:-:S05]  /*19cc0*/  IMAD.WIDE.U32 R14, R15, R14, c[0x0][0x568] ;  /* 0x00015a000f0e7625 */ /* 0x000fca00078e000e */
[----:B------:R0:W-:Y:S04]  /*19cd0*/  STG.E.64 [R14.64+0x8], R20 ;  /* 0x000008140e007986 */ /* 0x0001e8000c101b24 */
[----:B------:R0:W-:Y:S04]  /*19ce0*/  STG.E.64 [R14.64+0x18], R58 ;  /* 0x0000183a0e007986 */ /* 0x0001e8000c101b24 */
[----:B------:R0:W-:Y:S04]  /*19cf0*/  STG.E.64 [R14.64+0x28], R60 ;  /* 0x0000283c0e007986 */ /* 0x0001e8000c101b24 */
[----:B------:R0:W-:Y:S04]  /*19d00*/  STG.E.64 [R14.64+0x38], R18 ;  /* 0x000038120e007986 */ /* 0x0001e8000c101b24 */
[----:B------:R0:W-:Y:S04]  /*19d10*/  STG.E.U16 [R14.64], R13 ;  /* 0x0000000d0e007986 */ /* 0x0001e8000c101524 */
[----:B------:R0:W-:Y:S04]  /*19d20*/  STG.E.U16 [R14.64+0x10], R11 ;  /* 0x0000100b0e007986 */ /* 0x0001e8000c101524 */
[----:B------:R0:W-:Y:S04]  /*19d30*/  STG.E.U16 [R14.64+0x20], R9 ;  /* 0x000020090e007986 */ /* 0x0001e8000c101524 */
[----:B------:R0:W-:Y:S02]  /*19d40*/  STG.E.U16 [R14.64+0x30], R7 ;  /* 0x000030070e007986 */ /* 0x0001e4000c101524 */
.L_x_2794:
[----:B------:R-:W-:Y:S05]  /*19d50*/  BSYNC B0 ;  /* 0x0000000000007941 */ /* 0x000fea0003800000 */
.L_x_2793:
        /* <DEDUP_REMOVED lines=12> */
[----:B------:R-:W1:Y:S01]  /*19e20*/  S2R R0, SR_LANEID ;  /* 0x0000000000007919 */ /* 0x000e620000000000 */
[----:B------:R-:W-:Y:S01]  /*19e30*/  VOTEU.ANY UR4, UPT, PT ;  /* 0x0000000000047886 */ /* 0x000fe200038e0100 */
[----:B0-----:R-:W-:Y:S01]  /*19e40*/  IMAD.MOV.U32 R11, RZ, RZ, 0x4 ;  /* 0x00000004ff0b7424 */ /* 0x001fe200078e00ff */
[----:B------:R-:W1:Y:S03]  /*19e50*/  FLO.U32 R7, UR4 ;  /* 0x0000000400077d00 */ /* 0x000e6600080e0000 */
[----:B------:R-:W-:-:S05]  /*19e60*/  IMAD.WIDE.U32 R10, R8, R11, c[0x0][0x570] ;  /* 0x00015c00080a7625 */ /* 0x000fca00078e000b */
[----:B------:R-:W0:Y:S01]  /*19e70*/  POPC R3, UR4 ;  /* 0x0000000400037d09 */ /* 0x000e220008000000 */
[----:B-1----:R-:W-:-:S13]  /*19e80*/  ISETP.EQ.U32.AND P0, PT, R7, R0, PT ;  /* 0x000000000700720c */ /* 0x002fda0003f02070 */
[----:B0-----:R-:W2:Y:S01]  /*19e90*/  @P0 ATOMG.E.ADD.STRONG.GPU PT, R10, [R10.64], R3 ;  /* 0x000000030a0a09a8 */ /* 0x001ea200081ee1e4 */
        /* <DEDUP_REMOVED lines=11> */
.L_x_2796:
[----:B------:R-:W-:Y:S05]  /*19f50*/  BSYNC B0 ;  /* 0x0000000000007941 */ /* 0x000fea0003800000 */
.L_x_2795:
        /* <DEDUP_REMOVED lines=22> */
[----:B------:R-:W-:Y:S02]  /*1a0c0*/  IMAD.MOV.U32 R29, RZ, RZ, c[0x0][0x174] ;  /* 0x00005d00ff1d7624 */ /* 0x000fe400078e00ff */
[----:B------:R-:W-:Y:S02]  /*1a0d0*/  IMAD.U32 R9, RZ, RZ, UR4 ;  /* 0x00000004ff097e24 */ /* 0x000fe4000f8e00ff */
[----:B------:R-:W-:-:S02]  /*1a0e0*/  IMAD.MOV.U32 R24, RZ, RZ, c[0x0][0x170] ;  /* 0x00005c00ff187624 */ /* 0x000fc400078e00ff */
[----:B------:R-:W-:Y:S02]  /*1a0f0*/  IMAD.MOV.U32 R25, RZ, RZ, c[0x0][0x174] ;  /* 0x00005d00ff197624 */ /* 0x000fe400078e00ff */
[----:B------:R-:W-:Y:S02]  /*1a100*/  IMAD.U32 R13, RZ, RZ, UR4 ;  /* 0x00000004ff0d7e24 */ /* 0x000fe4000f8e00ff */
[----:B------:R-:W-:Y:S02]  /*1a110*/  IMAD.MOV.U32 R18, RZ, RZ, c[0x0][0x170] ;  /* 0x00005c00ff127624 */ /* 0x000fe400078e00ff */
[----:B------:R-:W-:Y:S01]  /*1a120*/  IMAD.MOV.U32 R19, RZ, RZ, c[0x0][0x174] ;  /* 0x00005d00ff137624 */ /* 0x000fe200078e00ff */
[----:B------:R-:W-:Y:S05]  /*1a130*/  @P0 BRA `(.L_x_2799) ;  /* 0x00000a9000000947 */ /* 0x000fea0003800000 */
[----:B------:R-:W-:Y:S01]  /*1a140*/  BSSY B1, `(.L_x_2800) ;  /* 0x000004e000017945 */ /* 0x000fe20003800000 */
[----:B------:R-:W-:Y:S02]  /*1a150*/  IMAD.U32 R7, RZ, RZ, UR4 ;  /* 0x00000004ff077e24 */ /* 0x000fe4000f8e00ff */
[----:B------:R-:W-:-:S02]  /*1a160*/  IMAD.MOV.U32 R28, RZ, RZ, c[0x0][0x170] ;  /* 0x00005c00ff1c7624 */ /* 0x000fc400078e00ff */
[----:B------:R-:W-:Y:S02]  /*1a170*/  IMAD.MOV.U32 R29, RZ, RZ, c[0x0][0x174] ;  /* 0x00005d00ff1d7624 */ /* 0x000fe400078e00ff */
[----:B------:R-:W-:Y:S02]  /*1a180*/  IMAD.U32 R9, RZ, RZ, UR4 ;  /* 0x00000004ff097e24 */ /* 0x000fe4000f8e00ff */
[----:B------:R-:W-:Y:S02]  /*1a190*/  IMAD.MOV.U32 R24, RZ, RZ, c[0x0][0x170] ;  /* 0x00005c00ff187624 */ /* 0x000fe400078e00ff */
[----:B------:R-:W-:Y:S02]  /*1a1a0*/  IMAD.MOV.U32 R25, RZ, RZ, c[0x0][0x174] ;  /* 0x00005d00ff197624 */ /* 0x000fe400078e00ff */
[----:B------:R-:W-:Y:S02]  /*1a1b0*/  IMAD.U32 R13, RZ, RZ, UR4 ;  /* 0x00000004ff0d7e24 */ /* 0x000fe4000f8e00ff */
[----:B------:R-:W-:-:S02]  /*1a1c0*/  IMAD.MOV.U32 R18, RZ, RZ, c[0x0][0x170] ;  /* 0x00005c00ff127624 */ /* 0x000fc400078e00ff */
[----:B------:R-:W-:Y:S02]  /*1a1d0*/  IMAD.MOV.U32 R19, RZ, RZ, c[0x0][0x174] ;  /* 0x00005d00ff137624 */ /* 0x000fe400078e00ff */
.L_x_2801:
[----:B------:R-:W-:Y:S02]  /*1a1e0*/  IMAD.MOV.U32 R35, RZ, RZ, 0x40 ;  /* 0x00000040ff237424 */ /* 0x000fe400078e00ff */
[----:B------:R-:W-:-:S04]  /*1a1f0*/  IMAD R34, R8, c[0x0][0x10], R27 ;  /* 0x0000040008227a24 */ /* 0x000fc800078e021b */
[----:B------:R-:W-:-:S05]  /*1a200*/  IMAD.WIDE.U32 R34, R34, R35, c[0x0][0x568] ;  /* 0x00015a0022227625 */ /* 0x000fca00078e0023 */
[----:B------:R-:W2:Y:S04]  /*1a210*/  LDG.E.U16 R10, [R34.64] ;  /* 0x00000024220a7981 */ /* 0x000ea8000c1e1500 */
[----:B------:R-:W3:Y:S04]  /*1a220*/  LDG.E.U16 R36, [R34.64+0x10] ;  /* 0x0000102422247981 */ /* 0x000ee8000c1e1500 */
[----:B------:R0:W4:Y:S04]  /*1a230*/  LDG.E.U16 R38, [R34.64+0x20] ;  /* 0x0000202422267981 */ /* 0x000128000c1e1500 */
[----:B------:R0:W5:Y:S04]  /*1a240*/  LDG.E.64 R32, [R34.64+0x8] ;  /* 0x0000082422207981 */ /* 0x000168000c1e1b00 */
[----:B------:R0:W5:Y:S04]  /*1a250*/  LDG.E.64 R30, [R34.64+0x18] ;  /* 0x00001824221e7981 */ /* 0x000168000c1e1b00 */
[----:B------:R0:W5:Y:S04]  /*1a260*/  LDG.E.64 R14, [R34.64+0x28] ;  /* 0x00002824220e7981 */ /* 0x000168000c1e1b00 */
[----:B------:R0:W5:Y:S04]  /*1a270*/  LDG.E.U16 R40, [R34.64+0x30] ;  /* 0x0000302422287981 */ /* 0x000168000c1e1500 */
[----:B------:R0:W5:Y:S01]  /*1a280*/  LDG.E.64 R20, [R34.64+0x38] ;  /* 0x0000382422147981 */ /* 0x000162000c1e1b00 */
[----:B------:R-:W-:Y:S01]  /*1a290*/  IMAD.MOV.U32 R12, RZ, RZ, c[0x0][0x0] ;  /* 0x00000000ff0c7624 */ /* 0x000fe200078e00ff */
[----:B------:R-:W-:-:S03]  /*1a2a0*/  PRMT R37, R11, 0x9910, RZ ;  /* 0x000099100b257816 */ /* 0x000fc600000000ff */
[----:B------:R-:W-:Y:S01]  /*1a2b0*/  IMAD R27, R12, c[0x0][0x4], R27 ;  /* 0x000001000c1b7a24 */ /* 0x000fe200078e021b */
[----:B------:R-:W-:Y:S02]  /*1a2c0*/  PRMT R39, R7, 0x9910, RZ ;  /* 0x0000991007277816 */ /* 0x000fe400000000ff */
[----:B------:R-:W-:Y:S02]  /*1a2d0*/  PRMT R42, R9, 0x9910, RZ ;  /* 0x00009910092a7816 */ /* 0x000fe400000000ff */
[----:B--2---:R-:W-:Y:S02]  /*1a2e0*/  PRMT R12, R10, 0x9910, RZ ;  /* 0x000099100a0c7816 */ /* 0x004fe400000000ff */
[----:B---3--:R-:W-:Y:S02]  /*1a2f0*/  PRMT R41, R36, 0x9910, RZ ;  /* 0x0000991024297816 */ /* 0x008fe400000000ff */
[CC--:B------:R-:W-:Y:S02]  /*1a300*/  ISETP.NE.AND P6, PT, R37.reuse, R12.reuse, PT ;  /* 0x0000000c2500720c */ /* 0x0c0fe40003fc5270 */
[----:B------:R-:W-:Y:S01]  /*1a310*/  ISETP.GT.AND P1, PT, R37, R12, PT ;  /* 0x0000000c2500720c */ /* 0x000fe20003f24270 */
[----:B0-----:R-:W-:Y:S01]  /*1a320*/  IMAD.MOV.U32 R34, RZ, RZ, R41 ;  /* 0x000000ffff227224 */ /* 0x001fe200078e0029 */
[----:B----4-:R-:W-:-:S02]  /*1a330*/  PRMT R35, R38, 0x9910, RZ ;  /* 0x0000991026237816 */ /* 0x010fc400000000ff */
[----:B------:R-:W-:Y:S02]  /*1a340*/  SEL R12, RZ, 0xffffffff, !P1 ;  /* 0xffffffffff0c7807 */ /* 0x000fe40004800000 */
[----:B-----5:R-:W-:Y:S02]  /*1a350*/  ISETP.GE.U32.AND P1, PT, R0, R32, PT ;  /* 0x000000200000720c */ /* 0x020fe40003f26070 */
[CC--:B------:R-:W-:Y:S02]  /*1a360*/  ISETP.NE.AND P5, PT, R39.reuse, R34.reuse, PT ;  /* 0x000000222700720c */ /* 0x0c0fe40003fa5270 */
[----:B------:R-:W-:Y:S02]  /*1a370*/  ISETP.GT.AND P0, PT, R39, R34, PT ;  /* 0x000000222700720c */ /* 0x000fe40003f04270 */
[----:B------:R-:W-:Y:S02]  /*1a380*/  ISETP.NE.AND P3, PT, R42, R35, PT ;  /* 0x000000232a00720c */ /* 0x000fe40003f65270 */
[----:B------:R-:W-:-:S02]  /*1a390*/  ISETP.GE.AND.EX P1, PT, R3, R33, PT, P1 ;  /* 0x000000210300720c */ /* 0x000fc40003f26310 */
[----:B------:R-:W-:Y:S02]  /*1a3a0*/  SEL R34, RZ, 0xffffffff, !P0 ;  /* 0xffffffffff227807 */ /* 0x000fe40004000000 */
[----:B------:R-:W-:Y:S02]  /*1a3b0*/  ISETP.GE.U32.AND P0, PT, R28, R30, PT ;  /* 0x0000001e1c00720c */ /* 0x000fe40003f06070 */
[----:B------:R-:W-:Y:S02]  /*1a3c0*/  @!P6 SEL R12, RZ, 0xffffffff, P1 ;  /* 0xffffffffff0ce807 */ /* 0x000fe40000800000 */
[----:B------:R-:W-:Y:S02]  /*1a3d0*/  ISETP.GE.U32.AND P1, PT, R24, R14, PT ;  /* 0x0000000e1800720c */ /* 0x000fe40003f26070 */
[----:B------:R-:W-:Y:S02]  /*1a3e0*/  ISETP.GT.AND P4, PT, R42, R35, PT ;  /* 0x000000232a00720c */ /* 0x000fe40003f84270 */
[----:B------:R-:W-:-:S02]  /*1a3f0*/  ISETP.GE.AND.EX P0, PT, R29, R31, PT, P0 ;  /* 0x0000001f1d00720c */ /* 0x000fc40003f06300 */
[----:B------:R-:W-:Y:S02]  /*1a400*/  PRMT R42, R13, 0x9910, RZ ;  /* 0x000099100d2a7816 */ /* 0x000fe400000000ff */
[----:B------:R-:W-:Y:S02]  /*1a410*/  PRMT R35, R40, 0x9910, RZ ;  /* 0x0000991028237816 */ /* 0x000fe400000000ff */
[----:B------:R-:W-:Y:S02]  /*1a420*/  ISETP.GE.AND.EX P1, PT, R25, R15, PT, P1 ;  /* 0x0000000f1900720c */ /* 0x000fe40003f26310 */
[----:B------:R-:W-:Y:S02]  /*1a430*/  @!P5 SEL R34, RZ, 0xffffffff, P0 ;  /* 0xffffffffff22d807 */ /* 0x000fe40000000000 */
[CC--:B------:R-:W-:Y:S02]  /*1a440*/  ISETP.NE.AND P6, PT, R42.reuse, R35.reuse, PT ;  /* 0x000000232a00720c */ /* 0x0c0fe40003fc5270 */
[----:B------:R-:W-:-:S02]  /*1a450*/  ISETP.GT.AND P5, PT, R42, R35, PT ;  /* 0x000000232a00720c */ /* 0x000fc40003fa4270 */
[----:B------:R-:W-:Y:S02]  /*1a460*/  SEL R35, RZ, 0xffffffff, !P4 ;  /* 0xffffffffff237807 */ /* 0x000fe40006000000 */
[----:B------:R-:W-:-:S04]  /*1a470*/  @!P3 SEL R35, RZ, 0xffffffff, P1 ;  /* 0xffffffffff23b807 */ /* 0x000fc80000800000 */
[----:B------:R-:W-:Y:S02]  /*1a480*/  LOP3.LUT R35, R35, 0x1, RZ, 0xc0, !PT ;  /* 0x0000000123237812 */ /* 0x000fe400078ec0ff */
[----:B------:R-:W-:Y:S02]  /*1a490*/  ISETP.GE.U32.AND P0, PT, R18, R20, PT ;  /* 0x000000141200720c */ /* 0x000fe40003f06070 */
[----:B------:R-:W-:Y:S02]  /*1a4a0*/  ISETP.NE.U32.AND P1, PT, R35, 0x1, PT ;  /* 0x000000012300780c */ /* 0x000fe40003f25070 */
[----:B------:R-:W-:Y:S02]  /*1a4b0*/  LOP3.LUT R12, R12, 0x1, RZ, 0xc0, !PT ;  /* 0x000000010c0c7812 */ /* 0x000fe400078ec0ff */
[----:B------:R-:W-:Y:S02]  /*1a4c0*/  ISETP.GE.AND.EX P0, PT, R19, R21, PT, P0 ;  /* 0x000000151300720c */ /* 0x000fe40003f06300 */
[----:B------:R-:W-:-:S02]  /*1a4d0*/  SEL R24, R24, R14, !P1 ;  /* 0x0000000e18187207 */ /* 0x000fc40004800000 */
[----:B------:R-:W-:Y:S02]  /*1a4e0*/  SEL R25, R25, R15, !P1 ;  /* 0x0000000f19197207 */ /* 0x000fe40004800000 */
[----:B------:R-:W-:Y:S02]  /*1a4f0*/  SEL R9, R9, R38, !P1 ;  /* 0x0000002609097207 */ /* 0x000fe40004800000 */
[----:B------:R-:W-:Y:S02]  /*1a500*/  ISETP.GE.U32.AND P1, PT, R27, c[0x0][0x18c], PT ;  /* 0x000063001b007a0c */ /* 0x000fe40003f26070 */
[----:B------:R-:W-:Y:S02]  /*1a510*/  ISETP.NE.U32.AND P4, PT, R12, 0x1, PT ;  /* 0x000000010c00780c */ /* 0x000fe40003f85070 */
[----:B------:R-:W-:Y:S02]  /*1a520*/  SEL R12, RZ, 0xffffffff, !P5 ;  /* 0xffffffffff0c7807 */ /* 0x000fe40006800000 */
[----:B------:R-:W-:-:S02]  /*1a530*/  LOP3.LUT R34, R34, 0x1, RZ, 0xc0, !PT ;  /* 0x0000000122227812 */ /* 0x000fc400078ec0ff */
[----:B------:R-:W-:Y:S02]  /*1a540*/  @!P6 SEL R12, RZ, 0xffffffff, P0 ;  /* 0xffffffffff0ce807 */ /* 0x000fe40000000000 */
[----:B------:R-:W-:Y:S02]  /*1a550*/  ISETP.NE.U32.AND P0, PT, R34, 0x1, PT ;  /* 0x000000012200780c */ /* 0x000fe40003f05070 */
[----:B------:R-:W-:Y:S02]  /*1a560*/  LOP3.LUT R12, R12, 0x1, RZ, 0xc0, !PT ;  /* 0x000000010c0c7812 */ /* 0x000fe400078ec0ff */
[----:B------:R-:W-:Y:S02]  /*1a570*/  SEL R28, R28, R30, !P0 ;  /* 0x0000001e1c1c7207 */ /* 0x000fe40004000000 */
[----:B------:R-:W-:Y:S02]  /*1a580*/  SEL R29, R29, R31, !P0 ;  /* 0x0000001f1d1d7207 */ /* 0x000fe40004000000 */
[----:B------:R-:W-:-:S02]  /*1a590*/  SEL R7, R7, R36, !P0 ;  /* 0x0000002407077207 */ /* 0x000fc40004000000 */
        /* <DEDUP_REMOVED lines=9> */
.L_x_2800:
[----:B------:R-:W-:Y:S05]  /*1a630*/  BRA `(.L_x_2799) ;  /* 0x0000059000007947 */ /* 0x000fea0003800000 */
.L_x_2798:
[----:B------:R-:W-:Y:S01]  /*1a640*/  ISETP.GE.U32.AND P0, PT, R17, c[0x0][0x18c], PT ;  /* 0x0000630011007a0c */ /* 0x000fe20003f06070 */
[----:B------:R-:W-:Y:S02]  /*1a650*/  IMAD.U32 R7, RZ, RZ, UR4 ;  /* 0x00000004ff077e24 */ /* 0x000fe4000f8e00ff */
[----:B------:R-:W-:Y:S02]  /*1a660*/  IMAD.MOV.U32 R28, RZ, RZ, c[0x0][0x170] ;  /* 0x00005c00ff1c7624 */ /* 0x000fe400078e00ff */
        /* <DEDUP_REMOVED lines=8> */
[----:B------:R-:W-:Y:S02]  /*1a6f0*/  IMAD.U32 R7, RZ, RZ, UR4 ;  /* 0x00000004ff077e24 */ /* 0x000fe4000f8e00ff */
[----:B------:R-:W-:Y:S02]  /*1a700*/  IMAD.MOV.U32 R28, RZ, RZ, c[0x0][0x170] ;  /* 0x00005c00ff1c7624 */ /* 0x000fe400078e00ff */
[----:B------:R-:W-:-:S02]  /*1a710*/  IMAD.MOV.U32 R29, RZ, RZ, c[0x0][0x174] ;  /* 0x00005d00ff1d7624 */ /* 0x000fc400078e00ff */
[----:B------:R-:W-:Y:S02]  /*1a720*/  IMAD.U32 R9, RZ, RZ, UR4 ;  /* 0x00000004ff097e24 */ /* 0x000fe4000f8e00ff */
[----:B------:R-:W-:Y:S02]  /*1a730*/  IMAD.MOV.U32 R24, RZ, RZ, c[0x0][0x170] ;  /* 0x00005c00ff187624 */ /* 0x000fe400078e00ff */
[----:B------:R-:W-:Y:S02]  /*1a740*/  IMAD.MOV.U32 R25, RZ, RZ, c[0x0][0x174] ;  /* 0x00005d00ff197624 */ /* 0x000fe400078e00ff */
[----:B------:R-:W-:Y:S02]  /*1a750*/  IMAD.U32 R13, RZ, RZ, UR4 ;  /* 0x00000004ff0d7e24 */ /* 0x000fe4000f8e00ff */
[----:B------:R-:W-:Y:S02]  /*1a760*/  IMAD.MOV.U32 R18, RZ, RZ, c[0x0][0x170] ;  /* 0x00005c00ff127624 */ /* 0x000fe400078e00ff */
[----:B------:R-:W-:-:S02]  /*1a770*/  IMAD.MOV.U32 R19, RZ, RZ, c[0x0][0x174] ;  /* 0x00005d00ff137624 */ /* 0x000fc400078e00ff */
[----:B------:R-:W-:-:S04]  /*1a780*/  IMAD.MOV.U32 R27, RZ, RZ, R17 ;  /* 0x000000ffff1b7224 */ /* 0x000fc800078e0011 */
.L_x_2802:
[----:B------:R-:W-:Y:S02]  /*1a790*/  IMAD R15, R8, c[0x0][0x10], R27 ;  /* 0x00000400080f7a24 */ /* 0x000fe400078e021b */
[----:B------:R-:W-:Y:S02]  /*1a7a0*/  IMAD.MOV.U32 R34, RZ, RZ, 0x40 ;  /* 0x00000040ff227424 */ /* 0x000fe400078e00ff */
[----:B------:R-:W-:-:S04]  /*1a7b0*/  IMAD R15, R15, c[0x0][0x0], R2 ;  /* 0x000000000f0f7a24 */ /* 0x000fc800078e0202 */
[----:B------:R-:W-:-:S05]  /*1a7c0*/  IMAD.WIDE.U32 R34, R15, R34, c[0x0][0x568] ;  /* 0x00015a000f227625 */ /* 0x000fca00078e0022 */
[----:B------:R-:W2:Y:S04]  /*1a7d0*/  LDG.E.U16 R10, [R34.64] ;  /* 0x00000024220a7981 */ /* 0x000ea8000c1e1500 */
[----:B------:R-:W3:Y:S04]  /*1a7e0*/  LDG.E.U16 R36, [R34.64+0x10] ;  /* 0x0000102422247981 */ /* 0x000ee8000c1e1500 */
[----:B------:R-:W4:Y:S04]  /*1a7f0*/  LDG.E.U16 R38, [R34.64+0x20] ;  /* 0x0000202422267981 */ /* 0x000f28000c1e1500 */
[----:B------:R4:W5:Y:S04]  /*1a800*/  LDG.E.64 R30, [R34.64+0x18] ;  /* 0x00001824221e7981 */ /* 0x000968000c1e1b00 */
[----:B------:R4:W4:Y:S04]  /*1a810*/  LDG.E.64 R32, [R34.64+0x8] ;  /* 0x0000082422207981 */ /* 0x000928000c1e1b00 */
[----:B------:R4:W5:Y:S04]  /*1a820*/  LDG.E.64 R14, [R34.64+0x28] ;  /* 0x00002824220e7981 */ /* 0x000968000c1e1b00 */
[----:B------:R4:W5:Y:S04]  /*1a830*/  LDG.E.U16 R40, [R34.64+0x30] ;  /* 0x0000302422287981 */ /* 0x000968000c1e1500 */
[----:B------:R4:W5:Y:S01]  /*1a840*/  LDG.E.64 R20, [R34.64+0x38] ;  /* 0x0000382422147981 */ /* 0x000962000c1e1b00 */
[----:B------:R-:W-:-:S02]  /*1a850*/  PRMT R39, R11, 0x9910, RZ ;  /* 0x000099100b277816 */ /* 0x000fc400000000ff */
[----:B------:R-:W-:Y:S02]  /*1a860*/  PRMT R42, R7, 0x9910, RZ ;  /* 0x00009910072a7816 */ /* 0x000fe400000000ff */
[----:B------:R-:W-:Y:S02]  /*1a870*/  PRMT R44, R13, 0x9910, RZ ;  /* 0x000099100d2c7816 */ /* 0x000fe400000000ff */
[----:B------:R-:W-:Y:S02]  /*1a880*/  IADD3 R27, R27, c[0x0][0x4], RZ ;  /* 0x000001001b1b7a10 */ /* 0x000fe40007ffe0ff */
[----:B--2---:R-:W-:Y:S02]  /*1a890*/  PRMT R12, R10, 0x9910, RZ ;  /* 0x000099100a0c7816 */ /* 0x004fe400000000ff */
[----:B---3--:R-:W-:Y:S02]  /*1a8a0*/  PRMT R37, R36, 0x9910, RZ ;  /* 0x0000991024257816 */ /* 0x008fe400000000ff */
[----:B------:R-:W-:-:S02]  /*1a8b0*/  ISETP.NE.AND P3, PT, R39, R12, PT ;  /* 0x0000000c2700720c */ /* 0x000fc40003f65270 */
[----:B------:R-:W-:Y:S02]  /*1a8c0*/  ISETP.GT.AND P5, PT, R39, R12, PT ;  /* 0x0000000c2700720c */ /* 0x000fe40003fa4270 */
[----:B------:R-:W-:Y:S02]  /*1a8d0*/  PRMT R12, R9, 0x9910, RZ ;  /* 0x00009910090c7816 */ /* 0x000fe400000000ff */
[CC--:B------:R-:W-:Y:S02]  /*1a8e0*/  ISETP.NE.AND P6, PT, R42.reuse, R37.reuse, PT ;  /* 0x000000252a00720c */ /* 0x0c0fe40003fc5270 */
[----:B------:R-:W-:Y:S01]  /*1a8f0*/  ISETP.GT.AND P4, PT, R42, R37, PT ;  /* 0x000000252a00720c */ /* 0x000fe20003f84270 */
[----:B------:R-:W-:Y:S01]  /*1a900*/  IMAD.MOV.U32 R42, RZ, RZ, R12 ;  /* 0x000000ffff2a7224 */ /* 0x000fe200078e000c */
[----:B----4-:R-:W-:Y:S02]  /*1a910*/  PRMT R35, R38, 0x9910, RZ ;  /* 0x0000991026237816 */ /* 0x010fe400000000ff */
[----:B-----5:R-:W-:-:S02]  /*1a920*/  ISETP.GE.U32.AND P0, PT, R28, R30, PT ;  /* 0x0000001e1c00720c */ /* 0x020fc40003f06070 */
[----:B------:R-:W-:Y:S02]  /*1a930*/  SEL R12, RZ, 0xffffffff, !P5 ;  /* 0xffffffffff0c7807 */ /* 0x000fe40006800000 */
[----:B------:R-:W-:Y:S02]  /*1a940*/  ISETP.NE.AND P5, PT, R42, R35, PT ;  /* 0x000000232a00720c */ /* 0x000fe40003fa5270 */
[----:B------:R-:W-:Y:S02]  /*1a950*/  ISETP.GE.AND.EX P0, PT, R29, R31, PT, P0 ;  /* 0x0000001f1d00720c */ /* 0x000fe40003f06300 */
[----:B------:R-:W-:Y:S02]  /*1a960*/  ISETP.GE.U32.AND P1, PT, R0, R32, PT ;  /* 0x000000200000720c */ /* 0x000fe40003f26070 */
[----:B------:R-:W-:Y:S02]  /*1a970*/  SEL R34, RZ, 0xffffffff, !P4 ;  /* 0xffffffffff227807 */ /* 0x000fe40006000000 */
[----:B------:R-:W-:-:S02]  /*1a980*/  @!P6 SEL R34, RZ, 0xffffffff, P0 ;  /* 0xffffffffff22e807 */ /* 0x000fc40000000000 */
[----:B------:R-:W-:Y:S02]  /*1a990*/  ISETP.GE.U32.AND P6, PT, R24, R14, PT ;  /* 0x0000000e1800720c */ /* 0x000fe40003fc6070 */
[----:B------:R-:W-:Y:S02]  /*1a9a0*/  ISETP.GE.AND.EX P1, PT, R3, R33, PT, P1 ;  /* 0x000000210300720c */ /* 0x000fe40003f26310 */
[----:B------:R-:W-:Y:S02]  /*1a9b0*/  ISETP.GT.AND P4, PT, R42, R35, PT ;  /* 0x000000232a00720c */ /* 0x000fe40003f84270 */
[----:B------:R-:W-:Y:S02]  /*1a9c0*/  ISETP.GE.AND.EX P6, PT, R25, R15, PT, P6 ;  /* 0x0000000f1900720c */ /* 0x000fe40003fc6360 */
[----:B------:R-:W-:Y:S02]  /*1a9d0*/  @!P3 SEL R12, RZ, 0xffffffff, P1 ;  /* 0xffffffffff0cb807 */ /* 0x000fe40000800000 */
[----:B------:R-:W-:-:S02]  /*1a9e0*/  PRMT R37, R40, 0x9910, RZ ;  /* 0x0000991028257816 */ /* 0x000fc400000000ff */
[----:B------:R-:W-:Y:S02]  /*1a9f0*/  SEL R35, RZ, 0xffffffff, !P4 ;  /* 0xffffffffff237807 */ /* 0x000fe40006000000 */
[----:B------:R-:W-:Y:S02]  /*1aa00*/  @!P5 SEL R35, RZ, 0xffffffff, P6 ;  /* 0xffffffffff23d807 */ /* 0x000fe40003000000 */
[----:B------:R-:W-:Y:S02]  /*1aa10*/  LOP3.LUT R12, R12, 0x1, RZ, 0xc0, !PT ;  /* 0x000000010c0c7812 */ /* 0x000fe400078ec0ff */
[CC--:B------:R-:W-:Y:S02]  /*1aa20*/  ISETP.NE.AND P3, PT, R44.reuse, R37.reuse, PT ;  /* 0x000000252c00720c */ /* 0x0c0fe40003f65270 */
[----:B------:R-:W-:Y:S02]  /*1aa30*/  ISETP.GT.AND P1, PT, R44, R37, PT ;  /* 0x000000252c00720c */ /* 0x000fe40003f24270 */
[----:B------:R-:W-:-:S02]  /*1aa40*/  LOP3.LUT R35, R35, 0x1, RZ, 0xc0, !PT ;  /* 0x0000000123237812 */ /* 0x000fc400078ec0ff */
[----:B------:R-:W-:Y:S02]  /*1aa50*/  ISETP.NE.U32.AND P4, PT, R12, 0x1, PT ;  /* 0x000000010c00780c */ /* 0x000fe40003f85070 */
[----:B------:R-:W-:Y:S02]  /*1aa60*/  SEL R12, RZ, 0xffffffff, !P1 ;  /* 0xffffffffff0c7807 */ /* 0x000fe40004800000 */
[----:B------:R-:W-:Y:S02]  /*1aa70*/  ISETP.GE.U32.AND P0, PT, R18, R20, PT ;  /* 0x000000141200720c */ /* 0x000fe40003f06070 */
[----:B------:R-:W-:Y:S02]  /*1aa80*/  ISETP.NE.U32.AND P1, PT, R35, 0x1, PT ;  /* 0x000000012300780c */ /* 0x000fe40003f25070 */
[----:B------:R-:W-:Y:S02]  /*1aa90*/  ISETP.GE.AND.EX P0, PT, R19, R21, PT, P0 ;  /* 0x000000151300720c */ /* 0x000fe40003f06300 */
[----:B------:R-:W-:-:S02]  /*1aaa0*/  SEL R24, R24, R14, !P1 ;  /* 0x0000000e18187207 */ /* 0x000fc40004800000 */
[----:B------:R-:W-:Y:S02]  /*1aab0*/  SEL R25, R25, R15, !P1 ;  /* 0x0000000f19197207 */ /* 0x000fe40004800000 */
[----:B------:R-:W-:Y:S02]  /*1aac0*/  SEL R9, R9, R38, !P1 ;  /* 0x0000002609097207 */ /* 0x000fe40004800000 */
[----:B------:R-:W-:Y:S02]  /*1aad0*/  ISETP.GE.U32.AND P1, PT, R27, c[0x0][0x18c], PT ;  /* 0x000063001b007a0c */ /* 0x000fe40003f26070 */
[----:B------:R-:W-:Y:S02]  /*1aae0*/  LOP3.LUT R34, R34, 0x1, RZ, 0xc0, !PT ;  /* 0x0000000122227812 */ /* 0x000fe400078ec0ff */
[----:B------:R-:W-:Y:S02]  /*1aaf0*/  @!P3 SEL R12, RZ, 0xffffffff, P0 ;  /* 0xffffffffff0cb807 */ /* 0x000fe40000000000 */
[----:B------:R-:W-:-:S02]  /*1ab00*/  ISETP.NE.U32.AND P0, PT, R34, 0x1, PT ;  /* 0x000000012200780c */ /* 0x000fc40003f05070 */
[----:B------:R-:W-:Y:S02]  /*1ab10*/  LOP3.LUT R12, R12, 0x1, RZ, 0xc0, !PT ;  /* 0x000000010c0c7812 */ /* 0x000fe400078ec0ff */
[----:B------:R-:W-:Y:S02]  /*1ab20*/  SEL R28, R28, R30, !P0 ;  /* 0x0000001e1c1c7207 */ /* 0x000fe40004000000 */
[----:B------:R-:W-:Y:S02]  /*1ab30*/  SEL R29, R29, R31, !P0 ;  /* 0x0000001f1d1d7207 */ /* 0x000fe40004000000 */
[----:B------:R-:W-:Y:S02]  /*1ab40*/  SEL R7, R7, R36, !P0 ;  /* 0x0000002407077207 */ /* 0x000fe40004000000 */
[----:B------:R-:W-:Y:S02]  /*1ab50*/  ISETP.NE.U32.AND P0, PT, R12, 0x1, PT ;  /* 0x000000010c00780c */ /* 0x000fe40003f05070 */
[----:B------:R-:W-:-:S02]  /*1ab60*/  SEL R0, R0, R32, !P4 ;  /* 0x0000002000007207 */ /* 0x000fc40006000000 */
[----:B------:R-:W-:Y:S02]  /*1ab70*/  SEL R3, R3, R33, !P4 ;  /* 0x0000002103037207 */ /* 0x000fe40006000000 */
[----:B------:R-:W-:Y:S02]  /*1ab80*/  SEL R11, R11, R10, !P4 ;  /* 0x0000000a0b0b7207 */ /* 0x000fe40006000000 */
[----:B------:R-:W-:Y:S02]  /*1ab90*/  SEL R18, R18, R20, !P0 ;  /* 0x0000001412127207 */ /* 0x000fe40004000000 */
[----:B------:R-:W-:Y:S02]  /*1aba0*/  SEL R19, R19, R21, !P0 ;  /* 0x0000001513137207 */ /* 0x000fe40004000000 */
[----:B------:R-:W-:Y:S01]  /*1abb0*/  SEL R13, R13, R40, !P0 ;  /* 0x000000280d0d7207 */ /* 0x000fe20004000000 */
[----:B------:R-:W-:Y:S05]  /*1abc0*/  @!P1 BRA `(.L_x_2802) ;  /* 0xfffffbc000009947 */ /* 0x000fea000383ffff */
.L_x_2799:
[----:B------:R-:W-:Y:S05]  /*1abd0*/  BSYNC B0 ;  /* 0x0000000000007941 */ /* 0x000fea0003800000 */
.L_x_2797:
        /* <DEDUP_REMOVED lines=18> */
.L_x_2806:
[----:B------:R-:W-:Y:S01]  /*1ad00*/  IMAD.IADD R15, R17, 0x1, R10 ;  /* 0x00000001110f7824 */ /* 0x000fe200078e020a */
        /* <DEDUP_REMOVED lines=14> */
[----:B------:R-:W2:Y:S04]  /*1adf0*/  LDS.64 R32, [R37+0x18] ;  /* 0x0000180025207984 */ /* 0x000ea80000000a00 */
[----:B------:R-:W3:Y:S04]  /*1ae00*/  LDS.U16 R36, [R37+0x30] ;  /* 0x0000300025247984 */ /* 0x000ee80000000400 */
[----:B------:R-:W4:Y:S04]  /*1ae10*/  LDS.64 R30, [R37+0x28] ;  /* 0x00002800251e7984 */ /* 0x000f280000000a00 */
[----:B------:R-:W5:Y:S04]  /*1ae20*/  LDS.U16 R38, [R37+0x40] ;  /* 0x0000400025267984 */ /* 0x000f680000000400 */
[----:B------:R-:W4:Y:S04]  /*1ae30*/  LDS.64 R20, [R37+0x38] ;  /* 0x0000380025147984 */ /* 0x000f280000000a00 */
[----:B------:R5:W5:Y:S01]  /*1ae40*/  LDS.64 R14, [R37+0x48] ;  /* 0x00004800250e7984 */ /* 0x000b620000000a00 */
[----:B0-----:R-:W-:-:S04]  /*1ae50*/  PRMT R12, R10, 0x9910, RZ ;  /* 0x000099100a0c7816 */ /* 0x001fc800000000ff */
[CC--:B------:R-:W-:Y:S02]  /*1ae60*/  ISETP.NE.AND P5, PT, R27.reuse, R12.reuse, PT ;  /* 0x0000000c1b00720c */ /* 0x0c0fe40003fa5270 */
[----:B-1----:R-:W-:Y:S02]  /*1ae70*/  PRMT R35, R34, 0x9910, RZ ;  /* 0x0000991022237816 */ /* 0x002fe400000000ff */
[----:B------:R-:W-:Y:S02]  /*1ae80*/  ISETP.GT.AND P0, PT, R27, R12, PT ;  /* 0x0000000c1b00720c */ /* 0x000fe40003f04270 */
[----:B------:R-:W-:Y:S02]  /*1ae90*/  PRMT R12, R9, 0x9910, RZ ;  /* 0x00009910090c7816 */ /* 0x000fe400000000ff */
[----:B------:R-:W-:Y:S02]  /*1aea0*/  ISETP.NE.AND P6, PT, R40, R35, PT ;  /* 0x000000232800720c */ /* 0x000fe40003fc5270 */
[----:B--2---:R-:W-:-:S02]  /*1aeb0*/  ISETP.GE.U32.AND P4, PT, R0, R32, PT ;  /* 0x000000200000720c */ /* 0x004fc40003f86070 */
[----:B------:R-:W-:Y:S01]  /*1aec0*/  ISETP.GT.AND P3, PT, R40, R35, PT ;  /* 0x000000232800720c */ /* 0x000fe20003f64270 */
[----:B------:R-:W-:Y:S01]  /*1aed0*/  IMAD.MOV.U32 R40, RZ, RZ, R12 ;  /* 0x000000ffff287224 */ /* 0x000fe200078e000c */
[----:B------:R-:W-:Y:S02]  /*1aee0*/  SEL R12, RZ, 0xffffffff, !P0 ;  /* 0xffffffffff0c7807 */ /* 0x000fe40004000000 */
[----:B------:R-:W-:Y:S02]  /*1aef0*/  ISETP.GE.AND.EX P4, PT, R3, R33, PT, P4 ;  /* 0x000000210300720c */ /* 0x000fe40003f86340 */
[----:B---3--:R-:W-:Y:S02]  /*1af00*/  PRMT R35, R36, 0x9910, RZ ;  /* 0x0000991024237816 */ /* 0x008fe400000000ff */
[----:B----4-:R-:W-:Y:S02]  /*1af10*/  ISETP.GE.U32.AND P0, PT, R28, R30, PT ;  /* 0x0000001e1c00720c */ /* 0x010fe40003f06070 */
[----:B-----5:R-:W-:-:S02]  /*1af20*/  PRMT R37, R38, 0x9910, RZ ;  /* 0x0000991026257816 */ /* 0x020fc400000000ff */
[----:B------:R-:W-:Y:S02]  /*1af30*/  SEL R27, RZ, 0xffffffff, !P3 ;  /* 0xffffffffff1b7807 */ /* 0x000fe40005800000 */
[----:B------:R-:W-:Y:S02]  /*1af40*/  @!P5 SEL R12, RZ, 0xffffffff, P4 ;  /* 0xffffffffff0cd807 */ /* 0x000fe40002000000 */
[----:B------:R-:W-:Y:S02]  /*1af50*/  ISETP.GE.AND.EX P0, PT, R29, R31, PT, P0 ;  /* 0x0000001f1d00720c */ /* 0x000fe40003f06300 */
[CC--:B------:R-:W-:Y:S02]  /*1af60*/  ISETP.NE.AND P3, PT, R40.reuse, R35.reuse, PT ;  /* 0x000000232800720c */ /* 0x0c0fe40003f65270 */
[----:B------:R-:W-:Y:S02]  /*1af70*/  ISETP.GT.AND P4, PT, R40, R35, PT ;  /* 0x000000232800720c */ /* 0x000fe40003f84270 */
[----:B------:R-:W-:-:S02]  /*1af80*/  ISETP.NE.AND P5, PT, R42, R37, PT ;  /* 0x000000252a00720c */ /* 0x000fc40003fa5270 */
[----:B------:R-:W-:Y:S02]  /*1af90*/  @!P6 SEL R27, RZ, 0xffffffff, P0 ;  /* 0xffffffffff1be807 */ /* 0x000fe40000000000 */
[----:B------:R-:W-:Y:S02]  /*1afa0*/  SEL R35, RZ, 0xffffffff, !P4 ;  /* 0xffffffffff237807 */ /* 0x000fe40006000000 */
[----:B------:R-:W-:Y:S02]  /*1afb0*/  ISETP.GE.U32.AND P0, PT, R24, R20, PT ;  /* 0x000000141800720c */ /* 0x000fe40003f06070 */
[----:B------:R-:W-:Y:S02]  /*1afc0*/  ISETP.GE.U32.AND P4, PT, R18, R14, PT ;  /* 0x0000000e1200720c */ /* 0x000fe40003f86070 */
[----:B------:R-:W-:Y:S02]  /*1afd0*/  ISETP.GT.AND P6, PT, R42, R37, PT ;  /* 0x000000252a00720c */ /* 0x000fe40003fc4270 */
[----:B------:R-:W-:-:S02]  /*1afe0*/  ISETP.GE.AND.EX P0, PT, R25, R21, PT, P0 ;  /* 0x000000151900720c */ /* 0x000fc40003f06300 */
[----:B------:R-:W-:Y:S02]  /*1aff0*/  ISETP.GE.AND.EX P4, PT, R19, R15, PT, P4 ;  /* 0x0000000f1300720c */ /* 0x000fe40003f86340 */
[----:B------:R-:W-:Y:S02]  /*1b000*/  LOP3.LUT R27, R27, 0x1, RZ, 0xc0, !PT ;  /* 0x000000011b1b7812 */ /* 0x000fe400078ec0ff */
[----:B------:R-:W-:Y:S02]  /*1b010*/  SEL R37, RZ, 0xffffffff, !P6 ;  /* 0xffffffffff257807 */ /* 0x000fe40007000000 */
[----:B------:R-:W-:Y:S02]  /*1b020*/  @!P3 SEL R35, RZ, 0xffffffff, P0 ;  /* 0xffffffffff23b807 */ /* 0x000fe40000000000 */
[----:B------:R-:W-:Y:S02]  /*1b030*/  @!P5 SEL R37, RZ, 0xffffffff, P4 ;  /* 0xffffffffff25d807 */ /* 0x000fe40002000000 */
[----:B------:R-:W-:-:S02]  /*1b040*/  ISETP.NE.U32.AND P0, PT, R27, 0x1, PT ;  /* 0x000000011b00780c */ /* 0x000fc40003f05070 */
[----:B------:R-:W-:Y:S02]  /*1b050*/  LOP3.LUT R35, R35, 0x1, RZ, 0xc0, !PT ;  /* 0x0000000123237812 */ /* 0x000fe400078ec0ff */
[----:B------:R-:W-:Y:S02]  /*1b060*/  LOP3.LUT R37, R37, 0x1, RZ, 0xc0, !PT ;  /* 0x0000000125257812 */ /* 0x000fe400078ec0ff */
[----:B------:R-:W-:Y:S02]  /*1b070*/  LOP3.LUT R12, R12, 0x1, RZ, 0xc0, !PT ;  /* 0x000000010c0c7812 */ /* 0x000fe400078ec0ff */
[----:B------:R-:W-:Y:S02]  /*1b080*/  SEL R29, R29, R31, !P0 ;  /* 0x0000001f1d1d7207 */ /* 0x000fe40004000000 */
[----:B------:R-:W-:Y:S02]  /*1b090*/  SEL R28, R28, R30, !P0 ;  /* 0x0000001e1c1c7207 */ /* 0x000fe40004000000 */
[----:B------:R-:W-:-:S02]  /*1b0a0*/  SEL R31, R7, R34, !P0 ;  /* 0x00000022071f7207 */ /* 0x000fc40004000000 */
[----:B------:R-:W-:Y:S01]  /*1b0b0*/  ISETP.NE.U32.AND P3, PT, R35, 0x1, PT ;  /* 0x000000012300780c */ /* 0x000fe20003f65070 */
[----:B------:R-:W-:Y:S01]  /*1b0c0*/  STS.64 [R8+0x18], R28 ;  /* 0x0000181c08007388 */ /* 0x000fe20000000a00 */
[----:B------:R-:W-:Y:S02]  /*1b0d0*/  ISETP.NE.U32.AND P0, PT, R37, 0x1, PT ;  /* 0x000000012500780c */ /* 0x000fe40003f05070 */
[----:B------:R-:W-:Y:S01]  /*1b0e0*/  ISETP.NE.U32.AND P6, PT, R12, 0x1, PT ;  /* 0x000000010c00780c */ /* 0x000fe20003fc5070 */
[----:B------:R-:W-:Y:S01]  /*1b0f0*/  STS.U16 [R8+0x10], R31 ;  /* 0x0000101f08007388 */ /* 0x000fe20000000400 */
[----:B------:R-:W-:Y:S02]  /*1b100*/  SEL R25, R25, R21, !P3 ;  /* 0x0000001519197207 */ /* 0x000fe40005800000 */
[----:B------:R-:W-:Y:S02]  /*1b110*/  SEL R19, R19, R15, !P0 ;  /* 0x0000000f13137207 */ /* 0x000fe40004000000 */
[----:B------:R-:W-:-:S02]  /*1b120*/  SEL R27, R11, R10, !P6 ;  /* 0x0000000a0b1b7207 */ /* 0x000fc40007000000 */
[----:B------:R-:W-:Y:S02]  /*1b130*/  SEL R24, R24, R20, !P3 ;  /* 0x0000001418187207 */ /* 0x000fe40005800000 */
[----:B------:R-:W-:Y:S01]  /*1b140*/  SEL R21, R9, R36, !P3 ;  /* 0x0000002409157207 */ /* 0x000fe20005800000 */
[----:B------:R-:W-:Y:S01]  /*1b150*/  STS.U16 [R8], R27 ;  /* 0x0000001b08007388 */ /* 0x000fe20000000400 */
[----:B------:R-:W-:Y:S02]  /*1b160*/  SEL R18, R18, R14, !P0 ;  /* 0x0000000e12127207 */ /* 0x000fe40004000000 */
[----:B------:R-:W-:Y:S01]  /*1b170*/  SEL R15, R13, R38, !P0 ;  /* 0x000000260d0f7207 */ /* 0x000fe20004000000 */
[----:B------:R-:W-:Y:S01]  /*1b180*/  STS.64 [R8+0x28], R24 ;  /* 0x0000281808007388 */ /* 0x000fe20000000a00 */
[----:B------:R-:W-:Y:S02]  /*1b190*/  SEL R0, R0, R32, !P6 ;  /* 0x0000002000007207 */ /* 0x000fe40007000000 */
[----:B------:R-:W-:Y:S01]  /*1b1a0*/  SEL R3, R3, R33, !P6 ;  /* 0x0000002103037207 */ /* 0x000fe20007000000 */
[----:B------:R-:W-:Y:S01]  /*1b1b0*/  STS.64 [R8+0x38], R18 ;  /* 0x0000381208007388 */ /* 0x000fe20000000a00 */
[----:B------:R-:W-:Y:S01]  /*1b1c0*/  PRMT R7, R31, 0x7610, R7 ;  /* 0x000076101f077816 */ /* 0x000fe20000000007 */
[----:B------:R-:W-:Y:S01]  /*1b1d0*/  IMAD.MOV.U32 R10, RZ, RZ, R0 ;  /* 0x000000ffff0a7224 */ /* 0x000fe200078e0000 */
[----:B------:R-:W-:Y:S01]  /*1b1e0*/  PRMT R9, R21, 0x7610, R9 ;  /* 0x0000761015097816 */ /* 0x000fe20000000009 */
[----:B------:R-:W-:Y:S01]  /*1b1f0*/  STS.U16 [R8+0x20], R21 ;  /* 0x0000201508007388 */ /* 0x000fe20000000400 */
[----:B------:R-:W-:Y:S01]  /*1b200*/  IMAD.MOV.U32 R11, RZ, RZ, R3 ;  /* 0x000000ffff0b7224 */ /* 0x000fe200078e0003 */
[----:B------:R-:W-:-:S02]  /*1b210*/  PRMT R13, R15, 0x7610, R13 ;  /* 0x000076100f0d7816 */ /* 0x000fc4000000000d */
[----:B------:R-:W-:Y:S04]  /*1b220*/  STS.U16 [R8+0x30], R15 ;  /* 0x0000300f08007388 */ /* 0x000fe80000000400 */
[----:B------:R0:W-:Y:S02]  /*1b230*/  STS.64 [R8+0x8], R10 ;  /* 0x0000080a08007388 */ /* 0x0001e40000000a00 */
[----:B0-----:R-:W-:Y:S02]  /*1b240*/  PRMT R11, R27, 0x7610, R11 ;  /* 0x000076101b0b7816 */ /* 0x001fe4000000000b */
.L_x_2805:
[----:B------:R-:W-:Y:S05]  /*1b250*/  BSYNC B0 ;  /* 0x0000000000007941 */ /* 0x000fea0003800000 */
.L_x_2804:
[----:B------:R-:W-:Y:S01]  /*1b260*/  IMAD.MOV.U32 R10, RZ, RZ, R39 ;  /* 0x000000ffff0a7224 */ /* 0x000fe200078e0027 */
[----:B------:R-:W-:Y:S05]  /*1b270*/  @P1 BRA `(.L_x_2806) ;  /* 0xfffffa8000001947 */ /* 0x000fea000383ffff */
.L_x_2803:
[----:B------:R-:W-:-:S13]  /*1b280*/  ISETP.NE.AND P0, PT, RZ, c[0x0][0x190], PT ;  /* 0x00006400ff007a0c */ /* 0x000fda0003f05270 */
[----:B------:R-:W-:Y:S05]  /*1b290*/  @!P0 BRA `(.L_x_2807) ;  /* 0x00000b2000008947 */ /* 0x000fea0003800000 */
[----:B------:R-:W-:Y:S02]  /*1b2a0*/  IMAD.MOV.U32 R12, RZ, RZ, c[0x0][0x0] ;  /* 0x00000000ff0c7624 */ /* 0x000fe400078e00ff */
[----:B0-----:R-:W-:-:S03]  /*1b2b0*/  IMAD.MOV.U32 R10, RZ, RZ, c[0x0][0x0] ;  /* 0x00000000ff0a7624 */ /* 0x001fc600078e00ff */
        /* <DEDUP_REMOVED lines=12> */
[----:B------:R0:W-:Y:S04]  /*1b380*/  STS.U16 [R8], R11 ;  /* 0x0000000b08007388 */ /* 0x0001e80000000400 */
[----:B------:R0:W-:Y:S04]  /*1b390*/  STS.U16 [R8+0x10], R7 ;  /* 0x0000100708007388 */ /* 0x0001e80000000400 */
[----:B------:R0:W-:Y:S04]  /*1b3a0*/  STS.U16 [R8+0x20], R9 ;  /* 0x0000200908007388 */ /* 0x0001e80000000400 */
[----:B------:R0:W-:Y:S01]  /*1b3b0*/  STS.U16 [R8+0x30], R13 ;  /* 0x0000300d08007388 */ /* 0x0001e20000000400 */
[----:B------:R-:W-:Y:S05]  /*1b3c0*/  @!P0 BRA `(.L_x_2808) ;  /* 0x0000058000008947 */ /* 0x000fea0003800000 */
.L_x_2811:
[----:B------:R-:W-:Y:S01]  /*1b3d0*/  IMAD.IADD R10, R2, 0x1, R17 ;  /* 0x00000001020a7824 */ /* 0x000fe200078e0211 */
[----:B------:R-:W-:Y:S04]  /*1b3e0*/  BAR.SYNC.DEFER_BLOCKING 0x0 ;  /* 0x0000000000007b1d */ /* 0x000fe80000010000 */
[----:B------:R-:W-:-:S02]  /*1b3f0*/  ISETP.GE.U32.AND P0, PT, R10, c[0x0][0x0], PT ;  /* 0x000000000a007a0c */ /* 0x000fc40003f06070 */
[----:B------:R-:W-:Y:S02]  /*1b400*/  BSSY B0, `(.L_x_2809) ;  /* 0x0000050000007945 */ /* 0x000fe40003800000 */
[----:B------:R-:W-:-:S13]  /*1b410*/  ISETP.GE.U32.OR P0, PT, R2, R17, P0 ;  /* 0x000000110200720c */ /* 0x000fda0000706470 */
[----:B0-----:R-:W-:Y:S05]  /*1b420*/  @P0 BRA `(.L_x_2810) ;  /* 0x000004d000000947 */ /* 0x001fea0003800000 */
[----:B------:R-:W-:Y:S01]  /*1b430*/  IMAD R10, R17, 0x40, R8 ;  /* 0x00000040110a7824 */ /* 0x000fe200078e0208 */
[----:B------:R-:W-:Y:S02]  /*1b440*/  PRMT R40, R11, 0x9910, RZ ;  /* 0x000099100b287816 */ /* 0x000fe400000000ff */
[----:B------:R-:W-:Y:S02]  /*1b450*/  PRMT R37, R7, 0x9910, RZ ;  /* 0x0000991007257816 */ /* 0x000fe400000000ff */
[----:B------:R-:W1:Y:S01]  /*1b460*/  LDS.U16 R34, [R10+0x10] ;  /* 0x000010000a227984 */ /* 0x000e620000000400 */
[----:B------:R-:W-:-:S03]  /*1b470*/  PRMT R42, R9, 0x9910, RZ ;  /* 0x00009910092a7816 */ /* 0x000fc600000000ff */
[----:B------:R-:W2:Y:S04]  /*1b480*/  LDS.U16 R12, [R10] ;  /* 0x000000000a0c7984 */ /* 0x000ea80000000400 */
[----:B------:R-:W3:Y:S04]  /*1b490*/  LDS.U16 R36, [R10+0x20] ;  /* 0x000020000a247984 */ /* 0x000ee80000000400 */
[----:B------:R-:W4:Y:S04]  /*1b4a0*/  LDS.64 R32, [R10+0x8] ;  /* 0x000008000a207984 */ /* 0x000f280000000a00 */
[----:B------:R-:W5:Y:S04]  /*1b4b0*/  LDS.U16 R38, [R10+0x30] ;  /* 0x000030000a267984 */ /* 0x000f680000000400 */
[----:B------:R-:W0:Y:S04]  /*1b4c0*/  LDS.64 R30, [R10+0x18] ;  /* 0x000018000a1e7984 */ /* 0x000e280000000a00 */
[----:B0-----:R-:W0:Y:S04]  /*1b4d0*/  LDS.64 R14, [R10+0x28] ;  /* 0x000028000a0e7984 */ /* 0x001e280000000a00 */
[----:B------:R1:W0:Y:S02]  /*1b4e0*/  LDS.64 R20, [R10+0x38] ;  /* 0x000038000a147984 */ /* 0x0002240000000a00 */
[----:B-1----:R-:W-:-:S02]  /*1b4f0*/  PRMT R35, R34, 0x9910, RZ ;  /* 0x0000991022237816 */ /* 0x002fc400000000ff */
[----:B--2---:R-:W-:-:S03]  /*1b500*/  PRMT R27, R12, 0x9910, RZ ;  /* 0x000099100c1b7816 */ /* 0x004fc600000000ff */
[----:B------:R-:W-:Y:S01]  /*1b510*/  IMAD.MOV.U32 R10, RZ, RZ, R35 ;  /* 0x000000ffff0a7224 */ /* 0x000fe200078e0023 */
[----:B---3--:R-:W-:Y:S02]  /*1b520*/  PRMT R39, R36, 0x9910, RZ ;  /* 0x0000991024277816 */ /* 0x008fe400000000ff */
[CC--:B------:R-:W-:Y:S02]  /*1b530*/  ISETP.NE.AND P6, PT, R40.reuse, R27.reuse, PT ;  /* 0x0000001b2800720c */ /* 0x0c0fe40003fc5270 */
[----:B------:R-:W-:Y:S01]  /*1b540*/  ISETP.GT.AND P1, PT, R40, R27, PT ;  /* 0x0000001b2800720c */ /* 0x000fe20003f24270 */
[----:B------:R-:W-:Y:S01]  /*1b550*/  IMAD.MOV.U32 R35, RZ, RZ, R39 ;  /* 0x000000ffff237224 */ /* 0x000fe200078e0027 */
[CC--:B------:R-:W-:Y:S02]  /*1b560*/  ISETP.NE.AND P5, PT, R37.reuse, R10.reuse, PT ;  /* 0x0000000a2500720c */ /* 0x0c0fe40003fa5270 */
[----:B------:R-:W-:Y:S02]  /*1b570*/  ISETP.GT.AND P0, PT, R37, R10, PT ;  /* 0x0000000a2500720c */ /* 0x000fe40003f04270 */
[----:B------:R-:W-:-:S02]  /*1b580*/  SEL R10, RZ, 0xffffffff, !P1 ;  /* 0xffffffffff0a7807 */ /* 0x000fc40004800000 */
[----:B----4-:R-:W-:Y:S02]  /*1b590*/  ISETP.GE.U32.AND P1, PT, R0, R32, PT ;  /* 0x000000200000720c */ /* 0x010fe40003f26070 */
[CC--:B------:R-:W-:Y:S02]  /*1b5a0*/  ISETP.NE.AND P3, PT, R42.reuse, R35.reuse, PT ;  /* 0x000000232a00720c */ /* 0x0c0fe40003f65270 */
[----:B------:R-:W-:Y:S02]  /*1b5b0*/  ISETP.GT.AND P4, PT, R42, R35, PT ;  /* 0x000000232a00720c */ /* 0x000fe40003f84270 */
[----:B------:R-:W-:Y:S02]  /*1b5c0*/  SEL R27, RZ, 0xffffffff, !P0 ;  /* 0xffffffffff1b7807 */ /* 0x000fe40004000000 */
[----:B------:R-:W-:Y:S02]  /*1b5d0*/  ISETP.GE.AND.EX P1, PT, R3, R33, PT, P1 ;  /* 0x000000210300720c */ /* 0x000fe40003f26310 */
[----:B------:R-:W-:-:S02]  /*1b5e0*/  PRMT R40, R13, 0x9910, RZ ;  /* 0x000099100d287816 */ /* 0x000fc400000000ff */
[----:B-----5:R-:W-:Y:S02]  /*1b5f0*/  PRMT R35, R38, 0x9910, RZ ;  /* 0x0000991026237816 */ /* 0x020fe400000000ff */
[----:B------:R-:W-:Y:S02]  /*1b600*/  ISETP.GE.U32.AND P0, PT, R28, R30, PT ;  /* 0x0000001e1c00720c */ /* 0x000fe40003f06070 */
[----:B------:R-:W-:Y:S02]  /*1b610*/  @!P6 SEL R10, RZ, 0xffffffff, P1 ;  /* 0xffffffffff0ae807 */ /* 0x000fe40000800000 */
[----:B------:R-:W-:Y:S02]  /*1b620*/  ISETP.GE.AND.EX P0, PT, R29, R31, PT, P0 ;  /* 0x0000001f1d00720c */ /* 0x000fe40003f06300 */
[----:B------:R-:W-:Y:S02]  /*1b630*/  ISETP.NE.AND P6, PT, R40, R35, PT ;  /* 0x000000232800720c */ /* 0x000fe40003fc5270 */
[----:B------:R-:W-:-:S02]  /*1b640*/  @!P5 SEL R27, RZ, 0xffffffff, P0 ;  /* 0xffffffffff1bd807 */ /* 0x000fc40000000000 */
[----:B0-----:R-:W-:Y:S02]  /*1b650*/  ISETP.GE.U32.AND P1, PT, R24, R14, PT ;  /* 0x0000000e1800720c */ /* 0x001fe40003f26070 */
[----:B------:R-:W-:Y:S02]  /*1b660*/  ISETP.GE.U32.AND P0, PT, R18, R20, PT ;  /* 0x000000141200720c */ /* 0x000fe40003f06070 */
[----:B------:R-:W-:Y:S02]  /*1b670*/  LOP3.LUT R10, R10, 0x1, RZ, 0xc0, !PT ;  /* 0x000000010a0a7812 */ /* 0x000fe400078ec0ff */
[----:B------:R-:W-:Y:S02]  /*1b680*/  ISETP.GT.AND P5, PT, R40, R35, PT ;  /* 0x000000232800720c */ /* 0x000fe40003fa4270 */
[----:B------:R-:W-:Y:S02]  /*1b690*/  ISETP.GE.AND.EX P1, PT, R25, R15, PT, P1 ;  /* 0x0000000f1900720c */ /* 0x000fe40003f26310 */
[----:B------:R-:W-:-:S02]  /*1b6a0*/  ISETP.GE.AND.EX P0, PT, R19, R21, PT, P0 ;  /* 0x000000151300720c */ /* 0x000fc40003f06300 */
[----:B------:R-:W-:Y:S02]  /*1b6b0*/  SEL R35, RZ, 0xffffffff, !P4 ;  /* 0xffffffffff237807 */ /* 0x000fe40006000000 */
[----:B------:R-:W-:Y:S02]  /*1b6c0*/  ISETP.NE.U32.AND P4, PT, R10, 0x1, PT ;  /* 0x000000010a00780c */ /* 0x000fe40003f85070 */
[----:B------:R-:W-:Y:S02]  /*1b6d0*/  LOP3.LUT R27, R27, 0x1, RZ, 0xc0, !PT ;  /* 0x000000011b1b7812 */ /* 0x000fe400078ec0ff */
[----:B------:R-:W-:Y:S02]  /*1b6e0*/  SEL R10, RZ, 0xffffffff, !P5 ;  /* 0xffffffffff0a7807 */ /* 0x000fe40006800000 */
        /* <DEDUP_REMOVED lines=11> */
[----:B------:R-:W-:Y:S01]  /*1b7a0*/  SEL R25, R25, R15, !P1 ;  /* 0x0000000f19197207 */ /* 0x000fe20004800000 */
[----:B------:R-:W-:Y:S01]  /*1b7b0*/  STS.U16 [R8+0x10], R31 ;  /* 0x0000101f08007388 */ /* 0x000fe20000000400 */
[----:B------:R-:W-:Y:S02]  /*1b7c0*/  SEL R19, R19, R21, !P0 ;  /* 0x0000001513137207 */ /* 0x000fe40004000000 */
[----:B------:R-:W-:Y:S02]  /*1b7d0*/  SEL R27, R11, R12, !P4 ;  /* 0x0000000c0b1b7207 */ /* 0x000fe40006000000 */
[----:B------:R-:W-:-:S02]  /*1b7e0*/  SEL R24, R24, R14, !P1 ;  /* 0x0000000e18187207 */ /* 0x000fc40004800000 */
        /* <DEDUP_REMOVED lines=17> */
.L_x_2810:
[----:B------:R-:W-:Y:S05]  /*1b900*/  BSYNC B0 ;  /* 0x0000000000007941 */ /* 0x000fea0003800000 */
.L_x_2809:
[----:B------:R-:W-:-:S04]  /*1b910*/  SHF.R.S32.HI R17, RZ, 0x1, R17 ;  /* 0x00000001ff117819 */ /* 0x000fc80000011411 */
[----:B------:R-:W-:-:S13]  /*1b920*/  ISETP.GE.AND P0, PT, R17, 0x20, PT ;  /* 0x000000201100780c */ /* 0x000fda0003f06270 */
[----:B------:R-:W-:Y:S05]  /*1b930*/  @P0 BRA `(.L_x_2811) ;  /* 0xfffffa9000000947 */ /* 0x000fea000383ffff */
[----:B------:R-:W-:-:S04]  /*1b940*/  IMAD.MOV.U32 R10, RZ, RZ, 0x20 ;  /* 0x00000020ff0a7424 */ /* 0x000fc800078e00ff */
.L_x_2808:
[----:B------:R-:W-:Y:S01]  /*1b950*/  BAR.SYNC.DEFER_BLOCKING 0x0 ;  /* 0x0000000000007b1d */ /* 0x000fe20000010000 */
[----:B------:R-:W-:-:S13]  /*1b960*/  ISETP.GE.AND P0, PT, R10, 0x2, PT ;  /* 0x000000020a00780c */ /* 0x000fda0003f06270 */
[----:B------:R-:W-:Y:S05]  /*1b970*/  @!P0 BRA `(.L_x_2807) ;  /* 0x0000044000008947 */ /* 0x000fea0003800000 */
[----:B0-----:R-:W-:-:S04]  /*1b980*/  IMAD.MOV.U32 R15, RZ, RZ, 0x1 ;  /* 0x00000001ff0f7424 */ /* 0x001fc800078e00ff */
.L_x_2812:
[----:B------:R-:W-:Y:S01]  /*1b990*/  PRMT R27, R11, 0x9910, RZ ;  /* 0x000099100b1b7816 */ /* 0x000fe200000000ff */
[----:B------:R-:W0:Y:S01]  /*1b9a0*/  SHFL.DOWN PT, R17, R0, R15, 0x1f ;  /* 0x08001f0f00117589 */ /* 0x000e2200000e0000 */
[----:B------:R-:W-:Y:S02]  /*1b9b0*/  PRMT R42, R9, 0x9910, RZ ;  /* 0x00009910092a7816 */ /* 0x000fe400000000ff */
        /* <DEDUP_REMOVED lines=12> */
[----:B------:R-:W-:Y:S02]  /*1ba80*/  ISETP.NE.AND P6, PT, R27, R12, PT ;  /* 0x0000000c1b00720c */ /* 0x000fe40003fc5270 */
[----:B--2---:R-:W-:Y:S01]  /*1ba90*/  ISETP.GE.AND.EX P4, PT, R3, R8, PT, P4 ;  /* 0x000000080300720c */ /* 0x004fe20003f86340 */
[----:B------:R-:W2:Y:S01]  /*1baa0*/  SHFL.DOWN PT, R34, R39, R15, 0x1f ;  /* 0x08001f0f27227589 */ /* 0x000ea200000e0000 */
[----:B------:R-:W-:Y:S02]  /*1bab0*/  ISETP.GT.AND P5, PT, R27, R12, PT ;  /* 0x0000000c1b00720c */ /* 0x000fe40003fa4270 */
[----:B---3--:R-:W-:Y:S01]  /*1bac0*/  PRMT R37, R30, 0x9910, RZ ;  /* 0x000099101e257816 */ /* 0x008fe200000000ff */
[----:B------:R-:W3:Y:S01]  /*1bad0*/  SHFL.DOWN PT, R35, R18, R15, 0x1f ;  /* 0x08001f0f12237589 */ /* 0x000ee200000e0000 */
[----:B----4-:R-:W-:Y:S02]  /*1bae0*/  ISETP.GE.U32.AND P1, PT, R28, R21, PT ;  /* 0x000000151c00720c */ /* 0x010fe40003f26070 */
[----:B------:R-:W-:Y:S01]  /*1baf0*/  SEL R12, RZ, 0xffffffff, P4 ;  /* 0xffffffffff0c7807 */ /* 0x000fe20002000000 */
[----:B------:R4:W3:Y:S01]  /*1bb00*/  SHFL.DOWN PT, R36, R19, R15, 0x1f ;  /* 0x08001f0f13247589 */ /* 0x0008e200000e0000 */
[----:B-----5:R-:W-:-:S02]  /*1bb10*/  ISETP.GE.U32.AND P0, PT, R24, R31, PT ;  /* 0x0000001f1800720c */ /* 0x020fc40003f06070 */
[----:B------:R-:W-:Y:S02]  /*1bb20*/  @P6 SEL R12, RZ, 0xffffffff, !P5 ;  /* 0xffffffffff0c6807 */ /* 0x000fe40006800000 */
[----:B------:R-:W-:Y:S02]  /*1bb30*/  ISETP.NE.AND P6, PT, R42, R37, PT ;  /* 0x000000252a00720c */ /* 0x000fe40003fc5270 */
[----:B------:R-:W-:Y:S02]  /*1bb40*/  ISETP.GE.AND.EX P1, PT, R29, R20, PT, P1 ;  /* 0x000000141d00720c */ /* 0x000fe40003f26310 */
[----:B0-----:R-:W-:Y:S01]  /*1bb50*/  PRMT R33, R14, 0x9910, RZ ;  /* 0x000099100e217816 */ /* 0x001fe200000000ff */
[----:B----4-:R-:W-:Y:S01]  /*1bb60*/  IMAD.SHL.U32 R15, R15, 0x2, RZ ;  /* 0x000000020f0f7824 */ /* 0x010fe200078e00ff */
[----:B------:R-:W-:Y:S02]  /*1bb70*/  SEL R27, RZ, 0xffffffff, P1 ;  /* 0xffffffffff1b7807 */ /* 0x000fe40000800000 */
[----:B-1----:R-:W-:-:S02]  /*1bb80*/  ISETP.GE.AND.EX P0, PT, R25, R32, PT, P0 ;  /* 0x000000201900720c */ /* 0x002fc40003f06300 */
[-C--:B------:R-:W-:Y:S02]  /*1bb90*/  ISETP.NE.AND P4, PT, R40, R33.reuse, PT ;  /* 0x000000212800720c */ /* 0x080fe40003f85270 */
[----:B--2---:R-:W-:Y:S02]  /*1bba0*/  PRMT R38, R34, 0x9910, RZ ;  /* 0x0000991022267816 */ /* 0x004fe400000000ff */
[----:B------:R-:W-:Y:S02]  /*1bbb0*/  ISETP.GT.AND P1, PT, R40, R33, PT ;  /* 0x000000212800720c */ /* 0x000fe40003f24270 */
[----:B------:R-:W-:Y:S02]  /*1bbc0*/  SEL R33, RZ, 0xffffffff, P0 ;  /* 0xffffffffff217807 */ /* 0x000fe40000000000 */
[----:B---3--:R-:W-:Y:S02]  /*1bbd0*/  ISETP.GE.U32.AND P3, PT, R18, R35, PT ;  /* 0x000000231200720c */ /* 0x008fe40003f66070 */
[----:B------:R-:W-:-:S02]  /*1bbe0*/  ISETP.NE.AND P5, PT, R39, R38, PT ;  /* 0x000000262700720c */ /* 0x000fc40003fa5270 */
[----:B------:R-:W-:Y:S02]  /*1bbf0*/  ISETP.GT.AND P0, PT, R42, R37, PT ;  /* 0x000000252a00720c */ /* 0x000fe40003f04270 */
[----:B------:R-:W-:Y:S02]  /*1bc00*/  LOP3.LUT R12, R12, 0x1, RZ, 0xc0, !PT ;  /* 0x000000010c0c7812 */ /* 0x000fe400078ec0ff */
[----:B------:R-:W-:Y:S02]  /*1bc10*/  ISETP.GE.AND.EX P3, PT, R19, R36, PT, P3 ;  /* 0x000000241300720c */ /* 0x000fe40003f66330 */
[----:B------:R-:W-:Y:S02]  /*1bc20*/  @P6 SEL R33, RZ, 0xffffffff, !P0 ;  /* 0xffffffffff216807 */ /* 0x000fe40004000000 */
[----:B------:R-:W-:Y:S02]  /*1bc30*/  ISETP.NE.U32.AND P0, PT, R12, 0x1, PT ;  /* 0x000000010c00780c */ /* 0x000fe40003f05070 */
[----:B------:R-:W-:-:S02]  /*1bc40*/  SEL R37, RZ, 0xffffffff, P3 ;  /* 0xffffffffff257807 */ /* 0x000fc40001800000 */
[----:B------:R-:W-:Y:S02]  /*1bc50*/  ISETP.GT.AND P3, PT, R39, R38, PT ;  /* 0x000000262700720c */ /* 0x000fe40003f64270 */
[----:B------:R-:W-:Y:S02]  /*1bc60*/  SEL R0, R0, R17, !P0 ;  /* 0x0000001100007207 */ /* 0x000fe40004000000 */
[----:B------:R-:W-:Y:S02]  /*1bc70*/  SEL R3, R3, R8, !P0 ;  /* 0x0000000803037207 */ /* 0x000fe40004000000 */
[----:B------:R-:W-:Y:S02]  /*1bc80*/  SEL R11, R11, R2, !P0 ;  /* 0x000000020b0b7207 */ /* 0x000fe40004000000 */
[----:B------:R-:W-:Y:S02]  /*1bc90*/  ISETP.GE.AND P0, PT, R15, R10, PT ;  /* 0x0000000a0f00720c */ /* 0x000fe40003f06270 */
        /* <DEDUP_REMOVED lines=18> */
.L_x_2807:
[----:B------:R-:W-:Y:S05]  /*1bdc0*/  @!P2 EXIT ;  /* 0x000000000000a94d */ /* 0x000fea0003800000 */
[----:B------:R-:W-:Y:S01]  /*1bdd0*/  ULDC.U8 UR4, c[0x0][0x580] ;  /* 0x0001600000047ab9 */ /* 0x000fe20000000000 */
[----:B------:R-:W-:Y:S02]  /*1bde0*/  ISETP.NE.U32.AND P0, PT, R4, RZ, PT ;  /* 0x000000ff0400720c */ /* 0x000fe40003f05070 */
[----:B------:R-:W-:-:S02]  /*1bdf0*/  ISETP.NE.AND P1, PT, RZ, UR4, PT ;  /* 0x00000004ff007c0c */ /* 0x000fc4000bf25270 */
[----:B------:R-:W-:-:S11]  /*1be00*/  ISETP.NE.AND.EX P0, PT, R6, RZ, PT, P0 ;  /* 0x000000ff0600720c */ /* 0x000fd60003f05300 */
[----:B------:R-:W-:Y:S05]  /*1be10*/  @!P1 BRA `(.L_x_2813) ;  /* 0x0000008000009947 */ /* 0x000fea0003800000 */
[----:B------:R-:W-:Y:S02]  /*1be20*/  IADD3 R0, P2, R0, c[0x0][0x578], RZ ;  /* 0x00015e0000007a10 */ /* 0x000fe40007f5e0ff */
[----:B0-----:R-:W-:Y:S02]  /*1be30*/  IADD3 R28, P3, R28, c[0x0][0x578], RZ ;  /* 0x00015e001c1c7a10 */ /* 0x001fe40007f7e0ff */
[----:B------:R-:W-:Y:S02]  /*1be40*/  IADD3 R24, P4, R24, c[0x0][0x578], RZ ;  /* 0x00015e0018187a10 */ /* 0x000fe40007f9e0ff */
[----:B------:R-:W-:Y:S02]  /*1be50*/  IADD3 R18, P5, R18, c[0x0][0x578], RZ ;  /* 0x00015e0012127a10 */ /* 0x000fe40007fbe0ff */
[----:B------:R-:W-:Y:S02]  /*1be60*/  IADD3.X R3, R3, c[0x0][0x57c], RZ, P2, !PT ;  /* 0x00015f0003037a10 */ /* 0x000fe400017fe4ff */
[----:B------:R-:W-:-:S02]  /*1be70*/  IADD3.X R29, R29, c[0x0][0x57c], RZ, P3, !PT ;  /* 0x00015f001d1d7a10 */ /* 0x000fc40001ffe4ff */
[----:B------:R-:W-:Y:S02]  /*1be80*/  IADD3.X R25, R25, c[0x0][0x57c], RZ, P4, !PT ;  /* 0x00015f0019197a10 */ /* 0x000fe400027fe4ff */
[----:B------:R-:W-:Y:S02]  /*1be90*/  IADD3.X R19, R19, c[0x0][0x57c], RZ, P5, !PT ;  /* 0x00015f0013137a10 */ /* 0x000fe40002ffe4ff */
.L_x_2813:
[----:B------:R-:W-:Y:S05]  /*1bea0*/  @!P0 BRA `(.L_x_2814) ;  /* 0x00000ae000008947 */ /* 0x000fea0003800000 */
[----:B------:R-:W-:Y:S02]  /*1beb0*/  ULDC.U8 UR4, c[0x0][0x581] ;  /* 0x0001604000047ab9 */ /* 0x000fe40000000000 */
[----:B------:R-:W-:Y:S01]  /*1bec0*/  ISETP.NE.AND P2, PT, RZ, UR4, PT ;  /* 0x00000004ff007c0c */ /* 0x000fe2000bf45270 */
[----:B------:R-:W-:Y:S09]  /*1bed0*/  @!P1 BRA `(.L_x_2815) ;  /* 0x000003c000009947 */ /* 0x000ff20003800000 */
[----:B------:R-:W2:Y:S04]  /*1bee0*/  LDG.E.U16 R2, [R4.64] ;  /* 0x0000002404027981 */ /* 0x000ea8000c1e1500 */
[----:B0-----:R-:W3:Y:S04]  /*1bef0*/  LDG.E.U16 R8, [R4.64+0x10] ;  /* 0x0000102404087981 */ /* 0x001ee8000c1e1500 */
[----:B------:R-:W4:Y:S04]  /*1bf00*/  LDG.E.U16 R12, [R4.64+0x20] ;  /* 0x00002024040c7981 */ /* 0x000f28000c1e1500 */
[----:B------:R-:W5:Y:S04]  /*1bf10*/  LDG.E.64 R32, [R4.64+0x8] ;  /* 0x0000082404207981 */ /* 0x000f68000c1e1b00 */
[----:B------:R-:W5:Y:S04]  /*1bf20*/  LDG.E.U16 R34, [R4.64+0x30] ;  /* 0x0000302404227981 */ /* 0x000f68000c1e1500 */
[----:B------:R-:W5:Y:S04]  /*1bf30*/  LDG.E.64 R30, [R4.64+0x18] ;  /* 0x00001824041e7981 */ /* 0x000f68000c1e1b00 */
[----:B------:R-:W5:Y:S04]  /*1bf40*/  LDG.E.64 R20, [R4.64+0x28] ;  /* 0x0000282404147981 */ /* 0x000f68000c1e1b00 */
[----:B------:R-:W5:Y:S01]  /*1bf50*/  LDG.E.64 R14, [R4.64+0x38] ;  /* 0x00003824040e7981 */ /* 0x000f62000c1e1b00 */
[----:B------:R-:W-:-:S02]  /*1bf60*/  PRMT R27, R11, 0x9910, RZ ;  /* 0x000099100b1b7816 */ /* 0x000fc400000000ff */
[----:B------:R-:W-:Y:S02]  /*1bf70*/  PRMT R35, R7, 0x9910, RZ ;  /* 0x0000991007237816 */ /* 0x000fe400000000ff */
[----:B------:R-:W-:Y:S02]  /*1bf80*/  PRMT R36, R9, 0x9910, RZ ;  /* 0x0000991009247816 */ /* 0x000fe400000000ff */
[----:B--2---:R-:W-:-:S04]  /*1bf90*/  PRMT R6, R2, 0x9910, RZ ;  /* 0x0000991002067816 */ /* 0x004fc800000000ff */
[CC--:B------:R-:W-:Y:S02]  /*1bfa0*/  ISETP.NE.AND P6, PT, R6.reuse, R27.reuse, PT ;  /* 0x0000001b0600720c */ /* 0x0c0fe40003fc5270 */
[----:B------:R-:W-:Y:S02]  /*1bfb0*/  ISETP.GT.AND P1, PT, R6, R27, PT ;  /* 0x0000001b0600720c */ /* 0x000fe40003f24270 */
[----:B---3--:R-:W-:Y:S02]  /*1bfc0*/  PRMT R10, R8, 0x9910, RZ ;  /* 0x00009910080a7816 */ /* 0x008fe400000000ff */
[----:B------:R-:W-:Y:S02]  /*1bfd0*/  SEL R6, RZ, 0xffffffff, !P1 ;  /* 0xffffffffff067807 */ /* 0x000fe40004800000 */
[----:B----4-:R-:W-:Y:S02]  /*1bfe0*/  PRMT R17, R12, 0x9910, RZ ;  /* 0x000099100c117816 */ /* 0x010fe400000000ff */
[----:B------:R-:W-:-:S02]  /*1bff0*/  ISETP.NE.AND P5, PT, R10, R35, PT ;  /* 0x000000230a00720c */ /* 0x000fc40003fa5270 */
[----:B------:R-:W-:Y:S02]  /*1c000*/  ISETP.GT.AND P0, PT, R10, R35, PT ;  /* 0x000000230a00720c */ /* 0x000fe40003f04270 */
[----:B-----5:R-:W-:Y:S02]  /*1c010*/  ISETP.GE.U32.AND P1, PT, R32, R0, PT ;  /* 0x000000002000720c */ /* 0x020fe40003f26070 */
[CC--:B------:R-:W-:Y:S02]  /*1c020*/  ISETP.NE.AND P3, PT, R17.reuse, R36.reuse, PT ;  /* 0x000000241100720c */ /* 0x0c0fe40003f65270 */
[----:B------:R-:W-:Y:S02]  /*1c030*/  ISETP.GT.AND P4, PT, R17, R36, PT ;  /* 0x000000241100720c */ /* 0x000fe40003f84270 */
[----:B------:R-:W-:Y:S02]  /*1c040*/  SEL R10, RZ, 0xffffffff, !P0 ;  /* 0xffffffffff0a7807 */ /* 0x000fe40004000000 */
[----:B------:R-:W-:-:S02]  /*1c050*/  ISETP.GE.AND.EX P1, PT, R33, R3, PT, P1 ;  /* 0x000000032100720c */ /* 0x000fc40003f26310 */
[----:B------:R-:W-:Y:S02]  /*1c060*/  PRMT R36, R13, 0x9910, RZ ;  /* 0x000099100d247816 */ /* 0x000fe400000000ff */
[----:B------:R-:W-:Y:S02]  /*1c070*/  PRMT R17, R34, 0x9910, RZ ;  /* 0x0000991022117816 */ /* 0x000fe400000000ff */
[----:B------:R-:W-:Y:S02]  /*1c080*/  ISETP.GE.U32.AND P0, PT, R30, R28, PT ;  /* 0x0000001c1e00720c */ /* 0x000fe40003f06070 */
[----:B------:R-:W-:Y:S02]  /*1c090*/  @!P6 SEL R6, RZ, 0xffffffff, P1 ;  /* 0xffffffffff06e807 */ /* 0x000fe40000800000 */
[----:B------:R-:W-:Y:S02]  /*1c0a0*/  ISETP.GE.AND.EX P0, PT, R31, R29, PT, P0 ;  /* 0x0000001d1f00720c */ /* 0x000fe40003f06300 */
[----:B------:R-:W-:-:S02]  /*1c0b0*/  ISETP.NE.AND P6, PT, R17, R36, PT ;  /* 0x000000241100720c */ /* 0x000fc40003fc5270 */
[----:B------:R-:W-:Y:S02]  /*1c0c0*/  @!P5 SEL R10, RZ, 0xffffffff, P0 ;  /* 0xffffffffff0ad807 */ /* 0x000fe40000000000 */
[----:B------:R-:W-:Y:S02]  /*1c0d0*/  ISETP.GE.U32.AND P1, PT, R20, R24, PT ;  /* 0x000000181400720c */ /* 0x000fe40003f26070 */
[----:B------:R-:W-:Y:S02]  /*1c0e0*/  ISETP.GE.U32.AND P0, PT, R14, R18, PT ;  /* 0x000000120e00720c */ /* 0x000fe40003f06070 */
[----:B------:R-:W-:Y:S02]  /*1c0f0*/  LOP3.LUT R6, R6, 0x1, RZ, 0xc0, !PT ;  /* 0x0000000106067812 */ /* 0x000fe400078ec0ff */
[----:B------:R-:W-:Y:S02]  /*1c100*/  ISETP.GT.AND P5, PT, R17, R36, PT ;  /* 0x000000241100720c */ /* 0x000fe40003fa4270 */
[----:B------:R-:W-:-:S02]  /*1c110*/  ISETP.GE.AND.EX P1, PT, R21, R25, PT, P1 ;  /* 0x000000191500720c */ /* 0x000fc40003f26310 */
[----:B------:R-:W-:Y:S02]  /*1c120*/  ISETP.GE.AND.EX P0, PT, R15, R19, PT, P0 ;  /* 0x000000130f00720c */ /* 0x000fe40003f06300 */
[----:B------:R-:W-:Y:S02]  /*1c130*/  SEL R17, RZ, 0xffffffff, !P4 ;  /* 0xffffffffff117807 */ /* 0x000fe40006000000 */
[----:B------:R-:W-:Y:S02]  /*1c140*/  ISETP.NE.U32.AND P4, PT, R6, 0x1, PT ;  /* 0x000000010600780c */ /* 0x000fe40003f85070 */
[----:B------:R-:W-:Y:S02]  /*1c150*/  SEL R6, RZ, 0xffffffff, !P5 ;  /* 0xffffffffff067807 */ /* 0x000fe40006800000 */
[----:B------:R-:W-:Y:S02]  /*1c160*/  LOP3.LUT R10, R10, 0x1, RZ, 0xc0, !PT ;  /* 0x000000010a0a7812 */ /* 0x000fe400078ec0ff */
[----:B------:R-:W-:-:S02]  /*1c170*/  @!P3 SEL R17, RZ, 0xffffffff, P1 ;  /* 0xffffffffff11b807 */ /* 0x000fc40000800000 */
[----:B------:R-:W-:Y:S02]  /*1c180*/  @!P6 SEL R6, RZ, 0xffffffff, P0 ;  /* 0xffffffffff06e807 */ /* 0x000fe40000000000 */
[----:B------:R-:W-:Y:S02]  /*1c190*/  ISETP.NE.U32.AND P0, PT, R10, 0x1, PT ;  /* 0x000000010a00780c */ /* 0x000fe40003f05070 */
[----:B------:R-:W-:Y:S02]  /*1c1a0*/  LOP3.LUT R17, R17, 0x1, RZ, 0xc0, !PT ;  /* 0x0000000111117812 */ /* 0x000fe400078ec0ff */
[----:B------:R-:W-:Y:S02]  /*1c1b0*/  LOP3.LUT R6, R6, 0x1, RZ, 0xc0, !PT ;  /* 0x0000000106067812 */ /* 0x000fe400078ec0ff */
[----:B------:R-:W-:Y:S02]  /*1c1c0*/  SEL R28, R30, R28, !P0 ;  /* 0x0000001c1e1c7207 */ /* 0x000fe40004000000 */
[----:B------:R-:W-:-:S02]  /*1c1d0*/  SEL R29, R31, R29, !P0 ;  /* 0x0000001d1f1d7207 */ /* 0x000fc40004000000 */
[----:B------:R-:W-:Y:S02]  /*1c1e0*/  SEL R7, R8, R7, !P0 ;  /* 0x0000000708077207 */ /* 0x000fe40004000000 */
[----:B------:R-:W-:Y:S02]  /*1c1f0*/  ISETP.NE.U32.AND P1, PT, R17, 0x1, PT ;  /* 0x000000011100780c */ /* 0x000fe40003f25070 */
[----:B------:R-:W-:Y:S02]  /*1c200*/  ISETP.NE.U32.AND P0, PT, R6, 0x1, PT ;  /* 0x000000010600780c */ /* 0x000fe40003f05070 */
        /* <DEDUP_REMOVED lines=9> */
.L_x_2815:
        /* <DEDUP_REMOVED lines=12> */
[----:B0-----:R-:W-:Y:S02]  /*1c360*/  IMAD.MOV.U32 R7, RZ, RZ, c[0x4][0x3c4] ;  /* 0x0100f100ff077624 */ /* 0x001fe400078e00ff */
[----:B------:R-:W-:Y:S02]  /*1c370*/  IMAD.MOV.U32 R8, RZ, RZ, 0x2ef ;  /* 0x000002efff087424 */ /* 0x000fe400078e00ff */
[----:B------:R-:W-:-:S02]  /*1c380*/  IMAD.MOV.U32 R10, RZ, RZ, c[0x4][0x200] ;  /* 0x01008000ff0a7624 */ /* 0x000fc400078e00ff */
[----:B------:R-:W-:Y:S02]  /*1c390*/  IMAD.MOV.U32 R11, RZ, RZ, c[0x4][0x204] ;  /* 0x01008100ff0b7624 */ /* 0x000fe400078e00ff */
[----:B------:R-:W-:Y:S02]  /*1c3a0*/  IMAD.MOV.U32 R12, RZ, RZ, 0x1 ;  /* 0x00000001ff0c7424 */ /* 0x000fe400078e00ff */
[----:B------:R-:W-:Y:S02]  /*1c3b0*/  IMAD.MOV.U32 R13, RZ, RZ, RZ ;  /* 0x000000ffff0d7224 */ /* 0x000fe400078e00ff */
[----:B-1----:R-:W-:Y:S01]  /*1c3c0*/  LEPC R14 ;  /* 0x00000000000e734e */ /* 0x002fe20000000000 */
[----:B------:R-:W-:Y:S02]  /*1c3d0*/  MOV R9, 0x1c440 ;  /* 0x0001c44000097802 */ /* 0x000fe40000000f00 */
[----:B------:R-:W-:Y:S02]  /*1c3e0*/  MOV R20, 0x1c3c0 ;  /* 0x0001c3c000147802 */ /* 0x000fe40000000f00 */
[----:B------:R-:W-:Y:S02]  /*1c3f0*/  MOV R21, 0x0 ;  /* 0x0000000000157802 */ /* 0x000fe40000000f00 */
[----:B------:R-:W-:-:S02]  /*1c400*/  MOV R0, 0x0 ;  /* 0x0000000000007802 */ /* 0x000fc40000000f00 */
[----:B------:R-:W-:-:S04]  /*1c410*/  IADD3 R20, P0, P1, -R20, R9, R14 ;  /* 0x0000000914147210 */ /* 0x000fc8000791e10e */
[----:B------:R-:W-:-:S04]  /*1c420*/  IADD3.X R21, ~R0, R21, R15, P0, P1 ;  /* 0x0000001500157210 */ /* 0x000fc800007e250f */
[----:B--2---:R-:W-:Y:S05]  /*1c430*/  CALL.ABS.NOINC R2 ;  /* 0x0000000002007343 */ /* 0x004fea0003c00000 */
.L_x_2817:
        /* <DEDUP_REMOVED lines=8> */
[----:B------:R2:W3:Y:S01]  /*1c4c0*/  LDC.64 R2, c[0x4][R0] ;  /* 0x0100000000027b82 */ /* 0x0004e20000000a00 */
[----:B------:R-:W-:-:S02]  /*1c4d0*/  IMAD.MOV.U32 R6, RZ, RZ, c[0x4][0x3c0] ;  /* 0x0100f000ff067624 */ /* 0x000fc400078e00ff */
[----:B0-----:R-:W-:Y:S02]  /*1c4e0*/  IMAD.MOV.U32 R7, RZ, RZ, c[0x4][0x3c4] ;  /* 0x0100f100ff077624 */ /* 0x001fe400078e00ff */
[----:B------:R-:W-:Y:S02]  /*1c4f0*/  IMAD.MOV.U32 R8, RZ, RZ, 0x2ef ;  /* 0x000002efff087424 */ /* 0x000fe400078e00ff */
        /* <DEDUP_REMOVED lines=11> */
[----:B-1-3--:R-:W-:Y:S05]  /*1c5b0*/  CALL.ABS.NOINC R2 ;  /* 0x0000000002007343 */ /* 0x00afea0003c00000 */
.L_x_2818:
        /* <DEDUP_REMOVED lines=24> */
.L_x_2819:
        /* <DEDUP_REMOVED lines=23> */
[----:B-1-34-:R-:W-:Y:S05]  /*1c8b0*/  CALL.ABS.NOINC R2 ;  /* 0x0000000002007343 */ /* 0x01afea0003c00000 */
.L_x_2820:
[----:B------:R-:W-:-:S05]  /*1c8c0*/  IADD3 R16, P0, R16, c[0x0][0x550], RZ ;  /* 0x0001540010107a10 */ /* 0x000fca0007f1e0ff */
[----:B------:R-:W-:-:S05]  /*1c8d0*/  IMAD.X R17, RZ, RZ, c[0x0][0x554], P0 ;  /* 0x00015500ff117624 */ /* 0x000fca00000e06ff */
[----:B------:R-:W-:Y:S01]  /*1c8e0*/  STG.E.64 [R16.64], R18 ;  /* 0x0000001210007986 */ /* 0x000fe2000c101b24 */
[----:B------:R-:W-:Y:S05]  /*1c8f0*/  EXIT ;  /* 0x000000000000794d */ /* 0x000fea0003800000 */
.L_x_2816:
[----:B------:R-:W-:Y:S04]  /*1c900*/  STG.E.64 [R4.64+0x8], R30 ;  /* 0x0000081e04007986 */ /* 0x000fe8000c101b24 */
[----:B------:R-:W-:Y:S04]  /*1c910*/  STG.E.64 [R4.64+0x18], R28 ;  /* 0x0000181c04007986 */ /* 0x000fe8000c101b24 */
[----:B------:R-:W-:Y:S04]  /*1c920*/  STG.E.64 [R4.64+0x28], R24 ;  /* 0x0000281804007986 */ /* 0x000fe8000c101b24 */
[----:B------:R-:W-:Y:S04]  /*1c930*/  STG.E.64 [R4.64+0x38], R18 ;  /* 0x0000381204007986 */ /* 0x000fe8000c101b24 */
[----:B------:R-:W-:Y:S04]  /*1c940*/  STG.E.U16 [R4.64], R11 ;  /* 0x0000000b04007986 */ /* 0x000fe8000c101524 */
[----:B------:R-:W-:Y:S04]  /*1c950*/  STG.E.U16 [R4.64+0x10], R7 ;  /* 0x0000100704007986 */ /* 0x000fe8000c101524 */
[----:B------:R-:W-:Y:S04]  /*1c960*/  STG.E.U16 [R4.64+0x20], R9 ;  /* 0x0000200904007986 */ /* 0x000fe8000c101524 */
[----:B------:R-:W-:Y:S01]  /*1c970*/  STG.E.U16 [R4.64+0x30], R13 ;  /* 0x0000300d04007986 */ /* 0x000fe2000c101524 */
[----:B------:R-:W-:Y:S05]  /*1c980*/  EXIT ;  /* 0x000000000000794d */ /* 0x000fea0003800000 */
.L_x_2814:
[----:B------:R-:W-:Y:S05]  /*1c990*/  @!P1 BRA `(.L_x_2821) ;  /* 0x0000018000009947 */ /* 0x000fea0003800000 */
[----:B------:R-:W-:Y:S01]  /*1c9a0*/  MOV R0, 0x0 ;  /* 0x0000000000007802 */ /* 0x000fe20000000f00 */
[----:B------:R-:W-:-:S02]  /*1c9b0*/  IMAD.MOV.U32 R4, RZ, RZ, c[0x4][0x3c8] ;  /* 0x0100f200ff047624 */ /* 0x000fc400078e00ff */
[----:B------:R-:W-:Y:S01]  /*1c9c0*/  IMAD.MOV.U32 R5, RZ, RZ, c[0x4][0x3cc] ;  /* 0x0100f300ff057624 */ /* 0x000fe200078e00ff */
[----:B------:R1:W2:Y:S01]  /*1c9d0*/  LDC.64 R2, c[0x4][R0] ;  /* 0x0100000000027b82 */ /* 0x0002a20000000a00 */
[----:B------:R-:W-:Y:S02]  /*1c9e0*/  IMAD.MOV.U32 R6, RZ, RZ, c[0x4][0x3c0] ;  /* 0x0100f000ff067624 */ /* 0x000fe400078e00ff */
[----:B0-----:R-:W-:Y:S02]  /*1c9f0*/  IMAD.MOV.U32 R7, RZ, RZ, c[0x4][0x3c4] ;  /* 0x0100f100ff077624 */ /* 0x001fe400078e00ff */
[----:B------:R-:W-:Y:S02]  /*1ca00*/  IMAD.MOV.U32 R8, RZ, RZ, 0x2dd ;  /* 0x000002ddff087424 */ /* 0x000fe400078e00ff */
[----:B------:R-:W-:Y:S02]  /*1ca10*/  IMAD.MOV.U32 R10, RZ, RZ, c[0x4][0x1f0] ;  /* 0x01007c00ff0a7624 */ /* 0x000fe400078e00ff */
[----:B------:R-:W-:-:S02]  /*1ca20*/  IMAD.MOV.U32 R11, RZ, RZ, c[0x4][0x1f4] ;  /* 0x01007d00ff0b7624 */ /* 0x000fc400078e00ff */
[----:B------:R-:W-:Y:S02]  /*1ca30*/  IMAD.MOV.U32 R12, RZ, RZ, 0x1 ;  /* 0x00000001ff0c7424 */ /* 0x000fe400078e00ff */
[----:B------:R-:W-:Y:S02]  /*1ca40*/  IMAD.MOV.U32 R13, RZ, RZ, RZ ;  /* 0x000000ffff0d7224 */ /* 0x000fe400078e00ff */
[----:B-1----:R-:W-:Y:S01]  /*1ca50*/  LEPC R14 ;  /* 0x00000000000e734e */ /* 0x002fe20000000000 */
[----:B------:R-:W-:Y:S02]  /*1ca60*/  MOV R9, 0x1cad0 ;  /* 0x0001cad000097802 */ /* 0x000fe40000000f00 */
[----:B------:R-:W-:Y:S02]  /*1ca70*/  MOV R20, 0x1ca50 ;  /* 0x0001ca5000147802 */ /* 0x000fe40000000f00 */
[----:B------:R-:W-:Y:S02]  /*1ca80*/  MOV R21, 0x0 ;  /* 0x0000000000157802 */ /* 0x000fe40000000f00 */
[----:B------:R-:W-:Y:S02]  /*1ca90*/  MOV R0, 0x0 ;  /* 0x0000000000007802 */ /* 0x000fe40000000f00 */
[----:B------:R-:W-:-:S04]  /*1caa0*/  IADD3 R20, P0, P1, -R20, R9, R14 ;  /* 0x0000000914147210 */ /* 0x000fc8000791e10e */
[----:B------:R-:W-:-:S04]  /*1cab0*/  IADD3.X R21, ~R0, R21, R15, P0, P1 ;  /* 0x0000001500157210 */ /* 0x000fc800007e250f */
[----:B--2---:R-:W-:Y:S05]  /*1cac0*/  CALL.ABS.NOINC R2 ;  /* 0x0000000002007343 */ /* 0x004fea0003c00000 */
[----:B------:R-:W-:Y:S01]  /*1cad0*/  IMAD.MOV.U32 R0, RZ, RZ, RZ ;  /* 0x000000ffff007224 */ /* 0x000fe200078e00ff */
[----:B------:R-:W-:Y:S01]  /*1cae0*/  CS2R R28, SRZ ;  /* 0x00000000001c7805 */ /* 0x000fe2000001ff00 */
[----:B------:R-:W-:Y:S01]  /*1caf0*/  IMAD.MOV.U32 R3, RZ, RZ, RZ ;  /* 0x000000ffff037224 */ /* 0x000fe200078e00ff */
[----:B------:R-:W-:Y:S01]  /*1cb00*/  CS2R R24, SRZ ;  /* 0x0000000000187805 */ /* 0x000fe2000001ff00 */
[----:B------:R-:W-:Y:S02]  /*1cb10*/  CS2R R18, SRZ ;  /* 0x0000000000127805 */ /* 0x000fe4000001ff00 */
.L_x_2821:
[----:B------:R-:W-:Y:S01]  /*1cb20*/  ULDC.U8 UR4, c[0x0][0x581] ;  /* 0x0001604000047ab9 */ /* 0x000fe20000000000 */
[----:B------:R-:W-:Y:S01]  /*1cb30*/  IMAD.MOV.U32 R30, RZ, RZ, R0 ;  /* 0x000000ffff1e7224 */ /* 0x000fe200078e0000 */
[----:B------:R-:W-:Y:S01]  /*1cb40*/  ISETP.NE.AND P0, PT, RZ, UR4, PT ;  /* 0x00000004ff007c0c */ /* 0x000fe2000bf05270 */
        /* <DEDUP_REMOVED lines=25> */
.L_x_2823:
        /* <DEDUP_REMOVED lines=24> */
.L_x_2824:
        /* <DEDUP_REMOVED lines=24> */
.L_x_2825:
        /* <DEDUP_REMOVED lines=24> */
.L_x_2826:
[----:B------:R-:W-:-:S05]  /*1d160*/  IADD3 R16, P0, R16, c[0x0][0x550], RZ ;  /* 0x0001540010107a10 */ /* 0x000fca0007f1e0ff */
[----:B------:R-:W-:-:S05]  /*1d170*/  IMAD.X R17, RZ, RZ, c[0x0][0x554], P0 ;  /* 0x00015500ff117624 */ /* 0x000fca00000e06ff */
[----:B------:R-:W-:Y:S01]  /*1d180*/  STG.E.64 [R16.64], R18 ;  /* 0x0000001210007986 */ /* 0x000fe2000c101b24 */
[----:B------:R-:W-:Y:S05]  /*1d190*/  EXIT ;  /* 0x000000000000794d */ /* 0x000fea0003800000 */
.L_x_2822:
[----:B------:R-:W-:Y:S01]  /*1d1a0*/  MOV R2, 0x0 ;  /* 0x0000000000027802 */ /* 0x000fe20000000f00 */
[----:B------:R-:W-:Y:S02]  /*1d1b0*/  IMAD.MOV.U32 R4, RZ, RZ, c[0x4][0x3c8] ;  /* 0x0100f200ff047624 */ /* 0x000fe400078e00ff */
[----:B------:R-:W-:Y:S01]  /*1d1c0*/  IMAD.MOV.U32 R5, RZ, RZ, c[0x4][0x3cc] ;  /* 0x0100f300ff057624 */ /* 0x000fe200078e00ff */
[----:B0-----:R0:W1:Y:S01]  /*1d1d0*/  LDC.64 R14, c[0x4][R2] ;  /* 0x01000000020e7b82 */ /* 0x0010620000000a00 */
        /* <DEDUP_REMOVED lines=70> */
.L_x_2786:
        /* <DEDUP_REMOVED lines=21> */
.L_x_2827:
[----:B------:R-:W-:Y:S05]  /*1d790*/  @!P0 BRA `(.L_x_2828) ;  /* 0x00000b0000008947 */ /* 0x000fea0003800000 */
[----:B------:R-:W-:Y:S02]  /*1d7a0*/  ULDC.U8 UR4, c[0x0][0x581] ;  /* 0x0001604000047ab9 */ /* 0x000fe40000000000 */
[----:B------:R-:W-:Y:S01]  /*1d7b0*/  ISETP.NE.AND P2, PT, RZ, UR4, PT ;  /* 0x00000004ff007c0c */ /* 0x000fe2000bf45270 */
[----:B------:R-:W-:Y:S05]  /*1d7c0*/  @!P1 BRA `(.L_x_2829) ;  /* 0x000003c000009947 */ /* 0x000fea0003800000 */
[----:B------:R-:W2:Y:S04]  /*1d7d0*/  LDG.E.U16 R2, [R4.64] ;  /* 0x0000002404027981 */ /* 0x000ea8000c1e1500 */
[----:B------:R-:W3:Y:S04]  /*1d7e0*/  LDG.E.U16 R8, [R4.64+0x10] ;  /* 0x0000102404087981 */ /* 0x000ee8000c1e1500 */
        /* <DEDUP_REMOVED lines=58> */
.L_x_2829:
[----:B------:R-:W-:Y:S02]  /*1db90*/  IMAD.MOV.U32 R22, RZ, RZ, R60 ;  /* 0x000000ffff167224 */ /* 0x000fe400078e003c */
[----:B------:R-:W-:-:S02]  /*1dba0*/  IMAD.MOV.U32 R23, RZ, RZ, R61 ;  /* 0x000000ffff177224 */ /* 0x000fc400078e003d */
        /* <DEDUP_REMOVED lines=26> */
.L_x_2831:
        /* <DEDUP_REMOVED lines=24> */
.L_x_2832:
        /* <DEDUP_REMOVED lines=24> */
.L_x_2833:
        /* <DEDUP_REMOVED lines=24> */
.L_x_2834:
[----:B------:R-:W-:-:S05]  /*1e1d0*/  IADD3 R16, P0, R16, c[0x0][0x550], RZ ;  /* 0x0001540010107a10 */ /* 0x000fca0007f1e0ff */
[----:B------:R-:W-:-:S05]  /*1e1e0*/  IMAD.X R17, RZ, RZ, c[0x0][0x554], P0 ;  /* 0x00015500ff117624 */ /* 0x000fca00000e06ff */
[----:B------:R-:W-:Y:S01]  /*1e1f0*/  STG.E.64 [R16.64], R18 ;  /* 0x0000001210007986 */ /* 0x000fe2000c101b24 */
[----:B------:R-:W-:Y:S05]  /*1e200*/  EXIT ;  /* 0x000000000000794d */ /* 0x000fea0003800000 */
.L_x_2830:
        /* <DEDUP_REMOVED lines=9> */
.L_x_2828:
        /* <DEDUP_REMOVED lines=23> */
[----:B------:R-:W-:Y:S02]  /*1e410*/  IMAD.MOV.U32 R0, RZ, RZ, RZ ;  /* 0x000000ffff007224 */ /* 0x000fe400078e00ff */
[----:B------:R-:W-:Y:S02]  /*1e420*/  IMAD.MOV.U32 R3, RZ, RZ, RZ ;  /* 0x000000ffff037224 */ /* 0x000fe400078e00ff */
.L_x_2835:
[----:B------:R-:W-:Y:S01]  /*1e430*/  ULDC.U8 UR4, c[0x0][0x581] ;  /* 0x0001604000047ab9 */ /* 0x000fe20000000000 */
[----:B------:R-:W-:Y:S01]  /*1e440*/  IMAD.MOV.U32 R22, RZ, RZ, R60 ;  /* 0x000000ffff167224 */ /* 0x000fe200078e003c */
[----:B------:R-:W-:Y:S01]  /*1e450*/  ISETP.NE.AND P0, PT, RZ, UR4, PT ;  /* 0x00000004ff007c0c */ /* 0x000fe2000bf05270 */
[----:B------:R-:W-:Y:S02]  /*1e460*/  IMAD.MOV.U32 R23, RZ, RZ, R61 ;  /* 0x000000ffff177224 */ /* 0x000fe400078e003d */
[----:B------:R-:W-:-:S02]  /*1e470*/  IMAD.MOV.U32 R28, RZ, RZ, R0 ;  /* 0x000000ffff1c7224 */ /* 0x000fc400078e0000 */
        /* <DEDUP_REMOVED lines=25> */
.L_x_2837:
        /* <DEDUP_REMOVED lines=24> */
.L_x_2838:
        /* <DEDUP_REMOVED lines=24> */
.L_x_2839:
        /* <DEDUP_REMOVED lines=24> */
.L_x_2840:
[----:B------:R-:W-:-:S05]  /*1ea90*/  IADD3 R16, P0, R16, c[0x0][0x550], RZ ;  /* 0x0001540010107a10 */ /* 0x000fca0007f1e0ff */
[----:B------:R-:W-:-:S05]  /*1eaa0*/  IMAD.X R17, RZ, RZ, c[0x0][0x554], P0 ;  /* 0x00015500ff117624 */ /* 0x000fca00000e06ff */
[----:B------:R-:W-:Y:S01]  /*1eab0*/  STG.E.64 [R16.64], R18 ;  /* 0x0000001210007986 */ /* 0x000fe2000c101b24 */
[----:B------:R-:W-:Y:S05]  /*1eac0*/  EXIT ;  /* 0x000000000000794d */ /* 0x000fea0003800000 */
.L_x_2836:
        /* <DEDUP_REMOVED lines=74> */
        .weak           $__internal_16_$__cuda_sm20_div_u64
        .type           $__internal_16_$__cuda_sm20_div_u64,@function
        .size           $__internal_16_$__cuda_sm20_div_u64,($__internal_17_$__cuda_sm20_rem_u64 - $__internal_16_$__cuda_sm20_div_u64)
$__internal_16_$__cuda_sm20_div_u64:
        /* <DEDUP_REMOVED lines=56> */
[----:B------:R-:W-:Y:S01]  /*1f2f0*/  SEL R12, R12, R20, P0 ;  /* 0x000000140c0c7207 */ /* 0x000fe20000000000 */
[----:B------:R-:W-:Y:S01]  /*1f300*/  IMAD.MOV.U32 R20, RZ, RZ, R6 ;  /* 0x000000ffff147224 */ /* 0x000fe200078e0006 */
[----:B------:R-:W-:Y:S02]  /*1f310*/  SEL R10, R10, R29, P0 ;  /* 0x0000001d0a0a7207 */ /* 0x000fe40000000000 */
[----:B------:R-:W-:Y:S02]  /*1f320*/  ISETP.GE.U32.AND P0, PT, R31, R4, PT ;  /* 0x000000041f00720c */ /* 0x000fe40003f06070 */
[----:B------:R-:W-:Y:S02]  /*1f330*/  IADD3 R8, P3, R21, 0x1, RZ ;  /* 0x0000000115087810 */ /* 0x000fe40007f7e0ff */
[----:B------:R-:W-:Y:S02]  /*1f340*/  ISETP.GE.U32.AND.EX P0, PT, R12, R5, PT, P0 ;  /* 0x000000050c00720c */ /* 0x000fe40003f06100 */
[----:B------:R-:W-:Y:S01]  /*1f350*/  ISETP.NE.AND.EX P1, PT, R5, RZ, PT, P1 ;  /* 0x000000ff0500720c */ /* 0x000fe20003f25310 */
[----:B------:R-:W-:Y:S01]  /*1f360*/  IMAD.X R27, RZ, RZ, R10, P3 ;  /* 0x000000ffff1b7224 */ /* 0x000fe200018e060a */
[----:B------:R-:W-:Y:S01]  /*1f370*/  SEL R8, R8, R21, P0 ;  /* 0x0000001508087207 */ /* 0x000fe20000000000 */
[----:B------:R-:W-:-:S03]  /*1f380*/  IMAD.MOV.U32 R21, RZ, RZ, 0x0 ;  /* 0x00000000ff157424 */ /* 0x000fc600078e00ff */
[----:B------:R-:W-:Y:S02]  /*1f390*/  SEL R27, R27, R10, P0 ;  /* 0x0000000a1b1b7207 */ /* 0x000fe40000000000 */
[----:B------:R-:W-:Y:S02]  /*1f3a0*/  SEL R8, R8, 0xffffffff, P1 ;  /* 0xffffffff08087807 */ /* 0x000fe40000800000 */
[----:B------:R-:W-:Y:S01]  /*1f3b0*/  SEL R27, R27, 0xffffffff, P1 ;  /* 0xffffffff1b1b7807 */ /* 0x000fe20000800000 */
[----:B------:R-:W-:Y:S06]  /*1f3c0*/  RET.REL.NODEC R20 `(_ZN2at6native13reduce_kernelILi128ELi4ENS0_8ReduceOpIsNS0_9ArgMaxOpsIsEEjlLi4ELi4EEEEEvT1_) ;  /* 0xfffe0c3014007950 */ /* 0x000fec0003c3ffff */
        .weak           $__internal_17_$__cuda_sm20_rem_u64
        .type           $__internal_17_$__cuda_sm20_rem_u64,@function
        .size           $__internal_17_$__cuda_sm20_rem_u64,(.L_x_6819 - $__internal_17_$__cuda_sm20_rem_u64)
$__internal_17_$__cuda_sm20_rem_u64:
        /* <DEDUP_REMOVED lines=42> */
[----:B------:R-:W-:Y:S02]  /*1f670*/  IMAD R21, R21, R29, R15 ;  /* 0x0000001d15157224 */ /* 0x000fe400078e020f */
[----:B------:R-:W-:Y:S01]  /*1f680*/  IMAD.MOV.U32 R14, RZ, RZ, R12 ;  /* 0x000000ffff0e7224 */ /* 0x000fe200078e000c */
        /* <DEDUP_REMOVED lines=19> */
[----:B------:R-:W-:Y:S06]  /*1f7c0*/  RET.REL.NODEC R14 `(_ZN2at6native13reduce_kernelILi128ELi4ENS0_8ReduceOpIsNS0_9ArgMaxOpsIsEEjlLi4ELi4EEEEEvT1_) ;  /* 0xfffe08300e007950 */ /* 0x000fec0003c3ffff */
.L_x_2841:
        /* <DEDUP_REMOVED lines=11> */
.L_x_6819:


//--------------------- .text._ZN2at6native13reduce_kernelILi512ELi1ENS0_8ReduceOpIlNS0_9ArgMaxOpsIlEEjlLi4ELi4EEEEEvT1_ --------------------------
	.section	.text._ZN2at6native13reduce_kernelILi512ELi1ENS0_8ReduceOpIlNS0_9ArgMaxOpsIlEEjlLi4ELi4EEEEEvT1_,"ax",@progbits
	.sectioninfo	@"SHI_REGISTERS=32"
	.align	128
        .global         _ZN2at6native13reduce_kernelILi512ELi1ENS0_8ReduceOpIlNS0_9ArgMaxOpsIlEEjlLi4ELi4EEEEEvT1_
        .type           _ZN2at6native13reduce_kernelILi512ELi1ENS0_8ReduceOpIlNS0_9ArgMaxOpsIlEEjlLi4ELi4EEEEEvT1_,@function
        .size           _ZN2at6native13reduce_kernelILi512ELi1ENS0_8ReduceOpIlNS0_9ArgMaxOpsIlEEjlLi4ELi4EEEEEvT1_,(.L_x_6821 - _ZN2at6native13reduce_kernelILi512ELi1ENS0_8ReduceOpIlNS0_9ArgMaxOpsIlEEjlLi4ELi4EEEEEvT1_)
        .other          _ZN2at6native13reduce_kernelILi512ELi1ENS0_8ReduceOpIlNS0_9ArgMaxOpsIlEEjlLi4ELi4EEEEEvT1_,@"STO_CUDA_ENTRY STV_DEFAULT"
_ZN2at6native13reduce_kernelILi512ELi1ENS0_8ReduceOpIlNS0_9ArgMaxOpsIlEEjlLi4ELi4EEEEEvT1_:
.text._ZN2at6native13reduce_kernelILi512ELi1ENS0_8ReduceOpIlNS0_9ArgMaxOpsIlEEjlLi4ELi4EEEEEvT1_:
        /* <DEDUP_REMOVED lines=213> */
.L_x_2842:
[----:B------:R-:W-:Y:S01]  /*0d50*/  ISETP.GE.U32.AND P0, PT, R8, c[0x0][0x17c], PT ;  /* 0x00005f0008007a0c */ /* 0x000fe20003f06070 */
[----:B------:R-:W-:Y:S01]  /*0d60*/  ULDC.64 UR36, c[0x0][0x118] ;  /* 0x0000460000247ab9 */ /* 0x000fe20000000a00 */
[----:B------:R-:W-:Y:S01]  /*0d70*/  BSSY B0, `(.L_x_2843) ;  /* 0x0000b40000007945 */ /* 0x000fe20003800000 */
[----:B------:R-:W-:Y:S01]  /*0d80*/  MOV R0, RZ ;  /* 0x000000ff00007202 */ /* 0x000fe20000000f00 */
[----:B------:R-:W-:Y:S01]  /*0d90*/  IMAD.MOV.U32 R5, RZ, RZ, RZ ;  /* 0x000000ffff057224 */ /* 0x000fe200078e00ff */
[----:B------:R-:W-:Y:S01]  /*0da0*/  ISETP.GE.U32.OR P0, PT, R3, c[0x0][0x180], P0 ;  /* 0x0000600003007a0c */ /* 0x000fe20000706470 */
[----:B------:R-:W-:Y:S02]  /*0db0*/  IMAD.MOV.U32 R3, RZ, RZ, RZ ;  /* 0x000000ffff037224 */ /* 0x000fe400078e00ff */
[----:B------:R-:W-:-:S10]  /*0dc0*/  IMAD.MOV.U32 R22, RZ, RZ, RZ ;  /* 0x000000ffff167224 */ /* 0x000fd400078e00ff */
[----:B------:R-:W-:Y:S05]  /*0dd0*/  @P0 BRA `(.L_x_2844) ;  /* 0x0000b39000000947 */ /* 0x000fea0003800000 */
[----:B------:R-:W-:Y:S01]  /*0de0*/  ULDC.U8 UR4, c[0x0][0x1b0] ;  /* 0x00006c0000047ab9 */ /* 0x000fe20000000000 */
[----:B------:R-:W-:Y:S02]  /*0df0*/  IADD3 R18, P1, R4, c[0x0][0x548], RZ ;  /* 0x0001520004127a10 */ /* 0x000fe40007f3e0ff */
[----:B------:R-:W-:-:S03]  /*0e00*/  ISETP.NE.AND P0, PT, RZ, UR4, PT ;  /* 0x00000004ff007c0c */ /* 0x000fc6000bf05270 */
[----:B------:R-:W-:-:S10]  /*0e10*/  IMAD.X R19, RZ, RZ, c[0x0][0x54c], P1 ;  /* 0x00015300ff137624 */ /* 0x000fd400008e06ff */
[----:B------:R-:W-:Y:S05]  /*0e20*/  @!P0 BRA `(.L_x_2845) ;  /* 0x00000f4000008947 */ /* 0x000fea0003800000 */
[----:B------:R-:W-:Y:S01]  /*0e30*/  IMAD.MOV.U32 R3, RZ, RZ, c[0x0][0x17c] ;  /* 0x00005f00ff037624 */ /* 0x000fe200078e00ff */
[----:B------:R-:W-:Y:S01]  /*0e40*/  SHF.R.U64 R0, R18, 0x3, R19 ;  /* 0x0000000312007819 */ /* 0x000fe20000001213 */
[----:B------:R-:W-:Y:S01]  /*0e50*/  BSSY B1, `(.L_x_2846) ;  /* 0x000003b000017945 */ /* 0x000fe20003800000 */
[----:B------:R-:W-:Y:S02]  /*0e60*/  IMAD.MOV.U32 R27, RZ, RZ, c[0x0][0x168] ;  /* 0x00005a00ff1b7624 */ /* 0x000fe400078e00ff */
[----:B------:R0:W-:Y:S01]  /*0e70*/  STL [R1], R3 ;  /* 0x0000000301007387 */ /* 0x0001e20000100800 */
[----:B------:R-:W-:Y:S01]  /*0e80*/  LOP3.LUT R0, R0, 0x3, RZ, 0xc0, !PT ;  /* 0x0000000300007812 */ /* 0x000fe200078ec0ff */
[----:B------:R-:W-:Y:S01]  /*0e90*/  IMAD.MOV.U32 R26, RZ, RZ, c[0x0][0x16c] ;  /* 0x00005b00ff1a7624 */ /* 0x000fe200078e00ff */
[----:B------:R-:W-:Y:S01]  /*0ea0*/  MOV R5, R3 ;  /* 0x0000000300057202 */ /* 0x000fe20000000f00 */
        /* <DEDUP_REMOVED lines=19> */
.L_x_2851:
[----:B------:R-:W-:Y:S05]  /*0fe0*/  BSYNC B3 ;  /* 0x0000000000037941 */ /* 0x000fea0003800000 */
.L_x_2850:
[----:B------:R-:W-:-:S04]  /*0ff0*/  PRMT R2, R2, 0x9910, RZ ;  /* 0x0000991002027816 */ /* 0x000fc800000000ff */
[----:B------:R-:W-:-:S13]  /*1000*/  ISETP.NE.AND P0, PT, R2, RZ, PT ;  /* 0x000000ff0200720c */ /* 0x000fda0003f05270 */
[----:B------:R-:W-:Y:S05]  /*1010*/  @!P0 BRA `(.L_x_2849) ;  /* 0x0000014000008947 */ /* 0x000fea0003800000 */
[----:B------:R-:W-:-:S04]  /*1020*/  IADD3 R3, P0, R14, -R0, RZ ;  /* 0x800000000e037210 */ /* 0x000fc80007f1e0ff */
[----:B------:R-:W-:Y:S02]  /*1030*/  IADD3.X R4, RZ, -0x1, RZ, P0, !PT ;  /* 0xffffffffff047810 */ /* 0x000fe400007fe4ff */
[----:B------:R-:W-:-:S04]  /*1040*/  LEA R2, P0, R3, R18, 0x3 ;  /* 0x0000001203027211 */ /* 0x000fc800078018ff */
[----:B------:R-:W-:-:S06]  /*1050*/  LEA.HI.X R3, R3, R19, R4, 0x3, P0 ;  /* 0x0000001303037211 */ /* 0x000fcc00000f1c04 */
[----:B------:R-:W2:Y:S01]  /*1060*/  LDG.E.64 R2, [R2.64] ;  /* 0x0000002402027981 */ /* 0x000ea2000c1e1b00 */
[----:B------:R-:W-:-:S05]  /*1070*/  IMAD.IADD R25, R14, 0x1, -R0 ;  /* 0x000000010e197824 */ /* 0x000fca00078e0a00 */
[----:B------:R-:W-:-:S04]  /*1080*/  ISETP.GT.U32.AND P0, PT, R25, c[0x0][0x170], PT ;  /* 0x00005c0019007a0c */ /* 0x000fc80003f04070 */
[----:B------:R-:W-:-:S04]  /*1090*/  ISETP.GT.AND.EX P0, PT, RZ, c[0x0][0x174], PT, P0 ;  /* 0x00005d00ff007a0c */ /* 0x000fc80003f04300 */
[----:B------:R-:W-:Y:S02]  /*10a0*/  SEL R4, RZ, 0xffffffff, !P0 ;  /* 0xffffffffff047807 */ /* 0x000fe40004000000 */
[C---:B--2---:R-:W-:Y:S02]  /*10b0*/  ISETP.NE.U32.AND P1, PT, R2.reuse, c[0x0][0x168], PT ;  /* 0x00005a0002007a0c */ /* 0x044fe40003f25070 */
[----:B------:R-:W-:Y:S02]  /*10c0*/  ISETP.GE.U32.AND P2, PT, R2, c[0x0][0x168], PT ;  /* 0x00005a0002007a0c */ /* 0x000fe40003f46070 */
[C---:B------:R-:W-:Y:S02]  /*10d0*/  ISETP.NE.AND.EX P1, PT, R3.reuse, c[0x0][0x16c], PT, P1 ;  /* 0x00005b0003007a0c */ /* 0x040fe40003f25310 */
[----:B------:R-:W-:-:S11]  /*10e0*/  ISETP.GE.AND.EX P0, PT, R3, c[0x0][0x16c], PT, P2 ;  /* 0x00005b0003007a0c */ /* 0x000fd60003f06320 */
[----:B------:R-:W-:-:S04]  /*10f0*/  @P1 SEL R4, RZ, 0xffffffff, P0 ;  /* 0xffffffffff041807 */ /* 0x000fc80000000000 */
[----:B------:R-:W-:-:S04]  /*1100*/  LOP3.LUT R4, R4, 0x1, RZ, 0xc0, !PT ;  /* 0x0000000104047812 */ /* 0x000fc800078ec0ff */
[----:B------:R-:W-:-:S04]  /*1110*/  ISETP.NE.U32.AND P0, PT, R4, 0x1, PT ;  /* 0x000000010400780c */ /* 0x000fc80003f05070 */
[----:B------:R-:W-:Y:S02]  /*1120*/  SEL R27, R2, c[0x0][0x168], P0 ;  /* 0x00005a00021b7a07 */ /* 0x000fe40000000000 */
[----:B------:R-:W-:Y:S02]  /*1130*/  SEL R26, R3, c[0x0][0x16c], P0 ;  /* 0x00005b00031a7a07 */ /* 0x000fe40000000000 */
[----:B------:R-:W-:Y:S02]  /*1140*/  SEL R25, R25, c[0x0][0x170], P0 ;  /* 0x00005c0019197a07 */ /* 0x000fe40000000000 */
[----:B------:R-:W-:Y:S02]  /*1150*/  SEL R24, RZ, c[0x0][0x174], P0 ;  /* 0x00005d00ff187a07 */ /* 0x000fe40000000000 */
.L_x_2849:
[----:B------:R-:W-:Y:S05]  /*1160*/  BSYNC B2 ;  /* 0x0000000000027941 */ /* 0x000fea0003800000 */
.L_x_2848:
[C---:B------:R-:W-:Y:S02]  /*1170*/  IADD3 R2, R0.reuse, c[0x0][0x17c], RZ ;  /* 0x00005f0000027a10 */ /* 0x040fe40007ffe0ff */
[C---:B------:R-:W-:Y:S02]  /*1180*/  IADD3 R3, P0, -R0.reuse, 0x4, RZ ;  /* 0x0000000400037810 */ /* 0x040fe40007f1e1ff */
[----:B------:R-:W-:-:S02]  /*1190*/  IADD3 R0, -R0, 0x4, RZ ;  /* 0x0000000400007810 */ /* 0x000fc40007ffe1ff */
[----:B------:R-:W-:Y:S01]  /*11a0*/  IADD3 R5, R2, -0x4, RZ ;  /* 0xfffffffc02057810 */ /* 0x000fe20007ffe0ff */
[----:B------:R-:W-:Y:S01]  /*11b0*/  IMAD.X R4, RZ, RZ, -0x1, P0 ;  /* 0xffffffffff047424 */ /* 0x000fe200000e06ff */
[C---:B------:R-:W-:Y:S01]  /*11c0*/  LEA R18, P1, R3.reuse, R18, 0x3 ;  /* 0x0000001203127211 */ /* 0x040fe200078218ff */
[----:B------:R0:W-:Y:S03]  /*11d0*/  STL [R1+0x4], R0 ;  /* 0x0000040001007387 */ /* 0x0001e60000100800 */
[----:B------:R-:W-:Y:S01]  /*11e0*/  LEA.HI.X R19, R3, R19, R4, 0x3, P1 ;  /* 0x0000001303137211 */ /* 0x000fe200008f1c04 */
[----:B------:R0:W-:Y:S04]  /*11f0*/  STL [R1], R5 ;  /* 0x0000000501007387 */ /* 0x0001e80000100800 */
.L_x_2847:
[----:B0-----:R-:W-:Y:S05]  /*1200*/  BSYNC B1 ;  /* 0x0000000000017941 */ /* 0x001fea0003800000 */
.L_x_2846:
[----:B------:R-:W-:Y:S01]  /*1210*/  IMAD.SHL.U32 R28, R8, 0x4, RZ ;  /* 0x00000004081c7824 */ /* 0x000fe200078e00ff */
[----:B------:R-:W-:Y:S01]  /*1220*/  BSSY B1, `(.L_x_2852) ;  /* 0x0000061000017945 */ /* 0x000fe20003800000 */
[----:B------:R-:W-:Y:S01]  /*1230*/  ISETP.NE.AND P2, PT, RZ, c[0x0][0x194], PT ;  /* 0x00006500ff007a0c */ /* 0x000fe20003f45270 */
[----:B------:R-:W-:Y:S01]  /*1240*/  IMAD.MOV.U32 R23, RZ, RZ, c[0x0][0x168] ;  /* 0x00005a00ff177624 */ /* 0x000fe200078e00ff */
[----:B------:R-:W-:Y:S01]  /*1250*/  ISETP.NE.AND P3, PT, R9, RZ, PT ;  /* 0x000000ff0900720c */ /* 0x000fe20003f65270 */
[----:B------:R-:W-:Y:S01]  /*1260*/  IMAD.MOV.U32 R22, RZ, RZ, c[0x0][0x16c] ;  /* 0x00005b00ff167624 */ /* 0x000fe200078e00ff */
[----:B------:R-:W-:Y:S01]  /*1270*/  IADD3 R0, R28, 0x3, RZ ;  /* 0x000000031c007810 */ /* 0x000fe20007ffe0ff */
[----:B------:R-:W-:Y:S01]  /*1280*/  IMAD.MOV.U32 R20, RZ, RZ, c[0x0][0x174] ;  /* 0x00005d00ff147624 */ /* 0x000fe200078e00ff */
[----:B------:R-:W-:Y:S01]  /*1290*/  MOV R21, c[0x0][0x170] ;  /* 0x00005c0000157a02 */ /* 0x000fe20000000f00 */
[----:B------:R-:W-:Y:S01]  /*12a0*/  IMAD.MOV.U32 R17, RZ, RZ, c[0x0][0x170] ;  /* 0x00005c00ff117624 */ /* 0x000fe200078e00ff */
[----:B------:R-:W-:Y:S01]  /*12b0*/  ISETP.GE.U32.AND P0, PT, R0, R5, PT ;  /* 0x000000050000720c */ /* 0x000fe20003f06070 */
[----:B------:R-:W-:Y:S01]  /*12c0*/  IMAD.MOV.U32 R16, RZ, RZ, c[0x0][0x174] ;  /* 0x00005d00ff107624 */ /* 0x000fe200078e00ff */
[----:B------:R-:W-:Y:S01]  /*12d0*/  MOV R5, c[0x0][0x170] ;  /* 0x00005c0000057a02 */ /* 0x000fe20000000f00 */
[----:B------:R-:W-:-:S02]  /*12e0*/  IMAD.MOV.U32 R7, RZ, RZ, c[0x0][0x168] ;  /* 0x00005a00ff077624 */ /* 0x000fc400078e00ff */
[----:B------:R-:W-:Y:S02]  /*12f0*/  IMAD.MOV.U32 R6, RZ, RZ, c[0x0][0x16c] ;  /* 0x00005b00ff067624 */ /* 0x000fe400078e00ff */
[----:B------:R-:W-:Y:S02]  /*1300*/  IMAD.MOV.U32 R4, RZ, RZ, c[0x0][0x174] ;  /* 0x00005d00ff047624 */ /* 0x000fe400078e00ff */
[----:B------:R-:W-:Y:S02]  /*1310*/  IMAD.MOV.U32 R3, RZ, RZ, c[0x0][0x168] ;  /* 0x00005a00ff037624 */ /* 0x000fe400078e00ff */
[----:B------:R-:W-:Y:S02]  /*1320*/  IMAD.MOV.U32 R2, RZ, RZ, c[0x0][0x16c] ;  /* 0x00005b00ff027624 */ /* 0x000fe400078e00ff */
[----:B------:R-:W-:Y:S05]  /*1330*/  @P0 BRA `(.L_x_2853) ;  /* 0x000004f000000947 */ /* 0x000fea0003800000 */
[----:B------:R-:W-:Y:S01]  /*1340*/  IMAD.MOV.U32 R0, RZ, RZ, R8 ;  /* 0x000000ffff007224 */ /* 0x000fe200078e0008 */
        /* <DEDUP_REMOVED lines=8> */
.L_x_2854:
[----:B------:R-:W-:Y:S01]  /*13d0*/  IMAD.WIDE.U32 R12, R0, 0x20, R18 ;  /* 0x00000020000c7825 */ /* 0x000fe200078e0012 */
[----:B------:R-:W2:Y:S04]  /*13e0*/  LDL R29, [R1+0x4] ;  /* 0x00000400011d7983 */ /* 0x000ea80000100800 */
[----:B------:R0:W3:Y:S04]  /*13f0*/  LDG.E.128 R8, [R12.64] ;  /* 0x000000240c087981 */ /* 0x0000e8000c1e1d00 */
[----:B0-----:R-:W4:Y:S01]  /*1400*/  LDG.E.128 R12, [R12.64+0x10] ;  /* 0x000010240c0c7981 */ /* 0x001f22000c1e1d00 */
[----:B--2---:R-:W-:Y:S01]  /*1410*/  IMAD.IADD R28, R28, 0x1, R29 ;  /* 0x000000011c1c7824 */ /* 0x004fe200078e021d */
[----:B---3--:R-:W-:-:S04]  /*1420*/  ISETP.NE.U32.AND P1, PT, R27, R8, PT ;  /* 0x000000081b00720c */ /* 0x008fc80003f25070 */
[----:B------:R-:W-:Y:S02]  /*1430*/  ISETP.GE.U32.AND P4, PT, R25, R28, PT ;  /* 0x0000001c1900720c */ /* 0x000fe40003f86070 */
[-C--:B------:R-:W-:Y:S02]  /*1440*/  ISETP.NE.AND.EX P1, PT, R26, R9.reuse, PT, P1 ;  /* 0x000000091a00720c */ /* 0x080fe40003f25310 */
[----:B------:R-:W-:Y:S02]  /*1450*/  ISETP.GT.U32.AND P0, PT, R27, R8, PT ;  /* 0x000000081b00720c */ /* 0x000fe40003f04070 */
[----:B------:R-:W-:Y:S02]  /*1460*/  ISETP.GE.AND.EX P4, PT, R24, RZ, PT, P4 ;  /* 0x000000ff1800720c */ /* 0x000fe40003f86340 */
[----:B------:R-:W-:Y:S02]  /*1470*/  ISETP.GT.AND.EX P0, PT, R26, R9, PT, P0 ;  /* 0x000000091a00720c */ /* 0x000fe40003f04300 */
[----:B------:R-:W-:-:S05]  /*1480*/  SEL R29, RZ, 0xffffffff, P4 ;  /* 0xffffffffff1d7807 */ /* 0x000fca0002000000 */
[----:B------:R-:W-:-:S04]  /*1490*/  @P1 SEL R29, RZ, 0xffffffff, !P0 ;  /* 0xffffffffff1d1807 */ /* 0x000fc80004000000 */
[----:B------:R-:W-:-:S04]  /*14a0*/  LOP3.LUT R29, R29, 0x1, RZ, 0xc0, !PT ;  /* 0x000000011d1d7812 */ /* 0x000fc800078ec0ff */
[----:B------:R-:W-:Y:S02]  /*14b0*/  ISETP.NE.U32.AND P5, PT, R29, 0x1, PT ;  /* 0x000000011d00780c */ /* 0x000fe40003fa5070 */
[----:B------:R-:W2:Y:S01]  /*14c0*/  LDL R29, [R1] ;  /* 0x00000000011d7983 */ /* 0x000ea20000100800 */
[----:B------:R-:W-:Y:S02]  /*14d0*/  ISETP.NE.U32.AND P0, PT, R3, R10, PT ;  /* 0x0000000a0300720c */ /* 0x000fe40003f05070 */
[----:B------:R-:W-:Y:S02]  /*14e0*/  SEL R27, R27, R8, !P5 ;  /* 0x000000081b1b7207 */ /* 0x000fe40006800000 */
[----:B------:R-:W-:Y:S02]  /*14f0*/  IADD3 R8, R28, 0x1, RZ ;  /* 0x000000011c087810 */ /* 0x000fe40007ffe0ff */
[----:B------:R-:W-:Y:S02]  /*1500*/  ISETP.NE.AND.EX P0, PT, R2, R11, PT, P0 ;  /* 0x0000000b0200720c */ /* 0x000fe40003f05300 */
[----:B------:R-:W-:-:S02]  /*1510*/  ISETP.GE.U32.AND P4, PT, R5, R8, PT ;  /* 0x000000080500720c */ /* 0x000fc40003f86070 */
[----:B------:R-:W-:Y:S02]  /*1520*/  ISETP.GT.U32.AND P1, PT, R3, R10, PT ;  /* 0x0000000a0300720c */ /* 0x000fe40003f24070 */
[----:B------:R-:W-:Y:S02]  /*1530*/  ISETP.GE.AND.EX P4, PT, R4, RZ, PT, P4 ;  /* 0x000000ff0400720c */ /* 0x000fe40003f86340 */
[----:B------:R-:W-:Y:S02]  /*1540*/  ISETP.GT.AND.EX P1, PT, R2, R11, PT, P1 ;  /* 0x0000000b0200720c */ /* 0x000fe40003f24310 */
[----:B------:R-:W-:Y:S02]  /*1550*/  SEL R26, R26, R9, !P5 ;  /* 0x000000091a1a7207 */ /* 0x000fe40006800000 */
[----:B------:R-:W-:Y:S02]  /*1560*/  SEL R9, RZ, 0xffffffff, P4 ;  /* 0xffffffffff097807 */ /* 0x000fe40002000000 */
[----:B------:R-:W-:-:S02]  /*1570*/  @P0 SEL R9, RZ, 0xffffffff, !P1 ;  /* 0xffffffffff090807 */ /* 0x000fc40004800000 */
[-C--:B----4-:R-:W-:Y:S02]  /*1580*/  ISETP.NE.U32.AND P0, PT, R7, R12.reuse, PT ;  /* 0x0000000c0700720c */ /* 0x090fe40003f05070 */
[----:B------:R-:W-:Y:S02]  /*1590*/  LOP3.LUT R9, R9, 0x1, RZ, 0xc0, !PT ;  /* 0x0000000109097812 */ /* 0x000fe400078ec0ff */
[----:B------:R-:W-:Y:S02]  /*15a0*/  ISETP.NE.AND.EX P0, PT, R6, R13, PT, P0 ;  /* 0x0000000d0600720c */ /* 0x000fe40003f05300 */
[----:B------:R-:W-:Y:S02]  /*15b0*/  ISETP.NE.U32.AND P4, PT, R9, 0x1, PT ;  /* 0x000000010900780c */ /* 0x000fe40003f85070 */
[----:B------:R-:W-:Y:S02]  /*15c0*/  IADD3 R9, R28, 0x2, RZ ;  /* 0x000000021c097810 */ /* 0x000fe40007ffe0ff */
[----:B------:R-:W-:-:S02]  /*15d0*/  ISETP.GT.U32.AND P6, PT, R7, R12, PT ;  /* 0x0000000c0700720c */ /* 0x000fc40003fc4070 */
[----:B------:R-:W-:Y:S02]  /*15e0*/  ISETP.GE.U32.AND P1, PT, R17, R9, PT ;  /* 0x000000091100720c */ /* 0x000fe40003f26070 */
[----:B------:R-:W-:Y:S02]  /*15f0*/  ISETP.GT.AND.EX P6, PT, R6, R13, PT, P6 ;  /* 0x0000000d0600720c */ /* 0x000fe40003fc4360 */
[----:B------:R-:W-:Y:S02]  /*1600*/  ISETP.GE.AND.EX P1, PT, R16, RZ, PT, P1 ;  /* 0x000000ff1000720c */ /* 0x000fe40003f26310 */
[----:B------:R-:W-:Y:S02]  /*1610*/  SEL R3, R3, R10, !P4 ;  /* 0x0000000a03037207 */ /* 0x000fe40006000000 */
[----:B------:R-:W-:Y:S02]  /*1620*/  SEL R10, RZ, 0xffffffff, P1 ;  /* 0xffffffffff0a7807 */ /* 0x000fe40000800000 */
[----:B------:R-:W-:-:S02]  /*1630*/  @P0 SEL R10, RZ, 0xffffffff, !P6 ;  /* 0xffffffffff0a0807 */ /* 0x000fc40007000000 */
[----:B------:R-:W-:Y:S02]  /*1640*/  ISETP.NE.U32.AND P1, PT, R23, R14, PT ;  /* 0x0000000e1700720c */ /* 0x000fe40003f25070 */
[----:B------:R-:W-:Y:S02]  /*1650*/  LOP3.LUT R10, R10, 0x1, RZ, 0xc0, !PT ;  /* 0x000000010a0a7812 */ /* 0x000fe400078ec0ff */
[----:B------:R-:W-:Y:S02]  /*1660*/  ISETP.NE.AND.EX P1, PT, R22, R15, PT, P1 ;  /* 0x0000000f1600720c */ /* 0x000fe40003f25310 */
[----:B------:R-:W-:Y:S02]  /*1670*/  ISETP.NE.U32.AND P6, PT, R10, 0x1, PT ;  /* 0x000000010a00780c */ /* 0x000fe40003fc5070 */
[----:B------:R-:W-:Y:S02]  /*1680*/  IADD3 R10, R28, 0x3, RZ ;  /* 0x000000031c0a7810 */ /* 0x000fe40007ffe0ff */
[----:B------:R-:W-:-:S02]  /*1690*/  SEL R2, R2, R11, !P4 ;  /* 0x0000000b02027207 */ /* 0x000fc40006000000 */
[----:B------:R-:W-:Y:S02]  /*16a0*/  ISETP.GE.U32.AND P0, PT, R21, R10, PT ;  /* 0x0000000a1500720c */ /* 0x000fe40003f06070 */
[----:B------:R-:W-:Y:S02]  /*16b0*/  IADD3 R0, R0, c[0x0][0x184], RZ ;  /* 0x0000610000007a10 */ /* 0x000fe40007ffe0ff */
[----:B------:R-:W-:Y:S02]  /*16c0*/  ISETP.GE.AND.EX P0, PT, R20, RZ, PT, P0 ;  /* 0x000000ff1400720c */ /* 0x000fe40003f06300 */
[----:B------:R-:W-:Y:S01]  /*16d0*/  SEL R25, R25, R28, !P5 ;  /* 0x0000001c19197207 */ /* 0x000fe20006800000 */
[----:B------:R-:W-:Y:S01]  /*16e0*/  IMAD.SHL.U32 R28, R0, 0x4, RZ ;  /* 0x00000004001c7824 */ /* 0x000fe200078e00ff */
[----:B------:R-:W-:Y:S02]  /*16f0*/  SEL R11, RZ, 0xffffffff, P0 ;  /* 0xffffffffff0b7807 */ /* 0x000fe40000000000 */
[----:B------:R-:W-:-:S02]  /*1700*/  ISETP.GT.U32.AND P0, PT, R23, R14, PT ;  /* 0x0000000e1700720c */ /* 0x000fc40003f04070 */
[----:B------:R-:W-:Y:S02]  /*1710*/  SEL R7, R7, R12, !P6 ;  /* 0x0000000c07077207 */ /* 0x000fe40007000000 */
[----:B------:R-:W-:Y:S02]  /*1720*/  ISETP.GT.AND.EX P0, PT, R22, R15, PT, P0 ;  /* 0x0000000f1600720c */ /* 0x000fe40003f04300 */
[----:B------:R-:W-:Y:S02]  /*1730*/  SEL R6, R6, R13, !P6 ;  /* 0x0000000d06067207 */ /* 0x000fe40007000000 */
[----:B------:R-:W-:Y:S02]  /*1740*/  @P1 SEL R11, RZ, 0xffffffff, !P0 ;  /* 0xffffffffff0b1807 */ /* 0x000fe40004000000 */
[----:B------:R-:W-:Y:S02]  /*1750*/  SEL R24, R24, RZ, !P5 ;  /* 0x000000ff18187207 */ /* 0x000fe40006800000 */
[----:B------:R-:W-:-:S02]  /*1760*/  LOP3.LUT R11, R11, 0x1, RZ, 0xc0, !PT ;  /* 0x000000010b0b7812 */ /* 0x000fc400078ec0ff */
[----:B------:R-:W-:Y:S02]  /*1770*/  SEL R5, R5, R8, !P4 ;  /* 0x0000000805057207 */ /* 0x000fe40006000000 */
[----:B------:R-:W-:Y:S02]  /*1780*/  ISETP.NE.U32.AND P0, PT, R11, 0x1, PT ;  /* 0x000000010b00780c */ /* 0x000fe40003f05070 */
[----:B------:R-:W-:Y:S02]  /*1790*/  IADD3 R11, R28, 0x3, RZ ;  /* 0x000000031c0b7810 */ /* 0x000fe40007ffe0ff */
[----:B------:R-:W-:Y:S02]  /*17a0*/  SEL R23, R23, R14, !P0 ;  /* 0x0000000e17177207 */ /* 0x000fe40004000000 */
[----:B------:R-:W-:Y:S02]  /*17b0*/  SEL R22, R22, R15, !P0 ;  /* 0x0000000f16167207 */ /* 0x000fe40004000000 */
[----:B------:R-:W-:-:S02]  /*17c0*/  SEL R17, R17, R9, !P6 ;  /* 0x0000000911117207 */ /* 0x000fc40007000000 */
[----:B------:R-:W-:Y:S02]  /*17d0*/  SEL R21, R21, R10, !P0 ;  /* 0x0000000a15157207 */ /* 0x000fe40004000000 */
[----:B------:R-:W-:Y:S02]  /*17e0*/  SEL R4, R4, RZ, !P4 ;  /* 0x000000ff04047207 */ /* 0x000fe40006000000 */
[----:B------:R-:W-:Y:S02]  /*17f0*/  SEL R16, R16, RZ, !P6 ;  /* 0x000000ff10107207 */ /* 0x000fe40007000000 */
[----:B------:R-:W-:Y:S02]  /*1800*/  SEL R20, R20, RZ, !P0 ;  /* 0x000000ff14147207 */ /* 0x000fe40004000000 */
[----:B--2---:R-:W-:-:S13]  /*1810*/  ISETP.GE.U32.AND P1, PT, R11, R29, PT ;  /* 0x0000001d0b00720c */ /* 0x004fda0003f26070 */
[----:B------:R-:W-:Y:S05]  /*1820*/  @!P1 BRA `(.L_x_2854) ;  /* 0xfffffba000009947 */ /* 0x000fea000383ffff */
.L_x_2853:
[----:B------:R-:W-:Y:S05]  /*1830*/  BSYNC B1 ;  /* 0x0000000000017941 */ /* 0x000fea0003800000 */
.L_x_2852:
[----:B------:R-:W-:Y:S01]  /*1840*/  BSSY B1, `(.L_x_2855) ;  /* 0x0000009000017945 */ /* 0x000fe20003800000 */
[----:B------:R-:W-:Y:S01]  /*1850*/  PRMT R0, RZ, 0x7610, R0 ;  /* 0x00007610ff007816 */ /* 0x000fe20000000000 */
[----:B------:R-:W-:Y:S05]  /*1860*/  @P2 BRA P3, `(.L_x_2856) ;  /* 0x0000006000002947 */ /* 0x000fea0001800000 */
[----:B------:R-:W0:Y:S01]  /*1870*/  S2R R8, SR_CTAID.Y ;  /* 0x0000000000087919 */ /* 0x000e220000002600 */
[----:B------:R-:W-:Y:S01]  /*1880*/  ISETP.NE.AND P0, PT, RZ, c[0x0][0x198], PT ;  /* 0x00006600ff007a0c */ /* 0x000fe20003f05270 */
[----:B------:R-:W-:-:S12]  /*1890*/  IMAD.MOV.U32 R0, RZ, RZ, 0x1 ;  /* 0x00000001ff007424 */ /* 0x000fd800078e00ff */
[----:B0-----:R-:W-:-:S04]  /*18a0*/  @P0 ISETP.NE.AND P1, PT, R8, RZ, PT ;  /* 0x000000ff0800020c */ /* 0x001fc80003f25270 */
[----:B------:R-:W-:-:S04]  /*18b0*/  @P0 SEL R8, RZ, 0x1, P1 ;  /* 0x00000001ff080807 */ /* 0x000fc80000800000 */
[----:B------:R-:W-:Y:S02]  /*18c0*/  @P0 PRMT R0, R8, 0x7610, R0 ;  /* 0x0000761008000816 */ /* 0x000fe40000000000 */
.L_x_2856:
[----:B------:R-:W-:Y:S05]  /*18d0*/  BSYNC B1 ;  /* 0x0000000000017941 */ /* 0x000fea0003800000 */
.L_x_2855:
        /* <DEDUP_REMOVED lines=13> */
[----:B--2---:R-:W-:Y:S01]  /*19b0*/  IMAD.IADD R0, R11, 0x1, R10 ;  /* 0x000000010b007824 */ /* 0x004fe200078e020a */
[----:B---3--:R-:W-:-:S04]  /*19c0*/  ISETP.NE.U32.AND P1, PT, R27, R8, PT ;  /* 0x000000081b00720c */ /* 0x008fc80003f25070 */
[----:B------:R-:W-:Y:S02]  /*19d0*/  ISETP.GE.U32.AND P0, PT, R25, R0, PT ;  /* 0x000000001900720c */ /* 0x000fe40003f06070 */
[----:B------:R-:W-:Y:S02]  /*19e0*/  SHF.R.S32.HI R11, RZ, 0x1f, R0 ;  /* 0x0000001fff0b7819 */ /* 0x000fe40000011400 */
[----:B------:R-:W-:Y:S02]  /*19f0*/  ISETP.NE.AND.EX P1, PT, R26, R9, PT, P1 ;  /* 0x000000091a00720c */ /* 0x000fe40003f25310 */
[----:B------:R-:W-:Y:S02]  /*1a00*/  ISETP.GE.AND.EX P0, PT, R24, R11, PT, P0 ;  /* 0x0000000b1800720c */ /* 0x000fe40003f06300 */
[----:B------:R-:W-:Y:S02]  /*1a10*/  ISETP.GT.U32.AND P2, PT, R27, R8, PT ;  /* 0x000000081b00720c */ /* 0x000fe40003f44070 */
[----:B------:R-:W-:-:S02]  /*1a20*/  SEL R10, RZ, 0xffffffff, P0 ;  /* 0xffffffffff0a7807 */ /* 0x000fc40000000000 */
[----:B------:R-:W-:-:S05]  /*1a30*/  ISETP.GT.AND.EX P0, PT, R26, R9, PT, P2 ;  /* 0x000000091a00720c */ /* 0x000fca0003f04320 */
[----:B------:R-:W-:-:S04]  /*1a40*/  @P1 SEL R10, RZ, 0xffffffff, !P0 ;  /* 0xffffffffff0a1807 */ /* 0x000fc80004000000 */
[----:B------:R-:W-:-:S04]  /*1a50*/  LOP3.LUT R10, R10, 0x1, RZ, 0xc0, !PT ;  /* 0x000000010a0a7812 */ /* 0x000fc800078ec0ff */
[----:B------:R-:W-:-:S04]  /*1a60*/  ISETP.NE.U32.AND P0, PT, R10, 0x1, PT ;  /* 0x000000010a00780c */ /* 0x000fc80003f05070 */
[----:B------:R-:W-:Y:S02]  /*1a70*/  SEL R27, R27, R8, !P0 ;  /* 0x000000081b1b7207 */ /* 0x000fe40004000000 */
[----:B------:R-:W-:Y:S02]  /*1a80*/  SEL R26, R26, R9, !P0 ;  /* 0x000000091a1a7207 */ /* 0x000fe40004000000 */
[----:B------:R-:W-:Y:S02]  /*1a90*/  SEL R25, R25, R0, !P0 ;  /* 0x0000000019197207 */ /* 0x000fe40004000000 */
[----:B------:R-:W-:Y:S02]  /*1aa0*/  SEL R24, R24, R11, !P0 ;  /* 0x0000000b18187207 */ /* 0x000fe40004000000 */
.L_x_2858:
[----:B------:R-:W-:Y:S05]  /*1ab0*/  BSYNC B1 ;  /* 0x0000000000017941 */ /* 0x000fea0003800000 */
.L_x_2857:
[CC--:B------:R-:W-:Y:S02]  /*1ac0*/  ISETP.NE.U32.AND P2, PT, R27.reuse, R3.reuse, PT ;  /* 0x000000031b00720c */ /* 0x0c0fe40003f45070 */
[----:B------:R-:W-:Y:S02]  /*1ad0*/  ISETP.GT.U32.AND P0, PT, R27, R3, PT ;  /* 0x000000031b00720c */ /* 0x000fe40003f04070 */
[----:B------:R-:W-:-:S02]  /*1ae0*/  ISETP.NE.AND.EX P2, PT, R26, R2, PT, P2 ;  /* 0x000000021a00720c */ /* 0x000fc40003f45320 */
[----:B------:R-:W-:Y:S02]  /*1af0*/  ISETP.GE.U32.AND P1, PT, R25, R5, PT ;  /* 0x000000051900720c */ /* 0x000fe40003f26070 */
[----:B------:R-:W-:Y:S02]  /*1b00*/  ISETP.GT.AND.EX P0, PT, R26, R2, PT, P0 ;  /* 0x000000021a00720c */ /* 0x000fe40003f04300 */
[----:B------:R-:W-:Y:S02]  /*1b10*/  ISETP.GE.AND.EX P1, PT, R24, R4, PT, P1 ;  /* 0x000000041800720c */ /* 0x000fe40003f26310 */
[----:B------:R-:W-:-:S05]  /*1b20*/  SEL R0, RZ, 0xffffffff, !P0 ;  /* 0xffffffffff007807 */ /* 0x000fca0004000000 */
[----:B------:R-:W-:-:S04]  /*1b30*/  @!P2 SEL R0, RZ, 0xffffffff, P1 ;  /* 0xffffffffff00a807 */ /* 0x000fc80000800000 */
[----:B------:R-:W-:-:S04]  /*1b40*/  LOP3.LUT R0, R0, 0x1, RZ, 0xc0, !PT ;  /* 0x0000000100007812 */ /* 0x000fc800078ec0ff */
[----:B------:R-:W-:-:S04]  /*1b50*/  ISETP.NE.U32.AND P2, PT, R0, 0x1, PT ;  /* 0x000000010000780c */ /* 0x000fc80003f45070 */
[----:B------:R-:W-:Y:S02]  /*1b60*/  SEL R8, R27, R3, !P2 ;  /* 0x000000031b087207 */ /* 0x000fe40005000000 */
[----:B------:R-:W-:Y:S02]  /*1b70*/  SEL R9, R26, R2, !P2 ;  /* 0x000000021a097207 */ /* 0x000fe40005000000 */
[C---:B------:R-:W-:Y:S02]  /*1b80*/  ISETP.NE.U32.AND P1, PT, R8.reuse, R7, PT ;  /* 0x000000070800720c */ /* 0x040fe40003f25070 */
[----:B------:R-:W-:Y:S02]  /*1b90*/  SEL R2, R25, R5, !P2 ;  /* 0x0000000519027207 */ /* 0x000fe40005000000 */
[----:B------:R-:W-:Y:S02]  /*1ba0*/  ISETP.NE.AND.EX P1, PT, R9, R6, PT, P1 ;  /* 0x000000060900720c */ /* 0x000fe40003f25310 */
[----:B------:R-:W-:-:S02]  /*1bb0*/  ISETP.GT.U32.AND P0, PT, R8, R7, PT ;  /* 0x000000070800720c */ /* 0x000fc40003f04070 */
[----:B------:R-:W-:Y:S02]  /*1bc0*/  SEL R3, R24, R4, !P2 ;  /* 0x0000000418037207 */ /* 0x000fe40005000000 */
[----:B------:R-:W-:Y:S02]  /*1bd0*/  ISETP.GE.U32.AND P2, PT, R2, R17, PT ;  /* 0x000000110200720c */ /* 0x000fe40003f46070 */
[----:B------:R-:W-:Y:S02]  /*1be0*/  ISETP.GT.AND.EX P0, PT, R9, R6, PT, P0 ;  /* 0x000000060900720c */ /* 0x000fe40003f04300 */
[----:B------:R-:W-:Y:S02]  /*1bf0*/  ISETP.GE.AND.EX P2, PT, R3, R16, PT, P2 ;  /* 0x000000100300720c */ /* 0x000fe40003f46320 */
[----:B------:R-:W-:Y:S02]  /*1c00*/  SEL R0, RZ, 0xffffffff, !P0 ;  /* 0xffffffffff007807 */ /* 0x000fe40004000000 */
[----:B------:R-:W-:-:S04]  /*1c10*/  @!P1 SEL R0, RZ, 0xffffffff, P2 ;  /* 0xffffffffff009807 */ /* 0x000fc80001000000 */
[----:B------:R-:W-:-:S04]  /*1c20*/  LOP3.LUT R0, R0, 0x1, RZ, 0xc0, !PT ;  /* 0x0000000100007812 */ /* 0x000fc800078ec0ff */
[----:B------:R-:W-:-:S04]  /*1c30*/  ISETP.NE.U32.AND P2, PT, R0, 0x1, PT ;  /* 0x000000010000780c */ /* 0x000fc80003f45070 */
[----:B------:R-:W-:Y:S02]  /*1c40*/  SEL R4, R8, R7, !P2 ;  /* 0x0000000708047207 */ /* 0x000fe40005000000 */
[----:B------:R-:W-:Y:S02]  /*1c50*/  SEL R7, R9, R6, !P2 ;  /* 0x0000000609077207 */ /* 0x000fe40005000000 */
[----:B------:R-:W-:Y:S02]  /*1c60*/  ISETP.NE.U32.AND P1, PT, R4, R23, PT ;  /* 0x000000170400720c */ /* 0x000fe40003f25070 */
        /* <DEDUP_REMOVED lines=13> */
[----:B------:R-:W-:Y:S02]  /*1d40*/  SEL R5, R4, R23, !P0 ;  /* 0x0000001704057207 */ /* 0x000fe40004000000 */
[----:B------:R-:W-:Y:S01]  /*1d50*/  SEL R22, R7, R22, !P0 ;  /* 0x0000001607167207 */ /* 0x000fe20004000000 */
[----:B------:R-:W-:Y:S05]  /*1d60*/  BRA `(.L_x_2844) ;  /* 0x0000a40000007947 */ /* 0x000fea0003800000 */
.L_x_2845:
[----:B------:R-:W-:Y:S01]  /*1d70*/  MOV R0, c[0x0][0x2e8] ;  /* 0x0000ba0000007a02 */ /* 0x000fe20000000f00 */
        /* <DEDUP_REMOVED lines=10> */
[----:B------:R-:W-:Y:S02]  /*1e20*/  IMAD.MOV.U32 R2, RZ, RZ, c[0x0][0x16c] ;  /* 0x00005b00ff027624 */ /* 0x000fe400078e00ff */
[----:B------:R-:W-:Y:S02]  /*1e30*/  IMAD.MOV.U32 R3, RZ, RZ, c[0x0][0x174] ;  /* 0x00005d00ff037624 */ /* 0x000fe400078e00ff */
[----:B------:R-:W-:Y:S01]  /*1e40*/  IMAD R4, R4, 0x3, R8 ;  /* 0x0000000304047824 */ /* 0x000fe200078e0208 */
[----:B------:R-:W-:Y:S05]  /*1e50*/  @!P1 BRA `(.L_x_2860) ;  /* 0x000084a000009947 */ /* 0x000fea0003800000 */
[----:B------:R-:W-:Y:S01]  /*1e60*/  ISETP.GE.U32.AND P0, PT, R4, c[0x0][0x17c], PT ;  /* 0x00005f0004007a0c */ /* 0x000fe20003f06070 */
[----:B------:R-:W-:Y:S01]  /*1e70*/  IMAD.MOV.U32 R4, RZ, RZ, c[0x0][0x174] ;  /* 0x00005d00ff047624 */ /* 0x000fe200078e00ff */
[----:B------:R-:W-:Y:S01]  /*1e80*/  BSSY B1, `(.L_x_2861) ;  /* 0x00003ca000017945 */ /* 0x000fe20003800000 */
[----:B------:R-:W-:Y:S01]  /*1e90*/  IMAD.MOV.U32 R25, RZ, RZ, c[0x0][0x170] ;  /* 0x00005c00ff197624 */ /* 0x000fe200078e00ff */
[----:B------:R-:W-:Y:S01]  /*1ea0*/  MOV R26, c[0x0][0x170] ;  /* 0x00005c00001a7a02 */ /* 0x000fe20000000f00 */
[----:B------:R-:W-:Y:S01]  /*1eb0*/  IMAD.MOV.U32 R28, RZ, RZ, c[0x0][0x174] ;  /* 0x00005d00ff1c7624 */ /* 0x000fe200078e00ff */
[----:B------:R0:W-:Y:S01]  /*1ec0*/  STL [R1], R4 ;  /* 0x0000000401007387 */ /* 0x0001e20000100800 */
[----:B------:R-:W-:Y:S01]  /*1ed0*/  IMAD.MOV.U32 R20, RZ, RZ, c[0x0][0x168] ;  /* 0x00005a00ff147624 */ /* 0x000fe200078e00ff */
[----:B------:R-:W-:Y:S01]  /*1ee0*/  MOV R5, c[0x0][0x168] ;  /* 0x00005a0000057a02 */ /* 0x000fe20000000f00 */
[----:B------:R-:W-:-:S02]  /*1ef0*/  IMAD.MOV.U32 R21, RZ, RZ, c[0x0][0x16c] ;  /* 0x00005b00ff157624 */ /* 0x000fc400078e00ff */
[----:B------:R-:W-:Y:S02]  /*1f00*/  IMAD.MOV.U32 R29, RZ, RZ, c[0x0][0x174] ;  /* 0x00005d00ff1d7624 */ /* 0x000fe400078e00ff */
[----:B------:R-:W-:Y:S02]  /*1f10*/  IMAD.MOV.U32 R7, RZ, RZ, c[0x0][0x168] ;  /* 0x00005a00ff077624 */ /* 0x000fe400078e00ff */
[----:B------:R-:W-:Y:S02]  /*1f20*/  IMAD.MOV.U32 R22, RZ, RZ, c[0x0][0x16c] ;  /* 0x00005b00ff167624 */ /* 0x000fe400078e00ff */
[----:B------:R-:W-:Y:S02]  /*1f30*/  IMAD.MOV.U32 R27, RZ, RZ, c[0x0][0x170] ;  /* 0x00005c00ff1b7624 */ /* 0x000fe400078e00ff */
[----:B------:R-:W-:Y:S01]  /*1f40*/  IMAD.MOV.U32 R24, RZ, RZ, c[0x0][0x16c] ;  /* 0x00005b00ff187624 */ /* 0x000fe200078e00ff */
[----:B------:R-:W-:Y:S05]  /*1f50*/  @P0 BRA `(.L_x_2862) ;  /* 0x00003bc000000947 */ /* 0x000fea0003800000 */
[----:B0-----:R-:W-:Y:S01]  /*1f60*/  IMAD.MOV.U32 R4, RZ, RZ, c[0x0][0x174] ;  /* 0x00005d00ff047624 */ /* 0x001fe200078e00ff */
[----:B------:R-:W-:Y:S01]  /*1f70*/  BSSY B2, `(.L_x_2863) ;  /* 0x00003b8000027945 */ /* 0x000fe20003800000 */
[----:B------:R-:W-:Y:S01]  /*1f80*/  ISETP.NE.AND P3, PT, RZ, c[0x0][0x1b8], PT ;  /* 0x00006e00ff007a0c */ /* 0x000fe20003f65270 */
[----:B------:R-:W-:Y:S01]  /*1f90*/  IMAD.MOV.U32 R25, RZ, RZ, c[0x0][0x170] ;  /* 0x00005c00ff197624 */ /* 0x000fe200078e00ff */
[----:B------:R-:W-:Y:S01]  /*1fa0*/  MOV R26, c[0x0][0x170] ;  /* 0x00005c00001a7a02 */ /* 0x000fe20000000f00 */
        /* <DEDUP_REMOVED lines=9> */
[----:B0-----:R-:W-:-:S02]  /*2040*/  IMAD.MOV.U32 R24, RZ, RZ, c[0x0][0x16c] ;  /* 0x00005b00ff187624 */ /* 0x001fc400078e00ff */
.L_x_2869:
[----:B------:R-:W-:Y:S02]  /*2050*/  IMAD.MOV.U32 R4, RZ, RZ, RZ ;  /* 0x000000ffff047224 */ /* 0x000fe400078e00ff */
[----:B------:R-:W-:Y:S01]  /*2060*/  IMAD.MOV.U32 R9, RZ, RZ, RZ ;  /* 0x000000ffff097224 */ /* 0x000fe200078e00ff */
[----:B------:R-:W-:Y:S05]  /*2070*/  @!P3 BRA `(.L_x_2864) ;  /* 0x00000d300000b947 */ /* 0x000fea0003800000 */
[----:B------:R-:W-:Y:S02]  /*2080*/  IMAD.MOV.U32 R8, RZ, RZ, RZ ;  /* 0x000000ffff087224 */ /* 0x000fe400078e00ff */
[----:B------:R-:W-:-:S04]  /*2090*/  IMAD.MOV.U32 R9, RZ, RZ, R23 ;  /* 0x000000ffff097224 */ /* 0x000fc800078e0017 */
[----:B------:R-:W-:Y:S01]  /*20a0*/  IMAD.HI.U32 R13, R23, c[0x0][0x1c0], R8 ;  /* 0x00007000170d7a27 */ /* 0x000fe200078e0008 */
[----:B------:R-:W-:-:S04]  /*20b0*/  MOV R8, c[0x0][0x1b8] ;  /* 0x00006e0000087a02 */ /* 0x000fc80000000f00 */
        /* <DEDUP_REMOVED lines=198> */
[----:B------:R-:W-:-:S03]  /*2d20*/  @P0 MOV R10, RZ ;  /* 0x000000ff000a0202 */ /* 0x000fc60000000f00 */
        /* <DEDUP_REMOVED lines=8> */
.L_x_2864:
        /* <DEDUP_REMOVED lines=216> */
.L_x_2865:
[----:B------:R-:W-:-:S04]  /*3b30*/  LOP3.LUT R13, R4, 0xfffffff8, RZ, 0xc0, !PT ;  /* 0xfffffff8040d7812 */ /* 0x000fc800078ec0ff */
[----:B------:R-:W-:-:S04]  /*3b40*/  IADD3 R12, P0, R18, R13, RZ ;  /* 0x0000000d120c7210 */ /* 0x000fc80007f1e0ff */
[----:B------:R-:W-:-:S06]  /*3b50*/  IADD3.X R13, RZ, R19, RZ, P0, !PT ;  /* 0x00000013ff0d7210 */ /* 0x000fcc00007fe4ff */
[----:B------:R-:W5:Y:S01]  /*3b60*/  LDG.E.64 R12, [R12.64] ;  /* 0x000000240c0c7981 */ /* 0x000f62000c1e1b00 */
[----:B------:R-:W-:Y:S02]  /*3b70*/  IMAD.MOV.U32 R4, RZ, RZ, RZ ;  /* 0x000000ffff047224 */ /* 0x000fe400078e00ff */
[----:B------:R-:W-:Y:S01]  /*3b80*/  IMAD.MOV.U32 R8, RZ, RZ, RZ ;  /* 0x000000ffff087224 */ /* 0x000fe200078e00ff */
[----:B------:R-:W-:Y:S05]  /*3b90*/  @!P3 BRA `(.L_x_2866) ;  /* 0x00000d400000b947 */ /* 0x000fea0003800000 */
[----:B------:R-:W-:-:S04]  /*3ba0*/  IMAD.MOV.U32 R8, RZ, RZ, c[0x0][0x184] ;  /* 0x00006100ff087624 */ /* 0x000fc800078e00ff */
[----:B------:R-:W-:Y:S02]  /*3bb0*/  IMAD R9, R8, 0x2, R23 ;  /* 0x0000000208097824 */ /* 0x000fe400078e0217 */
[----:B------:R-:W-:-:S04]  /*3bc0*/  IMAD.MOV.U32 R8, RZ, RZ, RZ ;  /* 0x000000ffff087224 */ /* 0x000fc800078e00ff */
[----:B------:R-:W-:-:S05]  /*3bd0*/  IMAD.HI.U32 R11, R9, c[0x0][0x1c0], R8 ;  /* 0x00007000090b7a27 */ /* 0x000fca00078e0008 */
[----:B------:R-:W-:-:S04]  /*3be0*/  SHF.R.U32.HI R11, RZ, c[0x0][0x1c4], R11 ;  /* 0x00007100ff0b7a19 */ /* 0x000fc8000001160b */
[----:B------:R-:W-:-:S05]  /*3bf0*/  IADD3 R8, -R11, RZ, RZ ;  /* 0x000000ff0b087210 */ /* 0x000fca0007ffe1ff */
        /* <DEDUP_REMOVED lines=196> */
[----:B------:R-:W-:-:S03]  /*4840*/  SHF.R.U32.HI R11, RZ, c[0x0][0x2d8], R10 ;  /* 0x0000b600ff0b7a19 */ /* 0x000fc6000001160a */
[----:B------:R-:W-:Y:S02]  /*4850*/  @P0 MOV R10, RZ ;  /* 0x000000ff000a0202 */ /* 0x000fe40000000f00 */
        /* <DEDUP_REMOVED lines=8> */
.L_x_2866:
[----:B------:R-:W-:-:S04]  /*48e0*/  LOP3.LUT R11, R8, 0xfffffff8, RZ, 0xc0, !PT ;  /* 0xfffffff8080b7812 */ /* 0x000fc800078ec0ff */
[----:B------:R-:W-:-:S05]  /*48f0*/  IADD3 R10, P0, R18, R11, RZ ;  /* 0x0000000b120a7210 */ /* 0x000fca0007f1e0ff */
[----:B------:R-:W-:-:S06]  /*4900*/  IMAD.X R11, RZ, RZ, R19, P0 ;  /* 0x000000ffff0b7224 */ /* 0x000fcc00000e0613 */
[----:B------:R-:W5:Y:S01]  /*4910*/  LDG.E.64 R10, [R10.64] ;  /* 0x000000240a0a7981 */ /* 0x000f62000c1e1b00 */
[----:B------:R-:W-:Y:S05]  /*4920*/  @!P3 BRA `(.L_x_2867) ;  /* 0x00000d500000b947 */ /* 0x000fea0003800000 */
[----:B------:R-:W-:Y:S02]  /*4930*/  IMAD.MOV.U32 R8, RZ, RZ, c[0x0][0x184] ;  /* 0x00006100ff087624 */ /* 0x000fe400078e00ff */
[----:B------:R-:W-:Y:S02]  /*4940*/  IMAD.MOV.U32 R16, RZ, RZ, c[0x0][0x1b8] ;  /* 0x00006e00ff107624 */ /* 0x000fe400078e00ff */
[----:B------:R-:W-:-:S03]  /*4950*/  IMAD R8, R8, 0x2, R23 ;  /* 0x0000000208087824 */ /* 0x000fc600078e0217 */
[----:B------:R-:W-:Y:S02]  /*4960*/  ISETP.NE.AND P0, PT, R16, 0x1, PT ;  /* 0x000000011000780c */ /* 0x000fe40003f05270 */
[----:B------:R-:W-:Y:S01]  /*4970*/  IADD3 R9, R8, c[0x0][0x184], RZ ;  /* 0x0000610008097a10 */ /* 0x000fe20007ffe0ff */
[----:B------:R-:W-:-:S04]  /*4980*/  IMAD.MOV.U32 R8, RZ, RZ, RZ ;  /* 0x000000ffff087224 */ /* 0x000fc800078e00ff */
[----:B------:R-:W-:-:S05]  /*4990*/  IMAD.HI.U32 R17, R9, c[0x0][0x1c0], R8 ;  /* 0x0000700009117a27 */ /* 0x000fca00078e0008 */
[----:B------:R-:W-:-:S04]  /*49a0*/  SHF.R.U32.HI R17, RZ, c[0x0][0x1c4], R17 ;  /* 0x00007100ff117a19 */ /* 0x000fc80000011611 */
[----:B------:R-:W-:-:S05]  /*49b0*/  IADD3 R4, -R17, RZ, RZ ;  /* 0x000000ff11047210 */ /* 0x000fca0007ffe1ff */
        /* <DEDUP_REMOVED lines=198> */
[----:B------:R-:W-:-:S05]  /*5620*/  @P0 MOV R8, RZ ;  /* 0x000000ff00080202 */ /* 0x000fca0000000f00 */
[----:B------:R-:W-:-:S05]  /*5630*/  @P0 IMAD.HI.U32 R8, R9, c[0x0][0x2e0], R8 ;  /* 0x0000b80009080a27 */ /* 0x000fca00078e0008 */
[----:B------:R-:W-:-:S05]  /*5640*/  @P0 SHF.R.U32.HI R8, RZ, c[0x0][0x2e4], R8 ;  /* 0x0000b900ff080a19 */ /* 0x000fca0000011608 */
[----:B------:R-:W-:-:S04]  /*5650*/  @P0 IMAD.MOV R8, RZ, RZ, -R8 ;  /* 0x000000ffff080224 */ /* 0x000fc800078e0a08 */
[----:B------:R-:W-:-:S04]  /*5660*/  @P0 IMAD R8, R8, c[0x0][0x2dc], R9 ;  /* 0x0000b70008080a24 */ /* 0x000fc800078e0209 */
[----:B------:R-:W-:Y:S02]  /*5670*/  @P0 IMAD R4, R8, c[0x0][0x348], R4 ;  /* 0x0000d20008040a24 */ /* 0x000fe400078e0204 */
.L_x_2867:
[----:B------:R-:W2:Y:S01]  /*5680*/  LDL.LU R17, [R1] ;  /* 0x0000000001117983 */ /* 0x000ea20000300800 */
[CC--:B-----5:R-:W-:Y:S02]  /*5690*/  ISETP.NE.U32.AND P2, PT, R5.reuse, R14.reuse, PT ;  /* 0x0000000e0500720c */ /* 0x0e0fe40003f45070 */
[----:B------:R-:W-:Y:S02]  /*56a0*/  ISETP.GT.U32.AND P0, PT, R5, R14, PT ;  /* 0x0000000e0500720c */ /* 0x000fe40003f04070 */
[C---:B------:R-:W-:Y:S02]  /*56b0*/  ISETP.NE.AND.EX P2, PT, R24.reuse, R15, PT, P2 ;  /* 0x0000000f1800720c */ /* 0x040fe40003f45320 */
[----:B------:R-:W-:Y:S02]  /*56c0*/  ISETP.GE.U32.AND P1, PT, R27, R23, PT ;  /* 0x000000171b00720c */ /* 0x000fe40003f26070 */
[----:B------:R-:W-:Y:S02]  /*56d0*/  ISETP.GT.AND.EX P0, PT, R24, R15, PT, P0 ;  /* 0x0000000f1800720c */ /* 0x000fe40003f04300 */
[----:B------:R-:W-:-:S02]  /*56e0*/  IADD3 R16, R23, c[0x0][0x184], RZ ;  /* 0x0000610017107a10 */ /* 0x000fc40007ffe0ff */
[----:B------:R-:W-:Y:S02]  /*56f0*/  SEL R8, RZ, 0xffffffff, !P0 ;  /* 0xffffffffff087807 */ /* 0x000fe40004000000 */
[----:B------:R-:W-:Y:S02]  /*5700*/  ISETP.GT.U32.AND P0, PT, R7, R12, PT ;  /* 0x0000000c0700720c */ /* 0x000fe40003f04070 */
[----:B------:R-:W-:Y:S02]  /*5710*/  LOP3.LUT R9, R4, 0xfffffff8, RZ, 0xc0, !PT ;  /* 0xfffffff804097812 */ /* 0x000fe400078ec0ff */
[----:B------:R-:W-:Y:S02]  /*5720*/  ISETP.GT.AND.EX P0, PT, R22, R13, PT, P0 ;  /* 0x0000000d1600720c */ /* 0x000fe40003f04300 */
[----:B--2---:R-:W-:-:S04]  /*5730*/  ISETP.GE.AND.EX P1, PT, R17, RZ, PT, P1 ;  /* 0x000000ff1100720c */ /* 0x004fc80003f26310 */
[----:B------:R-:W-:Y:S02]  /*5740*/  @!P2 SEL R8, RZ, 0xffffffff, P1 ;  /* 0xffffffffff08a807 */ /* 0x000fe40000800000 */
[----:B------:R-:W-:Y:S02]  /*5750*/  ISETP.NE.U32.AND P2, PT, R7, R12, PT ;  /* 0x0000000c0700720c */ /* 0x000fe40003f45070 */
[----:B------:R-:W-:Y:S02]  /*5760*/  ISETP.GE.U32.AND P1, PT, R26, R16, PT ;  /* 0x000000101a00720c */ /* 0x000fe40003f26070 */
[----:B------:R-:W-:Y:S02]  /*5770*/  ISETP.NE.AND.EX P2, PT, R22, R13, PT, P2 ;  /* 0x0000000d1600720c */ /* 0x000fe40003f45320 */
[----:B------:R-:W-:Y:S02]  /*5780*/  LOP3.LUT R8, R8, 0x1, RZ, 0xc0, !PT ;  /* 0x0000000108087812 */ /* 0x000fe400078ec0ff */
[----:B------:R-:W-:-:S02]  /*5790*/  ISETP.GE.AND.EX P1, PT, R29, RZ, PT, P1 ;  /* 0x000000ff1d00720c */ /* 0x000fc40003f26310 */
[----:B------:R-:W-:Y:S02]  /*57a0*/  ISETP.NE.U32.AND P4, PT, R8, 0x1, PT ;  /* 0x000000010800780c */ /* 0x000fe40003f85070 */
[----:B------:R-:W-:Y:S02]  /*57b0*/  SEL R8, RZ, 0xffffffff, !P0 ;  /* 0xffffffffff087807 */ /* 0x000fe40004000000 */
[----:B------:R-:W-:Y:S02]  /*57c0*/  ISETP.NE.U32.AND P0, PT, R20, R10, PT ;  /* 0x0000000a1400720c */ /* 0x000fe40003f05070 */
[----:B------:R-:W-:Y:S02]  /*57d0*/  SEL R27, R27, R23, !P4 ;  /* 0x000000171b1b7207 */ /* 0x000fe40006000000 */
[----:B------:R-:W-:Y:S02]  /*57e0*/  @!P2 SEL R8, RZ, 0xffffffff, P1 ;  /* 0xffffffffff08a807 */ /* 0x000fe40000800000 */
[----:B------:R-:W-:-:S02]  /*57f0*/  ISETP.NE.AND.EX P0, PT, R21, R11, PT, P0 ;  /* 0x0000000b1500720c */ /* 0x000fc40003f05300 */
[----:B------:R-:W-:Y:S02]  /*5800*/  LOP3.LUT R8, R8, 0x1, RZ, 0xc0, !PT ;  /* 0x0000000108087812 */ /* 0x000fe400078ec0ff */
[----:B------:R-:W-:Y:S02]  /*5810*/  ISETP.GT.U32.AND P1, PT, R20, R10, PT ;  /* 0x0000000a1400720c */ /* 0x000fe40003f24070 */
[----:B------:R-:W-:Y:S02]  /*5820*/  ISETP.NE.U32.AND P5, PT, R8, 0x1, PT ;  /* 0x000000010800780c */ /* 0x000fe40003fa5070 */
[----:B------:R-:W-:Y:S02]  /*5830*/  ISETP.GT.AND.EX P1, PT, R21, R11, PT, P1 ;  /* 0x0000000b1500720c */ /* 0x000fe40003f24310 */
[----:B------:R-:W-:Y:S02]  /*5840*/  SEL R26, R26, R16, !P5 ;  /* 0x000000101a1a7207 */ /* 0x000fe40006800000 */
[----:B------:R-:W-:-:S02]  /*5850*/  IADD3 R16, R16, c[0x0][0x184], RZ ;  /* 0x0000610010107a10 */ /* 0x000fc40007ffe0ff */
[----:B------:R-:W-:Y:S02]  /*5860*/  SEL R8, RZ, 0xffffffff, !P1 ;  /* 0xffffffffff087807 */ /* 0x000fe40004800000 */
[----:B------:R-:W-:-:S04]  /*5870*/  ISETP.GE.U32.AND P2, PT, R25, R16, PT ;  /* 0x000000101900720c */ /* 0x000fc80003f46070 */
[----:B------:R-:W-:-:S04]  /*5880*/  ISETP.GE.AND.EX P2, PT, R28, RZ, PT, P2 ;  /* 0x000000ff1c00720c */ /* 0x000fc80003f46320 */
[----:B------:R-:W-:-:S04]  /*5890*/  @!P0 SEL R8, RZ, 0xffffffff, P2 ;  /* 0xffffffffff088807 */ /* 0x000fc80001000000 */
[----:B------:R-:W-:-:S04]  /*58a0*/  LOP3.LUT R8, R8, 0x1, RZ, 0xc0, !PT ;  /* 0x0000000108087812 */ /* 0x000fc800078ec0ff */
[----:B------:R-:W-:Y:S02]  /*58b0*/  ISETP.NE.U32.AND P6, PT, R8, 0x1, PT ;  /* 0x000000010800780c */ /* 0x000fe40003fc5070 */
[----:B------:R-:W-:-:S05]  /*58c0*/  IADD3 R8, P0, R18, R9, RZ ;  /* 0x0000000912087210 */ /* 0x000fca0007f1e0ff */
[----:B------:R-:W-:-:S06]  /*58d0*/  IMAD.X R9, RZ, RZ, R19, P0 ;  /* 0x000000ffff097224 */ /* 0x000fcc00000e0613 */
[----:B------:R-:W2:Y:S01]  /*58e0*/  LDG.E.64 R8, [R8.64] ;  /* 0x0000002408087981 */ /* 0x000ea2000c1e1b00 */
[----:B------:R-:W-:Y:S02]  /*58f0*/  SEL R25, R25, R16, !P6 ;  /* 0x0000001019197207 */ /* 0x000fe40007000000 */
[----:B------:R-:W-:Y:S02]  /*5900*/  IADD3 R16, R16, c[0x0][0x184], RZ ;  /* 0x0000610010107a10 */ /* 0x000fe40007ffe0ff */
[----:B------:R-:W-:Y:S02]  /*5910*/  SEL R17, R17, RZ, !P4 ;  /* 0x000000ff11117207 */ /* 0x000fe40006000000 */
[----:B------:R-:W-:Y:S02]  /*5920*/  ISETP.GE.U32.AND P2, PT, R0, R16, PT ;  /* 0x000000100000720c */ /* 0x000fe40003f46070 */
[----:B------:R-:W-:Y:S01]  /*5930*/  IADD3 R23, R16, c[0x0][0x184], RZ ;  /* 0x0000610010177a10 */ /* 0x000fe20007ffe0ff */
[----:B------:R0:W-:Y:S01]  /*5940*/  STL [R1], R17 ;  /* 0x0000001101007387 */ /* 0x0001e20000100800 */
[----:B------:R-:W-:-:S02]  /*5950*/  ISETP.GE.AND.EX P2, PT, R3, RZ, PT, P2 ;  /* 0x000000ff0300720c */ /* 0x000fc40003f46320 */
[----:B------:R-:W-:Y:S02]  /*5960*/  SEL R5, R5, R14, !P4 ;  /* 0x0000000e05057207 */ /* 0x000fe40006000000 */
[----:B------:R-:W-:Y:S02]  /*5970*/  SEL R24, R24, R15, !P4 ;  /* 0x0000000f18187207 */ /* 0x000fe40006000000 */
[----:B------:R-:W-:Y:S02]  /*5980*/  SEL R7, R7, R12, !P5 ;  /* 0x0000000c07077207 */ /* 0x000fe40006800000 */
[----:B------:R-:W-:Y:S02]  /*5990*/  SEL R22, R22, R13, !P5 ;  /* 0x0000000d16167207 */ /* 0x000fe40006800000 */
[----:B------:R-:W-:Y:S02]  /*59a0*/  SEL R29, R29, RZ, !P5 ;  /* 0x000000ff1d1d7207 */ /* 0x000fe40006800000 */
[----:B------:R-:W-:-:S02]  /*59b0*/  SEL R20, R20, R10, !P6 ;  /* 0x0000000a14147207 */ /* 0x000fc40007000000 */
[----:B------:R-:W-:Y:S02]  /*59c0*/  SEL R21, R21, R11, !P6 ;  /* 0x0000000b15157207 */ /* 0x000fe40007000000 */
[----:B------:R-:W-:Y:S02]  /*59d0*/  SEL R28, R28, RZ, !P6 ;  /* 0x000000ff1c1c7207 */ /* 0x000fe40007000000 */
[CC--:B--2---:R-:W-:Y:S02]  /*59e0*/  ISETP.NE.U32.AND P0, PT, R6.reuse, R8.reuse, PT ;  /* 0x000000080600720c */ /* 0x0c4fe40003f05070 */
[----:B------:R-:W-:Y:S02]  /*59f0*/  ISETP.GT.U32.AND P1, PT, R6, R8, PT ;  /* 0x000000080600720c */ /* 0x000fe40003f24070 */
[CC--:B------:R-:W-:Y:S02]  /*5a00*/  ISETP.NE.AND.EX P0, PT, R2.reuse, R9.reuse, PT, P0 ;  /* 0x000000090200720c */ /* 0x0c0fe40003f05300 */
[----:B------:R-:W-:-:S04]  /*5a10*/  ISETP.GT.AND.EX P1, PT, R2, R9, PT, P1 ;  /* 0x000000090200720c */ /* 0x000fc80003f24310 */
        /* <DEDUP_REMOVED lines=8> */
[----:B------:R-:W-:Y:S02]  /*5aa0*/  SEL R2, R2, R9, !P0 ;  /* 0x0000000902027207 */ /* 0x000fe40004000000 */
[----:B------:R-:W-:Y:S02]  /*5ab0*/  ISETP.GE.U32.AND P1, PT, R4, c[0x0][0x17c], PT ;  /* 0x00005f0004007a0c */ /* 0x000fe40003f26070 */
[----:B------:R-:W-:-:S11]  /*5ac0*/  SEL R3, R3, RZ, !P0 ;  /* 0x000000ff03037207 */ /* 0x000fd60004000000 */
[----:B0-----:R-:W-:Y:S01]  /*5ad0*/  @P1 CALL.REL.NOINC `(.L_x_2868) ;  /* 0x0000001000001944 */ /* 0x001fe20003c00000 */
[----:B------:R-:W-:Y:S05]  /*5ae0*/  BRA `(.L_x_2869) ;  /* 0xffffc56000007947 */ /* 0x000fea000383ffff */
.L_x_2868:
[----:B------:R-:W-:Y:S05]  /*5af0*/  BSYNC B2 ;  /* 0x0000000000027941 */ /* 0x000fea0003800000 */
.L_x_2863:
[----:B------:R0:W-:Y:S04]  /*5b00*/  STL [R1+0x8], R8 ;  /* 0x0000080801007387 */ /* 0x0001e80000100800 */
[----:B------:R0:W-:Y:S02]  /*5b10*/  STL [R1+0xc], R9 ;  /* 0x00000c0901007387 */ /* 0x0001e40000100800 */
.L_x_2862:
[----:B0-----:R-:W-:Y:S05]  /*5b20*/  BSYNC B1 ;  /* 0x0000000000017941 */ /* 0x001fea0003800000 */
.L_x_2861:
[----:B------:R-:W-:Y:S01]  /*5b30*/  ISETP.GE.U32.AND P0, PT, R23, c[0x0][0x17c], PT ;  /* 0x00005f0017007a0c */ /* 0x000fe20003f06070 */
[----:B------:R-:W-:-:S12]  /*5b40*/  BSSY B1, `(.L_x_2870) ;  /* 0x0000407000017945 */ /* 0x000fd80003800000 */
[----:B------:R-:W-:Y:S05]  /*5b50*/  @P0 BRA `(.L_x_2871) ;  /* 0x0000405000000947 */ /* 0x000fea0003800000 */
[----:B------:R-:W-:Y:S01]  /*5b60*/  ISETP.NE.AND P1, PT, RZ, c[0x0][0x1b8], PT ;  /* 0x00006e00ff007a0c */ /* 0x000fe20003f25270 */
[----:B------:R-:W-:-:S12]  /*5b70*/  IMAD.MOV.U32 R4, RZ, RZ, RZ ;  /* 0x000000ffff047224 */ /* 0x000fd800078e00ff */
[----:B------:R-:W-:Y:S05]  /*5b80*/  @!P1 BRA `(.L_x_2872) ;  /* 0x00000c7000009947 */ /* 0x000fea0003800000 */
[----:B------:R-:W-:Y:S01]  /*5b90*/  MOV R9, R23 ;  /* 0x0000001700097202 */ /* 0x000fe20000000f00 */
        /* <DEDUP_REMOVED lines=198> */
.L_x_2872:
        /* <DEDUP_REMOVED lines=18> */
[----:B------:R0:W-:Y:S01]  /*6920*/  STL [R1+0x10], R0 ;  /* 0x0000100001007387 */ /* 0x0001e20000100800 */
[----:B------:R-:W-:-:S04]  /*6930*/  IMAD.MOV.U32 R12, RZ, RZ, RZ ;  /* 0x000000ffff0c7224 */ /* 0x000fc800078e00ff */
[----:B------:R-:W-:-:S04]  /*6940*/  IMAD.HI.U32 R8, R13, c[0x0][0x1cc], R12 ;  /* 0x000073000d087a27 */ /* 0x000fc800078e000c */
[----:B0-----:R-:W-:Y:S01]  /*6950*/  IMAD.MOV.U32 R0, RZ, RZ, c[0x0][0x1b8] ;  /* 0x00006e00ff007624 */ /* 0x001fe200078e00ff */
[----:B------:R-:W-:-:S04]  /*6960*/  SHF.R.U32.HI R9, RZ, c[0x0][0x1d0], R8 ;  /* 0x00007400ff097a19 */ /* 0x000fc80000011608 */
[----:B------:R-:W-:Y:S01]  /*6970*/  ISETP.NE.AND P2, PT, R0, 0x2, PT ;  /* 0x000000020000780c */ /* 0x000fe20003f45270 */
[----:B------:R-:W-:Y:S01]  /*6980*/  IMAD.MOV R12, RZ, RZ, -R9 ;  /* 0x000000ffff0c7224 */ /* 0x000fe200078e0a09 */
[----:B------:R0:W5:Y:S03]  /*6990*/  LDL.LU R0, [R1+0x10] ;  /* 0x0000100001007983 */ /* 0x0001660000300800 */
[----:B------:R-:W-:-:S04]  /*69a0*/  IMAD R12, R12, c[0x0][0x1c8], R13 ;  /* 0x000072000c0c7a24 */ /* 0x000fc800078e020d */
[----:B------:R-:W-:-:S04]  /*69b0*/  IMAD R4, R12, c[0x0][0x2ec], R4 ;  /* 0x0000bb000c047a24 */ /* 0x000fc800078e0204 */
[----:B------:R-:W-:Y:S05]  /*69c0*/  @!P2 BRA `(.L_x_2873) ;  /* 0x00000f500000a947 */ /* 0x000fea0003800000 */
[----:B0----5:R0:W-:Y:S01]  /*69d0*/  STL [R1+0x10], R0 ;  /* 0x0000100001007387 */ /* 0x0211e20000100800 */
[----:B------:R-:W-:-:S04]  /*69e0*/  IMAD.MOV.U32 R8, RZ, RZ, RZ ;  /* 0x000000ffff087224 */ /* 0x000fc800078e00ff */
[----:B------:R-:W-:Y:S01]  /*69f0*/  IMAD.HI.U32 R12, R9, c[0x0][0x1d8], R8 ;  /* 0x00007600090c7a27 */ /* 0x000fe200078e0008 */
[----:B0-----:R-:W-:-:S04]  /*6a00*/  MOV R0, c[0x0][0x1b8] ;  /* 0x00006e0000007a02 */ /* 0x001fc80000000f00 */
[----:B------:R-:W-:Y:S02]  /*6a10*/  SHF.R.U32.HI R13, RZ, c[0x0][0x1dc], R12 ;  /* 0x00007700ff0d7a19 */ /* 0x000fe4000001160c */
[----:B------:R-:W-:Y:S02]  /*6a20*/  ISETP.NE.AND P2, PT, R0, 0x3, PT ;  /* 0x000000030000780c */ /* 0x000fe40003f45270 */
[----:B------:R0:W5:Y:S01]  /*6a30*/  LDL.LU R0, [R1+0x10] ;  /* 0x0000100001007983 */ /* 0x0001620000300800 */
[----:B------:R-:W-:-:S04]  /*6a40*/  IMAD.MOV R8, RZ, RZ, -R13 ;  /* 0x000000ffff087224 */ /* 0x000fc800078e0a0d */
[----:B------:R-:W-:-:S04]  /*6a50*/  IMAD R8, R8, c[0x0][0x1d4], R9 ;  /* 0x0000750008087a24 */ /* 0x000fc800078e0209 */
[----:B------:R-:W-:Y:S02]  /*6a60*/  IMAD R4, R8, c[0x0][0x2f0], R4 ;  /* 0x0000bc0008047a24 */ /* 0x000fe400078e0204 */
[----:B------:R-:W-:Y:S05]  /*6a70*/  @!P2 BRA `(.L_x_2873) ;  /* 0x00000ea00000a947 */ /* 0x000fea0003800000 */
[----:B0----5:R0:W-:Y:S01]  /*6a80*/  STL [R1+0x10], R0 ;  /* 0x0000100001007387 */ /* 0x0211e20000100800 */
        /* <DEDUP_REMOVED lines=143> */
[----:B------:R-:W-:Y:S01]  /*7380*/  HFMA2.MMA R8, -RZ, RZ, 0, 0 ;  /* 0x00000000ff087435 */ /* 0x000fe200000001ff */
[----:B0-----:R-:W-:-:S09]  /*7390*/  IMAD.MOV.U32 R0, RZ, RZ, c[0x0][0x1b8] ;  /* 0x00006e00ff007624 */ /* 0x001fd200078e00ff */
[----:B------:R-:W-:Y:S01]  /*73a0*/  IMAD.HI.U32 R12, R9, c[0x0][0x280], R8 ;  /* 0x0000a000090c7a27 */ /* 0x000fe200078e0008 */
[----:B------:R-:W-:Y:S02]  /*73b0*/  ISETP.NE.AND P2, PT, R0, 0x11, PT ;  /* 0x000000110000780c */ /* 0x000fe40003f45270 */
[----:B------:R0:W5:Y:S02]  /*73c0*/  LDL.LU R0, [R1+0x10] ;  /* 0x0000100001007983 */ /* 0x0001640000300800 */
[----:B------:R-:W-:-:S05]  /*73d0*/  SHF.R.U32.HI R13, RZ, c[0x0][0x284], R12 ;  /* 0x0000a100ff0d7a19 */ /* 0x000fca000001160c */
[----:B------:R-:W-:-:S04]  /*73e0*/  IMAD.MOV R8, RZ, RZ, -R13 ;  /* 0x000000ffff087224 */ /* 0x000fc800078e0a0d */
[----:B------:R-:W-:-:S04]  /*73f0*/  IMAD R8, R8, c[0x0][0x27c], R9 ;  /* 0x00009f0008087a24 */ /* 0x000fc800078e0209 */
[----:B------:R-:W-:Y:S01]  /*7400*/  IMAD R4, R8, c[0x0][0x328], R4 ;  /* 0x0000ca0008047a24 */ /* 0x000fe200078e0204 */
[----:B------:R-:W-:Y:S05]  /*7410*/  @!P2 BRA `(.L_x_2873) ;  /* 0x000005000000a947 */ /* 0x000fea0003800000 */
[----:B0----5:R0:W-:Y:S01]  /*7420*/  STL [R1+0x10], R0 ;  /* 0x0000100001007387 */ /* 0x0211e20000100800 */
[----:B------:R-:W-:-:S04]  /*7430*/  IMAD.MOV.U32 R12, RZ, RZ, RZ ;  /* 0x000000ffff0c7224 */ /* 0x000fc800078e00ff */
[----:B------:R-:W-:-:S04]  /*7440*/  IMAD.HI.U32 R8, R13, c[0x0][0x28c], R12 ;  /* 0x0000a3000d087a27 */ /* 0x000fc800078e000c */
[----:B0-----:R-:W-:Y:S01]  /*7450*/  IMAD.MOV.U32 R0, RZ, RZ, c[0x0][0x1b8] ;  /* 0x00006e00ff007624 */ /* 0x001fe200078e00ff */
[----:B------:R-:W-:-:S04]  /*7460*/  SHF.R.U32.HI R9, RZ, c[0x0][0x290], R8 ;  /* 0x0000a400ff097a19 */ /* 0x000fc80000011608 */
[----:B------:R-:W-:Y:S02]  /*7470*/  ISETP.NE.AND P2, PT, R0, 0x12, PT ;  /* 0x000000120000780c */ /* 0x000fe40003f45270 */
[----:B------:R0:W5:Y:S01]  /*7480*/  LDL.LU R0, [R1+0x10] ;  /* 0x0000100001007983 */ /* 0x0001620000300800 */
[----:B------:R-:W-:-:S05]  /*7490*/  IADD3 R12, -R9, RZ, RZ ;  /* 0x000000ff090c7210 */ /* 0x000fca0007ffe1ff */
        /* <DEDUP_REMOVED lines=58> */
[----:B0-----:R-:W-:Y:S02]  /*7840*/  IMAD.MOV.U32 R12, RZ, RZ, RZ ;  /* 0x000000ffff0c7224 */ /* 0x001fe400078e00ff */
[----:B------:R-:W-:Y:S02]  /*7850*/  IMAD.MOV.U32 R9, RZ, RZ, c[0x0][0x1b8] ;  /* 0x00006e00ff097624 */ /* 0x000fe400078e00ff */
[----:B------:R-:W-:-:S03]  /*7860*/  IMAD.HI.U32 R8, R13, c[0x0][0x2d4], R12 ;  /* 0x0000b5000d087a27 */ /* 0x000fc600078e000c */
[----:B------:R-:W-:Y:S02]  /*7870*/  ISETP.NE.AND P2, PT, R9, 0x18, PT ;  /* 0x000000180900780c */ /* 0x000fe40003f45270 */
        /* <DEDUP_REMOVED lines=9> */
[----:B------:R-:W-:-:S05]  /*7910*/  @P2 IMAD R4, R8, c[0x0][0x348], R4 ;  /* 0x0000d20008042a24 */ /* 0x000fca00078e0204 */
.L_x_2873:
[----:B0-----:R-:W-:-:S04]  /*7920*/  LOP3.LUT R4, R4, 0xfffffff8, RZ, 0xc0, !PT ;  /* 0xfffffff804047812 */ /* 0x001fc800078ec0ff */
        /* <DEDUP_REMOVED lines=17> */
[----:B-----5:R0:W-:Y:S01]  /*7a40*/  STL [R1+0x10], R0 ;  /* 0x0000100001007387 */ /* 0x0201e20000100800 */
        /* <DEDUP_REMOVED lines=254> */
[----:B------:R-:W-:-:S05]  /*8a30*/  @P2 IMAD R4, R8, c[0x0][0x348], R4 ;  /* 0x0000d20008042a24 */ /* 0x000fca00078e0204 */
.L_x_2874:
        /* <DEDUP_REMOVED lines=260> */
[----:B0-----:R-:W-:Y:S02]  /*9a80*/  IMAD.MOV.U32 R16, RZ, RZ, RZ ;  /* 0x000000ffff107224 */ /* 0x001fe400078e00ff */
[----:B------:R-:W-:Y:S02]  /*9a90*/  IMAD.MOV.U32 R9, RZ, RZ, c[0x0][0x1b8] ;  /* 0x00006e00ff097624 */ /* 0x000fe400078e00ff */
[----:B------:R-:W-:-:S03]  /*9aa0*/  IMAD.HI.U32 R8, R17, c[0x0][0x2d4], R16 ;  /* 0x0000b50011087a27 */ /* 0x000fc600078e0010 */
[----:B------:R-:W-:Y:S02]  /*9ab0*/  ISETP.NE.AND P1, PT, R9, 0x18, PT ;  /* 0x000000180900780c */ /* 0x000fe40003f25270 */
        /* <DEDUP_REMOVED lines=10> */
.L_x_2875:
[----:B0-----:R-:W-:-:S04]  /*9b60*/  LOP3.LUT R9, R4, 0xfffffff8, RZ, 0xc0, !PT ;  /* 0xfffffff804097812 */ /* 0x001fc800078ec0ff */
[----:B------:R-:W-:-:S05]  /*9b70*/  IADD3 R8, P1, R18, R9, RZ ;  /* 0x0000000912087210 */ /* 0x000fca0007f3e0ff */
[----:B------:R-:W-:-:S06]  /*9b80*/  IMAD.X R9, RZ, RZ, R19, P1 ;  /* 0x000000ffff097224 */ /* 0x000fcc00008e0613 */
[----:B------:R-:W2:Y:S04]  /*9b90*/  LDG.E.64 R8, [R8.64] ;  /* 0x0000002408087981 */ /* 0x000ea8000c1e1b00 */
[----:B--2---:R0:W-:Y:S02]  /*9ba0*/  STL.64 [R1+0x8], R8 ;  /* 0x0000080801007387 */ /* 0x0041e40000100a00 */
.L_x_2871:
[----:B------:R-:W-:Y:S05]  /*9bb0*/  BSYNC B1 ;  /* 0x0000000000017941 */ /* 0x000fea0003800000 */
.L_x_2870:
[----:B------:R-:W-:Y:S01]  /*9bc0*/  BSSY B1, `(.L_x_2876) ;  /* 0x0000047000017945 */ /* 0x000fe20003800000 */
[----:B------:R-:W-:Y:S05]  /*9bd0*/  @P0 BRA `(.L_x_2877) ;  /* 0x0000045000000947 */ /* 0x000fea0003800000 */
[----:B0-----:R-:W2:Y:S01]  /*9be0*/  LDL.LU R8, [R1] ;  /* 0x0000000001087983 */ /* 0x001ea20000300800 */
[CC--:B-----5:R-:W-:Y:S02]  /*9bf0*/  ISETP.NE.U32.AND P2, PT, R5.reuse, R14.reuse, PT ;  /* 0x0000000e0500720c */ /* 0x0e0fe40003f45070 */
[----:B------:R-:W-:Y:S02]  /*9c00*/  ISETP.GT.U32.AND P0, PT, R5, R14, PT ;  /* 0x0000000e0500720c */ /* 0x000fe40003f04070 */
[----:B------:R-:W-:-:S02]  /*9c10*/  ISETP.NE.AND.EX P2, PT, R24, R15, PT, P2 ;  /* 0x0000000f1800720c */ /* 0x000fc40003f45320 */
[----:B------:R-:W-:Y:S02]  /*9c20*/  ISETP.GE.U32.AND P1, PT, R27, R23, PT ;  /* 0x000000171b00720c */ /* 0x000fe40003f26070 */
[----:B------:R-:W-:-:S04]  /*9c30*/  ISETP.GT.AND.EX P0, PT, R24, R15, PT, P0 ;  /* 0x0000000f1800720c */ /* 0x000fc80003f04300 */
[----:B------:R-:W-:Y:S02]  /*9c40*/  SEL R4, RZ, 0xffffffff, !P0 ;  /* 0xffffffffff047807 */ /* 0x000fe40004000000 */
[----:B--2---:R-:W-:-:S04]  /*9c50*/  ISETP.GE.AND.EX P1, PT, R8, RZ, PT, P1 ;  /* 0x000000ff0800720c */ /* 0x004fc80003f26310 */
[----:B------:R-:W-:-:S04]  /*9c60*/  @!P2 SEL R4, RZ, 0xffffffff, P1 ;  /* 0xffffffffff04a807 */ /* 0x000fc80000800000 */
[----:B------:R-:W-:-:S04]  /*9c70*/  LOP3.LUT R4, R4, 0x1, RZ, 0xc0, !PT ;  /* 0x0000000104047812 */ /* 0x000fc800078ec0ff */
[----:B------:R-:W-:-:S04]  /*9c80*/  ISETP.NE.U32.AND P0, PT, R4, 0x1, PT ;  /* 0x000000010400780c */ /* 0x000fc80003f05070 */
[----:B------:R-:W-:Y:S02]  /*9c90*/  SEL R8, R8, RZ, !P0 ;  /* 0x000000ff08087207 */ /* 0x000fe40004000000 */
[----:B------:R-:W-:Y:S02]  /*9ca0*/  SEL R27, R27, R23, !P0 ;  /* 0x000000171b1b7207 */ /* 0x000fe40004000000 */
[----:B------:R-:W-:Y:S01]  /*9cb0*/  IADD3 R23, R23, c[0x0][0x184], RZ ;  /* 0x0000610017177a10 */ /* 0x000fe20007ffe0ff */
[----:B------:R0:W-:Y:S01]  /*9cc0*/  STL [R1], R8 ;  /* 0x0000000801007387 */ /* 0x0001e20000100800 */
[----:B------:R-:W-:Y:S02]  /*9cd0*/  SEL R5, R5, R14, !P0 ;  /* 0x0000000e05057207 */ /* 0x000fe40004000000 */
[----:B------:R-:W-:Y:S02]  /*9ce0*/  ISETP.GE.U32.AND P1, PT, R23, c[0x0][0x17c], PT ;  /* 0x00005f0017007a0c */ /* 0x000fe40003f26070 */
[----:B------:R-:W-:-:S11]  /*9cf0*/  SEL R24, R24, R15, !P0 ;  /* 0x0000000f18187207 */ /* 0x000fd60004000000 */
[----:B------:R-:W-:Y:S05]  /*9d00*/  @P1 BRA `(.L_x_2877) ;  /* 0x0000032000001947 */ /* 0x000fea0003800000 */
[CC--:B0-----:R-:W-:Y:S02]  /*9d10*/  ISETP.NE.U32.AND P2, PT, R7.reuse, R12.reuse, PT ;  /* 0x0000000c0700720c */ /* 0x0c1fe40003f45070 */
[----:B------:R-:W-:Y:S02]  /*9d20*/  ISETP.GT.U32.AND P0, PT, R7, R12, PT ;  /* 0x0000000c0700720c */ /* 0x000fe40003f04070 */
[----:B------:R-:W-:Y:S02]  /*9d30*/  ISETP.NE.AND.EX P2, PT, R22, R13, PT, P2 ;  /* 0x0000000d1600720c */ /* 0x000fe40003f45320 */
[----:B------:R-:W-:Y:S02]  /*9d40*/  ISETP.GE.U32.AND P1, PT, R26, R23, PT ;  /* 0x000000171a00720c */ /* 0x000fe40003f26070 */
[----:B------:R-:W-:Y:S02]  /*9d50*/  ISETP.GT.AND.EX P0, PT, R22, R13, PT, P0 ;  /* 0x0000000d1600720c */ /* 0x000fe40003f04300 */
[----:B------:R-:W-:-:S02]  /*9d60*/  ISETP.GE.AND.EX P1, PT, R29, RZ, PT, P1 ;  /* 0x000000ff1d00720c */ /* 0x000fc40003f26310 */
[----:B------:R-:W-:Y:S02]  /*9d70*/  IADD3 R8, R23, c[0x0][0x184], RZ ;  /* 0x0000610017087a10 */ /* 0x000fe40007ffe0ff */
[----:B------:R-:W-:-:S03]  /*9d80*/  SEL R4, RZ, 0xffffffff, !P0 ;  /* 0xffffffffff047807 */ /* 0x000fc60004000000 */
[----:B------:R-:W-:Y:S02]  /*9d90*/  @!P2 SEL R4, RZ, 0xffffffff, P1 ;  /* 0xffffffffff04a807 */ /* 0x000fe40000800000 */
[----:B------:R-:W-:Y:S02]  /*9da0*/  ISETP.GE.U32.AND P1, PT, R8, c[0x0][0x17c], PT ;  /* 0x00005f0008007a0c */ /* 0x000fe40003f26070 */
[----:B------:R-:W-:-:S04]  /*9db0*/  LOP3.LUT R4, R4, 0x1, RZ, 0xc0, !PT ;  /* 0x0000000104047812 */ /* 0x000fc800078ec0ff */
[----:B------:R-:W-:-:S04]  /*9dc0*/  ISETP.NE.U32.AND P0, PT, R4, 0x1, PT ;  /* 0x000000010400780c */ /* 0x000fc80003f05070 */
[----:B------:R-:W-:Y:S02]  /*9dd0*/  SEL R7, R7, R12, !P0 ;  /* 0x0000000c07077207 */ /* 0x000fe40004000000 */
[----:B------:R-:W-:Y:S02]  /*9de0*/  SEL R22, R22, R13, !P0 ;  /* 0x0000000d16167207 */ /* 0x000fe40004000000 */
[----:B------:R-:W-:Y:S02]  /*9df0*/  SEL R26, R26, R23, !P0 ;  /* 0x000000171a1a7207 */ /* 0x000fe40004000000 */
[----:B------:R-:W-:Y:S01]  /*9e00*/  SEL R29, R29, RZ, !P0 ;  /* 0x000000ff1d1d7207 */ /* 0x000fe20004000000 */
[----:B------:R-:W-:Y:S05]  /*9e10*/  @P1 BRA `(.L_x_2877) ;  /* 0x0000021000001947 */ /* 0x000fea0003800000 */
[CC--:B------:R-:W-:Y:S02]  /*9e20*/  ISETP.NE.U32.AND P2, PT, R20.reuse, R10.reuse, PT ;  /* 0x0000000a1400720c */ /* 0x0c0fe40003f45070 */
[----:B------:R-:W-:Y:S02]  /*9e30*/  ISETP.GT.U32.AND P0, PT, R20, R10, PT ;  /* 0x0000000a1400720c */ /* 0x000fe40003f04070 */
[----:B------:R-:W-:-:S02]  /*9e40*/  ISETP.NE.AND.EX P2, PT, R21, R11, PT, P2 ;  /* 0x0000000b1500720c */ /* 0x000fc40003f45320 */
[----:B------:R-:W-:Y:S02]  /*9e50*/  ISETP.GE.U32.AND P1, PT, R25, R8, PT ;  /* 0x000000081900720c */ /* 0x000fe40003f26070 */
[----:B------:R-:W-:Y:S02]  /*9e60*/  ISETP.GT.AND.EX P0, PT, R21, R11, PT, P0 ;  /* 0x0000000b1500720c */ /* 0x000fe40003f04300 */
[----:B------:R-:W-:Y:S02]  /*9e70*/  ISETP.GE.AND.EX P1, PT, R28, RZ, PT, P1 ;  /* 0x000000ff1c00720c */ /* 0x000fe40003f26310 */
        /* <DEDUP_REMOVED lines=11> */
[----:B------:R-:W2:Y:S04]  /*9f30*/  LDL.LU R17, [R1+0x8] ;  /* 0x0000080001117983 */ /* 0x000ea80000300800 */
[----:B------:R-:W3:Y:S01]  /*9f40*/  LDL.LU R16, [R1+0xc] ;  /* 0x00000c0001107983 */ /* 0x000ee20000300800 */
[----:B------:R-:W-:-:S04]  /*9f50*/  ISETP.GE.U32.AND P1, PT, R0, R9, PT ;  /* 0x000000090000720c */ /* 0x000fc80003f26070 */
[----:B------:R-:W-:Y:S02]  /*9f60*/  ISETP.GE.AND.EX P1, PT, R3, RZ, PT, P1 ;  /* 0x000000ff0300720c */ /* 0x000fe40003f26310 */
[CC--:B--2---:R-:W-:Y:S02]  /*9f70*/  ISETP.NE.U32.AND P2, PT, R6.reuse, R17.reuse, PT ;  /* 0x000000110600720c */ /* 0x0c4fe40003f45070 */
[----:B------:R-:W-:Y:S02]  /*9f80*/  ISETP.GT.U32.AND P0, PT, R6, R17, PT ;  /* 0x000000110600720c */ /* 0x000fe40003f04070 */
[CC--:B---3--:R-:W-:Y:S02]  /*9f90*/  ISETP.NE.AND.EX P2, PT, R2.reuse, R16.reuse, PT, P2 ;  /* 0x000000100200720c */ /* 0x0c8fe40003f45320 */
[----:B------:R-:W-:-:S04]  /*9fa0*/  ISETP.GT.AND.EX P0, PT, R2, R16, PT, P0 ;  /* 0x000000100200720c */ /* 0x000fc80003f04300 */
[----:B------:R-:W-:-:S07]  /*9fb0*/  SEL R4, RZ, 0xffffffff, !P0 ;  /* 0xffffffffff047807 */ /* 0x000fce0004000000 */
[----:B------:R-:W-:-:S04]  /*9fc0*/  @!P2 SEL R4, RZ, 0xffffffff, P1 ;  /* 0xffffffffff04a807 */ /* 0x000fc80000800000 */
[----:B------:R-:W-:-:S04]  /*9fd0*/  LOP3.LUT R4, R4, 0x1, RZ, 0xc0, !PT ;  /* 0x0000000104047812 */ /* 0x000fc800078ec0ff */
[----:B------:R-:W-:-:S04]  /*9fe0*/  ISETP.NE.U32.AND P0, PT, R4, 0x1, PT ;  /* 0x000000010400780c */ /* 0x000fc80003f05070 */
[----:B------:R-:W-:Y:S02]  /*9ff0*/  SEL R6, R6, R17, !P0 ;  /* 0x0000001106067207 */ /* 0x000fe40004000000 */
[----:B------:R-:W-:Y:S02]  /*a000*/  SEL R2, R2, R16, !P0 ;  /* 0x0000001002027207 */ /* 0x000fe40004000000 */
[----:B------:R-:W-:Y:S02]  /*a010*/  SEL R0, R0, R9, !P0 ;  /* 0x0000000900007207 */ /* 0x000fe40004000000 */
[----:B------:R-:W-:Y:S02]  /*a020*/  SEL R3, R3, RZ, !P0 ;  /* 0x000000ff03037207 */ /* 0x000fe40004000000 */
.L_x_2877:
[----:B0-----:R-:W-:Y:S05]  /*a030*/  BSYNC B1 ;  /* 0x0000000000017941 */ /* 0x001fea0003800000 */
.L_x_2876:
[----:B------:R-:W2:Y:S01]  /*a040*/  LDL.LU R8, [R1] ;  /* 0x0000000001087983 */ /* 0x000ea20000300800 */
[CC--:B------:R-:W-:Y:S02]  /*a050*/  ISETP.NE.U32.AND P2, PT, R5.reuse, R7.reuse, PT ;  /* 0x000000070500720c */ /* 0x0c0fe40003f45070 */
[----:B------:R-:W-:Y:S02]  /*a060*/  ISETP.GT.U32.AND P0, PT, R5, R7, PT ;  /* 0x000000070500720c */ /* 0x000fe40003f04070 */
[----:B------:R-:W-:-:S02]  /*a070*/  ISETP.NE.AND.EX P2, PT, R24, R22, PT, P2 ;  /* 0x000000161800720c */ /* 0x000fc40003f45320 */
[----:B------:R-:W-:Y:S02]  /*a080*/  ISETP.GE.U32.AND P1, PT, R27, R26, PT ;  /* 0x0000001a1b00720c */ /* 0x000fe40003f26070 */
[----:B------:R-:W-:-:S04]  /*a090*/  ISETP.GT.AND.EX P0, PT, R24, R22, PT, P0 ;  /* 0x000000161800720c */ /* 0x000fc80003f04300 */
[----:B------:R-:W-:Y:S02]  /*a0a0*/  SEL R4, RZ, 0xffffffff, !P0 ;  /* 0xffffffffff047807 */ /* 0x000fe40004000000 */
[----:B--2---:R-:W-:-:S04]  /*a0b0*/  ISETP.GE.AND.EX P1, PT, R8, R29, PT, P1 ;  /* 0x0000001d0800720c */ /* 0x004fc80003f26310 */
        /* <DEDUP_REMOVED lines=24> */
[----:B-----5:R-:W-:Y:S02]  /*a240*/  ISETP.GE.U32.AND P2, PT, R25, R0, PT ;  /* 0x000000001900720c */ /* 0x020fe40003f46070 */
        /* <DEDUP_REMOVED lines=11> */
.L_x_2860:
[----:B------:R-:W-:Y:S01]  /*a300*/  ISETP.GE.U32.AND P0, PT, R4, c[0x0][0x17c], PT ;  /* 0x00005f0004007a0c */ /* 0x000fe20003f06070 */
[----:B------:R-:W-:Y:S01]  /*a310*/  BSSY B1, `(.L_x_2878) ;  /* 0x000006c000017945 */ /* 0x000fe20003800000 */
[----:B------:R-:W-:Y:S01]  /*a320*/  IMAD.MOV.U32 R9, RZ, RZ, c[0x0][0x170] ;  /* 0x00005c00ff097624 */ /* 0x000fe200078e00ff */
        /* <DEDUP_REMOVED lines=25> */
.L_x_2880:
[----:B------:R-:W-:Y:S01]  /*a4c0*/  IMAD.MOV.U32 R17, RZ, RZ, c[0x0][0x2e8] ;  /* 0x0000ba00ff117624 */ /* 0x000fe200078e00ff */
[----:B------:R0:W-:Y:S04]  /*a4d0*/  STL [R1+0x10], R3 ;  /* 0x0000100301007387 */ /* 0x0001e80000100800 */
[----:B------:R-:W-:-:S05]  /*a4e0*/  SHF.R.U32.HI R17, RZ, 0x3, R17 ;  /* 0x00000003ff117819 */ /* 0x000fca0000011611 */
[----:B------:R-:W-:-:S04]  /*a4f0*/  IMAD R11, R17, R23, RZ ;  /* 0x00000017110b7224 */ /* 0x000fc800078e02ff */
[----:B------:R-:W-:Y:S01]  /*a500*/  IMAD.WIDE.U32 R10, R11, 0x8, R18 ;  /* 0x000000080b0a7825 */ /* 0x000fe200078e0012 */
[----:B0-----:R-:W-:-:S05]  /*a510*/  IADD3 R3, R23, c[0x0][0x184], RZ ;  /* 0x0000610017037a10 */ /* 0x001fca0007ffe0ff */
[----:B------:R-:W2:Y:S01]  /*a520*/  LDG.E.64 R10, [R10.64] ;  /* 0x000000240a0a7981 */ /* 0x000ea2000c1e1b00 */
[----:B------:R-:W-:-:S04]  /*a530*/  IMAD R13, R17, R3, RZ ;  /* 0x00000003110d7224 */ /* 0x000fc800078e02ff */
[----:B------:R-:W-:-:S06]  /*a540*/  IMAD.WIDE.U32 R12, R13, 0x8, R18 ;  /* 0x000000080d0c7825 */ /* 0x000fcc00078e0012 */
[----:B------:R-:W3:Y:S01]  /*a550*/  LDG.E.64 R12, [R12.64] ;  /* 0x000000240c0c7981 */ /* 0x000ee2000c1e1b00 */
[----:B------:R-:W-:Y:S02]  /*a560*/  ISETP.GE.U32.AND P0, PT, R27, R23, PT ;  /* 0x000000171b00720c */ /* 0x000fe40003f06070 */
[----:B------:R-:W-:Y:S02]  /*a570*/  IADD3 R29, R3, c[0x0][0x184], RZ ;  /* 0x00006100031d7a10 */ /* 0x000fe40007ffe0ff */
[----:B------:R-:W-:-:S04]  /*a580*/  ISETP.GE.AND.EX P0, PT, R26, RZ, PT, P0 ;  /* 0x000000ff1a00720c */ /* 0x000fc80003f06300 */
[----:B------:R-:W-:Y:S02]  /*a590*/  SEL R14, RZ, 0xffffffff, P0 ;  /* 0xffffffffff0e7807 */ /* 0x000fe40000000000 */
[----:B------:R-:W-:Y:S02]  /*a5a0*/  IADD3 R28, R29, c[0x0][0x184], RZ ;  /* 0x000061001d1c7a10 */ /* 0x000fe40007ffe0ff */
[CC--:B--2---:R-:W-:Y:S02]  /*a5b0*/  ISETP.NE.U32.AND P1, PT, R4.reuse, R10.reuse, PT ;  /* 0x0000000a0400720c */ /* 0x0c4fe40003f25070 */
[----:B------:R-:W-:Y:S02]  /*a5c0*/  ISETP.GT.U32.AND P2, PT, R4, R10, PT ;  /* 0x0000000a0400720c */ /* 0x000fe40003f44070 */
[CC--:B------:R-:W-:Y:S02]  /*a5d0*/  ISETP.NE.AND.EX P1, PT, R25.reuse, R11.reuse, PT, P1 ;  /* 0x0000000b1900720c */ /* 0x0c0fe40003f25310 */
[----:B------:R-:W-:-:S02]  /*a5e0*/  ISETP.GT.AND.EX P0, PT, R25, R11, PT, P2 ;  /* 0x0000000b1900720c */ /* 0x000fc40003f04320 */
[----:B------:R-:W-:-:S04]  /*a5f0*/  ISETP.GE.U32.AND P2, PT, R5, R3, PT ;  /* 0x000000030500720c */ /* 0x000fc80003f46070 */
[----:B------:R-:W-:-:S05]  /*a600*/  ISETP.GE.AND.EX P2, PT, R22, RZ, PT, P2 ;  /* 0x000000ff1600720c */ /* 0x000fca0003f46320 */
[----:B------:R-:W-:Y:S02]  /*a610*/  @P1 SEL R14, RZ, 0xffffffff, !P0 ;  /* 0xffffffffff0e1807 */ /* 0x000fe40004000000 */
[-C--:B---3--:R-:W-:Y:S02]  /*a620*/  ISETP.NE.U32.AND P1, PT, R24, R12.reuse, PT ;  /* 0x0000000c1800720c */ /* 0x088fe40003f25070 */
[----:B------:R-:W-:Y:S02]  /*a630*/  LOP3.LUT R14, R14, 0x1, RZ, 0xc0, !PT ;  /* 0x000000010e0e7812 */ /* 0x000fe400078ec0ff */
[----:B------:R-:W-:Y:S02]  /*a640*/  ISETP.NE.AND.EX P1, PT, R21, R13, PT, P1 ;  /* 0x0000000d1500720c */ /* 0x000fe40003f25310 */
[----:B------:R-:W-:Y:S01]  /*a650*/  ISETP.NE.U32.AND P3, PT, R14, 0x1, PT ;  /* 0x000000010e00780c */ /* 0x000fe20003f65070 */
[----:B------:R-:W-:Y:S01]  /*a660*/  IMAD R14, R17, R29, RZ ;  /* 0x0000001d110e7224 */ /* 0x000fe200078e02ff */
[----:B------:R-:W-:-:S03]  /*a670*/  ISETP.GT.U32.AND P0, PT, R24, R12, PT ;  /* 0x0000000c1800720c */ /* 0x000fc60003f04070 */
[----:B------:R-:W-:Y:S01]  /*a680*/  IMAD.WIDE.U32 R14, R14, 0x8, R18 ;  /* 0x000000080e0e7825 */ /* 0x000fe200078e0012 */
[----:B------:R-:W-:Y:S02]  /*a690*/  ISETP.GT.AND.EX P0, PT, R21, R13, PT, P0 ;  /* 0x0000000d1500720c */ /* 0x000fe40003f04300 */
[----:B------:R-:W-:-:S03]  /*a6a0*/  SEL R16, RZ, 0xffffffff, P2 ;  /* 0xffffffffff107807 */ /* 0x000fc60001000000 */
[----:B------:R-:W-:Y:S01]  /*a6b0*/  @P1 SEL R16, RZ, 0xffffffff, !P0 ;  /* 0xffffffffff101807 */ /* 0x000fe20004000000 */
[----:B------:R-:W2:Y:S01]  /*a6c0*/  LDG.E.64 R14, [R14.64] ;  /* 0x000000240e0e7981 */ /* 0x000ea2000c1e1b00 */
[----:B------:R-:W-:Y:S02]  /*a6d0*/  SEL R27, R27, R23, !P3 ;  /* 0x000000171b1b7207 */ /* 0x000fe40005800000 */
[----:B------:R-:W-:-:S04]  /*a6e0*/  LOP3.LUT R16, R16, 0x1, RZ, 0xc0, !PT ;  /* 0x0000000110107812 */ /* 0x000fc800078ec0ff */
[----:B------:R-:W-:Y:S01]  /*a6f0*/  ISETP.NE.U32.AND P4, PT, R16, 0x1, PT ;  /* 0x000000011000780c */ /* 0x000fe20003f85070 */
[----:B------:R-:W-:-:S04]  /*a700*/  IMAD R16, R17, R28, RZ ;  /* 0x0000001c11107224 */ /* 0x000fc800078e02ff */
[----:B------:R-:W-:-:S06]  /*a710*/  IMAD.WIDE.U32 R16, R16, 0x8, R18 ;  /* 0x0000000810107825 */ /* 0x000fcc00078e0012 */
[----:B------:R-:W3:Y:S01]  /*a720*/  LDG.E.64 R16, [R16.64] ;  /* 0x0000002410107981 */ /* 0x000ee2000c1e1b00 */
[----:B------:R-:W-:-:S03]  /*a730*/  SEL R5, R5, R3, !P4 ;  /* 0x0000000305057207 */ /* 0x000fc60006000000 */
[----:B------:R-:W4:Y:S01]  /*a740*/  LDL.LU R3, [R1+0x10] ;  /* 0x0000100001037983 */ /* 0x000f220000300800 */
[----:B------:R-:W-:-:S04]  /*a750*/  ISETP.GE.U32.AND P2, PT, R9, R29, PT ;  /* 0x0000001d0900720c */ /* 0x000fc80003f46070 */
[----:B------:R-:W-:-:S04]  /*a760*/  ISETP.GE.AND.EX P2, PT, R8, RZ, PT, P2 ;  /* 0x000000ff0800720c */ /* 0x000fc80003f46320 */
[----:B------:R-:W-:Y:S02]  /*a770*/  SEL R23, RZ, 0xffffffff, P2 ;  /* 0xffffffffff177807 */ /* 0x000fe40001000000 */
[----:B------:R-:W-:Y:S02]  /*a780*/  ISETP.GE.U32.AND P2, PT, R0, R28, PT ;  /* 0x0000001c0000720c */ /* 0x000fe40003f46070 */
[----:B------:R-:W-:Y:S02]  /*a790*/  SEL R4, R4, R10, !P3 ;  /* 0x0000000a04047207 */ /* 0x000fe40005800000 */
[----:B------:R-:W-:Y:S02]  /*a7a0*/  SEL R25, R25, R11, !P3 ;  /* 0x0000000b19197207 */ /* 0x000fe40005800000 */
[----:B------:R-:W-:Y:S02]  /*a7b0*/  SEL R26, R26, RZ, !P3 ;  /* 0x000000ff1a1a7207 */ /* 0x000fe40005800000 */
[----:B------:R-:W-:-:S02]  /*a7c0*/  SEL R24, R24, R12, !P4 ;  /* 0x0000000c18187207 */ /* 0x000fc40006000000 */
[----:B------:R-:W-:Y:S02]  /*a7d0*/  SEL R21, R21, R13, !P4 ;  /* 0x0000000d15157207 */ /* 0x000fe40006000000 */
[----:B------:R-:W-:Y:S02]  /*a7e0*/  SEL R22, R22, RZ, !P4 ;  /* 0x000000ff16167207 */ /* 0x000fe40006000000 */
[----:B--2---:R-:W-:-:S04]  /*a7f0*/  ISETP.NE.U32.AND P1, PT, R20, R14, PT ;  /* 0x0000000e1400720c */ /* 0x004fc80003f25070 */
[----:B------:R-:W-:Y:S02]  /*a800*/  ISETP.NE.AND.EX P1, PT, R7, R15, PT, P1 ;  /* 0x0000000f0700720c */ /* 0x000fe40003f25310 */
[----:B------:R-:W-:-:S04]  /*a810*/  ISETP.GT.U32.AND P0, PT, R20, R14, PT ;  /* 0x0000000e1400720c */ /* 0x000fc80003f04070 */
[----:B------:R-:W-:-:S07]  /*a820*/  ISETP.GT.AND.EX P0, PT, R7, R15, PT, P0 ;  /* 0x0000000f0700720c */ /* 0x000fce0003f04300 */
[----:B------:R-:W-:Y:S02]  /*a830*/  @P1 SEL R23, RZ, 0xffffffff, !P0 ;  /* 0xffffffffff171807 */ /* 0x000fe40004000000 */
[----:B---3--:R-:W-:-:S04]  /*a840*/  ISETP.NE.U32.AND P0, PT, R6, R16, PT ;  /* 0x000000100600720c */ /* 0x008fc80003f05070 */
[-C--:B------:R-:W-:Y:S02]  /*a850*/  ISETP.NE.AND.EX P0, PT, R2, R17.reuse, PT, P0 ;  /* 0x000000110200720c */ /* 0x080fe40003f05300 */
[----:B------:R-:W-:Y:S02]  /*a860*/  ISETP.GT.U32.AND P1, PT, R6, R16, PT ;  /* 0x000000100600720c */ /* 0x000fe40003f24070 */
[----:B------:R-:W-:Y:S02]  /*a870*/  LOP3.LUT R23, R23, 0x1, RZ, 0xc0, !PT ;  /* 0x0000000117177812 */ /* 0x000fe400078ec0ff */
[----:B----4-:R-:W-:Y:S02]  /*a880*/  ISETP.GE.AND.EX P2, PT, R3, RZ, PT, P2 ;  /* 0x000000ff0300720c */ /* 0x010fe40003f46320 */
[----:B------:R-:W-:Y:S02]  /*a890*/  ISETP.GT.AND.EX P1, PT, R2, R17, PT, P1 ;  /* 0x000000110200720c */ /* 0x000fe40003f24310 */
[----:B------:R-:W-:-:S02]  /*a8a0*/  ISETP.NE.U32.AND P5, PT, R23, 0x1, PT ;  /* 0x000000011700780c */ /* 0x000fc40003fa5070 */
[----:B------:R-:W-:Y:S02]  /*a8b0*/  SEL R23, RZ, 0xffffffff, P2 ;  /* 0xffffffffff177807 */ /* 0x000fe40001000000 */
[----:B------:R-:W-:-:S04]  /*a8c0*/  @P0 SEL R23, RZ, 0xffffffff, !P1 ;  /* 0xffffffffff170807 */ /* 0x000fc80004800000 */
[----:B------:R-:W-:Y:S02]  /*a8d0*/  LOP3.LUT R23, R23, 0x1, RZ, 0xc0, !PT ;  /* 0x0000000117177812 */ /* 0x000fe400078ec0ff */
[----:B------:R-:W-:Y:S02]  /*a8e0*/  SEL R9, R9, R29, !P5 ;  /* 0x0000001d09097207 */ /* 0x000fe40006800000 */
[----:B------:R-:W-:Y:S01]  /*a8f0*/  ISETP.NE.U32.AND P0, PT, R23, 0x1, PT ;  /* 0x000000011700780c */ /* 0x000fe20003f05070 */
[----:B------:R-:W-:Y:S01]  /*a900*/  IMAD.MOV.U32 R29, RZ, RZ, c[0x0][0x184] ;  /* 0x00006100ff1d7624 */ /* 0x000fe200078e00ff */
[----:B------:R-:W-:Y:S02]  /*a910*/  IADD3 R23, R28, c[0x0][0x184], RZ ;  /* 0x000061001c177a10 */ /* 0x000fe40007ffe0ff */
[----:B------:R-:W-:-:S03]  /*a920*/  SEL R0, R0, R28, !P0 ;  /* 0x0000001c00007207 */ /* 0x000fc60004000000 */
[----:B------:R-:W-:-:S05]  /*a930*/  IMAD R28, R29, 0x3, R23 ;  /* 0x000000031d1c7824 */ /* 0x000fca00078e0217 */
[----:B------:R-:W-:Y:S02]  /*a940*/  ISETP.GE.U32.AND P1, PT, R28, c[0x0][0x17c], PT ;  /* 0x00005f001c007a0c */ /* 0x000fe40003f26070 */
[----:B------:R-:W-:Y:S02]  /*a950*/  SEL R20, R20, R14, !P5 ;  /* 0x0000000e14147207 */ /* 0x000fe40006800000 */
[----:B------:R-:W-:Y:S02]  /*a960*/  SEL R7, R7, R15, !P5 ;  /* 0x0000000f07077207 */ /* 0x000fe40006800000 */
[----:B------:R-:W-:Y:S02]  /*a970*/  SEL R8, R8, RZ, !P5 ;  /* 0x000000ff08087207 */ /* 0x000fe40006800000 */
[----:B------:R-:W-:Y:S02]  /*a980*/  SEL R6, R6, R16, !P0 ;  /* 0x0000001006067207 */ /* 0x000fe40004000000 */
[----:B------:R-:W-:-:S02]  /*a990*/  SEL R2, R2, R17, !P0 ;  /* 0x0000001102027207 */ /* 0x000fc40004000000 */
[----:B------:R-:W-:Y:S01]  /*a9a0*/  SEL R3, R3, RZ, !P0 ;  /* 0x000000ff03037207 */ /* 0x000fe20004000000 */
[----:B------:R-:W-:Y:S05]  /*a9b0*/  @!P1 BRA `(.L_x_2880) ;  /* 0xfffffb0000009947 */ /* 0x000fea000383ffff */
[----:B------:R-:W-:Y:S05]  /*a9c0*/  BSYNC B2 ;  /* 0x0000000000027941 */ /* 0x000fea0003800000 */
.L_x_2879:
[----:B------:R-:W-:Y:S05]  /*a9d0*/  BSYNC B1 ;  /* 0x0000000000017941 */ /* 0x000fea0003800000 */
.L_x_2878:
[----:B------:R-:W-:Y:S01]  /*a9e0*/  ISETP.GE.U32.AND P1, PT, R23, c[0x0][0x17c], PT ;  /* 0x00005f0017007a0c */ /* 0x000fe20003f26070 */
[----:B------:R-:W-:-:S12]  /*a9f0*/  BSSY B1, `(.L_x_2881) ;  /* 0x0000018000017945 */ /* 0x000fd80003800000 */
[----:B------:R-:W-:Y:S05]  /*aa00*/  @P1 BRA `(.L_x_2882) ;  /* 0x0000016000001947 */ /* 0x000fea0003800000 */
[----:B------:R-:W-:-:S04]  /*aa10*/  MOV R29, c[0x0][0x2e8] ;  /* 0x0000ba00001d7a02 */ /* 0x000fc80000000f00 */
        /* <DEDUP_REMOVED lines=21> */
.L_x_2882:
[----:B------:R-:W-:Y:S05]  /*ab70*/  BSYNC B1 ;  /* 0x0000000000017941 */ /* 0x000fea0003800000 */
.L_x_2881:
[----:B------:R-:W-:Y:S01]  /*ab80*/  BSSY B1, `(.L_x_2883) ;  /* 0x0000043000017945 */ /* 0x000fe20003800000 */
[----:B------:R-:W-:Y:S05]  /*ab90*/  @P1 BRA `(.L_x_2884) ;  /* 0x0000041000001947 */ /* 0x000fea0003800000 */
[CC--:B-----5:R-:W-:Y:S02]  /*aba0*/  ISETP.NE.U32.AND P2, PT, R4.reuse, R10.reuse, PT ;  /* 0x0000000a0400720c */ /* 0x0e0fe40003f45070 */
[----:B------:R-:W-:Y:S02]  /*abb0*/  ISETP.GT.U32.AND P0, PT, R4, R10, PT ;  /* 0x0000000a0400720c */ /* 0x000fe40003f04070 */
[----:B------:R-:W-:-:S02]  /*abc0*/  ISETP.NE.AND.EX P2, PT, R25, R11, PT, P2 ;  /* 0x0000000b1900720c */ /* 0x000fc40003f45320 */
[----:B------:R-:W-:Y:S02]  /*abd0*/  ISETP.GE.U32.AND P1, PT, R27, R23, PT ;  /* 0x000000171b00720c */ /* 0x000fe40003f26070 */
[----:B------:R-:W-:Y:S02]  /*abe0*/  ISETP.GT.AND.EX P0, PT, R25, R11, PT, P0 ;  /* 0x0000000b1900720c */ /* 0x000fe40003f04300 */
[----:B------:R-:W-:Y:S02]  /*abf0*/  ISETP.GE.AND.EX P1, PT, R26, RZ, PT, P1 ;  /* 0x000000ff1a00720c */ /* 0x000fe40003f26310 */
[----:B0-----:R-:W-:-:S05]  /*ac00*/  SEL R18, RZ, 0xffffffff, !P0 ;  /* 0xffffffffff127807 */ /* 0x001fca0004000000 */
[----:B------:R-:W-:-:S04]  /*ac10*/  @!P2 SEL R18, RZ, 0xffffffff, P1 ;  /* 0xffffffffff12a807 */ /* 0x000fc80000800000 */
[----:B------:R-:W-:-:S04]  /*ac20*/  LOP3.LUT R18, R18, 0x1, RZ, 0xc0, !PT ;  /* 0x0000000112127812 */ /* 0x000fc800078ec0ff */
[----:B------:R-:W-:Y:S02]  /*ac30*/  ISETP.NE.U32.AND P0, PT, R18, 0x1, PT ;  /* 0x000000011200780c */ /* 0x000fe40003f05070 */
[----:B------:R-:W-:Y:S02]  /*ac40*/  IADD3 R18, R23, c[0x0][0x184], RZ ;  /* 0x0000610017127a10 */ /* 0x000fe40007ffe0ff */
[----:B------:R-:W-:Y:S02]  /*ac50*/  SEL R4, R4, R10, !P0 ;  /* 0x0000000a04047207 */ /* 0x000fe40004000000 */
[----:B------:R-:W-:Y:S02]  /*ac60*/  ISETP.GE.U32.AND P1, PT, R18, c[0x0][0x17c], PT ;  /* 0x00005f0012007a0c */ /* 0x000fe40003f26070 */
[----:B------:R-:W-:Y:S02]  /*ac70*/  SEL R25, R25, R11, !P0 ;  /* 0x0000000b19197207 */ /* 0x000fe40004000000 */
[----:B------:R-:W-:-:S02]  /*ac80*/  SEL R27, R27, R23, !P0 ;  /* 0x000000171b1b7207 */ /* 0x000fc40004000000 */
[----:B------:R-:W-:-:S07]  /*ac90*/  SEL R26, R26, RZ, !P0 ;  /* 0x000000ff1a1a7207 */ /* 0x000fce0004000000 */
[----:B------:R-:W-:Y:S05]  /*aca0*/  @P1 BRA `(.L_x_2884) ;  /* 0x0000030000001947 */ /* 0x000fea0003800000 */
[CC--:B------:R-:W-:Y:S02]  /*acb0*/  ISETP.NE.U32.AND P2, PT, R24.reuse, R12.reuse, PT ;  /* 0x0000000c1800720c */ /* 0x0c0fe40003f45070 */
[----:B------:R-:W-:Y:S02]  /*acc0*/  ISETP.GT.U32.AND P0, PT, R24, R12, PT ;  /* 0x0000000c1800720c */ /* 0x000fe40003f04070 */
[-C--:B------:R-:W-:Y:S02]  /*acd0*/  ISETP.NE.AND.EX P2, PT, R21, R13.reuse, PT, P2 ;  /* 0x0000000d1500720c */ /* 0x080fe40003f45320 */
[----:B------:R-:W-:Y:S02]  /*ace0*/  ISETP.GE.U32.AND P1, PT, R5, R18, PT ;  /* 0x000000120500720c */ /* 0x000fe40003f26070 */
[----:B------:R-:W-:Y:S02]  /*acf0*/  ISETP.GT.AND.EX P0, PT, R21, R13, PT, P0 ;  /* 0x0000000d1500720c */ /* 0x000fe40003f04300 */
[----:B------:R-:W-:-:S02]  /*ad00*/  ISETP.GE.AND.EX P1, PT, R22, RZ, PT, P1 ;  /* 0x000000ff1600720c */ /* 0x000fc40003f26310 */
[----:B------:R-:W-:-:S05]  /*ad10*/  SEL R10, RZ, 0xffffffff, !P0 ;  /* 0xffffffffff0a7807 */ /* 0x000fca0004000000 */
[----:B------:R-:W-:-:S04]  /*ad20*/  @!P2 SEL R10, RZ, 0xffffffff, P1 ;  /* 0xffffffffff0aa807 */ /* 0x000fc80000800000 */
[----:B------:R-:W-:-:S04]  /*ad30*/  LOP3.LUT R10, R10, 0x1, RZ, 0xc0, !PT ;  /* 0x000000010a0a7812 */ /* 0x000fc800078ec0ff */
[----:B------:R-:W-:-:S04]  /*ad40*/  ISETP.NE.U32.AND P0, PT, R10, 0x1, PT ;  /* 0x000000010a00780c */ /* 0x000fc80003f05070 */
[----:B------:R-:W-:Y:S02]  /*ad50*/  SEL R24, R24, R12, !P0 ;  /* 0x0000000c18187207 */ /* 0x000fe40004000000 */
[----:B------:R-:W-:Y:S02]  /*ad60*/  IADD3 R12, R18, c[0x0][0x184], RZ ;  /* 0x00006100120c7a10 */ /* 0x000fe40007ffe0ff */
[----:B------:R-:W-:Y:S02]  /*ad70*/  SEL R21, R21, R13, !P0 ;  /* 0x0000000d15157207 */ /* 0x000fe40004000000 */
[----:B------:R-:W-:Y:S02]  /*ad80*/  ISETP.GE.U32.AND P1, PT, R12, c[0x0][0x17c], PT ;  /* 0x00005f000c007a0c */ /* 0x000fe40003f26070 */
[----:B------:R-:W-:Y:S02]  /*ad90*/  SEL R5, R5, R18, !P0 ;  /* 0x0000001205057207 */ /* 0x000fe40004000000 */
[----:B------:R-:W-:-:S09]  /*ada0*/  SEL R22, R22, RZ, !P0 ;  /* 0x000000ff16167207 */ /* 0x000fd20004000000 */
[----:B------:R-:W-:Y:S05]  /*adb0*/  @P1 BRA `(.L_x_2884) ;  /* 0x000001f000001947 */ /* 0x000fea0003800000 */
[CC--:B------:R-:W-:Y:S02]  /*adc0*/  ISETP.NE.U32.AND P2, PT, R20.reuse, R14.reuse, PT ;  /* 0x0000000e1400720c */ /* 0x0c0fe40003f45070 */
[----:B------:R-:W-:Y:S02]  /*add0*/  ISETP.GT.U32.AND P0, PT, R20, R14, PT ;  /* 0x0000000e1400720c */ /* 0x000fe40003f04070 */
[-C--:B------:R-:W-:Y:S02]  /*ade0*/  ISETP.NE.AND.EX P2, PT, R7, R15.reuse, PT, P2 ;  /* 0x0000000f0700720c */ /* 0x080fe40003f45320 */
        /* <DEDUP_REMOVED lines=20> */
[----:B------:R-:W-:-:S05]  /*af30*/  SEL R10, RZ, 0xffffffff, !P0 ;  /* 0xffffffffff0a7807 */ /* 0x000fca0004000000 */
[----:B------:R-:W-:-:S04]  /*af40*/  @!P2 SEL R10, RZ, 0xffffffff, P1 ;  /* 0xffffffffff0aa807 */ /* 0x000fc80000800000 */
[----:B------:R-:W-:-:S04]  /*af50*/  LOP3.LUT R10, R10, 0x1, RZ, 0xc0, !PT ;  /* 0x000000010a0a7812 */ /* 0x000fc800078ec0ff */
[----:B------:R-:W-:-:S04]  /*af60*/  ISETP.NE.U32.AND P0, PT, R10, 0x1, PT ;  /* 0x000000010a00780c */ /* 0x000fc80003f05070 */
[----:B------:R-:W-:Y:S02]  /*af70*/  SEL R6, R6, R16, !P0 ;  /* 0x0000001006067207 */ /* 0x000fe40004000000 */
[----:B------:R-:W-:Y:S02]  /*af80*/  SEL R2, R2, R17, !P0 ;  /* 0x0000001102027207 */ /* 0x000fe40004000000 */
[----:B------:R-:W-:Y:S02]  /*af90*/  SEL R0, R0, R11, !P0 ;  /* 0x0000000b00007207 */ /* 0x000fe40004000000 */
[----:B------:R-:W-:Y:S02]  /*afa0*/  SEL R3, R3, RZ, !P0 ;  /* 0x000000ff03037207 */ /* 0x000fe40004000000 */
.L_x_2884:
[----:B------:R-:W-:Y:S05]  /*afb0*/  BSYNC B1 ;  /* 0x0000000000017941 */ /* 0x000fea0003800000 */
.L_x_2883:
[CC--:B------:R-:W-:Y:S02]  /*afc0*/  ISETP.NE.U32.AND P2, PT, R4.reuse, R24.reuse, PT ;  /* 0x000000180400720c */ /* 0x0c0fe40003f45070 */
[----:B------:R-:W-:Y:S02]  /*afd0*/  ISETP.GT.U32.AND P0, PT, R4, R24, PT ;  /* 0x000000180400720c */ /* 0x000fe40003f04070 */
[----:B------:R-:W-:-:S02]  /*afe0*/  ISETP.NE.AND.EX P2, PT, R25, R21, PT, P2 ;  /* 0x000000151900720c */ /* 0x000fc40003f45320 */
[----:B------:R-:W-:Y:S02]  /*aff0*/  ISETP.GE.U32.AND P1, PT, R27, R5, PT ;  /* 0x000000051b00720c */ /* 0x000fe40003f26070 */
[----:B------:R-:W-:Y:S02]  /*b000*/  ISETP.GT.AND.EX P0, PT, R25, R21, PT, P0 ;  /* 0x000000151900720c */ /* 0x000fe40003f04300 */
[----:B------:R-:W-:Y:S02]  /*b010*/  ISETP.GE.AND.EX P1, PT, R26, R22, PT, P1 ;  /* 0x000000161a00720c */ /* 0x000fe40003f26310 */
[----:B-----5:R-:W-:-:S05]  /*b020*/  SEL R10, RZ, 0xffffffff, !P0 ;  /* 0xffffffffff0a7807 */ /* 0x020fca0004000000 */
[----:B------:R-:W-:-:S04]  /*b030*/  @!P2 SEL R10, RZ, 0xffffffff, P1 ;  /* 0xffffffffff0aa807 */ /* 0x000fc80000800000 */
[----:B------:R-:W-:-:S04]  /*b040*/  LOP3.LUT R10, R10, 0x1, RZ, 0xc0, !PT ;  /* 0x000000010a0a7812 */ /* 0x000fc800078ec0ff */
[----:B------:R-:W-:-:S04]  /*b050*/  ISETP.NE.U32.AND P2, PT, R10, 0x1, PT ;  /* 0x000000010a00780c */ /* 0x000fc80003f45070 */
[----:B------:R-:W-:Y:S02]  /*b060*/  SEL R13, R4, R24, !P2 ;  /* 0x00000018040d7207 */ /* 0x000fe40005000000 */
[----:B------:R-:W-:Y:S02]  /*b070*/  SEL R12, R25, R21, !P2 ;  /* 0x00000015190c7207 */ /* 0x000fe40005000000 */
[-C--:B------:R-:W-:Y:S02]  /*b080*/  ISETP.NE.U32.AND P1, PT, R13, R20.reuse, PT ;  /* 0x000000140d00720c */ /* 0x080fe40003f25070 */
        /* <DEDUP_REMOVED lines=30> */
.L_x_2859:
[----:B------:R-:W-:Y:S01]  /*b270*/  IMAD.MOV.U32 R0, RZ, RZ, c[0x0][0x184] ;  /* 0x00006100ff007624 */ /* 0x000fe200078e00ff */
[----:B------:R-:W-:Y:S01]  /*b280*/  BSSY B1, `(.L_x_2885) ;  /* 0x000006c000017945 */ /* 0x000fe20003800000 */
[--C-:B------:R-:W-:Y:S01]  /*b290*/  IMAD.MOV.U32 R23, RZ, RZ, R8.reuse ;  /* 0x000000ffff177224 */ /* 0x100fe200078e0008 */
[----:B------:R-:W-:Y:S01]  /*b2a0*/  MOV R7, c[0x0][0x16c] ;  /* 0x00005b0000077a02 */ /* 0x000fe20000000f00 */
[----:B------:R-:W-:Y:S01]  /*b2b0*/  IMAD R0, R0, 0x3, R8 ;  /* 0x0000000300007824 */ /* 0x000fe200078e0208 */
[----:B------:R-:W-:Y:S01]  /*b2c0*/  MOV R27, c[0x0][0x170] ;  /* 0x00005c00001b7a02 */ /* 0x000fe20000000f00 */
[----:B------:R-:W-:-:S02]  /*b2d0*/  IMAD.MOV.U32 R5, RZ, RZ, c[0x0][0x168] ;  /* 0x00005a00ff057624 */ /* 0x000fc400078e00ff */
[----:B------:R-:W-:Y:S01]  /*b2e0*/  IMAD.MOV.U32 R2, RZ, RZ, c[0x0][0x16c] ;  /* 0x00005b00ff027624 */ /* 0x000fe200078e00ff */
[----:B------:R-:W-:Y:S01]  /*b2f0*/  ISETP.GE.U32.AND P0, PT, R0, c[0x0][0x17c], PT ;  /* 0x00005f0000007a0c */ /* 0x000fe20003f06070 */
        /* <DEDUP_REMOVED lines=26> */
.L_x_2887:
[----:B------:R-:W-:-:S06]  /*b4a0*/  IMAD.WIDE.U32 R10, R23, 0x8, R18 ;  /* 0x00000008170a7825 */ /* 0x000fcc00078e0012 */
[----:B------:R-:W2:Y:S01]  /*b4b0*/  LDG.E.64 R10, [R10.64] ;  /* 0x000000240a0a7981 */ /* 0x000ea2000c1e1b00 */
[----:B------:R-:W-:-:S05]  /*b4c0*/  IADD3 R17, R23, c[0x0][0x184], RZ ;  /* 0x0000610017117a10 */ /* 0x000fca0007ffe0ff */
        /* <DEDUP_REMOVED lines=18> */
[----:B------:R-:W-:Y:S01]  /*b5f0*/  IMAD.WIDE.U32 R14, R29, 0x8, R18 ;  /* 0x000000081d0e7825 */ /* 0x000fe200078e0012 */
[----:B------:R-:W-:-:S04]  /*b600*/  ISETP.GT.U32.AND P0, PT, R20, R12, PT ;  /* 0x0000000c1400720c */ /* 0x000fc80003f04070 */
[----:B------:R-:W-:Y:S01]  /*b610*/  ISETP.GT.AND.EX P0, PT, R21, R13, PT, P0 ;  /* 0x0000000d1500720c */ /* 0x000fe20003f04300 */
[----:B------:R-:W2:Y:S01]  /*b620*/  LDG.E.64 R14, [R14.64] ;  /* 0x000000240e0e7981 */ /* 0x000ea2000c1e1b00 */
[----:B------:R-:W-:Y:S02]  /*b630*/  SEL R16, RZ, 0xffffffff, P2 ;  /* 0xffffffffff107807 */ /* 0x000fe40001000000 */
[----:B------:R-:W-:Y:S01]  /*b640*/  SEL R27, R27, R23, !P3 ;  /* 0x000000171b1b7207 */ /* 0x000fe20005800000 */
[----:B------:R-:W-:Y:S01]  /*b650*/  IMAD.MOV.U32 R23, RZ, RZ, R17 ;  /* 0x000000ffff177224 */ /* 0x000fe200078e0011 */
[----:B------:R-:W-:-:S04]  /*b660*/  @P1 SEL R16, RZ, 0xffffffff, !P0 ;  /* 0xffffffffff101807 */ /* 0x000fc80004000000 */
[----:B------:R-:W-:-:S04]  /*b670*/  LOP3.LUT R16, R16, 0x1, RZ, 0xc0, !PT ;  /* 0x0000000110107812 */ /* 0x000fc800078ec0ff */
[----:B------:R-:W-:Y:S01]  /*b680*/  ISETP.NE.U32.AND P4, PT, R16, 0x1, PT ;  /* 0x000000011000780c */ /* 0x000fe20003f85070 */
[----:B------:R-:W-:-:S06]  /*b690*/  IMAD.WIDE.U32 R16, R28, 0x8, R18 ;  /* 0x000000081c107825 */ /* 0x000fcc00078e0012 */
[----:B------:R-:W3:Y:S01]  /*b6a0*/  LDG.E.64 R16, [R16.64] ;  /* 0x0000002410107981 */ /* 0x000ee2000c1e1b00 */
[----:B------:R-:W-:Y:S02]  /*b6b0*/  ISETP.GE.U32.AND P2, PT, R9, R29, PT ;  /* 0x0000001d0900720c */ /* 0x000fe40003f46070 */
[----:B------:R-:W-:Y:S02]  /*b6c0*/  SEL R3, R3, R23, !P4 ;  /* 0x0000001703037207 */ /* 0x000fe40006000000 */
[----:B------:R-:W-:Y:S02]  /*b6d0*/  ISETP.GE.AND.EX P2, PT, R22, RZ, PT, P2 ;  /* 0x000000ff1600720c */ /* 0x000fe40003f46320 */
[----:B------:R-:W-:Y:S02]  /*b6e0*/  SEL R4, R4, RZ, !P3 ;  /* 0x000000ff04047207 */ /* 0x000fe40005800000 */
[----:B------:R-:W-:Y:S02]  /*b6f0*/  SEL R23, RZ, 0xffffffff, P2 ;  /* 0xffffffffff177807 */ /* 0x000fe40001000000 */
[----:B------:R-:W-:-:S02]  /*b700*/  ISETP.GE.U32.AND P2, PT, R0, R28, PT ;  /* 0x0000001c0000720c */ /* 0x000fc40003f46070 */
[----:B------:R-:W-:Y:S02]  /*b710*/  SEL R24, R24, R10, !P3 ;  /* 0x0000000a18187207 */ /* 0x000fe40005800000 */
[----:B------:R-:W-:Y:S02]  /*b720*/  ISETP.GE.AND.EX P2, PT, R8, RZ, PT, P2 ;  /* 0x000000ff0800720c */ /* 0x000fe40003f46320 */
[----:B------:R-:W-:Y:S02]  /*b730*/  SEL R25, R25, R11, !P3 ;  /* 0x0000000b19197207 */ /* 0x000fe40005800000 */
[----:B------:R-:W-:Y:S02]  /*b740*/  SEL R26, R26, RZ, !P4 ;  /* 0x000000ff1a1a7207 */ /* 0x000fe40006000000 */
[----:B------:R-:W-:Y:S02]  /*b750*/  SEL R20, R20, R12, !P4 ;  /* 0x0000000c14147207 */ /* 0x000fe40006000000 */
[----:B------:R-:W-:-:S02]  /*b760*/  SEL R21, R21, R13, !P4 ;  /* 0x0000000d15157207 */ /* 0x000fc40006000000 */
[CC--:B--2---:R-:W-:Y:S02]  /*b770*/  ISETP.NE.U32.AND P1, PT, R6.reuse, R14.reuse, PT ;  /* 0x0000000e0600720c */ /* 0x0c4fe40003f25070 */
[----:B------:R-:W-:Y:S02]  /*b780*/  ISETP.GT.U32.AND P0, PT, R6, R14, PT ;  /* 0x0000000e0600720c */ /* 0x000fe40003f04070 */
[CC--:B------:R-:W-:Y:S02]  /*b790*/  ISETP.NE.AND.EX P1, PT, R7.reuse, R15.reuse, PT, P1 ;  /* 0x0000000f0700720c */ /* 0x0c0fe40003f25310 */
[----:B------:R-:W-:-:S11]  /*b7a0*/  ISETP.GT.AND.EX P0, PT, R7, R15, PT, P0 ;  /* 0x0000000f0700720c */ /* 0x000fd60003f04300 */
[----:B------:R-:W-:Y:S02]  /*b7b0*/  @P1 SEL R23, RZ, 0xffffffff, !P0 ;  /* 0xffffffffff171807 */ /* 0x000fe40004000000 */
[CC--:B---3--:R-:W-:Y:S02]  /*b7c0*/  ISETP.NE.U32.AND P0, PT, R5.reuse, R16.reuse, PT ;  /* 0x000000100500720c */ /* 0x0c8fe40003f05070 */
[----:B------:R-:W-:Y:S02]  /*b7d0*/  ISETP.GT.U32.AND P1, PT, R5, R16, PT ;  /* 0x000000100500720c */ /* 0x000fe40003f24070 */
[CC--:B------:R-:W-:Y:S02]  /*b7e0*/  ISETP.NE.AND.EX P0, PT, R2.reuse, R17.reuse, PT, P0 ;  /* 0x000000110200720c */ /* 0x0c0fe40003f05300 */
[----:B------:R-:W-:Y:S02]  /*b7f0*/  LOP3.LUT R23, R23, 0x1, RZ, 0xc0, !PT ;  /* 0x0000000117177812 */ /* 0x000fe400078ec0ff */
[----:B------:R-:W-:-:S02]  /*b800*/  ISETP.GT.AND.EX P1, PT, R2, R17, PT, P1 ;  /* 0x000000110200720c */ /* 0x000fc40003f24310 */
[----:B------:R-:W-:Y:S02]  /*b810*/  ISETP.NE.U32.AND P5, PT, R23, 0x1, PT ;  /* 0x000000011700780c */ /* 0x000fe40003fa5070 */
[----:B------:R-:W-:Y:S02]  /*b820*/  SEL R23, RZ, 0xffffffff, P2 ;  /* 0xffffffffff177807 */ /* 0x000fe40001000000 */
[----:B------:R-:W-:Y:S01]  /*b830*/  SEL R9, R9, R29, !P5 ;  /* 0x0000001d09097207 */ /* 0x000fe20006800000 */
[----:B------:R-:W-:Y:S01]  /*b840*/  IMAD.MOV.U32 R29, RZ, RZ, c[0x0][0x184] ;  /* 0x00006100ff1d7624 */ /* 0x000fe200078e00ff */
[----:B------:R-:W-:Y:S02]  /*b850*/  SEL R22, R22, RZ, !P5 ;  /* 0x000000ff16167207 */ /* 0x000fe40006800000 */
[----:B------:R-:W-:Y:S02]  /*b860*/  @P0 SEL R23, RZ, 0xffffffff, !P1 ;  /* 0xffffffffff170807 */ /* 0x000fe40004800000 */
[----:B------:R-:W-:-:S02]  /*b870*/  SEL R6, R6, R14, !P5 ;  /* 0x0000000e06067207 */ /* 0x000fc40006800000 */
[----:B------:R-:W-:Y:S02]  /*b880*/  LOP3.LUT R23, R23, 0x1, RZ, 0xc0, !PT ;  /* 0x0000000117177812 */ /* 0x000fe400078ec0ff */
[----:B------:R-:W-:Y:S02]  /*b890*/  SEL R7, R7, R15, !P5 ;  /* 0x0000000f07077207 */ /* 0x000fe40006800000 */
[----:B------:R-:W-:Y:S02]  /*b8a0*/  ISETP.NE.U32.AND P0, PT, R23, 0x1, PT ;  /* 0x000000011700780c */ /* 0x000fe40003f05070 */
[----:B------:R-:W-:Y:S02]  /*b8b0*/  IADD3 R23, R28, c[0x0][0x184], RZ ;  /* 0x000061001c177a10 */ /* 0x000fe40007ffe0ff */
[----:B------:R-:W-:Y:S02]  /*b8c0*/  SEL R0, R0, R28, !P0 ;  /* 0x0000001c00007207 */ /* 0x000fe40004000000 */
[----:B------:R-:W-:Y:S01]  /*b8d0*/  SEL R8, R8, RZ, !P0 ;  /* 0x000000ff08087207 */ /* 0x000fe20004000000 */
[----:B------:R-:W-:Y:S01]  /*b8e0*/  IMAD R28, R29, 0x3, R23 ;  /* 0x000000031d1c7824 */ /* 0x000fe200078e0217 */
[----:B------:R-:W-:-:S02]  /*b8f0*/  SEL R5, R5, R16, !P0 ;  /* 0x0000001005057207 */ /* 0x000fc40004000000 */
[----:B------:R-:W-:Y:S02]  /*b900*/  SEL R2, R2, R17, !P0 ;  /* 0x0000001102027207 */ /* 0x000fe40004000000 */
[----:B------:R-:W-:-:S13]  /*b910*/  ISETP.GE.U32.AND P1, PT, R28, c[0x0][0x17c], PT ;  /* 0x00005f001c007a0c */ /* 0x000fda0003f26070 */
[----:B------:R-:W-:Y:S05]  /*b920*/  @!P1 BRA `(.L_x_2887) ;  /* 0xfffffb7000009947 */ /* 0x000fea000383ffff */
[----:B------:R-:W-:Y:S05]  /*b930*/  BSYNC B2 ;  /* 0x0000000000027941 */ /* 0x000fea0003800000 */
.L_x_2886:
[----:B------:R-:W-:Y:S05]  /*b940*/  BSYNC B1 ;  /* 0x0000000000017941 */ /* 0x000fea0003800000 */
.L_x_2885:
[----:B------:R-:W-:Y:S01]  /*b950*/  ISETP.GE.U32.AND P1, PT, R23, c[0x0][0x17c], PT ;  /* 0x00005f0017007a0c */ /* 0x000fe20003f26070 */
[----:B------:R-:W-:-:S12]  /*b960*/  BSSY B1, `(.L_x_2888) ;  /* 0x0000012000017945 */ /* 0x000fd80003800000 */
[----:B------:R-:W-:Y:S05]  /*b970*/  @P1 BRA `(.L_x_2889) ;  /* 0x0000010000001947 */ /* 0x000fea0003800000 */
[----:B------:R-:W-:-:S06]  /*b980*/  IMAD.WIDE.U32 R10, R23, 0x8, R18 ;  /* 0x00000008170a7825 */ /* 0x000fcc00078e0012 */
        /* <DEDUP_REMOVED lines=15> */
.L_x_2889:
[----:B------:R-:W-:Y:S05]  /*ba80*/  BSYNC B1 ;  /* 0x0000000000017941 */ /* 0x000fea0003800000 */
.L_x_2888:
[----:B------:R-:W-:Y:S01]  /*ba90*/  BSSY B1, `(.L_x_2890) ;  /* 0x0000043000017945 */ /* 0x000fe20003800000 */
[----:B------:R-:W-:Y:S05]  /*baa0*/  @P1 BRA `(.L_x_2891) ;  /* 0x0000041000001947 */ /* 0x000fea0003800000 */
[CC--:B-----5:R-:W-:Y:S02]  /*bab0*/  ISETP.NE.U32.AND P2, PT, R24.reuse, R10.reuse, PT ;  /* 0x0000000a1800720c */ /* 0x0e0fe40003f45070 */
[----:B------:R-:W-:Y:S02]  /*bac0*/  ISETP.GT.U32.AND P0, PT, R24, R10, PT ;  /* 0x0000000a1800720c */ /* 0x000fe40003f04070 */
[----:B------:R-:W-:Y:S02]  /*bad0*/  ISETP.NE.AND.EX P2, PT, R25, R11, PT, P2 ;  /* 0x0000000b1900720c */ /* 0x000fe40003f45320 */
[----:B------:R-:W-:Y:S02]  /*bae0*/  ISETP.GE.U32.AND P1, PT, R27, R23, PT ;  /* 0x000000171b00720c */ /* 0x000fe40003f26070 */
[----:B------:R-:W-:Y:S02]  /*baf0*/  ISETP.GT.AND.EX P0, PT, R25, R11, PT, P0 ;  /* 0x0000000b1900720c */ /* 0x000fe40003f04300 */
[----:B------:R-:W-:-:S02]  /*bb00*/  ISETP.GE.AND.EX P1, PT, R4, RZ, PT, P1 ;  /* 0x000000ff0400720c */ /* 0x000fc40003f26310 */
        /* <DEDUP_REMOVED lines=59> */
.L_x_2891:
[----:B------:R-:W-:Y:S05]  /*bec0*/  BSYNC B1 ;  /* 0x0000000000017941 */ /* 0x000fea0003800000 */
.L_x_2890:
        /* <DEDUP_REMOVED lines=41> */
[----:B------:R-:W-:Y:S02]  /*c160*/  SEL R22, R11, R2, !P0 ;  /* 0x000000020b167207 */ /* 0x000fe40004000000 */
.L_x_2844:
[----:B------:R-:W-:Y:S05]  /*c170*/  BSYNC B0 ;  /* 0x0000000000007941 */ /* 0x000fea0003800000 */
.L_x_2843:
[----:B------:R-:W-:-:S13]  /*c180*/  ISETP.NE.AND P0, PT, RZ, c[0x0][0x194], PT ;  /* 0x00006500ff007a0c */ /* 0x000fda0003f05270 */
[----:B------:R-:W-:Y:S05]  /*c190*/  @!P0 BRA `(.L_x_2892) ;  /* 0x000002f000008947 */ /* 0x000fea0003800000 */
[----:B------:R-:W1:Y:S01]  /*c1a0*/  S2R R4, SR_TID.X ;  /* 0x0000000000047919 */ /* 0x000e620000002100 */
[----:B------:R-:W-:Y:S01]  /*c1b0*/  IMAD.MOV.U32 R8, RZ, RZ, R5 ;  /* 0x000000ffff087224 */ /* 0x000fe200078e0005 */
[----:B------:R-:W-:Y:S01]  /*c1c0*/  MOV R10, R0 ;  /* 0x00000000000a7202 */ /* 0x000fe20000000f00 */
[----:B------:R-:W-:Y:S01]  /*c1d0*/  IMAD.MOV.U32 R9, RZ, RZ, R22 ;  /* 0x000000ffff097224 */ /* 0x000fe200078e0016 */
[----:B------:R-:W1:Y:S01]  /*c1e0*/  S2R R2, SR_TID.Y ;  /* 0x0000000000027919 */ /* 0x000e620000002200 */
[----:B------:R-:W-:Y:S01]  /*c1f0*/  IMAD.MOV.U32 R11, RZ, RZ, R3 ;  /* 0x000000ffff0b7224 */ /* 0x000fe200078e0003 */
[----:B------:R-:W-:Y:S02]  /*c200*/  ULDC UR4, c[0x0][0x4] ;  /* 0x0000010000047ab9 */ /* 0x000fe40000000800 */
[----:B------:R-:W-:-:S06]  /*c210*/  USHF.R.U32.HI UR4, URZ, 0x1, UR4 ;  /* 0x000000013f047899 */ /* 0x000fcc0008011604 */
[----:B------:R-:W-:Y:S01]  /*c220*/  ISETP.NE.AND P0, PT, RZ, UR4, PT ;  /* 0x00000004ff007c0c */ /* 0x000fe2000bf05270 */
[----:B-1----:R-:W-:-:S05]  /*c230*/  IMAD R7, R2, c[0x0][0x0], R4 ;  /* 0x0000000002077a24 */ /* 0x002fca00078e0204 */
[----:B------:R1:W-:Y:S07]  /*c240*/  STS.128 [R7.X16+0x10], R8 ;  /* 0x0000100807007388 */ /* 0x0003ee000000cc00 */
[----:B------:R-:W-:Y:S05]  /*c250*/  @!P0 BRA `(.L_x_2892) ;  /* 0x0000023000008947 */ /* 0x000fea0003800000 */
[----:B------:R-:W-:Y:S02]  /*c260*/  IMAD.U32 R2, RZ, RZ, UR4 ;  /* 0x00000004ff027e24 */ /* 0x000fe4000f8e00ff */
.L_x_2895:
[----:B------:R-:W2:Y:S01]  /*c270*/  S2R R4, SR_TID.Y ;  /* 0x0000000000047919 */ /* 0x000ea20000002200 */
[----:B------:R-:W-:Y:S03]  /*c280*/  BSSY B0, `(.L_x_2893) ;  /* 0x000001e000007945 */ /* 0x000fe60003800000 */
[----:B------:R-:W-:Y:S01]  /*c290*/  BAR.SYNC.DEFER_BLOCKING 0x0 ;  /* 0x0000000000007b1d */ /* 0x000fe20000010000 */
[----:B------:R-:W-:Y:S01]  /*c2a0*/  ISETP.GT.AND P3, PT, R2, 0x1, PT ;  /* 0x000000010200780c */ /* 0x000fe20003f64270 */
[----:B-12---:R-:W-:-:S05]  /*c2b0*/  IMAD.IADD R8, R4, 0x1, R2 ;  /* 0x0000000104087824 */ /* 0x006fca00078e0202 */
[----:B------:R-:W-:-:S04]  /*c2c0*/  ISETP.GE.U32.AND P0, PT, R8, c[0x0][0x4], PT ;  /* 0x0000010008007a0c */ /* 0x000fc80003f06070 */
[----:B------:R-:W-:Y:S02]  /*c2d0*/  ISETP.GE.U32.OR P0, PT, R4, R2, P0 ;  /* 0x000000020400720c */ /* 0x000fe40000706470 */
[----:B------:R-:W-:-:S11]  /*c2e0*/  SHF.R.S32.HI R4, RZ, 0x1, R2 ;  /* 0x00000001ff047819 */ /* 0x000fd60000011402 */
[----:B------:R-:W-:Y:S05]  /*c2f0*/  @P0 BRA `(.L_x_2894) ;  /* 0x0000016000000947 */ /* 0x000fea0003800000 */
[----:B------:R-:W1:Y:S02]  /*c300*/  S2R R6, SR_TID.X ;  /* 0x0000000000067919 */ /* 0x000e640000002100 */
[----:B-1----:R-:W-:-:S06]  /*c310*/  IMAD R8, R8, c[0x0][0x0], R6 ;  /* 0x0000000008087a24 */ /* 0x002fcc00078e0206 */
[----:B------:R-:W1:Y:S02]  /*c320*/  LDS.128 R8, [R8.X16+0x10] ;  /* 0x0000100008087984 */ /* 0x000e64000000cc00 */
[CC--:B-1----:R-:W-:Y:S02]  /*c330*/  ISETP.NE.U32.AND P1, PT, R5.reuse, R8.reuse, PT ;  /* 0x000000080500720c */ /* 0x0c2fe40003f25070 */
[----:B------:R-:W-:Y:S02]  /*c340*/  ISETP.GT.U32.AND P0, PT, R5, R8, PT ;  /* 0x000000080500720c */ /* 0x000fe40003f04070 */
[-C--:B------:R-:W-:Y:S02]  /*c350*/  ISETP.NE.AND.EX P1, PT, R22, R9.reuse, PT, P1 ;  /* 0x000000091600720c */ /* 0x080fe40003f25310 */
[----:B------:R-:W-:Y:S02]  /*c360*/  ISETP.GE.U32.AND P2, PT, R0, R10, PT ;  /* 0x0000000a0000720c */ /* 0x000fe40003f46070 */
[----:B------:R-:W-:-:S02]  /*c370*/  ISETP.GT.AND.EX P0, PT, R22, R9, PT, P0 ;  /* 0x000000091600720c */ /* 0x000fc40003f04300 */
        /* <DEDUP_REMOVED lines=8> */
[----:B------:R-:W-:Y:S01]  /*c400*/  IMAD.MOV.U32 R8, RZ, RZ, R5 ;  /* 0x000000ffff087224 */ /* 0x000fe200078e0005 */
[----:B------:R-:W-:Y:S01]  /*c410*/  SEL R22, R22, R9, !P0 ;  /* 0x0000000916167207 */ /* 0x000fe20004000000 */
[----:B------:R-:W-:Y:S02]  /*c420*/  IMAD.MOV.U32 R10, RZ, RZ, R0 ;  /* 0x000000ffff0a7224 */ /* 0x000fe400078e0000 */
[----:B------:R-:W-:Y:S01]  /*c430*/  IMAD.MOV.U32 R11, RZ, RZ, R3 ;  /* 0x000000ffff0b7224 */ /* 0x000fe200078e0003 */
[----:B------:R-:W-:-:S05]  /*c440*/  MOV R9, R22 ;  /* 0x0000001600097202 */ /* 0x000fca0000000f00 */
[----:B------:R1:W-:Y:S02]  /*c450*/  STS.128 [R7.X16+0x10], R8 ;  /* 0x0000100807007388 */ /* 0x0003e4000000cc00 */
.L_x_2894:
[----:B------:R-:W-:Y:S05]  /*c460*/  BSYNC B0 ;  /* 0x0000000000007941 */ /* 0x000fea0003800000 */
.L_x_2893:
[----:B------:R-:W-:Y:S01]  /*c470*/  IMAD.MOV.U32 R2, RZ, RZ, R4 ;  /* 0x000000ffff027224 */ /* 0x000fe200078e0004 */
[----:B------:R-:W-:Y:S05]  /*c480*/  @P3 BRA `(.L_x_2895) ;  /* 0xfffffde000003947 */ /* 0x000fea000383ffff */
.L_x_2892:
[----:B------:R-:W-:-:S13]  /*c490*/  ISETP.NE.AND P0, PT, RZ, c[0x0][0x190], PT ;  /* 0x00006400ff007a0c */ /* 0x000fda0003f05270 */
[----:B------:R-:W-:Y:S05]  /*c4a0*/  @!P0 BRA `(.L_x_2896) ;  /* 0x000004c000008947 */ /* 0x000fea0003800000 */
[----:B------:R-:W-:Y:S01]  /*c4b0*/  IMAD.MOV.U32 R4, RZ, RZ, c[0x0][0x0] ;  /* 0x00000000ff047624 */ /* 0x000fe200078e00ff */
[----:B------:R-:W-:-:S04]  /*c4c0*/  MOV R2, c[0x0][0x0] ;  /* 0x0000000000027a02 */ /* 0x000fc80000000f00 */
[----:B------:R-:W-:-:S13]  /*c4d0*/  ISETP.GT.AND P0, PT, R4, 0x20, PT ;  /* 0x000000200400780c */ /* 0x000fda0003f04270 */
[----:B------:R-:W-:Y:S05]  /*c4e0*/  @!P0 BRA `(.L_x_2897) ;  /* 0x000002f000008947 */ /* 0x000fea0003800000 */
[----:B-1----:R-:W1:Y:S01]  /*c4f0*/  S2R R8, SR_TID.X ;  /* 0x0000000000087919 */ /* 0x002e620000002100 */
[----:B------:R-:W-:Y:S01]  /*c500*/  IMAD.MOV.U32 R9, RZ, RZ, R22 ;  /* 0x000000ffff097224 */ /* 0x000fe200078e0016 */
[----:B------:R-:W-:Y:S01]  /*c510*/  LEA.HI R2, R4, c[0x0][0x0], RZ, 0x1 ;  /* 0x0000000004027a11 */ /* 0x000fe200078f08ff */
[----:B------:R-:W-:Y:S01]  /*c520*/  IMAD.MOV.U32 R10, RZ, RZ, R0 ;  /* 0x000000ffff0a7224 */ /* 0x000fe200078e0000 */
[----:B------:R-:W1:Y:S01]  /*c530*/  S2R R6, SR_TID.Y ;  /* 0x0000000000067919 */ /* 0x000e620000002200 */
[----:B------:R-:W-:Y:S01]  /*c540*/  IMAD.MOV.U32 R11, RZ, RZ, R3 ;  /* 0x000000ffff0b7224 */ /* 0x000fe200078e0003 */
[----:B------:R-:W-:Y:S01]  /*c550*/  SHF.R.S32.HI R4, RZ, 0x1, R2 ;  /* 0x00000001ff047819 */ /* 0x000fe20000011402 */
[----:B------:R-:W-:-:S03]  /*c560*/  HFMA2.MMA R2, -RZ, RZ, 0, 1.9073486328125e-06 ;  /* 0x00000020ff027435 */ /* 0x000fc600000001ff */
[----:B------:R-:W-:Y:S01]  /*c570*/  ISETP.GE.AND P0, PT, R4, 0x20, PT ;  /* 0x000000200400780c */ /* 0x000fe20003f06270 */
[----:B-1----:R-:W-:Y:S02]  /*c580*/  IMAD R7, R6, c[0x0][0x0], R8 ;  /* 0x0000000006077a24 */ /* 0x002fe400078e0208 */
[----:B------:R-:W-:-:S05]  /*c590*/  IMAD.MOV.U32 R8, RZ, RZ, R5 ;  /* 0x000000ffff087224 */ /* 0x000fca00078e0005 */
[----:B------:R1:W-:Y:S05]  /*c5a0*/  STS.128 [R7.X16+0x10], R8 ;  /* 0x0000100807007388 */ /* 0x0003ea000000cc00 */
[----:B------:R-:W-:Y:S05]  /*c5b0*/  @!P0 BRA `(.L_x_2897) ;  /* 0x0000022000008947 */ /* 0x000fea0003800000 */
[----:B------:R-:W-:Y:S02]  /*c5c0*/  LEA R13, R7, 0x10, 0x4 ;  /* 0x00000010070d7811 */ /* 0x000fe400078e20ff */
.L_x_2900:
[----:B------:R-:W2:Y:S01]  /*c5d0*/  S2R R6, SR_TID.X ;  /* 0x0000000000067919 */ /* 0x000ea20000002100 */
[----:B------:R-:W-:Y:S03]  /*c5e0*/  BSSY B0, `(.L_x_2898) ;  /* 0x000001b000007945 */ /* 0x000fe60003800000 */
[----:B------:R-:W-:Y:S01]  /*c5f0*/  BAR.SYNC.DEFER_BLOCKING 0x0 ;  /* 0x0000000000007b1d */ /* 0x000fe20000010000 */
[----:B--2---:R-:W-:-:S05]  /*c600*/  IMAD.IADD R2, R6, 0x1, R4 ;  /* 0x0000000106027824 */ /* 0x004fca00078e0204 */
[----:B------:R-:W-:-:S04]  /*c610*/  ISETP.GE.U32.AND P0, PT, R2, c[0x0][0x0], PT ;  /* 0x0000000002007a0c */ /* 0x000fc80003f06070 */
[----:B------:R-:W-:-:S13]  /*c620*/  ISETP.GE.U32.OR P0, PT, R6, R4, P0 ;  /* 0x000000040600720c */ /* 0x000fda0000706470 */
[----:B-1----:R-:W-:Y:S05]  /*c630*/  @P0 BRA `(.L_x_2899) ;  /* 0x0000015000000947 */ /* 0x002fea0003800000 */
[----:B-1----:R-:W-:-:S06]  /*c640*/  IMAD R8, R4, 0x10, R13 ;  /* 0x0000001004087824 */ /* 0x002fcc00078e020d */
[----:B------:R-:W1:Y:S02]  /*c650*/  LDS.128 R8, [R8] ;  /* 0x0000000008087984 */ /* 0x000e640000000c00 */
        /* <DEDUP_REMOVED lines=19> */
.L_x_2899:
[----:B------:R-:W-:Y:S05]  /*c790*/  BSYNC B0 ;  /* 0x0000000000007941 */ /* 0x000fea0003800000 */
.L_x_2898:
[----:B------:R-:W-:-:S04]  /*c7a0*/  SHF.R.S32.HI R4, RZ, 0x1, R4 ;  /* 0x00000001ff047819 */ /* 0x000fc80000011404 */
[----:B------:R-:W-:-:S13]  /*c7b0*/  ISETP.GE.AND P0, PT, R4, 0x20, PT ;  /* 0x000000200400780c */ /* 0x000fda0003f06270 */
[----:B------:R-:W-:Y:S05]  /*c7c0*/  @P0 BRA `(.L_x_2900) ;  /* 0xfffffe0000000947 */ /* 0x000fea000383ffff */
[----:B------:R-:W-:-:S04]  /*c7d0*/  IMAD.MOV.U32 R2, RZ, RZ, 0x20 ;  /* 0x00000020ff027424 */ /* 0x000fc800078e00ff */
.L_x_2897:
[----:B------:R-:W-:Y:S01]  /*c7e0*/  BAR.SYNC.DEFER_BLOCKING 0x0 ;  /* 0x0000000000007b1d */ /* 0x000fe20000010000 */
[----:B------:R-:W-:-:S13]  /*c7f0*/  ISETP.GE.AND P0, PT, R2, 0x2, PT ;  /* 0x000000020200780c */ /* 0x000fda0003f06270 */
[----:B------:R-:W-:Y:S05]  /*c800*/  @!P0 BRA `(.L_x_2896) ;  /* 0x0000016000008947 */ /* 0x000fea0003800000 */
[----:B-1----:R-:W-:-:S05]  /*c810*/  IMAD.MOV.U32 R7, RZ, RZ, 0x1 ;  /* 0x00000001ff077424 */ /* 0x002fca00078e00ff */
.L_x_2901:
[----:B------:R-:W1:Y:S04]  /*c820*/  SHFL.DOWN PT, R4, R5, R7, 0x1f ;  /* 0x08001f0705047589 */ /* 0x000e6800000e0000 */
[----:B------:R-:W2:Y:S04]  /*c830*/  SHFL.DOWN PT, R9, R22, R7, 0x1f ;  /* 0x08001f0716097589 */ /* 0x000ea800000e0000 */
[----:B------:R-:W3:Y:S04]  /*c840*/  SHFL.DOWN PT, R11, R0, R7, 0x1f ;  /* 0x08001f07000b7589 */ /* 0x000ee800000e0000 */
[----:B------:R4:W5:Y:S02]  /*c850*/  SHFL.DOWN PT, R6, R3, R7, 0x1f ;  /* 0x08001f0703067589 */ /* 0x00096400000e0000 */
[----:B----4-:R-:W-:Y:S01]  /*c860*/  IMAD.SHL.U32 R7, R7, 0x2, RZ ;  /* 0x0000000207077824 */ /* 0x010fe200078e00ff */
[----:B-1----:R-:W-:-:S02]  /*c870*/  ISETP.NE.U32.AND P1, PT, R5, R4, PT ;  /* 0x000000040500720c */ /* 0x002fc40003f25070 */
[----:B------:R-:W-:Y:S02]  /*c880*/  ISETP.GT.U32.AND P0, PT, R5, R4, PT ;  /* 0x000000040500720c */ /* 0x000fe40003f04070 */
[CC--:B--2---:R-:W-:Y:S02]  /*c890*/  ISETP.NE.AND.EX P1, PT, R22.reuse, R9.reuse, PT, P1 ;  /* 0x000000091600720c */ /* 0x0c4fe40003f25310 */
[----:B------:R-:W-:Y:S02]  /*c8a0*/  ISETP.GT.AND.EX P0, PT, R22, R9, PT, P0 ;  /* 0x000000091600720c */ /* 0x000fe40003f04300 */
[----:B---3--:R-:W-:Y:S02]  /*c8b0*/  ISETP.GE.U32.AND P2, PT, R0, R11, PT ;  /* 0x0000000b0000720c */ /* 0x008fe40003f46070 */
[----:B------:R-:W-:Y:S02]  /*c8c0*/  SEL R8, RZ, 0xffffffff, !P0 ;  /* 0xffffffffff087807 */ /* 0x000fe40004000000 */
[----:B-----5:R-:W-:-:S05]  /*c8d0*/  ISETP.GE.AND.EX P2, PT, R3, R6, PT, P2 ;  /* 0x000000060300720c */ /* 0x020fca0003f46320 */
[----:B------:R-:W-:Y:S02]  /*c8e0*/  @!P1 SEL R8, RZ, 0xffffffff, P2 ;  /* 0xffffffffff089807 */ /* 0x000fe40001000000 */
[----:B------:R-:W-:Y:S02]  /*c8f0*/  ISETP.GE.AND P1, PT, R7, R2, PT ;  /* 0x000000020700720c */ /* 0x000fe40003f26270 */
[----:B------:R-:W-:-:S04]  /*c900*/  LOP3.LUT R8, R8, 0x1, RZ, 0xc0, !PT ;  /* 0x0000000108087812 */ /* 0x000fc800078ec0ff */
[----:B------:R-:W-:-:S04]  /*c910*/  ISETP.NE.U32.AND P0, PT, R8, 0x1, PT ;  /* 0x000000010800780c */ /* 0x000fc80003f05070 */
[----:B------:R-:W-:Y:S02]  /*c920*/  SEL R5, R5, R4, !P0 ;  /* 0x0000000405057207 */ /* 0x000fe40004000000 */
[----:B------:R-:W-:Y:S02]  /*c930*/  SEL R22, R22, R9, !P0 ;  /* 0x0000000916167207 */ /* 0x000fe40004000000 */
[----:B------:R-:W-:Y:S02]  /*c940*/  SEL R0, R0, R11, !P0 ;  /* 0x0000000b00007207 */ /* 0x000fe40004000000 */
[----:B------:R-:W-:Y:S01]  /*c950*/  SEL R3, R3, R6, !P0 ;  /* 0x0000000603037207 */ /* 0x000fe20004000000 */
[----:B------:R-:W-:Y:S05]  /*c960*/  @!P1 BRA `(.L_x_2901) ;  /* 0xfffffeb000009947 */ /* 0x000fea000383ffff */
.L_x_2896:
[----:B------:R-:W-:Y:S01]  /*c970*/  ISETP.NE.AND P0, PT, RZ, c[0x0][0x34c], PT ;  /* 0x0000d300ff007a0c */ /* 0x000fe20003f05270 */
[----:B------:R-:W-:-:S12]  /*c980*/  HFMA2.MMA R2, -RZ, RZ, 0, 0 ;  /* 0x00000000ff027435 */ /* 0x000fd800000001ff */
[----:B------:R-:W-:Y:S05]  /*c990*/  @!P0 BRA `(.L_x_2902) ;  /* 0x00000cd000008947 */ /* 0x000fea0003800000 */
[----:B------:R-:W2:Y:S04]  /*c9a0*/  S2R R4, SR_TID.X ;  /* 0x0000000000047919 */ /* 0x000ea80000002100 */
[----:B------:R-:W3:Y:S04]  /*c9b0*/  S2R R2, SR_TID.Y ;  /* 0x0000000000027919 */ /* 0x000ee80000002200 */
[----:B-1----:R-:W1:Y:S01]  /*c9c0*/  S2R R8, SR_CTAID.X ;  /* 0x0000000000087919 */ /* 0x002e620000002500 */
[----:B--2---:R-:W-:-:S04]  /*c9d0*/  IMAD R4, R4, c[0x0][0x19c], RZ ;  /* 0x0000670004047a24 */ /* 0x004fc800078e02ff */
[----:B---3--:R-:W-:Y:S02]  /*c9e0*/  IMAD R9, R2, c[0x0][0x1a0], R4 ;  /* 0x0000680002097a24 */ /* 0x008fe400078e0204 */
[----:B------:R-:W-:Y:S02]  /*c9f0*/  IMAD.MOV.U32 R2, RZ, RZ, 0x1 ;  /* 0x00000001ff027424 */ /* 0x000fe400078e00ff */
[----:B-1----:R-:W-:Y:S02]  /*ca00*/  IMAD R9, R8, c[0x0][0x188], R9 ;  /* 0x0000620008097a24 */ /* 0x002fe400078e0209 */
        /* <DEDUP_REMOVED lines=198> */
.L_x_2902:
[----:B------:R-:W-:Y:S01]  /*d670*/  ISETP.NE.U32.AND P0, PT, RZ, c[0x0][0x560], PT ;  /* 0x00015800ff007a0c */ /* 0x000fe20003f05070 */
[----:B-1----:R-:W-:Y:S01]  /*d680*/  CS2R R6, SRZ ;  /* 0x0000000000067805 */ /* 0x002fe2000001ff00 */
[----:B------:R-:W-:Y:S02]  /*d690*/  IMAD.MOV.U32 R13, RZ, RZ, RZ ;  /* 0x000000ffff0d7224 */ /* 0x000fe400078e00ff */
[----:B------:R-:W-:-:S13]  /*d6a0*/  ISETP.NE.AND.EX P0, PT, RZ, c[0x0][0x564], PT, P0 ;  /* 0x00015900ff007a0c */ /* 0x000fda0003f05300 */
[----:B------:R-:W-:Y:S05]  /*d6b0*/  @!P0 BRA `(.L_x_2903) ;  /* 0x0000084000008947 */ /* 0x000fea0003800000 */
[----:B------:R-:W-:Y:S01]  /*d6c0*/  HFMA2.MMA R11, -RZ, RZ, 0, 0 ;  /* 0x00000000ff0b7435 */ /* 0x000fe200000001ff */
[----:B------:R-:W-:Y:S02]  /*d6d0*/  IMAD.MOV.U32 R12, RZ, RZ, 0x8 ;  /* 0x00000008ff0c7424 */ /* 0x000fe400078e00ff */
[----:B------:R-:W-:Y:S02]  /*d6e0*/  IMAD.MOV.U32 R6, RZ, RZ, 0x10 ;  /* 0x00000010ff067424 */ /* 0x000fe400078e00ff */
[----:B------:R-:W-:-:S05]  /*d6f0*/  IMAD.MOV.U32 R7, RZ, RZ, 0x0 ;  /* 0x00000000ff077424 */ /* 0x000fca00078e00ff */
.L_x_2906:
[----:B------:R-:W-:Y:S01]  /*d700*/  LOP3.LUT R4, R11, R7, RZ, 0xfc, !PT ;  /* 0x000000070b047212 */ /* 0x000fe200078efcff */
[----:B------:R-:W-:Y:S02]  /*d710*/  IMAD.MOV.U32 R8, RZ, RZ, R6 ;  /* 0x000000ffff087224 */ /* 0x000fe400078e0006 */
[----:B------:R-:W-:Y:S01]  /*d720*/  IMAD.MOV.U32 R9, RZ, RZ, R7 ;  /* 0x000000ffff097224 */ /* 0x000fe200078e0007 */
[----:B------:R-:W-:-:S13]  /*d730*/  ISETP.NE.U32.AND P0, PT, R4, RZ, PT ;  /* 0x000000ff0400720c */ /* 0x000fda0003f05070 */
[----:B------:R-:W-:Y:S05]  /*d740*/  @!P0 BRA `(.L_x_2904) ;  /* 0x0000007000008947 */ /* 0x000fea0003800000 */
[----:B------:R-:W-:Y:S01]  /*d750*/  MOV R10, R6 ;  /* 0x00000006000a7202 */ /* 0x000fe20000000f00 */
[----:B------:R-:W-:Y:S01]  /*d760*/  IMAD.MOV.U32 R4, RZ, RZ, R12 ;  /* 0x000000ffff047224 */ /* 0x000fe200078e000c */
[----:B------:R-:W-:Y:S02]  /*d770*/  MOV R6, 0xd790 ;  /* 0x0000d79000067802 */ /* 0x000fe40000000f00 */
[----:B0-----:R-:W-:Y:S05]  /*d780*/  CALL.REL.NOINC `($__internal_19_$__cuda_sm20_rem_u64) ;  /* 0x00003a5000007944 */ /* 0x001fea0003c00000 */
[----:B------:R-:W-:Y:S02]  /*d790*/  IMAD.MOV.U32 R6, RZ, RZ, R4 ;  /* 0x000000ffff067224 */ /* 0x000fe400078e0004 */
[----:B------:R-:W-:Y:S01]  /*d7a0*/  IMAD.MOV.U32 R7, RZ, RZ, R11 ;  /* 0x000000ffff077224 */ /* 0x000fe200078e000b */
[----:B------:R-:W-:Y:S05]  /*d7b0*/  BRA `(.L_x_2905) ;  /* 0x0000013000007947 */ /* 0x000fea0003800000 */
.L_x_2904:
        /* <DEDUP_REMOVED lines=8> */
[----:B------:R-:W-:Y:S01]  /*d840*/  IMAD.HI.U32 R11, R11, R7, R10 ;  /* 0x000000070b0b7227 */ /* 0x000fe200078e000a */
[----:B------:R-:W-:-:S05]  /*d850*/  MOV R7, RZ ;  /* 0x000000ff00077202 */ /* 0x000fca0000000f00 */
        /* <DEDUP_REMOVED lines=9> */
.L_x_2905:
[----:B------:R-:W-:Y:S01]  /*d8f0*/  ISETP.NE.U32.AND P0, PT, R6, RZ, PT ;  /* 0x000000ff0600720c */ /* 0x000fe20003f05070 */
[----:B------:R-:W-:Y:S02]  /*d900*/  IMAD.MOV.U32 R12, RZ, RZ, R8 ;  /* 0x000000ffff0c7224 */ /* 0x000fe400078e0008 */
[----:B------:R-:W-:Y:S01]  /*d910*/  IMAD.MOV.U32 R11, RZ, RZ, R9 ;  /* 0x000000ffff0b7224 */ /* 0x000fe200078e0009 */
[----:B------:R-:W-:-:S13]  /*d920*/  ISETP.NE.AND.EX P0, PT, R7, RZ, PT, P0 ;  /* 0x000000ff0700720c */ /* 0x000fda0003f05300 */
[----:B------:R-:W-:Y:S05]  /*d930*/  @P0 BRA `(.L_x_2906) ;  /* 0xfffffdc000000947 */ /* 0x000fea000383ffff */
[----:B------:R-:W-:-:S13]  /*d940*/  ISETP.NE.U32.AND P2, PT, R9, RZ, PT ;  /* 0x000000ff0900720c */ /* 0x000fda0003f45070 */
[----:B------:R-:W-:Y:S05]  /*d950*/  @!P2 BRA `(.L_x_2907) ;  /* 0x000000700000a947 */ /* 0x000fea0003800000 */
[----:B------:R-:W-:Y:S01]  /*d960*/  IMAD.MOV.U32 R6, RZ, RZ, 0x10 ;  /* 0x00000010ff067424 */ /* 0x000fe200078e00ff */
[----:B------:R-:W-:Y:S01]  /*d970*/  MOV R4, 0xd9a0 ;  /* 0x0000d9a000047802 */ /* 0x000fe20000000f00 */
[----:B------:R-:W-:Y:S02]  /*d980*/  IMAD.MOV.U32 R7, RZ, RZ, RZ ;  /* 0x000000ffff077224 */ /* 0x000fe400078e00ff */
[----:B0-----:R-:W-:Y:S05]  /*d990*/  CALL.REL.NOINC `($__internal_18_$__cuda_sm20_div_u64) ;  /* 0x000033e000007944 */ /* 0x001fea0003c00000 */
[----:B------:R-:W-:Y:S01]  /*d9a0*/  MOV R10, R12 ;  /* 0x0000000c000a7202 */ /* 0x000fe20000000f00 */
[----:B------:R-:W-:Y:S01]  /*d9b0*/  IMAD.MOV.U32 R11, RZ, RZ, R13 ;  /* 0x000000ffff0b7224 */ /* 0x000fe200078e000d */
[----:B------:R-:W-:Y:S05]  /*d9c0*/  BRA `(.L_x_2908) ;  /* 0x0000013000007947 */ /* 0x000fea0003800000 */
.L_x_2907:
[----:B------:R-:W1:Y:S01]  /*d9d0*/  I2F.U32.RP R4, R8 ;  /* 0x0000000800047306 */ /* 0x000e620000209000 */
[----:B------:R-:W-:-:S07]  /*d9e0*/  ISETP.NE.U32.AND P3, PT, R8, RZ, PT ;  /* 0x000000ff0800720c */ /* 0x000fce0003f65070 */
[----:B-1----:R-:W1:Y:S02]  /*d9f0*/  MUFU.RCP R4, R4 ;  /* 0x0000000400047308 */ /* 0x002e640000001000 */
[----:B-1----:R-:W-:-:S06]  /*da00*/  IADD3 R6, R4, 0xffffffe, RZ ;  /* 0x0ffffffe04067810 */ /* 0x002fcc0007ffe0ff */
[----:B------:R1:W2:Y:S02]  /*da10*/  F2I.FTZ.U32.TRUNC.NTZ R7, R6 ;  /* 0x0000000600077305 */ /* 0x0002a4000021f000 */
[----:B-1----:R-:W-:Y:S02]  /*da20*/  IMAD.MOV.U32 R6, RZ, RZ, RZ ;  /* 0x000000ffff067224 */ /* 0x002fe400078e00ff */
[----:B--2---:R-:W-:-:S04]  /*da30*/  IMAD.MOV R11, RZ, RZ, -R7 ;  /* 0x000000ffff0b7224 */ /* 0x004fc800078e0a07 */
[----:B------:R-:W-:-:S04]  /*da40*/  IMAD R11, R11, R8, RZ ;  /* 0x000000080b0b7224 */ /* 0x000fc800078e02ff */
[----:B------:R-:W-:-:S06]  /*da50*/  IMAD.HI.U32 R11, R7, R11, R6 ;  /* 0x0000000b070b7227 */ /* 0x000fcc00078e0006 */
[----:B------:R-:W-:-:S04]  /*da60*/  IMAD.HI.U32 R10, R11, 0x10, RZ ;  /* 0x000000100b0a7827 */ /* 0x000fc800078e00ff */
[----:B------:R-:W-:Y:S02]  /*da70*/  IMAD.MOV R7, RZ, RZ, -R10 ;  /* 0x000000ffff077224 */ /* 0x000fe400078e0a0a */
[----:B------:R-:W-:Y:S02]  /*da80*/  IMAD.MOV.U32 R11, RZ, RZ, RZ ;  /* 0x000000ffff0b7224 */ /* 0x000fe400078e00ff */
[----:B------:R-:W-:-:S05]  /*da90*/  IMAD R7, R8, R7, 0x10 ;  /* 0x0000001008077424 */ /* 0x000fca00078e0207 */
[----:B------:R-:W-:-:S13]  /*daa0*/  ISETP.GE.U32.AND P0, PT, R7, R8, PT ;  /* 0x000000080700720c */ /* 0x000fda0003f06070 */
[-C--:B------:R-:W-:Y:S02]  /*dab0*/  @P0 IADD3 R7, R7, -R8.reuse, RZ ;  /* 0x8000000807070210 */ /* 0x080fe40007ffe0ff */
[----:B------:R-:W-:Y:S02]  /*dac0*/  @P0 IADD3 R10, R10, 0x1, RZ ;  /* 0x000000010a0a0810 */ /* 0x000fe40007ffe0ff */
[----:B------:R-:W-:-:S13]  /*dad0*/  ISETP.GE.U32.AND P1, PT, R7, R8, PT ;  /* 0x000000080700720c */ /* 0x000fda0003f26070 */
[----:B------:R-:W-:Y:S02]  /*dae0*/  @P1 IADD3 R10, R10, 0x1, RZ ;  /* 0x000000010a0a1810 */ /* 0x000fe40007ffe0ff */
[----:B------:R-:W-:Y:S02]  /*daf0*/  @!P3 LOP3.LUT R10, RZ, R8, RZ, 0x33, !PT ;  /* 0x00000008ff0ab212 */ /* 0x000fe400078e33ff */
.L_x_2908:
[----:B------:R-:W-:Y:S05]  /*db00*/  @!P2 BRA `(.L_x_2909) ;  /* 0x000000700000a947 */ /* 0x000fea0003800000 */
[----:B------:R-:W-:Y:S01]  /*db10*/  IMAD.MOV.U32 R6, RZ, RZ, 0x8 ;  /* 0x00000008ff067424 */ /* 0x000fe200078e00ff */
[----:B------:R-:W-:Y:S01]  /*db20*/  MOV R4, 0xdb50 ;  /* 0x0000db5000047802 */ /* 0x000fe20000000f00 */
[----:B------:R-:W-:Y:S02]  /*db30*/  IMAD.MOV.U32 R7, RZ, RZ, RZ ;  /* 0x000000ffff077224 */ /* 0x000fe400078e00ff */
[----:B0-----:R-:W-:Y:S05]  /*db40*/  CALL.REL.NOINC `($__internal_18_$__cuda_sm20_div_u64) ;  /* 0x0000323000007944 */ /* 0x001fea0003c00000 */
[----:B------:R-:W-:Y:S01]  /*db50*/  IMAD.MOV.U32 R8, RZ, RZ, R12 ;  /* 0x000000ffff087224 */ /* 0x000fe200078e000c */
[----:B------:R-:W-:Y:S01]  /*db60*/  MOV R9, R13 ;  /* 0x0000000d00097202 */ /* 0x000fe20000000f00 */
[----:B------:R-:W-:Y:S05]  /*db70*/  BRA `(.L_x_2910) ;  /* 0x0000014000007947 */ /* 0x000fea0003800000 */
.L_x_2909:
        /* <DEDUP_REMOVED lines=18> */
[----:B------:R-:W-:-:S04]  /*dca0*/  @!P2 LOP3.LUT R4, RZ, R8, RZ, 0x33, !PT ;  /* 0x00000008ff04a212 */ /* 0x000fc800078e33ff */
[----:B------:R-:W-:Y:S02]  /*dcb0*/  MOV R8, R4 ;  /* 0x0000000400087202 */ /* 0x000fe40000000f00 */
.L_x_2910:
        /* <DEDUP_REMOVED lines=8> */
[----:B0-----:R-:W-:Y:S05]  /*dd40*/  CALL.REL.NOINC `($__internal_18_$__cuda_sm20_div_u64) ;  /* 0x0000303000007944 */ /* 0x001fea0003c00000 */
[----:B------:R-:W-:Y:S01]  /*dd50*/  IMAD.MOV.U32 R6, RZ, RZ, R12 ;  /* 0x000000ffff067224 */ /* 0x000fe200078e000c */
[----:B------:R-:W-:Y:S01]  /*dd60*/  MOV R7, R13 ;  /* 0x0000000d00077202 */ /* 0x000fe20000000f00 */
[----:B------:R-:W-:Y:S05]  /*dd70*/  BRA `(.L_x_2913) ;  /* 0x0000014000007947 */ /* 0x000fea0003800000 */
.L_x_2912:
        /* <DEDUP_REMOVED lines=18> */
[----:B------:R-:W-:-:S04]  /*dea0*/  @!P2 LOP3.LUT R11, RZ, R8, RZ, 0x33, !PT ;  /* 0x00000008ff0ba212 */ /* 0x000fc800078e33ff */
[----:B------:R-:W-:Y:S02]  /*deb0*/  MOV R6, R11 ;  /* 0x0000000b00067202 */ /* 0x000fe40000000f00 */
.L_x_2913:
[----:B------:R-:W-:Y:S05]  /*dec0*/  BSYNC B0 ;  /* 0x0000000000007941 */ /* 0x000fea0003800000 */
.L_x_2911:
[----:B------:R-:W-:-:S04]  /*ded0*/  IADD3 R6, P0, R6, c[0x0][0x560], RZ ;  /* 0x0001580006067a10 */ /* 0x000fc80007f1e0ff */
[----:B------:R-:W-:-:S05]  /*dee0*/  IADD3.X R7, R7, c[0x0][0x564], RZ, P0, !PT ;  /* 0x0001590007077a10 */ /* 0x000fca00007fe4ff */
[----:B------:R-:W-:Y:S02]  /*def0*/  IMAD.MOV.U32 R13, RZ, RZ, R7 ;  /* 0x000000ffff0d7224 */ /* 0x000fe400078e0007 */
.L_x_2903:
[----:B------:R-:W-:-:S13]  /*df00*/  ISETP.NE.AND P0, PT, RZ, c[0x0][0x198], PT ;  /* 0x00006600ff007a0c */ /* 0x000fda0003f05270 */
[----:B------:R-:W-:Y:S05]  /*df10*/  @!P0 BRA `(.L_x_2914) ;  /* 0x0000255000008947 */ /* 0x000fea0003800000 */
[----:B0-----:R-:W0:Y:S01]  /*df20*/  S2R R18, SR_TID.X ;  /* 0x0000000000127919 */ /* 0x001e220000002100 */
[----:B------:R-:W-:-:S03]  /*df30*/  ISETP.NE.AND P0, PT, RZ, c[0x0][0x34c], PT ;  /* 0x0000d300ff007a0c */ /* 0x000fc60003f05270 */
[----:B------:R-:W1:Y:S04]  /*df40*/  S2R R12, SR_TID.Y ;  /* 0x00000000000c7919 */ /* 0x000e680000002200 */
[----:B------:R-:W2:Y:S01]  /*df50*/  S2R R8, SR_CTAID.X ;  /* 0x0000000000087919 */ /* 0x000ea20000002500 */
[----:B0-----:R-:W-:-:S04]  /*df60*/  IMAD R2, R18, c[0x0][0x19c], RZ ;  /* 0x0000670012027a24 */ /* 0x001fc800078e02ff */
[----:B-1----:R-:W-:Y:S02]  /*df70*/  IMAD R15, R12, c[0x0][0x1a0], R2 ;  /* 0x000068000c0f7a24 */ /* 0x002fe400078e0202 */
[----:B------:R-:W-:Y:S02]  /*df80*/  IMAD.MOV.U32 R2, RZ, RZ, RZ ;  /* 0x000000ffff027224 */ /* 0x000fe400078e00ff */
[----:B--2---:R-:W-:Y:S01]  /*df90*/  IMAD R15, R8, c[0x0][0x188], R15 ;  /* 0x00006200080f7a24 */ /* 0x004fe200078e020f */
        /* <DEDUP_REMOVED lines=199> */
.L_x_2915:
        /* <DEDUP_REMOVED lines=11> */
.L_x_2917:
[----:B------:R-:W-:Y:S05]  /*ecc0*/  BSYNC B0 ;  /* 0x0000000000007941 */ /* 0x000fea0003800000 */
.L_x_2916:
        /* <DEDUP_REMOVED lines=9> */
[----:B------:R-:W-:Y:S01]  /*ed60*/  IMAD.MOV.U32 R22, RZ, RZ, R5 ;  /* 0x000000ffff167224 */ /* 0x000fe200078e0005 */
[----:B------:R-:W-:Y:S01]  /*ed70*/  MOV R5, R3 ;  /* 0x0000000300057202 */ /* 0x000fe20000000f00 */
[----:B------:R-:W-:Y:S02]  /*ed80*/  IMAD.MOV.U32 R4, RZ, RZ, R0 ;  /* 0x000000ffff047224 */ /* 0x000fe400078e0000 */
[----:B0-----:R-:W-:-:S04]  /*ed90*/  IMAD R10, R8, c[0x0][0x10], R9 ;  /* 0x00000400080a7a24 */ /* 0x001fc800078e0209 */
[----:B------:R-:W-:-:S04]  /*eda0*/  @!P2 IMAD R10, R10, c[0x0][0x0], R18 ;  /* 0x000000000a0aaa24 */ /* 0x000fc800078e0212 */
[----:B------:R-:W-:-:S05]  /*edb0*/  IMAD.WIDE.U32 R10, R10, R11, c[0x0][0x568] ;  /* 0x00015a000a0a7625 */ /* 0x000fca00078e000b */
[----:B------:R0:W-:Y:S04]  /*edc0*/  STG.E.64 [R10.64], R22 ;  /* 0x000000160a007986 */ /* 0x0001e8000c101b24 */
[----:B------:R0:W-:Y:S02]  /*edd0*/  STG.E.64 [R10.64+0x8], R4 ;  /* 0x000008040a007986 */ /* 0x0001e4000c101b24 */
.L_x_2919:
[----:B------:R-:W-:Y:S05]  /*ede0*/  BSYNC B0 ;  /* 0x0000000000007941 */ /* 0x000fea0003800000 */
.L_x_2918:
        /* <DEDUP_REMOVED lines=30> */
.L_x_2921:
[----:B------:R-:W-:Y:S05]  /*efd0*/  BSYNC B0 ;  /* 0x0000000000007941 */ /* 0x000fea0003800000 */
.L_x_2920:
[----:B------:R-:W-:Y:S06]  /*efe0*/  BAR.SYNC.DEFER_BLOCKING 0x0 ;  /* 0x0000000000007b1d */ /* 0x000fec0000010000 */
[----:B0-----:R-:W0:Y:S02]  /*eff0*/  LDS.U8 R0, [RZ] ;  /* 0x00000000ff007984 */ /* 0x001e240000000000 */
[----:B0-----:R-:W-:-:S13]  /*f000*/  ISETP.NE.AND P0, PT, R0, RZ, PT ;  /* 0x000000ff0000720c */ /* 0x001fda0003f05270 */
        /* <DEDUP_REMOVED lines=19> */
.L_x_2926:
[----:B------:R-:W-:Y:S02]  /*f140*/  IMAD.MOV.U32 R17, RZ, RZ, 0x10 ;  /* 0x00000010ff117424 */ /* 0x000fe400078e00ff */
[----:B------:R-:W-:-:S04]  /*f150*/  IMAD R16, R8, c[0x0][0x10], R9 ;  /* 0x0000040008107a24 */ /* 0x000fc800078e0209 */
[----:B------:R-:W-:-:S05]  /*f160*/  IMAD.WIDE.U32 R16, R16, R17, c[0x0][0x568] ;  /* 0x00015a0010107625 */ /* 0x000fca00078e0011 */
[----:B------:R-:W2:Y:S04]  /*f170*/  LDG.E.64 R10, [R16.64] ;  /* 0x00000024100a7981 */ /* 0x000ea8000c1e1b00 */
[----:B------:R-:W3:Y:S01]  /*f180*/  LDG.E.64 R14, [R16.64+0x8] ;  /* 0x00000824100e7981 */ /* 0x000ee2000c1e1b00 */
[----:B------:R-:W-:-:S04]  /*f190*/  IMAD.MOV.U32 R18, RZ, RZ, c[0x0][0x0] ;  /* 0x00000000ff127624 */ /* 0x000fc800078e00ff */
[----:B------:R-:W-:Y:S01]  /*f1a0*/  IMAD R9, R18, c[0x0][0x4], R9 ;  /* 0x0000010012097a24 */ /* 0x000fe200078e0209 */
[CC--:B--2---:R-:W-:Y:S02]  /*f1b0*/  ISETP.NE.U32.AND P2, PT, R0.reuse, R10.reuse, PT ;  /* 0x0000000a0000720c */ /* 0x0c4fe40003f45070 */
[----:B------:R-:W-:Y:S02]  /*f1c0*/  ISETP.GT.U32.AND P0, PT, R0, R10, PT ;  /* 0x0000000a0000720c */ /* 0x000fe40003f04070 */
[CC--:B------:R-:W-:Y:S02]  /*f1d0*/  ISETP.NE.AND.EX P2, PT, R3.reuse, R11.reuse, PT, P2 ;  /* 0x0000000b0300720c */ /* 0x0c0fe40003f45320 */
[----:B---3--:R-:W-:Y:S02]  /*f1e0*/  ISETP.GE.U32.AND P3, PT, R4, R14, PT ;  /* 0x0000000e0400720c */ /* 0x008fe40003f66070 */
[----:B------:R-:W-:Y:S02]  /*f1f0*/  ISETP.GT.AND.EX P0, PT, R3, R11, PT, P0 ;  /* 0x0000000b0300720c */ /* 0x000fe40003f04300 */
[----:B------:R-:W-:-:S02]  /*f200*/  ISETP.GE.AND.EX P3, PT, R5, R15, PT, P3 ;  /* 0x0000000f0500720c */ /* 0x000fc40003f66330 */
[----:B------:R-:W-:-:S05]  /*f210*/  SEL R12, RZ, 0xffffffff, !P0 ;  /* 0xffffffffff0c7807 */ /* 0x000fca0004000000 */
[----:B------:R-:W-:Y:S02]  /*f220*/  @!P2 SEL R12, RZ, 0xffffffff, P3 ;  /* 0xffffffffff0ca807 */ /* 0x000fe40001800000 */
[----:B------:R-:W-:Y:S02]  /*f230*/  ISETP.GE.U32.AND P2, PT, R9, c[0x0][0x18c], PT ;  /* 0x0000630009007a0c */ /* 0x000fe40003f46070 */
[----:B------:R-:W-:-:S04]  /*f240*/  LOP3.LUT R12, R12, 0x1, RZ, 0xc0, !PT ;  /* 0x000000010c0c7812 */ /* 0x000fc800078ec0ff */
[----:B------:R-:W-:-:S04]  /*f250*/  ISETP.NE.U32.AND P0, PT, R12, 0x1, PT ;  /* 0x000000010c00780c */ /* 0x000fc80003f05070 */
[----:B------:R-:W-:Y:S02]  /*f260*/  SEL R0, R0, R10, !P0 ;  /* 0x0000000a00007207 */ /* 0x000fe40004000000 */
[----:B------:R-:W-:Y:S02]  /*f270*/  SEL R3, R3, R11, !P0 ;  /* 0x0000000b03037207 */ /* 0x000fe40004000000 */
[----:B------:R-:W-:Y:S02]  /*f280*/  SEL R4, R4, R14, !P0 ;  /* 0x0000000e04047207 */ /* 0x000fe40004000000 */
[----:B------:R-:W-:Y:S01]  /*f290*/  SEL R5, R5, R15, !P0 ;  /* 0x0000000f05057207 */ /* 0x000fe20004000000 */
[----:B------:R-:W-:Y:S05]  /*f2a0*/  @!P2 BRA `(.L_x_2926) ;  /* 0xfffffe900000a947 */ /* 0x000fea000383ffff */
.L_x_2925:
[----:B------:R-:W-:Y:S05]  /*f2b0*/  BSYNC B1 ;  /* 0x0000000000017941 */ /* 0x000fea0003800000 */
.L_x_2924:
[----:B------:R-:W-:Y:S05]  /*f2c0*/  BRA `(.L_x_2927) ;  /* 0x000001b000007947 */ /* 0x000fea0003800000 */
.L_x_2923:
[----:B------:R-:W0:Y:S02]  /*f2d0*/  S2R R9, SR_TID.Y ;  /* 0x0000000000097919 */ /* 0x000e240000002200 */
[----:B0-----:R-:W-:-:S13]  /*f2e0*/  ISETP.GE.U32.AND P0, PT, R9, c[0x0][0x18c], PT ;  /* 0x0000630009007a0c */ /* 0x001fda0003f06070 */
[----:B------:R-:W-:Y:S05]  /*f2f0*/  @P0 BRA `(.L_x_2927) ;  /* 0x0000018000000947 */ /* 0x000fea0003800000 */
.L_x_2928:
[----:B------:R-:W0:Y:S01]  /*f300*/  S2R R11, SR_TID.X ;  /* 0x00000000000b7919 */ /* 0x000e220000002100 */
[----:B------:R-:W-:Y:S02]  /*f310*/  IMAD R10, R8, c[0x0][0x10], R9 ;  /* 0x00000400080a7a24 */ /* 0x000fe400078e0209 */
[----:B------:R-:W-:Y:S02]  /*f320*/  IMAD.MOV.U32 R17, RZ, RZ, 0x10 ;  /* 0x00000010ff117424 */ /* 0x000fe400078e00ff */
[----:B0-----:R-:W-:-:S04]  /*f330*/  IMAD R10, R10, c[0x0][0x0], R11 ;  /* 0x000000000a0a7a24 */ /* 0x001fc800078e020b */
[----:B------:R-:W-:-:S05]  /*f340*/  IMAD.WIDE.U32 R16, R10, R17, c[0x0][0x568] ;  /* 0x00015a000a107625 */ /* 0x000fca00078e0011 */
[----:B------:R-:W2:Y:S04]  /*f350*/  LDG.E.64 R10, [R16.64] ;  /* 0x00000024100a7981 */ /* 0x000ea8000c1e1b00 */
[----:B------:R-:W3:Y:S01]  /*f360*/  LDG.E.64 R14, [R16.64+0x8] ;  /* 0x00000824100e7981 */ /* 0x000ee2000c1e1b00 */
[----:B------:R-:W-:Y:S02]  /*f370*/  IADD3 R9, R9, c[0x0][0x4], RZ ;  /* 0x0000010009097a10 */ /* 0x000fe40007ffe0ff */
[CC--:B--2---:R-:W-:Y:S02]  /*f380*/  ISETP.NE.U32.AND P2, PT, R0.reuse, R10.reuse, PT ;  /* 0x0000000a0000720c */ /* 0x0c4fe40003f45070 */
[----:B------:R-:W-:Y:S02]  /*f390*/  ISETP.GT.U32.AND P0, PT, R0, R10, PT ;  /* 0x0000000a0000720c */ /* 0x000fe40003f04070 */
[----:B------:R-:W-:-:S02]  /*f3a0*/  ISETP.NE.AND.EX P2, PT, R3, R11, PT, P2 ;  /* 0x0000000b0300720c */ /* 0x000fc40003f45320 */
[----:B---3--:R-:W-:Y:S02]  /*f3b0*/  ISETP.GE.U32.AND P3, PT, R4, R14, PT ;  /* 0x0000000e0400720c */ /* 0x008fe40003f66070 */
[----:B------:R-:W-:Y:S02]  /*f3c0*/  ISETP.GT.AND.EX P0, PT, R3, R11, PT, P0 ;  /* 0x0000000b0300720c */ /* 0x000fe40003f04300 */
[----:B------:R-:W-:Y:S02]  /*f3d0*/  ISETP.GE.AND.EX P3, PT, R5, R15, PT, P3 ;  /* 0x0000000f0500720c */ /* 0x000fe40003f66330 */
        /* <DEDUP_REMOVED lines=10> */
.L_x_2927:
[----:B------:R-:W-:Y:S05]  /*f480*/  BSYNC B0 ;  /* 0x0000000000007941 */ /* 0x000fea0003800000 */
.L_x_2922:
[----:B------:R-:W0:Y:S01]  /*f490*/  S2R R11, SR_TID.X ;  /* 0x00000000000b7919 */ /* 0x000e220000002100 */
[----:B------:R-:W-:Y:S01]  /*f4a0*/  MOV R8, R0 ;  /* 0x0000000000087202 */ /* 0x000fe20000000f00 */
[----:B------:R-:W-:Y:S01]  /*f4b0*/  IMAD.MOV.U32 R9, RZ, RZ, R3 ;  /* 0x000000ffff097224 */ /* 0x000fe200078e0003 */
[----:B------:R-:W-:Y:S01]  /*f4c0*/  ULDC UR4, c[0x0][0x4] ;  /* 0x0000010000047ab9 */ /* 0x000fe20000000800 */
[----:B------:R-:W0:Y:S01]  /*f4d0*/  S2R R10, SR_TID.Y ;  /* 0x00000000000a7919 */ /* 0x000e220000002200 */
[----:B------:R-:W-:-:S06]  /*f4e0*/  USHF.R.U32.HI UR4, URZ, 0x1, UR4 ;  /* 0x000000013f047899 */ /* 0x000fcc0008011604 */
[----:B------:R-:W-:Y:S01]  /*f4f0*/  ISETP.NE.AND P0, PT, RZ, UR4, PT ;  /* 0x00000004ff007c0c */ /* 0x000fe2000bf05270 */
[----:B0-----:R-:W-:Y:S02]  /*f500*/  IMAD R12, R10, c[0x0][0x0], R11 ;  /* 0x000000000a0c7a24 */ /* 0x001fe400078e020b */
[----:B------:R-:W-:Y:S02]  /*f510*/  IMAD.MOV.U32 R10, RZ, RZ, R4 ;  /* 0x000000ffff0a7224 */ /* 0x000fe400078e0004 */
[----:B------:R-:W-:Y:S01]  /*f520*/  IMAD.MOV.U32 R11, RZ, RZ, R5 ;  /* 0x000000ffff0b7224 */ /* 0x000fe200078e0005 */
[----:B------:R-:W-:-:S04]  /*f530*/  LEA R14, R12, 0x10, 0x4 ;  /* 0x000000100c0e7811 */ /* 0x000fc800078e20ff */
[----:B------:R0:W-:Y:S03]  /*f540*/  STS.128 [R12.X16+0x10], R8 ;  /* 0x000010080c007388 */ /* 0x0001e6000000cc00 */
[----:B------:R-:W-:Y:S05]  /*f550*/  @!P0 BRA `(.L_x_2929) ;  /* 0x0000023000008947 */ /* 0x000fea0003800000 */
[----:B0-----:R-:W-:Y:S02]  /*f560*/  IMAD.U32 R8, RZ, RZ, UR4 ;  /* 0x00000004ff087e24 */ /* 0x001fe4000f8e00ff */
.L_x_2932:
[----:B------:R-:W0:Y:S01]  /*f570*/  S2R R10, SR_TID.Y ;  /* 0x00000000000a7919 */ /* 0x000e220000002200 */
[----:B------:R-:W-:Y:S03]  /*f580*/  BSSY B0, `(.L_x_2930) ;  /* 0x000001e000007945 */ /* 0x000fe60003800000 */
[----:B------:R-:W-:Y:S01]  /*f590*/  BAR.SYNC.DEFER_BLOCKING 0x0 ;  /* 0x0000000000007b1d */ /* 0x000fe20000010000 */
[----:B------:R-:W-:Y:S02]  /*f5a0*/  ISETP.GT.AND P4, PT, R8, 0x1, PT ;  /* 0x000000010800780c */ /* 0x000fe40003f84270 */
[----:B------:R-:W-:-:S02]  /*f5b0*/  SHF.R.S32.HI R16, RZ, 0x1, R8 ;  /* 0x00000001ff107819 */ /* 0x000fc40000011408 */
[----:B0-----:R-:W-:-:S04]  /*f5c0*/  IADD3 R9, R10, R8, RZ ;  /* 0x000000080a097210 */ /* 0x001fc80007ffe0ff */
[----:B------:R-:W-:-:S04]  /*f5d0*/  ISETP.GE.U32.AND P0, PT, R9, c[0x0][0x4], PT ;  /* 0x0000010009007a0c */ /* 0x000fc80003f06070 */
[----:B------:R-:W-:-:S13]  /*f5e0*/  ISETP.GE.U32.OR P0, PT, R10, R8, P0 ;  /* 0x000000080a00720c */ /* 0x000fda0000706470 */
[----:B------:R-:W-:Y:S05]  /*f5f0*/  @P0 BRA `(.L_x_2931) ;  /* 0x0000016000000947 */ /* 0x000fea0003800000 */
[----:B------:R-:W0:Y:S02]  /*f600*/  S2R R10, SR_TID.X ;  /* 0x00000000000a7919 */ /* 0x000e240000002100 */
[----:B0-----:R-:W-:-:S06]  /*f610*/  IMAD R8, R9, c[0x0][0x0], R10 ;  /* 0x0000000009087a24 */ /* 0x001fcc00078e020a */
[----:B------:R-:W0:Y:S02]  /*f620*/  LDS.128 R8, [R8.X16+0x10] ;  /* 0x0000100008087984 */ /* 0x000e24000000cc00 */
[CC--:B0-----:R-:W-:Y:S02]  /*f630*/  ISETP.NE.U32.AND P2, PT, R0.reuse, R8.reuse, PT ;  /* 0x000000080000720c */ /* 0x0c1fe40003f45070 */
[----:B------:R-:W-:Y:S02]  /*f640*/  ISETP.GT.U32.AND P0, PT, R0, R8, PT ;  /* 0x000000080000720c */ /* 0x000fe40003f04070 */
[CC--:B------:R-:W-:Y:S02]  /*f650*/  ISETP.NE.AND.EX P2, PT, R3.reuse, R9.reuse, PT, P2 ;  /* 0x000000090300720c */ /* 0x0c0fe40003f45320 */
        /* <DEDUP_REMOVED lines=13> */
[----:B------:R-:W-:Y:S02]  /*f730*/  IMAD.MOV.U32 R10, RZ, RZ, R4 ;  /* 0x000000ffff0a7224 */ /* 0x000fe400078e0004 */
[----:B------:R-:W-:-:S05]  /*f740*/  IMAD.MOV.U32 R11, RZ, RZ, R5 ;  /* 0x000000ffff0b7224 */ /* 0x000fca00078e0005 */
[----:B------:R0:W-:Y:S02]  /*f750*/  STS.128 [R12.X16+0x10], R8 ;  /* 0x000010080c007388 */ /* 0x0001e4000000cc00 */
.L_x_2931:
[----:B------:R-:W-:Y:S05]  /*f760*/  BSYNC B0 ;  /* 0x0000000000007941 */ /* 0x000fea0003800000 */
.L_x_2930:
[----:B0-----:R-:W-:Y:S01]  /*f770*/  MOV R8, R16 ;  /* 0x0000001000087202 */ /* 0x001fe20000000f00 */
[----:B------:R-:W-:Y:S05]  /*f780*/  @P4 BRA `(.L_x_2932) ;  /* 0xfffffde000004947 */ /* 0x000fea000383ffff */
.L_x_2929:
[----:B------:R-:W-:-:S13]  /*f790*/  ISETP.NE.AND P0, PT, RZ, c[0x0][0x190], PT ;  /* 0x00006400ff007a0c */ /* 0x000fda0003f05270 */
[----:B------:R-:W-:Y:S05]  /*f7a0*/  @!P0 BRA `(.L_x_2933) ;  /* 0x0000049000008947 */ /* 0x000fea0003800000 */
[----:B------:R-:W-:Y:S02]  /*f7b0*/  IMAD.MOV.U32 R16, RZ, RZ, c[0x0][0x0] ;  /* 0x00000000ff107624 */ /* 0x000fe400078e00ff */
[----:B------:R-:W-:-:S03]  /*f7c0*/  IMAD.MOV.U32 R15, RZ, RZ, c[0x0][0x0] ;  /* 0x00000000ff0f7624 */ /* 0x000fc600078e00ff */
[----:B------:R-:W-:-:S13]  /*f7d0*/  ISETP.GT.AND P0, PT, R16, 0x20, PT ;  /* 0x000000201000780c */ /* 0x000fda0003f04270 */
[----:B------:R-:W-:Y:S05]  /*f7e0*/  @!P0 BRA `(.L_x_2934) ;  /* 0x000002c000008947 */ /* 0x000fea0003800000 */
[----:B0-----:R-:W-:Y:S01]  /*f7f0*/  IMAD.MOV.U32 R8, RZ, RZ, R0 ;  /* 0x000000ffff087224 */ /* 0x001fe200078e0000 */
[----:B------:R-:W-:Y:S01]  /*f800*/  MOV R10, R4 ;  /* 0x00000004000a7202 */ /* 0x000fe20000000f00 */
[----:B------:R-:W-:Y:S01]  /*f810*/  IMAD.MOV.U32 R9, RZ, RZ, R3 ;  /* 0x000000ffff097224 */ /* 0x000fe200078e0003 */
[----:B------:R-:W-:Y:S01]  /*f820*/  LEA.HI R16, R16, c[0x0][0x0], RZ, 0x1 ;  /* 0x0000000010107a11 */ /* 0x000fe200078f08ff */
[----:B------:R-:W-:Y:S02]  /*f830*/  IMAD.MOV.U32 R11, RZ, RZ, R5 ;  /* 0x000000ffff0b7224 */ /* 0x000fe400078e0005 */
[----:B------:R-:W-:Y:S01]  /*f840*/  IMAD.MOV.U32 R15, RZ, RZ, 0x20 ;  /* 0x00000020ff0f7424 */ /* 0x000fe200078e00ff */
[----:B------:R-:W-:Y:S02]  /*f850*/  SHF.R.S32.HI R16, RZ, 0x1, R16 ;  /* 0x00000001ff107819 */ /* 0x000fe40000011410 */
[----:B------:R0:W-:Y:S02]  /*f860*/  STS.128 [R12.X16+0x10], R8 ;  /* 0x000010080c007388 */ /* 0x0001e4000000cc00 */
[----:B------:R-:W-:-:S13]  /*f870*/  ISETP.GE.AND P0, PT, R16, 0x20, PT ;  /* 0x000000201000780c */ /* 0x000fda0003f06270 */
[----:B------:R-:W-:Y:S05]  /*f880*/  @!P0 BRA `(.L_x_2934) ;  /* 0x0000022000008947 */ /* 0x000fea0003800000 */
[----:B------:R-:W-:Y:S02]  /*f890*/  IMAD.MOV.U32 R15, RZ, RZ, R16 ;  /* 0x000000ffff0f7224 */ /* 0x000fe400078e0010 */
.L_x_2937:
[----:B0-----:R-:W0:Y:S01]  /*f8a0*/  S2R R9, SR_TID.X ;  /* 0x0000000000097919 */ /* 0x001e220000002100 */
[----:B------:R-:W-:Y:S03]  /*f8b0*/  BSSY B0, `(.L_x_2935) ;  /* 0x000001b000007945 */ /* 0x000fe60003800000 */
[----:B------:R-:W-:Y:S01]  /*f8c0*/  BAR.SYNC.DEFER_BLOCKING 0x0 ;  /* 0x0000000000007b1d */ /* 0x000fe20000010000 */
[----:B0-----:R-:W-:-:S05]  /*f8d0*/  IMAD.IADD R8, R9, 0x1, R15 ;  /* 0x0000000109087824 */ /* 0x001fca00078e020f */
[----:B------:R-:W-:-:S04]  /*f8e0*/  ISETP.GE.U32.AND P0, PT, R8, c[0x0][0x0], PT ;  /* 0x0000000008007a0c */ /* 0x000fc80003f06070 */
[----:B------:R-:W-:-:S13]  /*f8f0*/  ISETP.GE.U32.OR P0, PT, R9, R15, P0 ;  /* 0x0000000f0900720c */ /* 0x000fda0000706470 */
[----:B------:R-:W-:Y:S05]  /*f900*/  @P0 BRA `(.L_x_2936) ;  /* 0x0000015000000947 */ /* 0x000fea0003800000 */
[----:B------:R-:W-:-:S06]  /*f910*/  LEA R8, R15, R14, 0x4 ;  /* 0x0000000e0f087211 */ /* 0x000fcc00078e20ff */
[----:B------:R-:W0:Y:S02]  /*f920*/  LDS.128 R8, [R8] ;  /* 0x0000000008087984 */ /* 0x000e240000000c00 */
        /* <DEDUP_REMOVED lines=19> */
.L_x_2936:
[----:B------:R-:W-:Y:S05]  /*fa60*/  BSYNC B0 ;  /* 0x0000000000007941 */ /* 0x000fea0003800000 */
.L_x_2935:
[----:B------:R-:W-:-:S04]  /*fa70*/  SHF.R.S32.HI R15, RZ, 0x1, R15 ;  /* 0x00000001ff0f7819 */ /* 0x000fc8000001140f */
[----:B------:R-:W-:-:S13]  /*fa80*/  ISETP.GE.AND P0, PT, R15, 0x20, PT ;  /* 0x000000200f00780c */ /* 0x000fda0003f06270 */
[----:B------:R-:W-:Y:S05]  /*fa90*/  @P0 BRA `(.L_x_2937) ;  /* 0xfffffe0000000947 */ /* 0x000fea000383ffff */
[----:B------:R-:W-:-:S09]  /*faa0*/  HFMA2.MMA R15, -RZ, RZ, 0, 1.9073486328125e-06 ;  /* 0x00000020ff0f7435 */ /* 0x000fd200000001ff */
.L_x_2934:
[----:B------:R-:W-:Y:S01]  /*fab0*/  BAR.SYNC.DEFER_BLOCKING 0x0 ;  /* 0x0000000000007b1d */ /* 0x000fe20000010000 */
[----:B------:R-:W-:-:S13]  /*fac0*/  ISETP.GE.AND P0, PT, R15, 0x2, PT ;  /* 0x000000020f00780c */ /* 0x000fda0003f06270 */
[----:B------:R-:W-:Y:S05]  /*fad0*/  @!P0 BRA `(.L_x_2933) ;  /* 0x0000016000008947 */ /* 0x000fea0003800000 */
[----:B0-----:R-:W-:-:S05]  /*fae0*/  IMAD.MOV.U32 R8, RZ, RZ, 0x1 ;  /* 0x00000001ff087424 */ /* 0x001fca00078e00ff */
.L_x_2938:
[----:B------:R-:W0:Y:S04]  /*faf0*/  SHFL.DOWN PT, R9, R0, R8, 0x1f ;  /* 0x08001f0800097589 */ /* 0x000e2800000e0000 */
[----:B------:R-:W1:Y:S04]  /*fb00*/  SHFL.DOWN PT, R10, R3, R8, 0x1f ;  /* 0x08001f08030a7589 */ /* 0x000e6800000e0000 */
[----:B------:R-:W2:Y:S04]  /*fb10*/  SHFL.DOWN PT, R11, R4, R8, 0x1f ;  /* 0x08001f08040b7589 */ /* 0x000ea800000e0000 */
[----:B------:R3:W4:Y:S02]  /*fb20*/  SHFL.DOWN PT, R12, R5, R8, 0x1f ;  /* 0x08001f08050c7589 */ /* 0x00072400000e0000 */
[----:B---3--:R-:W-:Y:S01]  /*fb30*/  IMAD.SHL.U32 R8, R8, 0x2, RZ ;  /* 0x0000000208087824 */ /* 0x008fe200078e00ff */
[----:B0-----:R-:W-:-:S02]  /*fb40*/  ISETP.NE.U32.AND P2, PT, R0, R9, PT ;  /* 0x000000090000720c */ /* 0x001fc40003f45070 */
[----:B------:R-:W-:Y:S02]  /*fb50*/  ISETP.GT.U32.AND P0, PT, R0, R9, PT ;  /* 0x000000090000720c */ /* 0x000fe40003f04070 */
[CC--:B-1----:R-:W-:Y:S02]  /*fb60*/  ISETP.NE.AND.EX P2, PT, R3.reuse, R10.reuse, PT, P2 ;  /* 0x0000000a0300720c */ /* 0x0c2fe40003f45320 */
[----:B------:R-:W-:Y:S02]  /*fb70*/  ISETP.GT.AND.EX P0, PT, R3, R10, PT, P0 ;  /* 0x0000000a0300720c */ /* 0x000fe40003f04300 */
[----:B--2---:R-:W-:Y:S02]  /*fb80*/  ISETP.GE.U32.AND P3, PT, R4, R11, PT ;  /* 0x0000000b0400720c */ /* 0x004fe40003f66070 */
[----:B------:R-:W-:Y:S02]  /*fb90*/  SEL R14, RZ, 0xffffffff, !P0 ;  /* 0xffffffffff0e7807 */ /* 0x000fe40004000000 */
[----:B----4-:R-:W-:-:S05]  /*fba0*/  ISETP.GE.AND.EX P3, PT, R5, R12, PT, P3 ;  /* 0x0000000c0500720c */ /* 0x010fca0003f66330 */
        /* <DEDUP_REMOVED lines=9> */
.L_x_2933:
[----:B------:R-:W-:Y:S05]  /*fc40*/  @!P1 EXIT ;  /* 0x000000000000994d */ /* 0x000fea0003800000 */
[----:B------:R-:W-:Y:S01]  /*fc50*/  ISETP.NE.U32.AND P0, PT, R6, RZ, PT ;  /* 0x000000ff0600720c */ /* 0x000fe20003f05070 */
[----:B------:R-:W-:Y:S02]  /*fc60*/  ULDC.U8 UR4, c[0x0][0x580] ;  /* 0x0001600000047ab9 */ /* 0x000fe40000000000 */
[----:B------:R-:W-:-:S02]  /*fc70*/  ISETP.NE.AND P1, PT, RZ, UR4, PT ;  /* 0x00000004ff007c0c */ /* 0x000fc4000bf25270 */
[----:B------:R-:W-:Y:S02]  /*fc80*/  ISETP.NE.AND.EX P0, PT, R13, RZ, PT, P0 ;  /* 0x000000ff0d00720c */ /* 0x000fe40003f05300 */
[----:B0-----:R-:W-:-:S04]  /*fc90*/  SEL R9, RZ, c[0x0][0x578], !P1 ;  /* 0x00015e00ff097a07 */ /* 0x001fc80004800000 */
[----:B------:R-:W-:Y:S02]  /*fca0*/  IADD3 R16, P2, R4, R9, RZ ;  /* 0x0000000904107210 */ /* 0x000fe40007f5e0ff */
[----:B------:R-:W-:-:S05]  /*fcb0*/  SEL R4, RZ, c[0x0][0x57c], !P1 ;  /* 0x00015f00ff047a07 */ /* 0x000fca0004800000 */
[----:B------:R-:W-:Y:S01]  /*fcc0*/  IMAD.X R17, R5, 0x1, R4, P2 ;  /* 0x0000000105117824 */ /* 0x000fe200010e0604 */
[----:B------:R-:W-:Y:S05]  /*fcd0*/  @!P0 BRA `(.L_x_2939) ;  /* 0x0000033000008947 */ /* 0x000fea0003800000 */
[----:B------:R-:W-:Y:S02]  /*fce0*/  ULDC.U8 UR4, c[0x0][0x581] ;  /* 0x0001604000047ab9 */ /* 0x000fe40000000000 */
[----:B------:R-:W-:Y:S01]  /*fcf0*/  ISETP.NE.AND P3, PT, RZ, UR4, PT ;  /* 0x00000004ff007c0c */ /* 0x000fe2000bf65270 */
[----:B------:R-:W-:Y:S10]  /*fd00*/  @!P1 BRA `(.L_x_2940) ;  /* 0x0000010000009947 */ /* 0x000ff40003800000 */
[----:B------:R-:W2:Y:S04]  /*fd10*/  LDG.E.64 R4, [R6.64] ;  /* 0x0000002406047981 */ /* 0x000ea8000c1e1b00 */
[----:B------:R-:W3:Y:S01]  /*fd20*/  LDG.E.64 R8, [R6.64+0x8] ;  /* 0x0000082406087981 */ /* 0x000ee2000c1e1b00 */
[CC--:B--2---:R-:W-:Y:S02]  /*fd30*/  ISETP.NE.U32.AND P1, PT, R4.reuse, R0.reuse, PT ;  /* 0x000000000400720c */ /* 0x0c4fe40003f25070 */
[----:B------:R-:W-:-:S02]  /*fd40*/  ISETP.GT.U32.AND P0, PT, R4, R0, PT ;  /* 0x000000000400720c */ /* 0x000fc40003f04070 */
[CC--:B------:R-:W-:Y:S02]  /*fd50*/  ISETP.NE.AND.EX P1, PT, R5.reuse, R3.reuse, PT, P1 ;  /* 0x000000030500720c */ /* 0x0c0fe40003f25310 */
[----:B---3--:R-:W-:Y:S02]  /*fd60*/  ISETP.GE.U32.AND P2, PT, R8, R16, PT ;  /* 0x000000100800720c */ /* 0x008fe40003f46070 */
        /* <DEDUP_REMOVED lines=9> */
[----:B------:R-:W-:Y:S02]  /*fe00*/  SEL R17, R9, R17, !P0 ;  /* 0x0000001109117207 */ /* 0x000fe40004000000 */
.L_x_2940:
[----:B------:R-:W-:Y:S01]  /*fe10*/  IMAD.MOV.U32 R4, RZ, RZ, R0 ;  /* 0x000000ffff047224 */ /* 0x000fe200078e0000 */
[----:B------:R-:W-:Y:S01]  /*fe20*/  MOV R5, R3 ;  /* 0x0000000300057202 */ /* 0x000fe20000000f00 */
        /* <DEDUP_REMOVED lines=23> */
.L_x_2942:
[----:B------:R-:W-:-:S05]  /*ffa0*/  IADD3 R2, P0, R2, c[0x0][0x550], RZ ;  /* 0x0001540002027a10 */ /* 0x000fca0007f1e0ff */
[----:B------:R-:W-:-:S05]  /*ffb0*/  IMAD.X R3, RZ, RZ, c[0x0][0x554], P0 ;  /* 0x00015500ff037624 */ /* 0x000fca00000e06ff */
[----:B------:R-:W-:Y:S01]  /*ffc0*/  STG.E.64 [R2.64], R16 ;  /* 0x0000001002007986 */ /* 0x000fe2000c101b24 */
[----:B------:R-:W-:Y:S05]  /*ffd0*/  EXIT ;  /* 0x000000000000794d */ /* 0x000fea0003800000 */
.L_x_2941:
[----:B------:R-:W-:Y:S04]  /*ffe0*/  STG.E.64 [R6.64], R4 ;  /* 0x0000000406007986 */ /* 0x000fe8000c101b24 */
[----:B------:R-:W-:Y:S01]  /*fff0*/  STG.E.64 [R6.64+0x8], R16 ;  /* 0x0000081006007986 */ /* 0x000fe2000c101b24 */
[----:B------:R-:W-:Y:S05]  /*10000*/  EXIT ;  /* 0x000000000000794d */ /* 0x000fea0003800000 */
.L_x_2939:
[----:B------:R-:W-:Y:S05]  /*10010*/  @!P1 BRA `(.L_x_2943) ;  /* 0x0000014000009947 */ /* 0x000fea0003800000 */
[----:B------:R-:W-:Y:S01]  /*10020*/  MOV R14, 0x0 ;  /* 0x00000000000e7802 */ /* 0x000fe20000000f00 */
[----:B------:R-:W-:Y:S01]  /*10030*/  HFMA2.MMA R13, -RZ, RZ, 0, 0 ;  /* 0x00000000ff0d7435 */ /* 0x000fe200000001ff */
        /* <DEDUP_REMOVED lines=8> */
[----:B------:R-:W-:Y:S02]  /*100c0*/  IMAD.MOV.U32 R12, RZ, RZ, 0x1 ;  /* 0x00000001ff0c7424 */ /* 0x000fe400078e00ff */
        /* <DEDUP_REMOVED lines=9> */
.L_x_2943:
        /* <DEDUP_REMOVED lines=25> */
.L_x_2945:
[----:B------:R-:W-:-:S05]  /*102f0*/  IADD3 R2, P0, R2, c[0x0][0x550], RZ ;  /* 0x0001540002027a10 */ /* 0x000fca0007f1e0ff */
[----:B------:R-:W-:-:S05]  /*10300*/  IMAD.X R3, RZ, RZ, c[0x0][0x554], P0 ;  /* 0x00015500ff037624 */ /* 0x000fca00000e06ff */
[----:B------:R-:W-:Y:S01]  /*10310*/  STG.E.64 [R2.64], R16 ;  /* 0x0000001002007986 */ /* 0x000fe2000c101b24 */
[----:B------:R-:W-:Y:S05]  /*10320*/  EXIT ;  /* 0x000000000000794d */ /* 0x000fea0003800000 */
.L_x_2944:
[----:B------:R-:W-:Y:S01]  /*10330*/  MOV R2, 0x0 ;  /* 0x0000000000027802 */ /* 0x000fe20000000f00 */
[----:B------:R-:W-:Y:S01]  /*10340*/  HFMA2.MMA R13, -RZ, RZ, 0, 0 ;  /* 0x00000000ff0d7435 */ /* 0x000fe200000001ff */
[----:B------:R-:W-:Y:S01]  /*10350*/  IMAD.MOV.U32 R4, RZ, RZ, c[0x4][0x3c8] ;  /* 0x0100f200ff047624 */ /* 0x000fe200078e00ff */
[----:B------:R-:W-:Y:S01]  /*10360*/  MOV R7, c[0x4][0x3c4] ;  /* 0x0100f10000077a02 */ /* 0x000fe20000000f00 */
[----:B------:R-:W-:Y:S02]  /*10370*/  IMAD.MOV.U32 R5, RZ, RZ, c[0x4][0x3cc] ;  /* 0x0100f300ff057624 */ /* 0x000fe400078e00ff */
[----:B------:R-:W0:Y:S01]  /*10380*/  LDC.64 R2, c[0x4][R2] ;  /* 0x0100000002027b82 */ /* 0x000e220000000a00 */
[----:B------:R-:W-:Y:S02]  /*10390*/  IMAD.MOV.U32 R6, RZ, RZ, c[0x4][0x3c0] ;  /* 0x0100f000ff067624 */ /* 0x000fe400078e00ff */
[----:B------:R-:W-:-:S02]  /*103a0*/  IMAD.MOV.U32 R8, RZ, RZ, 0x2e9 ;  /* 0x000002e9ff087424 */ /* 0x000fc400078e00ff */
[----:B------:R-:W-:Y:S02]  /*103b0*/  IMAD.MOV.U32 R10, RZ, RZ, c[0x4][0x1b8] ;  /* 0x01006e00ff0a7624 */ /* 0x000fe400078e00ff */
[----:B------:R-:W-:Y:S02]  /*103c0*/  IMAD.MOV.U32 R11, RZ, RZ, c[0x4][0x1bc] ;  /* 0x01006f00ff0b7624 */ /* 0x000fe400078e00ff */
[----:B------:R-:W-:Y:S02]  /*103d0*/  IMAD.MOV.U32 R12, RZ, RZ, 0x1 ;  /* 0x00000001ff0c7424 */ /* 0x000fe400078e00ff */
        /* <DEDUP_REMOVED lines=9> */
.L_x_2914:
        /* <DEDUP_REMOVED lines=19> */
[----:B------:R-:W-:-:S04]  /*105a0*/  SEL R9, RZ, c[0x0][0x578], !P2 ;  /* 0x00015e00ff097a07 */ /* 0x000fc80005000000 */
[----:B------:R-:W-:Y:S02]  /*105b0*/  IADD3 R16, P1, R0, R9, RZ ;  /* 0x0000000900107210 */ /* 0x000fe40007f3e0ff */
[----:B------:R-:W-:-:S05]  /*105c0*/  SEL R0, RZ, c[0x0][0x57c], !P2 ;  /* 0x00015f00ff007a07 */ /* 0x000fca0005000000 */
[----:B------:R-:W-:Y:S01]  /*105d0*/  IMAD.X R17, R3, 0x1, R0, P1 ;  /* 0x0000000103117824 */ /* 0x000fe200008e0600 */
[----:B------:R-:W-:Y:S05]  /*105e0*/  @!P0 BRA `(.L_x_2946) ;  /* 0x0000033000008947 */ /* 0x000fea0003800000 */
[----:B------:R-:W-:Y:S02]  /*105f0*/  ULDC.U8 UR4, c[0x0][0x581] ;  /* 0x0001604000047ab9 */ /* 0x000fe40000000000 */
[----:B------:R-:W-:Y:S01]  /*10600*/  ISETP.NE.AND P3, PT, RZ, UR4, PT ;  /* 0x00000004ff007c0c */ /* 0x000fe2000bf65270 */
[----:B------:R-:W-:Y:S09]  /*10610*/  @!P2 BRA `(.L_x_2947) ;  /* 0x000001000000a947 */ /* 0x000ff20003800000 */
[----:B------:R-:W2:Y:S04]  /*10620*/  LDG.E.64 R8, [R6.64] ;  /* 0x0000002406087981 */ /* 0x000ea8000c1e1b00 */
[----:B------:R-:W3:Y:S01]  /*10630*/  LDG.E.64 R10, [R6.64+0x8] ;  /* 0x00000824060a7981 */ /* 0x000ee2000c1e1b00 */
[CC--:B--2---:R-:W-:Y:S02]  /*10640*/  ISETP.NE.U32.AND P1, PT, R8.reuse, R5.reuse, PT ;  /* 0x000000050800720c */ /* 0x0c4fe40003f25070 */
[----:B------:R-:W-:-:S02]  /*10650*/  ISETP.GT.U32.AND P0, PT, R8, R5, PT ;  /* 0x000000050800720c */ /* 0x000fc40003f04070 */
[C---:B------:R-:W-:Y:S02]  /*10660*/  ISETP.NE.AND.EX P1, PT, R9.reuse, R22, PT, P1 ;  /* 0x000000160900720c */ /* 0x040fe40003f25310 */
        /* <DEDUP_REMOVED lines=11> */
.L_x_2947:
[----:B------:R-:W-:Y:S02]  /*10720*/  IMAD.MOV.U32 R23, RZ, RZ, R22 ;  /* 0x000000ffff177224 */ /* 0x000fe400078e0016 */
[----:B------:R-:W-:Y:S01]  /*10730*/  IMAD.MOV.U32 R22, RZ, RZ, R5 ;  /* 0x000000ffff167224 */ /* 0x000fe200078e0005 */
        /* <DEDUP_REMOVED lines=23> */
.L_x_2949:
[----:B------:R-:W-:-:S05]  /*108b0*/  IADD3 R2, P0, R2, c[0x0][0x550], RZ ;  /* 0x0001540002027a10 */ /* 0x000fca0007f1e0ff */
[----:B------:R-:W-:-:S05]  /*108c0*/  IMAD.X R3, RZ, RZ, c[0x0][0x554], P0 ;  /* 0x00015500ff037624 */ /* 0x000fca00000e06ff */
[----:B------:R-:W-:Y:S01]  /*108d0*/  STG.E.64 [R2.64], R16 ;  /* 0x0000001002007986 */ /* 0x000fe2000c101b24 */
[----:B------:R-:W-:Y:S05]  /*108e0*/  EXIT ;  /* 0x000000000000794d */ /* 0x000fea0003800000 */
.L_x_2948:
[----:B------:R-:W-:Y:S04]  /*108f0*/  STG.E.64 [R6.64], R22 ;  /* 0x0000001606007986 */ /* 0x000fe8000c101b24 */
[----:B------:R-:W-:Y:S01]  /*10900*/  STG.E.64 [R6.64+0x8], R16 ;  /* 0x0000081006007986 */ /* 0x000fe2000c101b24 */
[----:B------:R-:W-:Y:S05]  /*10910*/  EXIT ;  /* 0x000000000000794d */ /* 0x000fea0003800000 */
.L_x_2946:
        /* <DEDUP_REMOVED lines=21> */
.L_x_2950:
        /* <DEDUP_REMOVED lines=25> */
.L_x_2952:
[----:B------:R-:W-:-:S05]  /*10c00*/  IADD3 R2, P0, R2, c[0x0][0x550], RZ ;  /* 0x0001540002027a10 */ /* 0x000fca0007f1e0ff */
[----:B------:R-:W-:-:S05]  /*10c10*/  IMAD.X R3, RZ, RZ, c[0x0][0x554], P0 ;  /* 0x00015500ff037624 */ /* 0x000fca00000e06ff */
[----:B------:R-:W-:Y:S01]  /*10c20*/  STG.E.64 [R2.64], R16 ;  /* 0x0000001002007986 */ /* 0x000fe2000c101b24 */
[----:B------:R-:W-:Y:S05]  /*10c30*/  EXIT ;  /* 0x000000000000794d */ /* 0x000fea0003800000 */
.L_x_2951:
        /* <DEDUP_REMOVED lines=20> */
        .weak           $__internal_18_$__cuda_sm20_div_u64
        .type           $__internal_18_$__cuda_sm20_div_u64,@function
        .size           $__internal_18_$__cuda_sm20_div_u64,($__internal_19_$__cuda_sm20_rem_u64 - $__internal_18_$__cuda_sm20_div_u64)
$__internal_18_$__cuda_sm20_div_u64:
        /* <DEDUP_REMOVED lines=64> */
[----:B------:R-:W-:Y:S01]  /*11180*/  SEL R13, R13, R6, P0 ;  /* 0x000000060d0d7207 */ /* 0x000fe20000000000 */
[----:B------:R-:W-:Y:S01]  /*11190*/  IMAD.MOV.U32 R6, RZ, RZ, R4 ;  /* 0x000000ffff067224 */ /* 0x000fe200078e0004 */
[----:B------:R-:W-:Y:S02]  /*111a0*/  SEL R12, R12, R17, P0 ;  /* 0x000000110c0c7207 */ /* 0x000fe40000000000 */
[----:B------:R-:W-:Y:S02]  /*111b0*/  SEL R13, R13, 0xffffffff, P1 ;  /* 0xffffffff0d0d7807 */ /* 0x000fe40000800000 */
[----:B------:R-:W-:Y:S01]  /*111c0*/  SEL R12, R12, 0xffffffff, P1 ;  /* 0xffffffff0c0c7807 */ /* 0x000fe20000800000 */
[----:B------:R-:W-:Y:S06]  /*111d0*/  RET.REL.NODEC R6 `(_ZN2at6native13reduce_kernelILi512ELi1ENS0_8ReduceOpIlNS0_9ArgMaxOpsIlEEjlLi4ELi4EEEEEvT1_) ;  /* 0xfffeee2006007950 */ /* 0x000fec0003c3ffff */
        .weak           $__internal_19_$__cuda_sm20_rem_u64
        .type           $__internal_19_$__cuda_sm20_rem_u64,@function
        .size           $__internal_19_$__cuda_sm20_rem_u64,(.L_x_6821 - $__internal_19_$__cuda_sm20_rem_u64)
$__internal_19_$__cuda_sm20_rem_u64:
[----:B------:R-:W-:Y:S01]  /*111e0*/  MOV R12, R10 ;  /* 0x0000000a000c7202 */ /* 0x000fe20000000f00 */
        /* <DEDUP_REMOVED lines=24> */
[----:B------:R-:W-:Y:S01]  /*11370*/  IADD3.X R12, RZ, ~R13, RZ, P0, !PT ;  /* 0x8000000dff0c7210 */ /* 0x000fe200007fe4ff */
[----:B------:R-:W-:-:S04]  /*11380*/  IMAD.MOV.U32 R13, RZ, RZ, RZ ;  /* 0x000000ffff0d7224 */ /* 0x000fc800078e00ff */
        /* <DEDUP_REMOVED lines=20> */
[----:B------:R-:W-:Y:S02]  /*114d0*/  IADD3.X R4, ~R4, R11, RZ, P1, !PT ;  /* 0x0000000b04047210 */ /* 0x000fe40000ffe5ff */
[----:B------:R-:W-:Y:S02]  /*114e0*/  IADD3 R13, P1, -R10, R19, RZ ;  /* 0x000000130a0d7210 */ /* 0x000fe40007f3e1ff */
[----:B------:R-:W-:-:S03]  /*114f0*/  ISETP.GE.U32.AND.EX P0, PT, R4, R7, PT, P0 ;  /* 0x000000070400720c */ /* 0x000fc60003f06100 */
[--C-:B------:R-:W-:Y:S01]  /*11500*/  IMAD.X R12, R4, 0x1, ~R7.reuse, P1 ;  /* 0x00000001040c7824 */ /* 0x100fe200008e0e07 */
[----:B------:R-:W-:Y:S02]  /*11510*/  SEL R13, R13, R19, P0 ;  /* 0x000000130d0d7207 */ /* 0x000fe40000000000 */
[----:B------:R-:W-:Y:S02]  /*11520*/  ISETP.NE.U32.AND P1, PT, R10, RZ, PT ;  /* 0x000000ff0a00720c */ /* 0x000fe40003f25070 */
[----:B------:R-:W-:Y:S02]  /*11530*/  SEL R12, R12, R4, P0 ;  /* 0x000000040c0c7207 */ /* 0x000fe40000000000 */
[----:B------:R-:W-:Y:S02]  /*11540*/  IADD3 R4, P2, -R10, R13, RZ ;  /* 0x0000000d0a047210 */ /* 0x000fe40007f5e1ff */
[----:B------:R-:W-:Y:S02]  /*11550*/  ISETP.GE.U32.AND P0, PT, R13, R10, PT ;  /* 0x0000000a0d00720c */ /* 0x000fe40003f06070 */
        /* <DEDUP_REMOVED lines=8> */
[----:B------:R-:W-:Y:S06]  /*115e0*/  RET.REL.NODEC R6 `(_ZN2at6native13reduce_kernelILi512ELi1ENS0_8ReduceOpIlNS0_9ArgMaxOpsIlEEjlLi4ELi4EEEEEvT1_) ;  /* 0xfffeea1006007950 */ /* 0x000fec0003c3ffff */
.L_x_2953:
        /* <DEDUP_REMOVED lines=9> */
.L_x_6821:


//--------------------- .text._ZN2at6native13reduce_kernelILi256ELi2ENS0_8ReduceOpIlNS0_9ArgMaxOpsIlEEjlLi4ELi4EEEEEvT1_ --------------------------
	.section	.text._ZN2at6native13reduce_kernelILi256ELi2ENS0_8ReduceOpIlNS0_9ArgMaxOpsIlEEjlLi4ELi4EEEEEvT1_,"ax",@progbits
	.sectioninfo	@"SHI_REGISTERS=64"
	.align	128
        .global         _ZN2at6native13reduce_kernelILi256ELi2ENS0_8ReduceOpIlNS0_9ArgMaxOpsIlEEjlLi4ELi4EEEEEvT1_
        .type           _ZN2at6native13reduce_kernelILi256ELi2ENS0_8ReduceOpIlNS0_9ArgMaxOpsIlEEjlLi4ELi4EEEEEvT1_,@function
        .size           _ZN2at6native13reduce_kernelILi256ELi2ENS0_8ReduceOpIlNS0_9ArgMaxOpsIlEEjlLi4ELi4EEEEEvT1_,(.L_x_6823 - _ZN2at6native13reduce_kernelILi256ELi2ENS0_8ReduceOpIlNS0_9ArgMaxOpsIlEEjlLi4ELi4EEEEEvT1_)
        .other          _ZN2at6native13reduce_kernelILi256ELi2ENS0_8ReduceOpIlNS0_9ArgMaxOpsIlEEjlLi4ELi4EEEEEvT1_,@"STO_CUDA_ENTRY STV_DEFAULT"
_ZN2at6native13reduce_kernelILi256ELi2ENS0_8ReduceOpIlNS0_9ArgMaxOpsIlEEjlLi4ELi4EEEEEvT1_:
.text._ZN2at6native13reduce_kernelILi256ELi2ENS0_8ReduceOpIlNS0_9ArgMaxOpsIlEEjlLi4ELi4EEEEEvT1_:
        /* <DEDUP_REMOVED lines=209> */
.L_x_2954:
[----:B------:R-:W0:Y:S01]  /*0d10*/  S2R R18, SR_CTAID.Y ;  /* 0x0000000000127919 */ /* 0x000e220000002600 */
[----:B------:R-:W-:Y:S01]  /*0d20*/  IMAD R2, R23, c[0x0][0x190], RZ ;  /* 0x0000640017027a24 */ /* 0x000fe200078e02ff */
[----:B------:R-:W-:Y:S01]  /*0d30*/  ULDC.64 UR36, c[0x0][0x118] ;  /* 0x0000460000247ab9 */ /* 0x000fe20000000a00 */
[----:B------:R-:W-:Y:S01]  /*0d40*/  BSSY B6, `(.L_x_2955) ;  /* 0x0000cc1000067945 */ /* 0x000fe20003800000 */
[----:B------:R-:W-:Y:S01]  /*0d50*/  CS2R R4, SRZ ;  /* 0x0000000000047805 */ /* 0x000fe2000001ff00 */
[----:B------:R-:W-:Y:S01]  /*0d60*/  IMAD R3, R22, c[0x0][0x194], R2 ;  /* 0x0000650016037a24 */ /* 0x000fe200078e0202 */
[----:B------:R-:W-:Y:S01]  /*0d70*/  CS2R R50, SRZ ;  /* 0x0000000000327805 */ /* 0x000fe2000001ff00 */
[----:B------:R-:W-:Y:S02]  /*0d80*/  IMAD.MOV.U32 R10, RZ, RZ, RZ ;  /* 0x000000ffff0a7224 */ /* 0x000fe400078e00ff */
[----:B------:R-:W-:Y:S02]  /*0d90*/  IMAD.MOV.U32 R6, RZ, RZ, RZ ;  /* 0x000000ffff067224 */ /* 0x000fe400078e00ff */
[----:B------:R-:W-:-:S02]  /*0da0*/  IMAD.MOV.U32 R49, RZ, RZ, RZ ;  /* 0x000000ffff317224 */ /* 0x000fc400078e00ff */
[----:B0-----:R-:W-:Y:S02]  /*0db0*/  IMAD R52, R18, c[0x0][0x198], R3 ;  /* 0x0000660012347a24 */ /* 0x001fe400078e0203 */
        /* <DEDUP_REMOVED lines=53> */
.L_x_2963:
[----:B------:R-:W-:Y:S05]  /*1110*/  BSYNC B2 ;  /* 0x0000000000027941 */ /* 0x000fea0003800000 */
.L_x_2962:
        /* <DEDUP_REMOVED lines=23> */
.L_x_2961:
[----:B------:R-:W-:Y:S05]  /*1290*/  BSYNC B1 ;  /* 0x0000000000017941 */ /* 0x000fea0003800000 */
.L_x_2960:
[C---:B------:R-:W-:Y:S02]  /*12a0*/  IADD3 R5, P0, -R6.reuse, 0x4, RZ ;  /* 0x0000000406057810 */ /* 0x040fe40007f1e1ff */
[C---:B------:R-:W-:Y:S02]  /*12b0*/  IADD3 R26, R6.reuse, c[0x0][0x17c], RZ ;  /* 0x00005f00061a7a10 */ /* 0x040fe40007ffe0ff */
[----:B------:R-:W-:Y:S01]  /*12c0*/  LEA R16, P1, R5, R16, 0x3 ;  /* 0x0000001005107211 */ /* 0x000fe200078218ff */
[----:B------:R-:W-:Y:S01]  /*12d0*/  IMAD.X R4, RZ, RZ, -0x1, P0 ;  /* 0xffffffffff047424 */ /* 0x000fe200000e06ff */
[----:B------:R-:W-:-:S02]  /*12e0*/  IADD3 R19, -R6, 0x4, RZ ;  /* 0x0000000406137810 */ /* 0x000fc40007ffe1ff */
[----:B------:R-:W-:Y:S02]  /*12f0*/  IADD3 R26, R26, -0x4, RZ ;  /* 0xfffffffc1a1a7810 */ /* 0x000fe40007ffe0ff */
[----:B------:R-:W-:Y:S02]  /*1300*/  LEA.HI.X R17, R5, R17, R4, 0x3, P1 ;  /* 0x0000001105117211 */ /* 0x000fe400008f1c04 */
.L_x_2959:
[----:B------:R-:W-:Y:S05]  /*1310*/  BSYNC B0 ;  /* 0x0000000000007941 */ /* 0x000fea0003800000 */
.L_x_2958:
[----:B------:R-:W-:Y:S01]  /*1320*/  IMAD R4, R23, c[0x0][0x190], RZ ;  /* 0x0000640017047a24 */ /* 0x000fe200078e02ff */
[----:B------:R-:W-:Y:S01]  /*1330*/  BSSY B0, `(.L_x_2964) ;  /* 0x0000062000007945 */ /* 0x000fe20003800000 */
[C---:B------:R-:W-:Y:S01]  /*1340*/  ISETP.NE.AND P6, PT, R22.reuse, RZ, PT ;  /* 0x000000ff1600720c */ /* 0x040fe20003fc5270 */
[----:B------:R-:W-:Y:S01]  /*1350*/  IMAD.MOV.U32 R15, RZ, RZ, c[0x0][0x168] ;  /* 0x00005a00ff0f7624 */ /* 0x000fe200078e00ff */
[----:B------:R-:W-:Y:S01]  /*1360*/  ISETP.NE.AND P5, PT, RZ, c[0x0][0x194], PT ;  /* 0x00006500ff007a0c */ /* 0x000fe20003fa5270 */
        /* <DEDUP_REMOVED lines=26> */
.L_x_2966:
[----:B------:R-:W-:-:S05]  /*1510*/  IMAD.WIDE.U32 R28, R31, 0x20, R16 ;  /* 0x000000201f1c7825 */ /* 0x000fca00078e0010 */
[----:B------:R0:W2:Y:S04]  /*1520*/  LDG.E.128 R4, [R28.64] ;  /* 0x000000241c047981 */ /* 0x0000a8000c1e1d00 */
[----:B------:R0:W3:Y:S01]  /*1530*/  LDG.E.128 R8, [R28.64+0x10] ;  /* 0x000010241c087981 */ /* 0x0000e2000c1e1d00 */
[----:B------:R-:W-:Y:S01]  /*1540*/  IMAD.IADD R33, R30, 0x1, R19 ;  /* 0x000000011e217824 */ /* 0x000fe200078e0213 */
[----:B------:R-:W-:-:S04]  /*1550*/  IADD3 R31, R31, c[0x0][0x184], RZ ;  /* 0x000061001f1f7a10 */ /* 0x000fc80007ffe0ff */
[----:B------:R-:W-:Y:S01]  /*1560*/  ISETP.GE.U32.AND P2, PT, R2, R33, PT ;  /* 0x000000210200720c */ /* 0x000fe20003f46070 */
[----:B------:R-:W-:Y:S01]  /*1570*/  IMAD.SHL.U32 R30, R31, 0x4, RZ ;  /* 0x000000041f1e7824 */ /* 0x000fe200078e00ff */
[----:B------:R-:W-:Y:S02]  /*1580*/  IADD3 R32, R33, 0x1, RZ ;  /* 0x0000000121207810 */ /* 0x000fe40007ffe0ff */
[----:B------:R-:W-:Y:S02]  /*1590*/  ISETP.GE.AND.EX P2, PT, R0, RZ, PT, P2 ;  /* 0x000000ff0000720c */ /* 0x000fe40003f46320 */
[----:B------:R-:W-:Y:S02]  /*15a0*/  ISETP.GE.U32.AND P0, PT, R27, R32, PT ;  /* 0x000000201b00720c */ /* 0x000fe40003f06070 */
[----:B0-----:R-:W-:Y:S02]  /*15b0*/  SEL R28, RZ, 0xffffffff, P2 ;  /* 0xffffffffff1c7807 */ /* 0x001fe40001000000 */
[----:B------:R-:W-:-:S02]  /*15c0*/  ISETP.GE.AND.EX P0, PT, R25, RZ, PT, P0 ;  /* 0x000000ff1900720c */ /* 0x000fc40003f06300 */
[C---:B------:R-:W-:Y:S02]  /*15d0*/  IADD3 R35, R33.reuse, 0x2, RZ ;  /* 0x0000000221237810 */ /* 0x040fe40007ffe0ff */
[----:B------:R-:W-:Y:S02]  /*15e0*/  SEL R29, RZ, 0xffffffff, P0 ;  /* 0xffffffffff1d7807 */ /* 0x000fe40000000000 */
[----:B------:R-:W-:Y:S02]  /*15f0*/  IADD3 R37, R33, 0x3, RZ ;  /* 0x0000000321257810 */ /* 0x000fe40007ffe0ff */
[----:B------:R-:W-:Y:S02]  /*1600*/  IADD3 R39, R30, 0x3, RZ ;  /* 0x000000031e277810 */ /* 0x000fe40007ffe0ff */
[----:B------:R-:W-:-:S04]  /*1610*/  ISETP.GE.U32.AND P0, PT, R14, R37, PT ;  /* 0x000000250e00720c */ /* 0x000fc80003f06070 */
[----:B------:R-:W-:Y:S02]  /*1620*/  ISETP.GE.AND.EX P0, PT, R51, RZ, PT, P0 ;  /* 0x000000ff3300720c */ /* 0x000fe40003f06300 */
[CC--:B--2---:R-:W-:Y:S02]  /*1630*/  ISETP.NE.U32.AND P1, PT, R3.reuse, R4.reuse, PT ;  /* 0x000000040300720c */ /* 0x0c4fe40003f25070 */
[----:B------:R-:W-:Y:S02]  /*1640*/  ISETP.GT.U32.AND P4, PT, R3, R4, PT ;  /* 0x000000040300720c */ /* 0x000fe40003f84070 */
[CC--:B------:R-:W-:Y:S02]  /*1650*/  ISETP.NE.AND.EX P1, PT, R13.reuse, R5.reuse, PT, P1 ;  /* 0x000000050d00720c */ /* 0x0c0fe40003f25310 */
[----:B------:R-:W-:Y:S02]  /*1660*/  ISETP.NE.U32.AND P3, PT, R24, R6, PT ;  /* 0x000000061800720c */ /* 0x000fe40003f65070 */
[----:B------:R-:W-:-:S02]  /*1670*/  ISETP.GT.AND.EX P2, PT, R13, R5, PT, P4 ;  /* 0x000000050d00720c */ /* 0x000fc40003f44340 */
[----:B------:R-:W-:Y:S02]  /*1680*/  ISETP.NE.AND.EX P3, PT, R22, R7, PT, P3 ;  /* 0x000000071600720c */ /* 0x000fe40003f65330 */
[----:B------:R-:W-:-:S04]  /*1690*/  ISETP.GE.U32.AND P4, PT, R12, R35, PT ;  /* 0x000000230c00720c */ /* 0x000fc80003f86070 */
[----:B------:R-:W-:Y:S02]  /*16a0*/  ISETP.GE.AND.EX P4, PT, R20, RZ, PT, P4 ;  /* 0x000000ff1400720c */ /* 0x000fe40003f86340 */
[----:B------:R-:W-:Y:S02]  /*16b0*/  @P1 SEL R28, RZ, 0xffffffff, !P2 ;  /* 0xffffffffff1c1807 */ /* 0x000fe40005000000 */
[----:B------:R-:W-:Y:S02]  /*16c0*/  ISETP.GT.U32.AND P2, PT, R24, R6, PT ;  /* 0x000000061800720c */ /* 0x000fe40003f44070 */
[----:B---3--:R-:W-:Y:S02]  /*16d0*/  ISETP.NE.U32.AND P1, PT, R23, R8, PT ;  /* 0x000000081700720c */ /* 0x008fe40003f25070 */
[----:B------:R-:W-:Y:S02]  /*16e0*/  ISETP.GT.AND.EX P2, PT, R22, R7, PT, P2 ;  /* 0x000000071600720c */ /* 0x000fe40003f44320 */
[----:B------:R-:W-:-:S02]  /*16f0*/  ISETP.NE.AND.EX P1, PT, R21, R9, PT, P1 ;  /* 0x000000091500720c */ /* 0x000fc40003f25310 */
[----:B------:R-:W-:Y:S02]  /*1700*/  @P3 SEL R29, RZ, 0xffffffff, !P2 ;  /* 0xffffffffff1d3807 */ /* 0x000fe40005000000 */
[----:B------:R-:W-:Y:S02]  /*1710*/  ISETP.NE.U32.AND P3, PT, R15, R10, PT ;  /* 0x0000000a0f00720c */ /* 0x000fe40003f65070 */
[----:B------:R-:W-:Y:S02]  /*1720*/  ISETP.GT.U32.AND P2, PT, R23, R8, PT ;  /* 0x000000081700720c */ /* 0x000fe40003f44070 */
[----:B------:R-:W-:Y:S02]  /*1730*/  ISETP.NE.AND.EX P3, PT, R49, R11, PT, P3 ;  /* 0x0000000b3100720c */ /* 0x000fe40003f65330 */
[----:B------:R-:W-:Y:S02]  /*1740*/  SEL R34, RZ, 0xffffffff, P4 ;  /* 0xffffffffff227807 */ /* 0x000fe40002000000 */
[----:B------:R-:W-:-:S02]  /*1750*/  ISETP.GT.U32.AND P4, PT, R15, R10, PT ;  /* 0x0000000a0f00720c */ /* 0x000fc40003f84070 */
[----:B------:R-:W-:Y:S02]  /*1760*/  ISETP.GT.AND.EX P2, PT, R21, R9, PT, P2 ;  /* 0x000000091500720c */ /* 0x000fe40003f44320 */
[----:B------:R-:W-:Y:S02]  /*1770*/  LOP3.LUT R28, R28, 0x1, RZ, 0xc0, !PT ;  /* 0x000000011c1c7812 */ /* 0x000fe400078ec0ff */
[----:B------:R-:W-:Y:S02]  /*1780*/  @P1 SEL R34, RZ, 0xffffffff, !P2 ;  /* 0xffffffffff221807 */ /* 0x000fe40005000000 */
[----:B------:R-:W-:Y:S02]  /*1790*/  ISETP.GT.AND.EX P4, PT, R49, R11, PT, P4 ;  /* 0x0000000b3100720c */ /* 0x000fe40003f84340 */
[----:B------:R-:W-:Y:S02]  /*17a0*/  ISETP.GE.U32.AND P1, PT, R39, R26, PT ;  /* 0x0000001a2700720c */ /* 0x000fe40003f26070 */
[----:B------:R-:W-:-:S02]  /*17b0*/  ISETP.NE.U32.AND P2, PT, R28, 0x1, PT ;  /* 0x000000011c00780c */ /* 0x000fc40003f45070 */
[----:B------:R-:W-:Y:S02]  /*17c0*/  SEL R28, RZ, 0xffffffff, P0 ;  /* 0xffffffffff1c7807 */ /* 0x000fe40000000000 */
[----:B------:R-:W-:Y:S02]  /*17d0*/  @P3 SEL R28, RZ, 0xffffffff, !P4 ;  /* 0xffffffffff1c3807 */ /* 0x000fe40006000000 */
[----:B------:R-:W-:Y:S02]  /*17e0*/  LOP3.LUT R29, R29, 0x1, RZ, 0xc0, !PT ;  /* 0x000000011d1d7812 */ /* 0x000fe400078ec0ff */
[----:B------:R-:W-:Y:S02]  /*17f0*/  LOP3.LUT R34, R34, 0x1, RZ, 0xc0, !PT ;  /* 0x0000000122227812 */ /* 0x000fe400078ec0ff */
[----:B------:R-:W-:Y:S02]  /*1800*/  LOP3.LUT R28, R28, 0x1, RZ, 0xc0, !PT ;  /* 0x000000011c1c7812 */ /* 0x000fe400078ec0ff */
[----:B------:R-:W-:-:S02]  /*1810*/  SEL R3, R3, R4, !P2 ;  /* 0x0000000403037207 */ /* 0x000fc40005000000 */
[----:B------:R-:W-:Y:S02]  /*1820*/  SEL R13, R13, R5, !P2 ;  /* 0x000000050d0d7207 */ /* 0x000fe40005000000 */
[----:B------:R-:W-:Y:S02]  /*1830*/  SEL R2, R2, R33, !P2 ;  /* 0x0000002102027207 */ /* 0x000fe40005000000 */
[----:B------:R-:W-:Y:S02]  /*1840*/  SEL R0, R0, RZ, !P2 ;  /* 0x000000ff00007207 */ /* 0x000fe40005000000 */
[----:B------:R-:W-:Y:S02]  /*1850*/  ISETP.NE.U32.AND P0, PT, R29, 0x1, PT ;  /* 0x000000011d00780c */ /* 0x000fe40003f05070 */
[----:B------:R-:W-:Y:S02]  /*1860*/  ISETP.NE.U32.AND P3, PT, R34, 0x1, PT ;  /* 0x000000012200780c */ /* 0x000fe40003f65070 */
[----:B------:R-:W-:-:S02]  /*1870*/  ISETP.NE.U32.AND P2, PT, R28, 0x1, PT ;  /* 0x000000011c00780c */ /* 0x000fc40003f45070 */
        /* <DEDUP_REMOVED lines=9> */
[----:B------:R-:W-:Y:S02]  /*1910*/  SEL R25, R25, RZ, !P0 ;  /* 0x000000ff19197207 */ /* 0x000fe40004000000 */
[----:B------:R-:W-:Y:S02]  /*1920*/  SEL R20, R20, RZ, !P3 ;  /* 0x000000ff14147207 */ /* 0x000fe40005800000 */
[----:B------:R-:W-:Y:S01]  /*1930*/  SEL R51, R51, RZ, !P2 ;  /* 0x000000ff33337207 */ /* 0x000fe20005000000 */
[----:B------:R-:W-:Y:S05]  /*1940*/  @!P1 BRA `(.L_x_2966) ;  /* 0xfffffbc000009947 */ /* 0x000fea000383ffff */
.L_x_2965:
[----:B------:R-:W-:Y:S05]  /*1950*/  BSYNC B0 ;  /* 0x0000000000007941 */ /* 0x000fea0003800000 */
.L_x_2964:
        /* <DEDUP_REMOVED lines=8> */
.L_x_2968:
[----:B------:R-:W-:Y:S05]  /*19e0*/  BSYNC B0 ;  /* 0x0000000000007941 */ /* 0x000fea0003800000 */
.L_x_2967:
[----:B------:R-:W-:Y:S01]  /*19f0*/  PRMT R4, R4, 0x9910, RZ ;  /* 0x0000991004047816 */ /* 0x000fe200000000ff */
[----:B------:R-:W-:Y:S03]  /*1a00*/  BSSY B0, `(.L_x_2969) ;  /* 0x000001a000007945 */ /* 0x000fe60003800000 */
[----:B------:R-:W-:-:S13]  /*1a10*/  ISETP.NE.AND P0, PT, R4, RZ, PT ;  /* 0x000000ff0400720c */ /* 0x000fda0003f05270 */
[----:B------:R-:W-:Y:S05]  /*1a20*/  @!P0 BRA `(.L_x_2970) ;  /* 0x0000017000008947 */ /* 0x000fea0003800000 */
[----:B------:R-:W0:Y:S01]  /*1a30*/  S2R R5, SR_TID.X ;  /* 0x0000000000057919 */ /* 0x000e220000002100 */
[----:B------:R-:W-:-:S05]  /*1a40*/  LOP3.LUT R4, R26, 0xfffffffc, RZ, 0xc0, !PT ;  /* 0xfffffffc1a047812 */ /* 0x000fca00078ec0ff */
[----:B0-----:R-:W-:-:S05]  /*1a50*/  IMAD.IADD R5, R4, 0x1, R5 ;  /* 0x0000000104057824 */ /* 0x001fca00078e0205 */
[----:B------:R-:W-:-:S13]  /*1a60*/  ISETP.GE.U32.AND P0, PT, R5, R26, PT ;  /* 0x0000001a0500720c */ /* 0x000fda0003f06070 */
[----:B------:R-:W-:Y:S05]  /*1a70*/  @P0 BRA `(.L_x_2970) ;  /* 0x0000012000000947 */ /* 0x000fea0003800000 */
[----:B------:R-:W-:-:S06]  /*1a80*/  IMAD.WIDE R16, R5, 0x8, R16 ;  /* 0x0000000805107825 */ /* 0x000fcc00078e0210 */
[----:B------:R-:W2:Y:S01]  /*1a90*/  LDG.E.64 R16, [R16.64] ;  /* 0x0000002410107981 */ /* 0x000ea2000c1e1b00 */
[----:B------:R-:W-:-:S05]  /*1aa0*/  IMAD.IADD R19, R5, 0x1, R19 ;  /* 0x0000000105137824 */ /* 0x000fca00078e0213 */
[----:B------:R-:W-:Y:S02]  /*1ab0*/  ISETP.GE.U32.AND P0, PT, R2, R19, PT ;  /* 0x000000130200720c */ /* 0x000fe40003f06070 */
[----:B------:R-:W-:-:S04]  /*1ac0*/  SHF.R.S32.HI R5, RZ, 0x1f, R19 ;  /* 0x0000001fff057819 */ /* 0x000fc80000011413 */
[----:B------:R-:W-:-:S04]  /*1ad0*/  ISETP.GE.AND.EX P0, PT, R0, R5, PT, P0 ;  /* 0x000000050000720c */ /* 0x000fc80003f06300 */
[----:B------:R-:W-:Y:S02]  /*1ae0*/  SEL R4, RZ, 0xffffffff, P0 ;  /* 0xffffffffff047807 */ /* 0x000fe40000000000 */
[CC--:B--2---:R-:W-:Y:S02]  /*1af0*/  ISETP.NE.U32.AND P1, PT, R3.reuse, R16.reuse, PT ;  /* 0x000000100300720c */ /* 0x0c4fe40003f25070 */
[----:B------:R-:W-:Y:S02]  /*1b00*/  ISETP.GT.U32.AND P2, PT, R3, R16, PT ;  /* 0x000000100300720c */ /* 0x000fe40003f44070 */
[CC--:B------:R-:W-:Y:S02]  /*1b10*/  ISETP.NE.AND.EX P1, PT, R13.reuse, R17.reuse, PT, P1 ;  /* 0x000000110d00720c */ /* 0x0c0fe40003f25310 */
[----:B------:R-:W-:-:S11]  /*1b20*/  ISETP.GT.AND.EX P0, PT, R13, R17, PT, P2 ;  /* 0x000000110d00720c */ /* 0x000fd60003f04320 */
[----:B------:R-:W-:-:S04]  /*1b30*/  @P1 SEL R4, RZ, 0xffffffff, !P0 ;  /* 0xffffffffff041807 */ /* 0x000fc80004000000 */
[----:B------:R-:W-:-:S04]  /*1b40*/  LOP3.LUT R4, R4, 0x1, RZ, 0xc0, !PT ;  /* 0x0000000104047812 */ /* 0x000fc800078ec0ff */
[----:B------:R-:W-:-:S04]  /*1b50*/  ISETP.NE.U32.AND P0, PT, R4, 0x1, PT ;  /* 0x000000010400780c */ /* 0x000fc80003f05070 */
[----:B------:R-:W-:Y:S02]  /*1b60*/  SEL R3, R3, R16, !P0 ;  /* 0x0000001003037207 */ /* 0x000fe40004000000 */
[----:B------:R-:W-:Y:S02]  /*1b70*/  SEL R13, R13, R17, !P0 ;  /* 0x000000110d0d7207 */ /* 0x000fe40004000000 */
[----:B------:R-:W-:Y:S02]  /*1b80*/  SEL R2, R2, R19, !P0 ;  /* 0x0000001302027207 */ /* 0x000fe40004000000 */
[----:B------:R-:W-:Y:S02]  /*1b90*/  SEL R0, R0, R5, !P0 ;  /* 0x0000000500007207 */ /* 0x000fe40004000000 */
.L_x_2970:
[----:B------:R-:W-:Y:S05]  /*1ba0*/  BSYNC B0 ;  /* 0x0000000000007941 */ /* 0x000fea0003800000 */
.L_x_2969:
[CC--:B------:R-:W-:Y:S01]  /*1bb0*/  ISETP.NE.U32.AND P2, PT, R3.reuse, R24.reuse, PT ;  /* 0x000000180300720c */ /* 0x0c0fe20003f45070 */
[----:B------:R-:W-:Y:S01]  /*1bc0*/  IMAD.MOV.U32 R10, RZ, RZ, RZ ;  /* 0x000000ffff0a7224 */ /* 0x000fe200078e00ff */
        /* <DEDUP_REMOVED lines=8> */
[----:B------:R-:W-:Y:S02]  /*1c50*/  ISETP.NE.U32.AND P2, PT, R4, 0x1, PT ;  /* 0x000000010400780c */ /* 0x000fe40003f45070 */
[----:B------:R-:W-:Y:S02]  /*1c60*/  CS2R R4, SRZ ;  /* 0x0000000000047805 */ /* 0x000fe4000001ff00 */
[----:B------:R-:W-:Y:S02]  /*1c70*/  SEL R24, R3, R24, !P2 ;  /* 0x0000001803187207 */ /* 0x000fe40005000000 */
[----:B------:R-:W-:Y:S02]  /*1c80*/  SEL R22, R13, R22, !P2 ;  /* 0x000000160d167207 */ /* 0x000fe40005000000 */
[----:B------:R-:W-:Y:S02]  /*1c90*/  ISETP.NE.U32.AND P1, PT, R24, R23, PT ;  /* 0x000000171800720c */ /* 0x000fe40003f25070 */
[----:B------:R-:W-:-:S02]  /*1ca0*/  SEL R3, R2, R27, !P2 ;  /* 0x0000001b02037207 */ /* 0x000fc40005000000 */
[----:B------:R-:W-:Y:S02]  /*1cb0*/  ISETP.NE.AND.EX P1, PT, R22, R21, PT, P1 ;  /* 0x000000151600720c */ /* 0x000fe40003f25310 */
[----:B------:R-:W-:Y:S02]  /*1cc0*/  ISETP.GT.U32.AND P0, PT, R24, R23, PT ;  /* 0x000000171800720c */ /* 0x000fe40003f04070 */
[----:B------:R-:W-:Y:S02]  /*1cd0*/  SEL R25, R0, R25, !P2 ;  /* 0x0000001900197207 */ /* 0x000fe40005000000 */
[----:B------:R-:W-:Y:S02]  /*1ce0*/  ISETP.GE.U32.AND P2, PT, R3, R12, PT ;  /* 0x0000000c0300720c */ /* 0x000fe40003f46070 */
[----:B------:R-:W-:Y:S02]  /*1cf0*/  ISETP.GT.AND.EX P0, PT, R22, R21, PT, P0 ;  /* 0x000000151600720c */ /* 0x000fe40003f04300 */
[----:B------:R-:W-:-:S02]  /*1d00*/  ISETP.GE.AND.EX P2, PT, R25, R20, PT, P2 ;  /* 0x000000141900720c */ /* 0x000fc40003f46320 */
        /* <DEDUP_REMOVED lines=18> */
[----:B------:R-:W-:Y:S01]  /*1e30*/  SEL R6, R3, R14, !P0 ;  /* 0x0000000e03067207 */ /* 0x000fe20004000000 */
[----:B------:R-:W-:Y:S01]  /*1e40*/  IMAD.MOV.U32 R3, RZ, RZ, RZ ;  /* 0x000000ffff037224 */ /* 0x000fe200078e00ff */
[----:B------:R-:W-:Y:S02]  /*1e50*/  SEL R51, R20, R51, !P0 ;  /* 0x0000003314337207 */ /* 0x000fe40004000000 */
[----:B------:R-:W-:Y:S02]  /*1e60*/  SEL R50, R50, R15, !P0 ;  /* 0x0000000f32327207 */ /* 0x000fe40004000000 */
[----:B------:R-:W-:Y:S01]  /*1e70*/  SEL R49, R2, R49, !P0 ;  /* 0x0000003102317207 */ /* 0x000fe20004000000 */
[----:B------:R-:W-:Y:S05]  /*1e80*/  BRA `(.L_x_2956) ;  /* 0x0000bac000007947 */ /* 0x000fea0003800000 */
.L_x_2957:
        /* <DEDUP_REMOVED lines=8> */
[----:B------:R-:W-:Y:S02]  /*1f10*/  IMAD.MOV.U32 R0, RZ, RZ, R52 ;  /* 0x000000ffff007224 */ /* 0x000fe400078e0034 */
[----:B------:R-:W-:Y:S02]  /*1f20*/  IMAD.MOV.U32 R2, RZ, RZ, c[0x0][0x168] ;  /* 0x00005a00ff027624 */ /* 0x000fe400078e00ff */
[----:B------:R-:W-:Y:S02]  /*1f30*/  IMAD.MOV.U32 R3, RZ, RZ, c[0x0][0x16c] ;  /* 0x00005b00ff037624 */ /* 0x000fe400078e00ff */
[----:B------:R-:W-:Y:S02]  /*1f40*/  IMAD.MOV.U32 R4, RZ, RZ, c[0x0][0x170] ;  /* 0x00005c00ff047624 */ /* 0x000fe400078e00ff */
[----:B------:R-:W-:-:S02]  /*1f50*/  IMAD.MOV.U32 R5, RZ, RZ, c[0x0][0x174] ;  /* 0x00005d00ff057624 */ /* 0x000fc400078e00ff */
[----:B------:R-:W-:Y:S01]  /*1f60*/  IMAD R6, R56, 0x3, R52 ;  /* 0x0000000338067824 */ /* 0x000fe200078e0234 */
[----:B------:R-:W-:Y:S05]  /*1f70*/  @!P1 BRA `(.L_x_2972) ;  /* 0x0000836000009947 */ /* 0x000fea0003800000 */
[----:B------:R-:W-:Y:S01]  /*1f80*/  ISETP.GE.U32.AND P0, PT, R6, c[0x0][0x17c], PT ;  /* 0x00005f0006007a0c */ /* 0x000fe20003f06070 */
[----:B------:R-:W-:Y:S01]  /*1f90*/  BSSY B0, `(.L_x_2973) ;  /* 0x0000424000007945 */ /* 0x000fe20003800000 */
        /* <DEDUP_REMOVED lines=58> */
.L_x_2981:
[----:B------:R-:W-:Y:S01]  /*2340*/  ISETP.NE.AND P1, PT, RZ, c[0x0][0x1b8], PT ;  /* 0x00006e00ff007a0c */ /* 0x000fe20003f25270 */
[----:B------:R-:W-:Y:S02]  /*2350*/  IMAD.MOV.U32 R21, RZ, RZ, RZ ;  /* 0x000000ffff157224 */ /* 0x000fe400078e00ff */
[----:B------:R-:W-:-:S10]  /*2360*/  IMAD.MOV.U32 R13, RZ, RZ, RZ ;  /* 0x000000ffff0d7224 */ /* 0x000fd400078e00ff */
        /* <DEDUP_REMOVED lines=199> */
[----:B------:R-:W-:Y:S01]  /*2fe0*/  ISETP.NE.AND P0, PT, R12, 0x18, PT ;  /* 0x000000180c00780c */ /* 0x000fe20003f05270 */
[----:B------:R-:W-:-:S08]  /*2ff0*/  IMAD.MOV.U32 R15, RZ, RZ, R25 ;  /* 0x000000ffff0f7224 */ /* 0x000fd000078e0019 */
        /* <DEDUP_REMOVED lines=11> */
.L_x_2976:
[----:B------:R-:W-:-:S04]  /*30b0*/  LOP3.LUT R13, R13, 0xfffffff0, RZ, 0xc0, !PT ;  /* 0xfffffff00d0d7812 */ /* 0x000fc800078ec0ff */
[----:B------:R-:W-:-:S05]  /*30c0*/  IADD3 R12, P0, R16, R13, RZ ;  /* 0x0000000d100c7210 */ /* 0x000fca0007f1e0ff */
[----:B------:R-:W-:-:S06]  /*30d0*/  IMAD.X R13, RZ, RZ, R17, P0 ;  /* 0x000000ffff0d7224 */ /* 0x000fcc00000e0611 */
[----:B------:R-:W5:Y:S01]  /*30e0*/  LDG.E.128 R12, [R12.64] ;  /* 0x000000240c0c7981 */ /* 0x000f62000c1e1d00 */
        /* <DEDUP_REMOVED lines=212> */
.L_x_2977:
[----:B------:R-:W-:-:S04]  /*3e30*/  LOP3.LUT R21, R21, 0xfffffff0, RZ, 0xc0, !PT ;  /* 0xfffffff015157812 */ /* 0x000fc800078ec0ff */
[----:B------:R-:W-:-:S05]  /*3e40*/  IADD3 R20, P0, R16, R21, RZ ;  /* 0x0000001510147210 */ /* 0x000fca0007f1e0ff */
[----:B------:R-:W-:-:S06]  /*3e50*/  IMAD.X R21, RZ, RZ, R17, P0 ;  /* 0x000000ffff157224 */ /* 0x000fcc00000e0611 */
[----:B------:R-:W5:Y:S01]  /*3e60*/  LDG.E.128 R20, [R20.64] ;  /* 0x0000002414147981 */ /* 0x000f62000c1e1d00 */
[----:B------:R-:W-:Y:S02]  /*3e70*/  IMAD.MOV.U32 R28, RZ, RZ, RZ ;  /* 0x000000ffff1c7224 */ /* 0x000fe400078e00ff */
[----:B------:R-:W-:Y:S01]  /*3e80*/  IMAD.MOV.U32 R24, RZ, RZ, RZ ;  /* 0x000000ffff187224 */ /* 0x000fe200078e00ff */
[----:B------:R-:W-:Y:S05]  /*3e90*/  @!P1 BRA `(.L_x_2978) ;  /* 0x00000d4000009947 */ /* 0x000fea0003800000 */
[----:B------:R-:W-:Y:S02]  /*3ea0*/  IMAD.MOV.U32 R25, RZ, RZ, c[0x0][0x184] ;  /* 0x00006100ff197624 */ /* 0x000fe400078e00ff */
[----:B------:R-:W-:Y:S02]  /*3eb0*/  IMAD.MOV.U32 R24, RZ, RZ, RZ ;  /* 0x000000ffff187224 */ /* 0x000fe400078e00ff */
[----:B------:R-:W-:Y:S02]  /*3ec0*/  IMAD R25, R25, 0x2, R0 ;  /* 0x0000000219197824 */ /* 0x000fe400078e0200 */
        /* <DEDUP_REMOVED lines=209> */
.L_x_2978:
[----:B------:R-:W-:-:S04]  /*4be0*/  LOP3.LUT R25, R24, 0xfffffff0, RZ, 0xc0, !PT ;  /* 0xfffffff018197812 */ /* 0x000fc800078ec0ff */
[----:B------:R-:W-:-:S05]  /*4bf0*/  IADD3 R24, P0, R16, R25, RZ ;  /* 0x0000001910187210 */ /* 0x000fca0007f1e0ff */
[----:B------:R-:W-:-:S06]  /*4c00*/  IMAD.X R25, RZ, RZ, R17, P0 ;  /* 0x000000ffff197224 */ /* 0x000fcc00000e0611 */
[----:B------:R-:W5:Y:S01]  /*4c10*/  LDG.E.128 R24, [R24.64] ;  /* 0x0000002418187981 */ /* 0x000f62000c1e1d00 */
        /* <DEDUP_REMOVED lines=214> */
.L_x_2979:
[----:B------:R-:W-:-:S04]  /*5980*/  LOP3.LUT R29, R28, 0xfffffff0, RZ, 0xc0, !PT ;  /* 0xfffffff01c1d7812 */ /* 0x000fc800078ec0ff */
[----:B------:R-:W-:-:S05]  /*5990*/  IADD3 R28, P0, R16, R29, RZ ;  /* 0x0000001d101c7210 */ /* 0x000fca0007f1e0ff */
[----:B------:R-:W-:-:S06]  /*59a0*/  IMAD.X R29, RZ, RZ, R17, P0 ;  /* 0x000000ffff1d7224 */ /* 0x000fcc00000e0611 */
[----:B------:R-:W2:Y:S01]  /*59b0*/  LDG.E.128 R28, [R28.64] ;  /* 0x000000241c1c7981 */ /* 0x000ea2000c1e1d00 */
[CC--:B-----5:R-:W-:Y:S02]  /*59c0*/  ISETP.NE.U32.AND P1, PT, R37.reuse, R12.reuse, PT ;  /* 0x0000000c2500720c */ /* 0x0e0fe40003f25070 */
[----:B------:R-:W-:Y:S02]  /*59d0*/  ISETP.GT.U32.AND P0, PT, R37, R12, PT ;  /* 0x0000000c2500720c */ /* 0x000fe40003f04070 */
[CC--:B------:R-:W-:Y:S02]  /*59e0*/  ISETP.NE.AND.EX P1, PT, R38.reuse, R13.reuse, PT, P1 ;  /* 0x0000000d2600720c */ /* 0x0c0fe40003f25310 */
[----:B------:R-:W-:Y:S02]  /*59f0*/  ISETP.GE.U32.AND P2, PT, R47, R0, PT ;  /* 0x000000002f00720c */ /* 0x000fe40003f46070 */
[----:B------:R-:W-:Y:S02]  /*5a00*/  ISETP.GT.AND.EX P0, PT, R38, R13, PT, P0 ;  /* 0x0000000d2600720c */ /* 0x000fe40003f04300 */
[----:B------:R-:W-:-:S02]  /*5a10*/  ISETP.GE.AND.EX P2, PT, R54, RZ, PT, P2 ;  /* 0x000000ff3600720c */ /* 0x000fc40003f46320 */
[----:B------:R-:W-:Y:S02]  /*5a20*/  SEL R42, RZ, 0xffffffff, !P0 ;  /* 0xffffffffff2a7807 */ /* 0x000fe40004000000 */
[CC--:B------:R-:W-:Y:S02]  /*5a30*/  ISETP.NE.U32.AND P0, PT, R35.reuse, R14.reuse, PT ;  /* 0x0000000e2300720c */ /* 0x0c0fe40003f05070 */
[----:B------:R-:W-:Y:S02]  /*5a40*/  ISETP.GT.U32.AND P3, PT, R35, R14, PT ;  /* 0x0000000e2300720c */ /* 0x000fe40003f64070 */
[----:B------:R-:W-:Y:S02]  /*5a50*/  @!P1 SEL R42, RZ, 0xffffffff, P2 ;  /* 0xffffffffff2a9807 */ /* 0x000fe40001000000 */
[----:B------:R-:W-:Y:S02]  /*5a60*/  ISETP.NE.U32.AND P1, PT, R33, R20, PT ;  /* 0x000000142100720c */ /* 0x000fe40003f25070 */
[----:B------:R-:W-:-:S02]  /*5a70*/  LOP3.LUT R42, R42, 0x1, RZ, 0xc0, !PT ;  /* 0x000000012a2a7812 */ /* 0x000fc400078ec0ff */
[CC--:B------:R-:W-:Y:S02]  /*5a80*/  ISETP.NE.AND.EX P0, PT, R36.reuse, R15.reuse, PT, P0 ;  /* 0x0000000f2400720c */ /* 0x0c0fe40003f05300 */
[----:B------:R-:W-:Y:S02]  /*5a90*/  ISETP.GT.AND.EX P3, PT, R36, R15, PT, P3 ;  /* 0x0000000f2400720c */ /* 0x000fe40003f64330 */
[----:B------:R-:W-:Y:S02]  /*5aa0*/  ISETP.NE.AND.EX P1, PT, R34, R21, PT, P1 ;  /* 0x000000152200720c */ /* 0x000fe40003f25310 */
[----:B------:R-:W-:Y:S02]  /*5ab0*/  IADD3 R55, R0, c[0x0][0x184], RZ ;  /* 0x0000610000377a10 */ /* 0x000fe40007ffe0ff */
[----:B------:R-:W-:Y:S02]  /*5ac0*/  ISETP.NE.U32.AND P5, PT, R42, 0x1, PT ;  /* 0x000000012a00780c */ /* 0x000fe40003fa5070 */
[----:B------:R-:W-:-:S02]  /*5ad0*/  ISETP.GE.U32.AND P4, PT, R46, R0, PT ;  /* 0x000000002e00720c */ /* 0x000fc40003f86070 */
[----:B------:R-:W-:Y:S02]  /*5ae0*/  ISETP.GT.U32.AND P2, PT, R33, R20, PT ;  /* 0x000000142100720c */ /* 0x000fe40003f44070 */
[----:B------:R-:W-:Y:S02]  /*5af0*/  SEL R42, RZ, 0xffffffff, !P3 ;  /* 0xffffffffff2a7807 */ /* 0x000fe40005800000 */
[----:B------:R-:W-:Y:S02]  /*5b00*/  ISETP.GE.U32.AND P3, PT, R45, R55, PT ;  /* 0x000000372d00720c */ /* 0x000fe40003f66070 */
[----:B------:R-:W-:Y:S02]  /*5b10*/  ISETP.GE.AND.EX P4, PT, R53, RZ, PT, P4 ;  /* 0x000000ff3500720c */ /* 0x000fe40003f86340 */
[----:B------:R-:W-:Y:S02]  /*5b20*/  ISETP.GT.AND.EX P2, PT, R34, R21, PT, P2 ;  /* 0x000000152200720c */ /* 0x000fe40003f44320 */
[----:B------:R-:W-:-:S02]  /*5b30*/  ISETP.GE.AND.EX P3, PT, R52, RZ, PT, P3 ;  /* 0x000000ff3400720c */ /* 0x000fc40003f66330 */
[----:B------:R-:W-:Y:S02]  /*5b40*/  @!P0 SEL R42, RZ, 0xffffffff, P4 ;  /* 0xffffffffff2a8807 */ /* 0x000fe40002000000 */
[----:B------:R-:W-:Y:S02]  /*5b50*/  SEL R43, RZ, 0xffffffff, !P2 ;  /* 0xffffffffff2b7807 */ /* 0x000fe40005000000 */
[----:B------:R-:W-:Y:S02]  /*5b60*/  @!P1 SEL R43, RZ, 0xffffffff, P3 ;  /* 0xffffffffff2b9807 */ /* 0x000fe40001800000 */
[CC--:B------:R-:W-:Y:S02]  /*5b70*/  ISETP.NE.U32.AND P0, PT, R19.reuse, R22.reuse, PT ;  /* 0x000000161300720c */ /* 0x0c0fe40003f05070 */
[----:B------:R-:W-:Y:S02]  /*5b80*/  ISETP.GT.U32.AND P3, PT, R19, R22, PT ;  /* 0x000000161300720c */ /* 0x000fe40003f64070 */
[----:B------:R-:W-:-:S02]  /*5b90*/  LOP3.LUT R43, R43, 0x1, RZ, 0xc0, !PT ;  /* 0x000000012b2b7812 */ /* 0x000fc400078ec0ff */
[CC--:B------:R-:W-:Y:S02]  /*5ba0*/  ISETP.NE.AND.EX P0, PT, R32.reuse, R23.reuse, PT, P0 ;  /* 0x000000172000720c */ /* 0x0c0fe40003f05300 */
[----:B------:R-:W-:Y:S02]  /*5bb0*/  ISETP.GT.AND.EX P3, PT, R32, R23, PT, P3 ;  /* 0x000000172000720c */ /* 0x000fe40003f64330 */
[----:B------:R-:W-:Y:S02]  /*5bc0*/  ISETP.NE.U32.AND P1, PT, R43, 0x1, PT ;  /* 0x000000012b00780c */ /* 0x000fe40003f25070 */
[----:B------:R-:W-:Y:S02]  /*5bd0*/  ISETP.GE.U32.AND P4, PT, R44, R55, PT ;  /* 0x000000372c00720c */ /* 0x000fe40003f86070 */
[----:B------:R-:W-:Y:S02]  /*5be0*/  SEL R43, RZ, 0xffffffff, !P3 ;  /* 0xffffffffff2b7807 */ /* 0x000fe40005800000 */
[----:B------:R-:W-:-:S02]  /*5bf0*/  LOP3.LUT R42, R42, 0x1, RZ, 0xc0, !PT ;  /* 0x000000012a2a7812 */ /* 0x000fc400078ec0ff */
[----:B------:R-:W-:Y:S02]  /*5c00*/  ISETP.NE.U32.AND P3, PT, R11, R24, PT ;  /* 0x000000180b00720c */ /* 0x000fe40003f65070 */
[----:B------:R-:W-:Y:S02]  /*5c10*/  ISETP.GE.AND.EX P4, PT, R51, RZ, PT, P4 ;  /* 0x000000ff3300720c */ /* 0x000fe40003f86340 */
[----:B------:R-:W-:Y:S02]  /*5c20*/  ISETP.NE.U32.AND P2, PT, R42, 0x1, PT ;  /* 0x000000012a00780c */ /* 0x000fe40003f45070 */
[----:B------:R-:W-:Y:S02]  /*5c30*/  ISETP.NE.AND.EX P3, PT, R18, R25, PT, P3 ;  /* 0x000000191200720c */ /* 0x000fe40003f65330 */
[----:B------:R-:W-:Y:S02]  /*5c40*/  IADD3 R42, R55, c[0x0][0x184], RZ ;  /* 0x00006100372a7a10 */ /* 0x000fe40007ffe0ff */
[----:B------:R-:W-:-:S02]  /*5c50*/  @!P0 SEL R43, RZ, 0xffffffff, P4 ;  /* 0xffffffffff2b8807 */ /* 0x000fc40002000000 */
[----:B------:R-:W-:Y:S02]  /*5c60*/  ISETP.GT.U32.AND P0, PT, R11, R24, PT ;  /* 0x000000180b00720c */ /* 0x000fe40003f04070 */
[----:B------:R-:W-:Y:S02]  /*5c70*/  ISETP.GE.U32.AND P4, PT, R41, R42, PT ;  /* 0x0000002a2900720c */ /* 0x000fe40003f86070 */
[----:B------:R-:W-:Y:S02]  /*5c80*/  ISETP.GT.AND.EX P0, PT, R18, R25, PT, P0 ;  /* 0x000000191200720c */ /* 0x000fe40003f04300 */
[----:B------:R-:W-:Y:S02]  /*5c90*/  ISETP.GE.AND.EX P4, PT, R50, RZ, PT, P4 ;  /* 0x000000ff3200720c */ /* 0x000fe40003f86340 */
[----:B------:R-:W-:Y:S02]  /*5ca0*/  SEL R57, RZ, 0xffffffff, !P0 ;  /* 0xffffffffff397807 */ /* 0x000fe40004000000 */
[----:B------:R-:W-:-:S02]  /*5cb0*/  @!P3 SEL R57, RZ, 0xffffffff, P4 ;  /* 0xffffffffff39b807 */ /* 0x000fc40002000000 */
[CC--:B------:R-:W-:Y:S02]  /*5cc0*/  ISETP.NE.U32.AND P0, PT, R9.reuse, R26.reuse, PT ;  /* 0x0000001a0900720c */ /* 0x0c0fe40003f05070 */
[----:B------:R-:W-:Y:S02]  /*5cd0*/  ISETP.GT.U32.AND P4, PT, R9, R26, PT ;  /* 0x0000001a0900720c */ /* 0x000fe40003f84070 */
[CC--:B------:R-:W-:Y:S02]  /*5ce0*/  ISETP.NE.AND.EX P3, PT, R10.reuse, R27.reuse, PT, P0 ;  /* 0x0000001b0a00720c */ /* 0x0c0fe40003f65300 */
[----:B------:R-:W-:Y:S02]  /*5cf0*/  ISETP.GT.AND.EX P4, PT, R10, R27, PT, P4 ;  /* 0x0000001b0a00720c */ /* 0x000fe40003f84340 */
[----:B------:R-:W-:Y:S02]  /*5d00*/  LOP3.LUT R43, R43, 0x1, RZ, 0xc0, !PT ;  /* 0x000000012b2b7812 */ /* 0x000fe400078ec0ff */
[----:B------:R-:W-:-:S02]  /*5d10*/  SEL R56, RZ, 0xffffffff, !P4 ;  /* 0xffffffffff387807 */ /* 0x000fc40006000000 */
[----:B------:R-:W-:Y:S02]  /*5d20*/  ISETP.GE.U32.AND P4, PT, R40, R42, PT ;  /* 0x0000002a2800720c */ /* 0x000fe40003f86070 */
[----:B------:R-:W-:Y:S02]  /*5d30*/  ISETP.NE.U32.AND P0, PT, R43, 0x1, PT ;  /* 0x000000012b00780c */ /* 0x000fe40003f05070 */
[----:B------:R-:W-:Y:S02]  /*5d40*/  ISETP.GE.AND.EX P4, PT, R49, RZ, PT, P4 ;  /* 0x000000ff3100720c */ /* 0x000fe40003f86340 */
[----:B------:R-:W-:Y:S02]  /*5d50*/  IADD3 R43, R42, c[0x0][0x184], RZ ;  /* 0x000061002a2b7a10 */ /* 0x000fe40007ffe0ff */
[----:B------:R-:W-:Y:S02]  /*5d60*/  @!P3 SEL R56, RZ, 0xffffffff, P4 ;  /* 0xffffffffff38b807 */ /* 0x000fe40002000000 */
[----:B------:R-:W-:-:S02]  /*5d70*/  ISETP.GE.U32.AND P3, PT, R6, R43, PT ;  /* 0x0000002b0600720c */ /* 0x000fc40003f66070 */
[-C--:B------:R-:W-:Y:S02]  /*5d80*/  SEL R47, R47, R0.reuse, !P5 ;  /* 0x000000002f2f7207 */ /* 0x080fe40006800000 */
[----:B------:R-:W-:Y:S02]  /*5d90*/  ISETP.GE.AND.EX P3, PT, R48, RZ, PT, P3 ;  /* 0x000000ff3000720c */ /* 0x000fe40003f66330 */
[----:B------:R-:W-:Y:S02]  /*5da0*/  SEL R46, R46, R0, !P2 ;  /* 0x000000002e2e7207 */ /* 0x000fe40005000000 */
[----:B------:R-:W-:Y:S02]  /*5db0*/  SEL R0, RZ, 0xffffffff, P3 ;  /* 0xffffffffff007807 */ /* 0x000fe40001800000 */
[----:B------:R-:W-:Y:S02]  /*5dc0*/  LOP3.LUT R56, R56, 0x1, RZ, 0xc0, !PT ;  /* 0x0000000138387812 */ /* 0x000fe400078ec0ff */
[----:B------:R-:W-:-:S02]  /*5dd0*/  LOP3.LUT R39, R39, 0xfffffffb, RZ, 0xc0, !PT ;  /* 0xfffffffb27277812 */ /* 0x000fc400078ec0ff */
[----:B------:R-:W-:Y:S02]  /*5de0*/  LOP3.LUT R57, R57, 0x1, RZ, 0xc0, !PT ;  /* 0x0000000139397812 */ /* 0x000fe400078ec0ff */
[----:B------:R-:W-:Y:S02]  /*5df0*/  @P1 LOP3.LUT R39, R39, 0x4, RZ, 0xfc, !PT ;  /* 0x0000000427271812 */ /* 0x000fe400078efcff */
[----:B------:R-:W-:Y:S02]  /*5e00*/  SEL R37, R37, R12, !P5 ;  /* 0x0000000c25257207 */ /* 0x000fe40006800000 */
[----:B------:R-:W-:Y:S02]  /*5e10*/  SEL R38, R38, R13, !P5 ;  /* 0x0000000d26267207 */ /* 0x000fe40006800000 */
[----:B------:R-:W-:Y:S02]  /*5e20*/  SEL R54, R54, RZ, !P5 ;  /* 0x000000ff36367207 */ /* 0x000fe40006800000 */
[----:B------:R-:W-:-:S02]  /*5e30*/  ISETP.NE.U32.AND P4, PT, R57, 0x1, PT ;  /* 0x000000013900780c */ /* 0x000fc40003f85070 */
        /* <DEDUP_REMOVED lines=8> */
[----:B------:R-:W-:Y:S02]  /*5ec0*/  SEL R11, R11, R24, !P4 ;  /* 0x000000180b0b7207 */ /* 0x000fe40006000000 */
[----:B------:R-:W-:Y:S02]  /*5ed0*/  SEL R18, R18, R25, !P4 ;  /* 0x0000001912127207 */ /* 0x000fe40006000000 */
[----:B------:R-:W-:Y:S02]  /*5ee0*/  SEL R50, R50, RZ, !P4 ;  /* 0x000000ff32327207 */ /* 0x000fe40006000000 */
[----:B--2---:R-:W-:-:S02]  /*5ef0*/  ISETP.NE.U32.AND P3, PT, R7, R28, PT ;  /* 0x0000001c0700720c */ /* 0x004fc40003f65070 */
[----:B------:R-:W-:Y:S02]  /*5f00*/  ISETP.GT.U32.AND P6, PT, R7, R28, PT ;  /* 0x0000001c0700720c */ /* 0x000fe40003fc4070 */
[CC--:B------:R-:W-:Y:S02]  /*5f10*/  ISETP.NE.AND.EX P3, PT, R8.reuse, R29.reuse, PT, P3 ;  /* 0x0000001d0800720c */ /* 0x0c0fe40003f65330 */
[----:B------:R-:W-:-:S11]  /*5f20*/  ISETP.GT.AND.EX P6, PT, R8, R29, PT, P6 ;  /* 0x0000001d0800720c */ /* 0x000fd60003fc4360 */
[----:B------:R-:W-:Y:S02]  /*5f30*/  @P3 SEL R0, RZ, 0xffffffff, !P6 ;  /* 0xffffffffff003807 */ /* 0x000fe40007000000 */
[----:B------:R-:W-:Y:S02]  /*5f40*/  ISETP.GE.U32.AND P6, PT, R4, R43, PT ;  /* 0x0000002b0400720c */ /* 0x000fe40003fc6070 */
[----:B------:R-:W-:Y:S02]  /*5f50*/  ISETP.NE.U32.AND P3, PT, R56, 0x1, PT ;  /* 0x000000013800780c */ /* 0x000fe40003f65070 */
[----:B------:R-:W-:Y:S02]  /*5f60*/  ISETP.GE.AND.EX P6, PT, R5, RZ, PT, P6 ;  /* 0x000000ff0500720c */ /* 0x000fe40003fc6360 */
[----:B------:R-:W-:Y:S02]  /*5f70*/  LOP3.LUT R0, R0, 0x1, RZ, 0xc0, !PT ;  /* 0x0000000100007812 */ /* 0x000fe400078ec0ff */
[----:B------:R-:W-:-:S02]  /*5f80*/  SEL R56, RZ, 0xffffffff, P6 ;  /* 0xffffffffff387807 */ /* 0x000fc40003000000 */
[-C--:B------:R-:W-:Y:S02]  /*5f90*/  ISETP.NE.U32.AND P6, PT, R2, R30.reuse, PT ;  /* 0x0000001e0200720c */ /* 0x080fe40003fc5070 */
[----:B------:R-:W-:Y:S02]  /*5fa0*/  ISETP.NE.U32.AND P5, PT, R0, 0x1, PT ;  /* 0x000000010000780c */ /* 0x000fe40003fa5070 */
[-C--:B------:R-:W-:Y:S02]  /*5fb0*/  ISETP.NE.AND.EX P1, PT, R3, R31.reuse, PT, P6 ;  /* 0x0000001f0300720c */ /* 0x080fe40003f25360 */
[----:B------:R-:W-:Y:S02]  /*5fc0*/  ISETP.GT.U32.AND P6, PT, R2, R30, PT ;  /* 0x0000001e0200720c */ /* 0x000fe40003fc4070 */
[----:B------:R-:W-:Y:S02]  /*5fd0*/  IADD3 R0, R43, c[0x0][0x184], RZ ;  /* 0x000061002b007a10 */ /* 0x000fe40007ffe0ff */
[----:B------:R-:W-:-:S02]  /*5fe0*/  ISETP.GT.AND.EX P6, PT, R3, R31, PT, P6 ;  /* 0x0000001f0300720c */ /* 0x000fc40003fc4360 */
[----:B------:R-:W-:Y:S02]  /*5ff0*/  SEL R40, R40, R42, !P3 ;  /* 0x0000002a28287207 */ /* 0x000fe40005800000 */
[----:B------:R-:W-:Y:S02]  /*6000*/  SEL R6, R6, R43, !P5 ;  /* 0x0000002b06067207 */ /* 0x000fe40006800000 */
[----:B------:R-:W-:Y:S02]  /*6010*/  SEL R9, R9, R26, !P3 ;  /* 0x0000001a09097207 */ /* 0x000fe40005800000 */
[----:B------:R-:W-:Y:S02]  /*6020*/  @P1 SEL R56, RZ, 0xffffffff, !P6 ;  /* 0xffffffffff381807 */ /* 0x000fe40007000000 */
[----:B------:R-:W-:Y:S02]  /*6030*/  LOP3.LUT P1, RZ, R39, 0x4, RZ, 0xc0, !PT ;  /* 0x0000000427ff7812 */ /* 0x000fe4000782c0ff */
[----:B------:R-:W-:-:S02]  /*6040*/  LOP3.LUT R56, R56, 0x1, RZ, 0xc0, !PT ;  /* 0x0000000138387812 */ /* 0x000fc400078ec0ff */
[----:B------:R-:W-:Y:S01]  /*6050*/  SEL R45, R45, R55, !P1 ;  /* 0x000000372d2d7207 */ /* 0x000fe20004800000 */
[----:B------:R-:W-:Y:S01]  /*6060*/  IMAD.MOV.U32 R55, RZ, RZ, c[0x0][0x184] ;  /* 0x00006100ff377624 */ /* 0x000fe200078e00ff */
[----:B------:R-:W-:Y:S02]  /*6070*/  SEL R33, R33, R20, !P1 ;  /* 0x0000001421217207 */ /* 0x000fe40004800000 */
[----:B------:R-:W-:Y:S01]  /*6080*/  SEL R34, R34, R21, !P1 ;  /* 0x0000001522227207 */ /* 0x000fe20004800000 */
[----:B------:R-:W-:Y:S01]  /*6090*/  IMAD R42, R55, 0x3, R0 ;  /* 0x00000003372a7824 */ /* 0x000fe200078e0200 */
[----:B------:R-:W-:Y:S02]  /*60a0*/  SEL R52, R52, RZ, !P1 ;  /* 0x000000ff34347207 */ /* 0x000fe40004800000 */
[----:B------:R-:W-:Y:S02]  /*60b0*/  ISETP.NE.U32.AND P2, PT, R56, 0x1, PT ;  /* 0x000000013800780c */ /* 0x000fe40003f45070 */
[----:B------:R-:W-:-:S02]  /*60c0*/  ISETP.GE.U32.AND P1, PT, R42, c[0x0][0x17c], PT ;  /* 0x00005f002a007a0c */ /* 0x000fc40003f26070 */
[----:B------:R-:W-:Y:S02]  /*60d0*/  SEL R4, R4, R43, !P2 ;  /* 0x0000002b04047207 */ /* 0x000fe40005000000 */
[----:B------:R-:W-:Y:S02]  /*60e0*/  SEL R10, R10, R27, !P3 ;  /* 0x0000001b0a0a7207 */ /* 0x000fe40005800000 */
[----:B------:R-:W-:Y:S02]  /*60f0*/  SEL R49, R49, RZ, !P3 ;  /* 0x000000ff31317207 */ /* 0x000fe40005800000 */
[----:B------:R-:W-:Y:S02]  /*6100*/  SEL R7, R7, R28, !P5 ;  /* 0x0000001c07077207 */ /* 0x000fe40006800000 */
[----:B------:R-:W-:Y:S02]  /*6110*/  SEL R8, R8, R29, !P5 ;  /* 0x0000001d08087207 */ /* 0x000fe40006800000 */
[----:B------:R-:W-:-:S02]  /*6120*/  SEL R48, R48, RZ, !P5 ;  /* 0x000000ff30307207 */ /* 0x000fc40006800000 */
[----:B------:R-:W-:Y:S02]  /*6130*/  SEL R2, R2, R30, !P2 ;  /* 0x0000001e02027207 */ /* 0x000fe40005000000 */
[----:B------:R-:W-:Y:S02]  /*6140*/  SEL R3, R3, R31, !P2 ;  /* 0x0000001f03037207 */ /* 0x000fe40005000000 */
[----:B------:R-:W-:Y:S01]  /*6150*/  SEL R5, R5, RZ, !P2 ;  /* 0x000000ff05057207 */ /* 0x000fe20005000000 */
[----:B------:R-:W-:Y:S01]  /*6160*/  @P1 CALL.REL.NOINC `(.L_x_2980) ;  /* 0x0000001000001944 */ /* 0x000fe20003c00000 */
[----:B------:R-:W-:Y:S05]  /*6170*/  BRA `(.L_x_2981) ;  /* 0xffffc1c000007947 */ /* 0x000fea000383ffff */
.L_x_2980:
[----:B------:R-:W-:Y:S05]  /*6180*/  BSYNC B1 ;  /* 0x0000000000017941 */ /* 0x000fea0003800000 */
.L_x_2975:
[----:B------:R-:W-:Y:S02]  /*6190*/  IMAD.MOV.U32 R56, RZ, RZ, R28 ;  /* 0x000000ffff387224 */ /* 0x000fe400078e001c */
[----:B------:R-:W-:Y:S02]  /*61a0*/  IMAD.MOV.U32 R57, RZ, RZ, R29 ;  /* 0x000000ffff397224 */ /* 0x000fe400078e001d */
[----:B------:R-:W-:Y:S02]  /*61b0*/  IMAD.MOV.U32 R58, RZ, RZ, R30 ;  /* 0x000000ffff3a7224 */ /* 0x000fe400078e001e */
[----:B------:R-:W-:-:S02]  /*61c0*/  IMAD.MOV.U32 R59, RZ, RZ, R31 ;  /* 0x000000ffff3b7224 */ /* 0x000fc400078e001f */
.L_x_2974:
[----:B------:R-:W-:Y:S05]  /*61d0*/  BSYNC B0 ;  /* 0x0000000000007941 */ /* 0x000fea0003800000 */
.L_x_2973:
[----:B------:R-:W-:Y:S01]  /*61e0*/  ISETP.GE.U32.AND P0, PT, R0, c[0x0][0x17c], PT ;  /* 0x00005f0000007a0c */ /* 0x000fe20003f06070 */
[----:B------:R-:W-:-:S12]  /*61f0*/  BSSY B0, `(.L_x_2982) ;  /* 0x000033d000007945 */ /* 0x000fd80003800000 */
[----:B------:R-:W-:Y:S05]  /*6200*/  @P0 BRA `(.L_x_2983) ;  /* 0x000033b000000947 */ /* 0x000fea0003800000 */
[----:B------:R-:W-:Y:S01]  /*6210*/  ISETP.NE.AND P1, PT, RZ, c[0x0][0x1b8], PT ;  /* 0x00006e00ff007a0c */ /* 0x000fe20003f25270 */
[----:B------:R-:W-:-:S12]  /*6220*/  IMAD.MOV.U32 R12, RZ, RZ, RZ ;  /* 0x000000ffff0c7224 */ /* 0x000fd800078e00ff */
        /* <DEDUP_REMOVED lines=200> */
.L_x_2984:
        /* <DEDUP_REMOVED lines=207> */
.L_x_2985:
        /* <DEDUP_REMOVED lines=207> */
.L_x_2986:
        /* <DEDUP_REMOVED lines=207> */
.L_x_2987:
[----:B------:R-:W-:-:S04]  /*9580*/  LOP3.LUT R57, R30, 0xfffffff0, RZ, 0xc0, !PT ;  /* 0xfffffff01e397812 */ /* 0x000fc800078ec0ff */
[----:B------:R-:W-:-:S05]  /*9590*/  IADD3 R56, P1, R16, R57, RZ ;  /* 0x0000003910387210 */ /* 0x000fca0007f3e0ff */
[----:B------:R-:W-:-:S06]  /*95a0*/  IMAD.X R57, RZ, RZ, R17, P1 ;  /* 0x000000ffff397224 */ /* 0x000fcc00008e0611 */
[----:B------:R-:W5:Y:S02]  /*95b0*/  LDG.E.128 R56, [R56.64] ;  /* 0x0000002438387981 */ /* 0x000f64000c1e1d00 */
.L_x_2983:
[----:B------:R-:W-:Y:S05]  /*95c0*/  BSYNC B0 ;  /* 0x0000000000007941 */ /* 0x000fea0003800000 */
.L_x_2982:
[----:B------:R-:W-:Y:S01]  /*95d0*/  BSSY B0, `(.L_x_2988) ;  /* 0x000007b000007945 */ /* 0x000fe20003800000 */
[----:B------:R-:W-:Y:S05]  /*95e0*/  @P0 BRA `(.L_x_2989) ;  /* 0x0000079000000947 */ /* 0x000fea0003800000 */
[----:B-----5:R-:W-:Y:S02]  /*95f0*/  ISETP.NE.U32.AND P1, PT, R37, R12, PT ;  /* 0x0000000c2500720c */ /* 0x020fe40003f25070 */
[----:B------:R-:W-:Y:S02]  /*9600*/  ISETP.NE.U32.AND P0, PT, R35, R14, PT ;  /* 0x0000000e2300720c */ /* 0x000fe40003f05070 */
[----:B------:R-:W-:Y:S02]  /*9610*/  ISETP.NE.AND.EX P1, PT, R38, R13, PT, P1 ;  /* 0x0000000d2600720c */ /* 0x000fe40003f25310 */
[----:B------:R-:W-:Y:S02]  /*9620*/  ISETP.GT.U32.AND P3, PT, R37, R12, PT ;  /* 0x0000000c2500720c */ /* 0x000fe40003f64070 */
[----:B------:R-:W-:Y:S02]  /*9630*/  ISETP.GE.U32.AND P4, PT, R47, R0, PT ;  /* 0x000000002f00720c */ /* 0x000fe40003f86070 */
[----:B------:R-:W-:-:S02]  /*9640*/  ISETP.NE.AND.EX P0, PT, R36, R15, PT, P0 ;  /* 0x0000000f2400720c */ /* 0x000fc40003f05300 */
[----:B------:R-:W-:Y:S02]  /*9650*/  ISETP.GT.AND.EX P3, PT, R38, R13, PT, P3 ;  /* 0x0000000d2600720c */ /* 0x000fe40003f64330 */
[----:B------:R-:W-:Y:S02]  /*9660*/  ISETP.GE.AND.EX P4, PT, R54, RZ, PT, P4 ;  /* 0x000000ff3600720c */ /* 0x000fe40003f86340 */
[----:B------:R-:W-:Y:S02]  /*9670*/  ISETP.GT.U32.AND P5, PT, R35, R14, PT ;  /* 0x0000000e2300720c */ /* 0x000fe40003fa4070 */
[----:B------:R-:W-:Y:S02]  /*9680*/  ISETP.GE.U32.AND P2, PT, R46, R0, PT ;  /* 0x000000002e00720c */ /* 0x000fe40003f46070 */
[----:B------:R-:W-:Y:S02]  /*9690*/  SEL R16, RZ, 0xffffffff, !P3 ;  /* 0xffffffffff107807 */ /* 0x000fe40005800000 */
[----:B------:R-:W-:-:S02]  /*96a0*/  @!P1 SEL R16, RZ, 0xffffffff, P4 ;  /* 0xffffffffff109807 */ /* 0x000fc40002000000 */
[----:B------:R-:W-:Y:S02]  /*96b0*/  ISETP.GT.AND.EX P5, PT, R36, R15, PT, P5 ;  /* 0x0000000f2400720c */ /* 0x000fe40003fa4350 */
[----:B------:R-:W-:Y:S02]  /*96c0*/  ISETP.GE.AND.EX P2, PT, R53, RZ, PT, P2 ;  /* 0x000000ff3500720c */ /* 0x000fe40003f46320 */
[----:B------:R-:W-:Y:S02]  /*96d0*/  LOP3.LUT R16, R16, 0x1, RZ, 0xc0, !PT ;  /* 0x0000000110107812 */ /* 0x000fe400078ec0ff */
[----:B------:R-:W-:Y:S02]  /*96e0*/  SEL R17, RZ, 0xffffffff, !P5 ;  /* 0xffffffffff117807 */ /* 0x000fe40006800000 */
[----:B------:R-:W-:Y:S02]  /*96f0*/  @!P0 SEL R17, RZ, 0xffffffff, P2 ;  /* 0xffffffffff118807 */ /* 0x000fe40001000000 */
[----:B------:R-:W-:-:S02]  /*9700*/  ISETP.NE.U32.AND P0, PT, R16, 0x1, PT ;  /* 0x000000011000780c */ /* 0x000fc40003f05070 */
[----:B------:R-:W-:Y:S02]  /*9710*/  IADD3 R16, R0, c[0x0][0x184], RZ ;  /* 0x0000610000107a10 */ /* 0x000fe40007ffe0ff */
[----:B------:R-:W-:Y:S02]  /*9720*/  LOP3.LUT R17, R17, 0x1, RZ, 0xc0, !PT ;  /* 0x0000000111117812 */ /* 0x000fe400078ec0ff */
[----:B------:R-:W-:Y:S02]  /*9730*/  ISETP.GE.U32.AND P2, PT, R16, c[0x0][0x17c], PT ;  /* 0x00005f0010007a0c */ /* 0x000fe40003f46070 */
[----:B------:R-:W-:Y:S02]  /*9740*/  ISETP.NE.U32.AND P1, PT, R17, 0x1, PT ;  /* 0x000000011100780c */ /* 0x000fe40003f25070 */
[----:B------:R-:W-:Y:S02]  /*9750*/  SEL R37, R37, R12, !P0 ;  /* 0x0000000c25257207 */ /* 0x000fe40004000000 */
[----:B------:R-:W-:-:S02]  /*9760*/  SEL R38, R38, R13, !P0 ;  /* 0x0000000d26267207 */ /* 0x000fc40004000000 */
[----:B------:R-:W-:Y:S02]  /*9770*/  SEL R35, R35, R14, !P1 ;  /* 0x0000000e23237207 */ /* 0x000fe40004800000 */
[----:B------:R-:W-:Y:S02]  /*9780*/  SEL R36, R36, R15, !P1 ;  /* 0x0000000f24247207 */ /* 0x000fe40004800000 */
[-C--:B------:R-:W-:Y:S02]  /*9790*/  SEL R47, R47, R0.reuse, !P0 ;  /* 0x000000002f2f7207 */ /* 0x080fe40004000000 */
[----:B------:R-:W-:Y:S02]  /*97a0*/  SEL R46, R46, R0, !P1 ;  /* 0x000000002e2e7207 */ /* 0x000fe40004800000 */
[----:B------:R-:W-:Y:S02]  /*97b0*/  SEL R54, R54, RZ, !P0 ;  /* 0x000000ff36367207 */ /* 0x000fe40004000000 */
[----:B------:R-:W-:Y:S01]  /*97c0*/  SEL R53, R53, RZ, !P1 ;  /* 0x000000ff35357207 */ /* 0x000fe20004800000 */
[----:B------:R-:W-:Y:S05]  /*97d0*/  @P2 BRA `(.L_x_2989) ;  /* 0x000005a000002947 */ /* 0x000fea0003800000 */
[----:B------:R-:W-:Y:S02]  /*97e0*/  ISETP.NE.U32.AND P0, PT, R19, R22, PT ;  /* 0x000000161300720c */ /* 0x000fe40003f05070 */
[----:B------:R-:W-:-:S02]  /*97f0*/  ISETP.NE.U32.AND P1, PT, R33, R20, PT ;  /* 0x000000142100720c */ /* 0x000fc40003f25070 */
[----:B------:R-:W-:Y:S02]  /*9800*/  ISETP.NE.AND.EX P0, PT, R32, R23, PT, P0 ;  /* 0x000000172000720c */ /* 0x000fe40003f05300 */
[----:B------:R-:W-:Y:S02]  /*9810*/  ISETP.NE.AND.EX P1, PT, R34, R21, PT, P1 ;  /* 0x000000152200720c */ /* 0x000fe40003f25310 */
[----:B------:R-:W-:Y:S02]  /*9820*/  ISETP.GT.U32.AND P5, PT, R19, R22, PT ;  /* 0x000000161300720c */ /* 0x000fe40003fa4070 */
[----:B------:R-:W-:Y:S02]  /*9830*/  ISETP.GE.U32.AND P2, PT, R44, R16, PT ;  /* 0x000000102c00720c */ /* 0x000fe40003f46070 */
[----:B------:R-:W-:Y:S02]  /*9840*/  ISETP.GT.U32.AND P3, PT, R33, R20, PT ;  /* 0x000000142100720c */ /* 0x000fe40003f64070 */
[----:B------:R-:W-:-:S02]  /*9850*/  ISETP.GT.AND.EX P5, PT, R32, R23, PT, P5 ;  /* 0x000000172000720c */ /* 0x000fc40003fa4350 */
[----:B------:R-:W-:Y:S02]  /*9860*/  ISETP.GE.U32.AND P4, PT, R45, R16, PT ;  /* 0x000000102d00720c */ /* 0x000fe40003f86070 */
[----:B------:R-:W-:Y:S02]  /*9870*/  ISETP.GE.AND.EX P2, PT, R51, RZ, PT, P2 ;  /* 0x000000ff3300720c */ /* 0x000fe40003f46320 */
[----:B------:R-:W-:Y:S02]  /*9880*/  IADD3 R13, R16, c[0x0][0x184], RZ ;  /* 0x00006100100d7a10 */ /* 0x000fe40007ffe0ff */
[----:B------:R-:W-:Y:S02]  /*9890*/  ISETP.GT.AND.EX P3, PT, R34, R21, PT, P3 ;  /* 0x000000152200720c */ /* 0x000fe40003f64330 */
        /* <DEDUP_REMOVED lines=14> */
[-C--:B------:R-:W-:Y:S02]  /*9980*/  SEL R45, R45, R16.reuse, !P0 ;  /* 0x000000102d2d7207 */ /* 0x080fe40004000000 */
[----:B------:R-:W-:Y:S02]  /*9990*/  SEL R44, R44, R16, !P1 ;  /* 0x000000102c2c7207 */ /* 0x000fe40004800000 */
[----:B------:R-:W-:Y:S02]  /*99a0*/  SEL R52, R52, RZ, !P0 ;  /* 0x000000ff34347207 */ /* 0x000fe40004000000 */
[----:B------:R-:W-:Y:S01]  /*99b0*/  SEL R51, R51, RZ, !P1 ;  /* 0x000000ff33337207 */ /* 0x000fe20004800000 */
[----:B------:R-:W-:Y:S05]  /*99c0*/  @P2 BRA `(.L_x_2989) ;  /* 0x000003b000002947 */ /* 0x000fea0003800000 */
[----:B------:R-:W-:Y:S02]  /*99d0*/  ISETP.NE.U32.AND P0, PT, R9, R26, PT ;  /* 0x0000001a0900720c */ /* 0x000fe40003f05070 */
[----:B------:R-:W-:Y:S02]  /*99e0*/  ISETP.NE.U32.AND P1, PT, R11, R24, PT ;  /* 0x000000180b00720c */ /* 0x000fe40003f25070 */
[----:B------:R-:W-:-:S02]  /*99f0*/  ISETP.NE.AND.EX P0, PT, R10, R27, PT, P0 ;  /* 0x0000001b0a00720c */ /* 0x000fc40003f05300 */
[----:B------:R-:W-:Y:S02]  /*9a00*/  ISETP.NE.AND.EX P1, PT, R18, R25, PT, P1 ;  /* 0x000000191200720c */ /* 0x000fe40003f25310 */
[----:B------:R-:W-:Y:S02]  /*9a10*/  ISETP.GT.U32.AND P5, PT, R9, R26, PT ;  /* 0x0000001a0900720c */ /* 0x000fe40003fa4070 */
[----:B------:R-:W-:Y:S02]  /*9a20*/  ISETP.GE.U32.AND P2, PT, R40, R13, PT ;  /* 0x0000000d2800720c */ /* 0x000fe40003f46070 */
[----:B------:R-:W-:Y:S02]  /*9a30*/  ISETP.GT.U32.AND P3, PT, R11, R24, PT ;  /* 0x000000180b00720c */ /* 0x000fe40003f64070 */
[----:B------:R-:W-:Y:S02]  /*9a40*/  ISETP.GT.AND.EX P5, PT, R10, R27, PT, P5 ;  /* 0x0000001b0a00720c */ /* 0x000fe40003fa4350 */
[----:B------:R-:W-:-:S02]  /*9a50*/  ISETP.GE.U32.AND P4, PT, R41, R13, PT ;  /* 0x0000000d2900720c */ /* 0x000fc40003f86070 */
[----:B------:R-:W-:Y:S02]  /*9a60*/  ISETP.GE.AND.EX P2, PT, R49, RZ, PT, P2 ;  /* 0x000000ff3100720c */ /* 0x000fe40003f46320 */
[----:B------:R-:W-:Y:S02]  /*9a70*/  IADD3 R15, R13, c[0x0][0x184], RZ ;  /* 0x000061000d0f7a10 */ /* 0x000fe40007ffe0ff */
[----:B------:R-:W-:Y:S02]  /*9a80*/  ISETP.GT.AND.EX P3, PT, R18, R25, PT, P3 ;  /* 0x000000191200720c */ /* 0x000fe40003f64330 */
[----:B------:R-:W-:Y:S02]  /*9a90*/  SEL R12, RZ, 0xffffffff, !P5 ;  /* 0xffffffffff0c7807 */ /* 0x000fe40006800000 */
[----:B------:R-:W-:Y:S02]  /*9aa0*/  ISETP.GE.AND.EX P4, PT, R50, RZ, PT, P4 ;  /* 0x000000ff3200720c */ /* 0x000fe40003f86340 */
        /* <DEDUP_REMOVED lines=14> */
[----:B------:R-:W-:Y:S02]  /*9b90*/  SEL R50, R50, RZ, !P0 ;  /* 0x000000ff32327207 */ /* 0x000fe40004000000 */
[----:B------:R-:W-:Y:S01]  /*9ba0*/  SEL R49, R49, RZ, !P1 ;  /* 0x000000ff31317207 */ /* 0x000fe20004800000 */
[----:B------:R-:W-:Y:S05]  /*9bb0*/  @P2 BRA `(.L_x_2989) ;  /* 0x000001c000002947 */ /* 0x000fea0003800000 */
[----:B------:R-:W-:Y:S02]  /*9bc0*/  ISETP.NE.U32.AND P1, PT, R7, R56, PT ;  /* 0x000000380700720c */ /* 0x000fe40003f25070 */
[----:B------:R-:W-:Y:S02]  /*9bd0*/  ISETP.NE.U32.AND P0, PT, R2, R58, PT ;  /* 0x0000003a0200720c */ /* 0x000fe40003f05070 */
[----:B------:R-:W-:Y:S02]  /*9be0*/  ISETP.NE.AND.EX P1, PT, R8, R57, PT, P1 ;  /* 0x000000390800720c */ /* 0x000fe40003f25310 */
[----:B------:R-:W-:-:S02]  /*9bf0*/  ISETP.NE.AND.EX P0, PT, R3, R59, PT, P0 ;  /* 0x0000003b0300720c */ /* 0x000fc40003f05300 */
[----:B------:R-:W-:Y:S02]  /*9c00*/  ISETP.GT.U32.AND P4, PT, R7, R56, PT ;  /* 0x000000380700720c */ /* 0x000fe40003f84070 */
[----:B------:R-:W-:Y:S02]  /*9c10*/  ISETP.GT.U32.AND P2, PT, R2, R58, PT ;  /* 0x0000003a0200720c */ /* 0x000fe40003f44070 */
[-C--:B------:R-:W-:Y:S02]  /*9c20*/  ISETP.GE.U32.AND P3, PT, R6, R15.reuse, PT ;  /* 0x0000000f0600720c */ /* 0x080fe40003f66070 */
[----:B------:R-:W-:Y:S02]  /*9c30*/  ISETP.GE.U32.AND P5, PT, R4, R15, PT ;  /* 0x0000000f0400720c */ /* 0x000fe40003fa6070 */
[----:B------:R-:W-:Y:S02]  /*9c40*/  ISETP.GT.AND.EX P4, PT, R8, R57, PT, P4 ;  /* 0x000000390800720c */ /* 0x000fe40003f84340 */
[----:B------:R-:W-:-:S02]  /*9c50*/  ISETP.GT.AND.EX P2, PT, R3, R59, PT, P2 ;  /* 0x0000003b0300720c */ /* 0x000fc40003f44320 */
[----:B------:R-:W-:Y:S02]  /*9c60*/  ISETP.GE.AND.EX P3, PT, R48, RZ, PT, P3 ;  /* 0x000000ff3000720c */ /* 0x000fe40003f66330 */
[----:B------:R-:W-:Y:S02]  /*9c70*/  ISETP.GE.AND.EX P5, PT, R5, RZ, PT, P5 ;  /* 0x000000ff0500720c */ /* 0x000fe40003fa6350 */
        /* <DEDUP_REMOVED lines=15> */
[----:B------:R-:W-:-:S02]  /*9d70*/  SEL R5, R5, RZ, !P1 ;  /* 0x000000ff05057207 */ /* 0x000fc40004800000 */
.L_x_2989:
[----:B------:R-:W-:Y:S05]  /*9d80*/  BSYNC B0 ;  /* 0x0000000000007941 */ /* 0x000fea0003800000 */
.L_x_2988:
[----:B------:R-:W-:Y:S02]  /*9d90*/  ISETP.NE.U32.AND P0, PT, R35, R19, PT ;  /* 0x000000132300720c */ /* 0x000fe40003f05070 */
[----:B------:R-:W-:-:S02]  /*9da0*/  ISETP.NE.U32.AND P1, PT, R37, R33, PT ;  /* 0x000000212500720c */ /* 0x000fc40003f25070 */
[----:B------:R-:W-:Y:S02]  /*9db0*/  ISETP.NE.AND.EX P0, PT, R36, R32, PT, P0 ;  /* 0x000000202400720c */ /* 0x000fe40003f05300 */
[----:B------:R-:W-:Y:S02]  /*9dc0*/  ISETP.NE.AND.EX P1, PT, R38, R34, PT, P1 ;  /* 0x000000222600720c */ /* 0x000fe40003f25310 */
[----:B------:R-:W-:Y:S02]  /*9dd0*/  ISETP.GT.U32.AND P5, PT, R35, R19, PT ;  /* 0x000000132300720c */ /* 0x000fe40003fa4070 */
[----:B------:R-:W-:Y:S02]  /*9de0*/  ISETP.GT.U32.AND P3, PT, R37, R33, PT ;  /* 0x000000212500720c */ /* 0x000fe40003f64070 */
[----:B------:R-:W-:Y:S02]  /*9df0*/  ISETP.GE.U32.AND P2, PT, R46, R44, PT ;  /* 0x0000002c2e00720c */ /* 0x000fe40003f46070 */
[----:B------:R-:W-:-:S02]  /*9e00*/  ISETP.GE.U32.AND P4, PT, R47, R45, PT ;  /* 0x0000002d2f00720c */ /* 0x000fc40003f86070 */
[----:B------:R-:W-:Y:S02]  /*9e10*/  ISETP.GT.AND.EX P5, PT, R36, R32, PT, P5 ;  /* 0x000000202400720c */ /* 0x000fe40003fa4350 */
[----:B------:R-:W-:Y:S02]  /*9e20*/  ISETP.GT.AND.EX P3, PT, R38, R34, PT, P3 ;  /* 0x000000222600720c */ /* 0x000fe40003f64330 */
[----:B------:R-:W-:Y:S02]  /*9e30*/  ISETP.GE.AND.EX P2, PT, R53, R51, PT, P2 ;  /* 0x000000333500720c */ /* 0x000fe40003f46320 */
[----:B------:R-:W-:Y:S02]  /*9e40*/  ISETP.GE.AND.EX P4, PT, R54, R52, PT, P4 ;  /* 0x000000343600720c */ /* 0x000fe40003f86340 */
[----:B-----5:R-:W-:Y:S02]  /*9e50*/  SEL R12, RZ, 0xffffffff, !P5 ;  /* 0xffffffffff0c7807 */ /* 0x020fe40006800000 */
        /* <DEDUP_REMOVED lines=13> */
[----:B------:R-:W-:Y:S02]  /*9f30*/  ISETP.NE.U32.AND P0, PT, R20, R9, PT ;  /* 0x000000091400720c */ /* 0x000fe40003f05070 */
[----:B------:R-:W-:Y:S02]  /*9f40*/  ISETP.NE.U32.AND P1, PT, R14, R11, PT ;  /* 0x0000000b0e00720c */ /* 0x000fe40003f25070 */
[----:B------:R-:W-:Y:S02]  /*9f50*/  ISETP.NE.AND.EX P0, PT, R19, R10, PT, P0 ;  /* 0x0000000a1300720c */ /* 0x000fe40003f05300 */
[----:B------:R-:W-:Y:S02]  /*9f60*/  SEL R17, R46, R44, !P2 ;  /* 0x0000002c2e117207 */ /* 0x000fe40005000000 */
[----:B------:R-:W-:Y:S02]  /*9f70*/  ISETP.NE.AND.EX P1, PT, R15, R18, PT, P1 ;  /* 0x000000120f00720c */ /* 0x000fe40003f25310 */
[----:B------:R-:W-:-:S02]  /*9f80*/  SEL R16, R53, R51, !P2 ;  /* 0x0000003335107207 */ /* 0x000fc40005000000 */
[----:B------:R-:W-:Y:S02]  /*9f90*/  ISETP.GT.U32.AND P2, PT, R20, R9, PT ;  /* 0x000000091400720c */ /* 0x000fe40003f44070 */
[----:B------:R-:W-:Y:S02]  /*9fa0*/  ISETP.GT.U32.AND P4, PT, R14, R11, PT ;  /* 0x0000000b0e00720c */ /* 0x000fe40003f84070 */
[----:B------:R-:W-:Y:S02]  /*9fb0*/  ISETP.GE.U32.AND P5, PT, R17, R40, PT ;  /* 0x000000281100720c */ /* 0x000fe40003fa6070 */
[----:B------:R-:W-:Y:S02]  /*9fc0*/  ISETP.GE.U32.AND P3, PT, R22, R41, PT ;  /* 0x000000291600720c */ /* 0x000fe40003f66070 */
[----:B------:R-:W-:Y:S02]  /*9fd0*/  ISETP.GT.AND.EX P2, PT, R19, R10, PT, P2 ;  /* 0x0000000a1300720c */ /* 0x000fe40003f44320 */
[----:B------:R-:W-:-:S02]  /*9fe0*/  ISETP.GT.AND.EX P4, PT, R15, R18, PT, P4 ;  /* 0x000000120f00720c */ /* 0x000fc40003f84340 */
        /* <DEDUP_REMOVED lines=16> */
[----:B------:R-:W-:Y:S02]  /*a0f0*/  ISETP.NE.U32.AND P1, PT, R13, R2, PT ;  /* 0x000000020d00720c */ /* 0x000fe40003f25070 */
[----:B------:R-:W-:-:S02]  /*a100*/  ISETP.NE.U32.AND P0, PT, R14, R7, PT ;  /* 0x000000070e00720c */ /* 0x000fc40003f05070 */
[----:B------:R-:W-:Y:S02]  /*a110*/  ISETP.NE.AND.EX P1, PT, R12, R3, PT, P1 ;  /* 0x000000030c00720c */ /* 0x000fe40003f25310 */
[----:B------:R-:W-:Y:S02]  /*a120*/  SEL R11, R17, R40, !P2 ;  /* 0x00000028110b7207 */ /* 0x000fe40005000000 */
[----:B------:R-:W-:Y:S02]  /*a130*/  ISETP.NE.AND.EX P0, PT, R15, R8, PT, P0 ;  /* 0x000000080f00720c */ /* 0x000fe40003f05300 */
[----:B------:R-:W-:Y:S02]  /*a140*/  SEL R10, R16, R49, !P2 ;  /* 0x00000031100a7207 */ /* 0x000fe40005000000 */
[----:B------:R-:W-:Y:S02]  /*a150*/  ISETP.GT.U32.AND P4, PT, R13, R2, PT ;  /* 0x000000020d00720c */ /* 0x000fe40003f84070 */
[----:B------:R-:W-:-:S02]  /*a160*/  ISETP.GT.U32.AND P2, PT, R14, R7, PT ;  /* 0x000000070e00720c */ /* 0x000fc40003f44070 */
[----:B------:R-:W-:Y:S02]  /*a170*/  ISETP.GE.U32.AND P5, PT, R11, R4, PT ;  /* 0x000000040b00720c */ /* 0x000fe40003fa6070 */
[----:B------:R-:W-:Y:S02]  /*a180*/  ISETP.GE.U32.AND P3, PT, R41, R6, PT ;  /* 0x000000062900720c */ /* 0x000fe40003f66070 */
[----:B------:R-:W-:Y:S02]  /*a190*/  ISETP.GT.AND.EX P4, PT, R12, R3, PT, P4 ;  /* 0x000000030c00720c */ /* 0x000fe40003f84340 */
[----:B------:R-:W-:Y:S02]  /*a1a0*/  ISETP.GT.AND.EX P2, PT, R15, R8, PT, P2 ;  /* 0x000000080f00720c */ /* 0x000fe40003f44320 */
        /* <DEDUP_REMOVED lines=18> */
[----:B------:R-:W-:Y:S05]  /*a2d0*/  BRA `(.L_x_2956) ;  /* 0x0000367000007947 */ /* 0x000fea0003800000 */
.L_x_2972:
        /* <DEDUP_REMOVED lines=31> */
[----:B------:R-:W-:Y:S01]  /*a4d0*/  BSSY B1, `(.L_x_2991) ;  /* 0x00000a7000017945 */ /* 0x000fe20003800000 */
        /* <DEDUP_REMOVED lines=28> */
.L_x_2992:
[----:B------:R-:W-:-:S05]  /*a6a0*/  IMAD R12, R53, R0, RZ ;  /* 0x00000000350c7224 */ /* 0x000fca00078e02ff */
[----:B------:R-:W-:-:S05]  /*a6b0*/  SHF.R.U32.HI R13, RZ, 0x1, R12 ;  /* 0x00000001ff0d7819 */ /* 0x000fca000001160c */
[----:B------:R-:W-:-:S06]  /*a6c0*/  IMAD.WIDE.U32 R12, R13, 0x10, R16 ;  /* 0x000000100d0c7825 */ /* 0x000fcc00078e0010 */
[----:B------:R-:W2:Y:S01]  /*a6d0*/  LDG.E.128 R12, [R12.64] ;  /* 0x000000240c0c7981 */ /* 0x000ea2000c1e1d00 */
[----:B------:R-:W-:-:S05]  /*a6e0*/  IADD3 R54, R0, c[0x0][0x184], RZ ;  /* 0x0000610000367a10 */ /* 0x000fca0007ffe0ff */
[----:B------:R-:W-:-:S05]  /*a6f0*/  IMAD R20, R53, R54, RZ ;  /* 0x0000003635147224 */ /* 0x000fca00078e02ff */
[----:B------:R-:W-:-:S05]  /*a700*/  SHF.R.U32.HI R21, RZ, 0x1, R20 ;  /* 0x00000001ff157819 */ /* 0x000fca0000011614 */
[----:B------:R-:W-:-:S06]  /*a710*/  IMAD.WIDE.U32 R20, R21, 0x10, R16 ;  /* 0x0000001015147825 */ /* 0x000fcc00078e0010 */
[----:B------:R-:W3:Y:S01]  /*a720*/  LDG.E.128 R20, [R20.64] ;  /* 0x0000002414147981 */ /* 0x000ee2000c1e1d00 */
[----:B------:R-:W-:-:S05]  /*a730*/  IADD3 R55, R54, c[0x0][0x184], RZ ;  /* 0x0000610036377a10 */ /* 0x000fca0007ffe0ff */
[----:B------:R-:W-:-:S05]  /*a740*/  IMAD R24, R53, R55, RZ ;  /* 0x0000003735187224 */ /* 0x000fca00078e02ff */
[----:B------:R-:W-:-:S05]  /*a750*/  SHF.R.U32.HI R25, RZ, 0x1, R24 ;  /* 0x00000001ff197819 */ /* 0x000fca0000011618 */
[----:B------:R-:W-:-:S06]  /*a760*/  IMAD.WIDE.U32 R24, R25, 0x10, R16 ;  /* 0x0000001019187825 */ /* 0x000fcc00078e0010 */
[----:B------:R-:W4:Y:S01]  /*a770*/  LDG.E.128 R24, [R24.64] ;  /* 0x0000002418187981 */ /* 0x000f22000c1e1d00 */
[----:B------:R-:W-:-:S05]  /*a780*/  IADD3 R57, R55, c[0x0][0x184], RZ ;  /* 0x0000610037397a10 */ /* 0x000fca0007ffe0ff */
[----:B------:R-:W-:-:S05]  /*a790*/  IMAD R28, R53, R57, RZ ;  /* 0x00000039351c7224 */ /* 0x000fca00078e02ff */
[----:B------:R-:W-:-:S05]  /*a7a0*/  SHF.R.U32.HI R29, RZ, 0x1, R28 ;  /* 0x00000001ff1d7819 */ /* 0x000fca000001161c */
[----:B------:R-:W-:-:S06]  /*a7b0*/  IMAD.WIDE.U32 R28, R29, 0x10, R16 ;  /* 0x000000101d1c7825 */ /* 0x000fcc00078e0010 */
[----:B------:R-:W5:Y:S01]  /*a7c0*/  LDG.E.128 R28, [R28.64] ;  /* 0x000000241c1c7981 */ /* 0x000f62000c1e1d00 */
[-C--:B------:R-:W-:Y:S02]  /*a7d0*/  ISETP.GE.U32.AND P2, PT, R9, R0.reuse, PT ;  /* 0x000000000900720c */ /* 0x080fe40003f46070 */
[----:B------:R-:W-:Y:S02]  /*a7e0*/  ISETP.GE.U32.AND P3, PT, R19, R0, PT ;  /* 0x000000001300720c */ /* 0x000fe40003f66070 */
[----:B------:R-:W-:Y:S02]  /*a7f0*/  ISETP.GE.AND.EX P2, PT, R8, RZ, PT, P2 ;  /* 0x000000ff0800720c */ /* 0x000fe40003f46320 */
[----:B------:R-:W-:Y:S02]  /*a800*/  ISETP.GE.AND.EX P3, PT, R18, RZ, PT, P3 ;  /* 0x000000ff1200720c */ /* 0x000fe40003f66330 */
[----:B------:R-:W-:Y:S02]  /*a810*/  SEL R58, RZ, 0xffffffff, P2 ;  /* 0xffffffffff3a7807 */ /* 0x000fe40001000000 */
[----:B------:R-:W-:-:S02]  /*a820*/  ISETP.GE.U32.AND P4, PT, R35, R54, PT ;  /* 0x000000362300720c */ /* 0x000fc40003f86070 */
[----:B------:R-:W-:Y:S02]  /*a830*/  ISETP.GE.U32.AND P5, PT, R40, R54, PT ;  /* 0x000000362800720c */ /* 0x000fe40003fa6070 */
[----:B------:R-:W-:Y:S02]  /*a840*/  ISETP.GE.AND.EX P4, PT, R34, RZ, PT, P4 ;  /* 0x000000ff2200720c */ /* 0x000fe40003f86340 */
[----:B------:R-:W-:Y:S02]  /*a850*/  ISETP.GE.AND.EX P5, PT, R38, RZ, PT, P5 ;  /* 0x000000ff2600720c */ /* 0x000fe40003fa6350 */
[----:B------:R-:W-:Y:S02]  /*a860*/  LOP3.LUT R39, R39, 0xfffffffb, RZ, 0xc0, !PT ;  /* 0xfffffffb27277812 */ /* 0x000fe400078ec0ff */
[CC--:B--2---:R-:W-:Y:S02]  /*a870*/  ISETP.NE.U32.AND P1, PT, R7.reuse, R12.reuse, PT ;  /* 0x0000000c0700720c */ /* 0x0c4fe40003f25070 */
[----:B------:R-:W-:-:S02]  /*a880*/  ISETP.GT.U32.AND P0, PT, R7, R12, PT ;  /* 0x0000000c0700720c */ /* 0x000fc40003f04070 */
[CC--:B------:R-:W-:Y:S02]  /*a890*/  ISETP.NE.AND.EX P1, PT, R6.reuse, R13.reuse, PT, P1 ;  /* 0x0000000d0600720c */ /* 0x0c0fe40003f25310 */
[----:B------:R-:W-:-:S11]  /*a8a0*/  ISETP.GT.AND.EX P0, PT, R6, R13, PT, P0 ;  /* 0x0000000d0600720c */ /* 0x000fd60003f04300 */
[----:B------:R-:W-:Y:S02]  /*a8b0*/  @P1 SEL R58, RZ, 0xffffffff, !P0 ;  /* 0xffffffffff3a1807 */ /* 0x000fe40004000000 */
[CC--:B------:R-:W-:Y:S02]  /*a8c0*/  ISETP.NE.U32.AND P1, PT, R11.reuse, R14.reuse, PT ;  /* 0x0000000e0b00720c */ /* 0x0c0fe40003f25070 */
[----:B------:R-:W-:Y:S02]  /*a8d0*/  LOP3.LUT R58, R58, 0x1, RZ, 0xc0, !PT ;  /* 0x000000013a3a7812 */ /* 0x000fe400078ec0ff */
[----:B------:R-:W-:Y:S02]  /*a8e0*/  ISETP.NE.AND.EX P1, PT, R10, R15, PT, P1 ;  /* 0x0000000f0a00720c */ /* 0x000fe40003f25310 */
[----:B------:R-:W-:Y:S02]  /*a8f0*/  ISETP.GT.U32.AND P0, PT, R11, R14, PT ;  /* 0x0000000e0b00720c */ /* 0x000fe40003f04070 */
[----:B------:R-:W-:-:S02]  /*a900*/  ISETP.NE.U32.AND P2, PT, R58, 0x1, PT ;  /* 0x000000013a00780c */ /* 0x000fc40003f45070 */
[----:B------:R-:W-:Y:S02]  /*a910*/  ISETP.GT.AND.EX P0, PT, R10, R15, PT, P0 ;  /* 0x0000000f0a00720c */ /* 0x000fe40003f04300 */
[----:B------:R-:W-:Y:S02]  /*a920*/  SEL R58, RZ, 0xffffffff, P3 ;  /* 0xffffffffff3a7807 */ /* 0x000fe40001800000 */
[----:B---3--:R-:W-:Y:S02]  /*a930*/  ISETP.NE.U32.AND P3, PT, R33, R20, PT ;  /* 0x000000142100720c */ /* 0x008fe40003f65070 */
[----:B------:R-:W-:Y:S02]  /*a940*/  SEL R9, R9, R0, !P2 ;  /* 0x0000000009097207 */ /* 0x000fe40005000000 */
[----:B------:R-:W-:Y:S02]  /*a950*/  @P1 SEL R58, RZ, 0xffffffff, !P0 ;  /* 0xffffffffff3a1807 */ /* 0x000fe40004000000 */
[----:B------:R-:W-:-:S02]  /*a960*/  ISETP.NE.AND.EX P3, PT, R32, R21, PT, P3 ;  /* 0x000000152000720c */ /* 0x000fc40003f65330 */
[----:B------:R-:W-:Y:S02]  /*a970*/  LOP3.LUT R58, R58, 0x1, RZ, 0xc0, !PT ;  /* 0x000000013a3a7812 */ /* 0x000fe400078ec0ff */
[----:B------:R-:W-:Y:S02]  /*a980*/  ISETP.GT.U32.AND P0, PT, R33, R20, PT ;  /* 0x000000142100720c */ /* 0x000fe40003f04070 */
[----:B------:R-:W-:Y:S02]  /*a990*/  ISETP.NE.U32.AND P1, PT, R58, 0x1, PT ;  /* 0x000000013a00780c */ /* 0x000fe40003f25070 */
[----:B------:R-:W-:Y:S02]  /*a9a0*/  ISETP.GT.AND.EX P0, PT, R32, R21, PT, P0 ;  /* 0x000000152000720c */ /* 0x000fe40003f04300 */
[----:B------:R-:W-:Y:S02]  /*a9b0*/  SEL R19, R19, R0, !P1 ;  /* 0x0000000013137207 */ /* 0x000fe40004800000 */
[----:B------:R-:W-:-:S02]  /*a9c0*/  SEL R0, RZ, 0xffffffff, P4 ;  /* 0xffffffffff007807 */ /* 0x000fc40002000000 */
[----:B------:R-:W-:Y:S02]  /*a9d0*/  @P3 SEL R0, RZ, 0xffffffff, !P0 ;  /* 0xffffffffff003807 */ /* 0x000fe40004000000 */
[CC--:B------:R-:W-:Y:S02]  /*a9e0*/  ISETP.NE.U32.AND P3, PT, R37.reuse, R22.reuse, PT ;  /* 0x000000162500720c */ /* 0x0c0fe40003f65070 */
[----:B------:R-:W-:Y:S02]  /*a9f0*/  ISETP.GT.U32.AND P4, PT, R37, R22, PT ;  /* 0x000000162500720c */ /* 0x000fe40003f84070 */
[-C--:B------:R-:W-:Y:S02]  /*aa00*/  ISETP.NE.AND.EX P3, PT, R36, R23.reuse, PT, P3 ;  /* 0x000000172400720c */ /* 0x080fe40003f65330 */
[----:B------:R-:W-:Y:S02]  /*aa10*/  LOP3.LUT R0, R0, 0x1, RZ, 0xc0, !PT ;  /* 0x0000000100007812 */ /* 0x000fe400078ec0ff */
[----:B------:R-:W-:-:S02]  /*aa20*/  ISETP.GT.AND.EX P4, PT, R36, R23, PT, P4 ;  /* 0x000000172400720c */ /* 0x000fc40003f84340 */
[----:B------:R-:W-:Y:S02]  /*aa30*/  ISETP.NE.U32.AND P0, PT, R0, 0x1, PT ;  /* 0x000000010000780c */ /* 0x000fe40003f05070 */
[----:B------:R-:W-:Y:S02]  /*aa40*/  SEL R0, RZ, 0xffffffff, P5 ;  /* 0xffffffffff007807 */ /* 0x000fe40002800000 */
[CC--:B----4-:R-:W-:Y:S02]  /*aa50*/  ISETP.GT.U32.AND P6, PT, R42.reuse, R24.reuse, PT ;  /* 0x000000182a00720c */ /* 0x0d0fe40003fc4070 */
[----:B------:R-:W-:Y:S02]  /*aa60*/  @P2 LOP3.LUT R39, R39, 0x4, RZ, 0xfc, !PT ;  /* 0x0000000427272812 */ /* 0x000fe400078efcff */
[----:B------:R-:W-:Y:S02]  /*aa70*/  @P3 SEL R0, RZ, 0xffffffff, !P4 ;  /* 0xffffffffff003807 */ /* 0x000fe40006000000 */
[----:B------:R-:W-:-:S02]  /*aa80*/  ISETP.NE.U32.AND P3, PT, R42, R24, PT ;  /* 0x000000182a00720c */ /* 0x000fc40003f65070 */
[----:B------:R-:W-:Y:S02]  /*aa90*/  ISETP.GE.U32.AND P4, PT, R44, R55, PT ;  /* 0x000000372c00720c */ /* 0x000fe40003f86070 */
[-C--:B------:R-:W-:Y:S02]  /*aaa0*/  ISETP.NE.AND.EX P3, PT, R41, R25.reuse, PT, P3 ;  /* 0x000000192900720c */ /* 0x080fe40003f65330 */
[----:B------:R-:W-:Y:S02]  /*aab0*/  LOP3.LUT R0, R0, 0x1, RZ, 0xc0, !PT ;  /* 0x0000000100007812 */ /* 0x000fe400078ec0ff */
[----:B------:R-:W-:Y:S02]  /*aac0*/  ISETP.GE.AND.EX P4, PT, R43, RZ, PT, P4 ;  /* 0x000000ff2b00720c */ /* 0x000fe40003f86340 */
[----:B------:R-:W-:Y:S02]  /*aad0*/  ISETP.GT.AND.EX P6, PT, R41, R25, PT, P6 ;  /* 0x000000192900720c */ /* 0x000fe40003fc4360 */
[----:B------:R-:W-:-:S02]  /*aae0*/  ISETP.NE.U32.AND P5, PT, R0, 0x1, PT ;  /* 0x000000010000780c */ /* 0x000fc40003fa5070 */
[----:B------:R-:W-:Y:S02]  /*aaf0*/  SEL R0, RZ, 0xffffffff, P4 ;  /* 0xffffffffff007807 */ /* 0x000fe40002000000 */
[----:B------:R-:W-:Y:S02]  /*ab00*/  ISETP.GE.U32.AND P4, PT, R48, R55, PT ;  /* 0x000000373000720c */ /* 0x000fe40003f86070 */
[----:B------:R-:W-:Y:S02]  /*ab10*/  @P3 SEL R0, RZ, 0xffffffff, !P6 ;  /* 0xffffffffff003807 */ /* 0x000fe40007000000 */
[----:B------:R-:W-:Y:S02]  /*ab20*/  ISETP.NE.U32.AND P3, PT, R46, R26, PT ;  /* 0x0000001a2e00720c */ /* 0x000fe40003f65070 */
[----:B------:R-:W-:Y:S02]  /*ab30*/  LOP3.LUT R0, R0, 0x1, RZ, 0xc0, !PT ;  /* 0x0000000100007812 */ /* 0x000fe400078ec0ff */
[----:B------:R-:W-:-:S02]  /*ab40*/  ISETP.GE.AND.EX P6, PT, R47, RZ, PT, P4 ;  /* 0x000000ff2f00720c */ /* 0x000fc40003fc6340 */
[-C--:B------:R-:W-:Y:S02]  /*ab50*/  ISETP.NE.AND.EX P3, PT, R45, R27.reuse, PT, P3 ;  /* 0x0000001b2d00720c */ /* 0x080fe40003f65330 */
[----:B------:R-:W-:Y:S02]  /*ab60*/  ISETP.NE.U32.AND P4, PT, R0, 0x1, PT ;  /* 0x000000010000780c */ /* 0x000fe40003f85070 */
[----:B------:R-:W-:Y:S02]  /*ab70*/  SEL R0, RZ, 0xffffffff, P6 ;  /* 0xffffffffff007807 */ /* 0x000fe40003000000 */
[----:B------:R-:W-:Y:S02]  /*ab80*/  ISETP.GT.U32.AND P6, PT, R46, R26, PT ;  /* 0x0000001a2e00720c */ /* 0x000fe40003fc4070 */
[----:B------:R-:W-:Y:S02]  /*ab90*/  SEL R35, R35, R54, !P0 ;  /* 0x0000003623237207 */ /* 0x000fe40004000000 */
[----:B------:R-:W-:-:S02]  /*aba0*/  ISETP.GT.AND.EX P6, PT, R45, R27, PT, P6 ;  /* 0x0000001b2d00720c */ /* 0x000fc40003fc4360 */
[----:B------:R-:W-:Y:S02]  /*abb0*/  SEL R40, R40, R54, !P5 ;  /* 0x0000003628287207 */ /* 0x000fe40006800000 */
[----:B------:R-:W-:Y:S02]  /*abc0*/  @P3 SEL R0, RZ, 0xffffffff, !P6 ;  /* 0xffffffffff003807 */ /* 0x000fe40007000000 */
[----:B------:R-:W-:Y:S02]  /*abd0*/  ISETP.GE.U32.AND P6, PT, R52, R57, PT ;  /* 0x000000393400720c */ /* 0x000fe40003fc6070 */
[----:B------:R-:W-:Y:S02]  /*abe0*/  LOP3.LUT R0, R0, 0x1, RZ, 0xc0, !PT ;  /* 0x0000000100007812 */ /* 0x000fe400078ec0ff */
[----:B------:R-:W-:Y:S02]  /*abf0*/  ISETP.GE.AND.EX P6, PT, R51, RZ, PT, P6 ;  /* 0x000000ff3300720c */ /* 0x000fe40003fc6360 */
[----:B------:R-:W-:-:S02]  /*ac00*/  ISETP.NE.U32.AND P3, PT, R0, 0x1, PT ;  /* 0x000000010000780c */ /* 0x000fc40003f65070 */
[----:B------:R-:W-:Y:S02]  /*ac10*/  SEL R0, RZ, 0xffffffff, P6 ;  /* 0xffffffffff007807 */ /* 0x000fe40003000000 */
[C---:B-----5:R-:W-:Y:S02]  /*ac20*/  ISETP.NE.U32.AND P6, PT, R50.reuse, R28, PT ;  /* 0x0000001c3200720c */ /* 0x060fe40003fc5070 */
[----:B------:R-:W-:Y:S02]  /*ac30*/  SEL R11, R11, R14, !P1 ;  /* 0x0000000e0b0b7207 */ /* 0x000fe40004800000 */
[----:B------:R-:W-:Y:S02]  /*ac40*/  ISETP.NE.AND.EX P2, PT, R49, R29, PT, P6 ;  /* 0x0000001d3100720c */ /* 0x000fe40003f45360 */
[----:B------:R-:W-:Y:S02]  /*ac50*/  ISETP.GT.U32.AND P6, PT, R50, R28, PT ;  /* 0x0000001c3200720c */ /* 0x000fe40003fc4070 */
[----:B------:R-:W-:-:S02]  /*ac60*/  SEL R10, R10, R15, !P1 ;  /* 0x0000000f0a0a7207 */ /* 0x000fc40004800000 */
[----:B------:R-:W-:Y:S02]  /*ac70*/  ISETP.GT.AND.EX P6, PT, R49, R29, PT, P6 ;  /* 0x0000001d3100720c */ /* 0x000fe40003fc4360 */
[----:B------:R-:W-:Y:S02]  /*ac80*/  SEL R18, R18, RZ, !P1 ;  /* 0x000000ff12127207 */ /* 0x000fe40004800000 */
[-C--:B------:R-:W-:Y:S02]  /*ac90*/  SEL R44, R44, R55.reuse, !P4 ;  /* 0x000000372c2c7207 */ /* 0x080fe40006000000 */
[----:B------:R-:W-:Y:S02]  /*aca0*/  SEL R48, R48, R55, !P3 ;  /* 0x0000003730307207 */ /* 0x000fe40005800000 */
[----:B------:R-:W-:Y:S02]  /*acb0*/  @P2 SEL R0, RZ, 0xffffffff, !P6 ;  /* 0xffffffffff002807 */ /* 0x000fe40007000000 */
[----:B------:R-:W-:-:S02]  /*acc0*/  ISETP.GE.U32.AND P6, PT, R4, R57, PT ;  /* 0x000000390400720c */ /* 0x000fc40003fc6070 */
[----:B------:R-:W-:Y:S02]  /*acd0*/  LOP3.LUT R0, R0, 0x1, RZ, 0xc0, !PT ;  /* 0x0000000100007812 */ /* 0x000fe400078ec0ff */
[----:B------:R-:W-:Y:S02]  /*ace0*/  ISETP.GE.AND.EX P6, PT, R5, RZ, PT, P6 ;  /* 0x000000ff0500720c */ /* 0x000fe40003fc6360 */
[----:B------:R-:W-:Y:S02]  /*acf0*/  SEL R33, R33, R20, !P0 ;  /* 0x0000001421217207 */ /* 0x000fe40004000000 */
[----:B------:R-:W-:Y:S02]  /*ad00*/  SEL R54, RZ, 0xffffffff, P6 ;  /* 0xffffffffff367807 */ /* 0x000fe40003000000 */
[----:B------:R-:W-:Y:S02]  /*ad10*/  ISETP.NE.U32.AND P6, PT, R2, R30, PT ;  /* 0x0000001e0200720c */ /* 0x000fe40003fc5070 */
[----:B------:R-:W-:-:S02]  /*ad20*/  SEL R32, R32, R21, !P0 ;  /* 0x0000001520207207 */ /* 0x000fc40004000000 */
[CC--:B------:R-:W-:Y:S02]  /*ad30*/  ISETP.NE.AND.EX P2, PT, R3.reuse, R31.reuse, PT, P6 ;  /* 0x0000001f0300720c */ /* 0x0c0fe40003f45360 */
[----:B------:R-:W-:Y:S02]  /*ad40*/  ISETP.GT.U32.AND P6, PT, R2, R30, PT ;  /* 0x0000001e0200720c */ /* 0x000fe40003fc4070 */
[----:B------:R-:W-:Y:S02]  /*ad50*/  SEL R34, R34, RZ, !P0 ;  /* 0x000000ff22227207 */ /* 0x000fe40004000000 */
[----:B------:R-:W-:Y:S02]  /*ad60*/  ISETP.GT.AND.EX P6, PT, R3, R31, PT, P6 ;  /* 0x0000001f0300720c */ /* 0x000fe40003fc4360 */
[----:B------:R-:W-:Y:S02]  /*ad70*/  SEL R37, R37, R22, !P5 ;  /* 0x0000001625257207 */ /* 0x000fe40006800000 */
[----:B------:R-:W-:-:S02]  /*ad80*/  SEL R36, R36, R23, !P5 ;  /* 0x0000001724247207 */ /* 0x000fc40006800000 */
[----:B------:R-:W-:Y:S02]  /*ad90*/  SEL R38, R38, RZ, !P5 ;  /* 0x000000ff26267207 */ /* 0x000fe40006800000 */
[----:B------:R-:W-:Y:S02]  /*ada0*/  @P2 SEL R54, RZ, 0xffffffff, !P6 ;  /* 0xffffffffff362807 */ /* 0x000fe40007000000 */
[----:B------:R-:W-:Y:S02]  /*adb0*/  LOP3.LUT P2, RZ, R39, 0x4, RZ, 0xc0, !PT ;  /* 0x0000000427ff7812 */ /* 0x000fe4000784c0ff */
[----:B------:R-:W-:Y:S02]  /*adc0*/  ISETP.NE.U32.AND P6, PT, R0, 0x1, PT ;  /* 0x000000010000780c */ /* 0x000fe40003fc5070 */
[----:B------:R-:W-:Y:S02]  /*add0*/  LOP3.LUT R54, R54, 0x1, RZ, 0xc0, !PT ;  /* 0x0000000136367812 */ /* 0x000fe400078ec0ff */
[----:B------:R-:W-:-:S02]  /*ade0*/  IADD3 R0, R57, c[0x0][0x184], RZ ;  /* 0x0000610039007a10 */ /* 0x000fc40007ffe0ff */
[----:B------:R-:W-:Y:S02]  /*adf0*/  SEL R7, R7, R12, !P2 ;  /* 0x0000000c07077207 */ /* 0x000fe40005000000 */
[----:B------:R-:W-:Y:S02]  /*ae00*/  SEL R6, R6, R13, !P2 ;  /* 0x0000000d06067207 */ /* 0x000fe40005000000 */
[----:B------:R-:W-:Y:S02]  /*ae10*/  SEL R8, R8, RZ, !P2 ;  /* 0x000000ff08087207 */ /* 0x000fe40005000000 */
[----:B------:R-:W-:Y:S01]  /*ae20*/  ISETP.NE.U32.AND P2, PT, R54, 0x1, PT ;  /* 0x000000013600780c */ /* 0x000fe20003f45070 */
[----:B------:R-:W-:Y:S01]  /*ae30*/  IMAD R54, R56, 0x3, R0 ;  /* 0x0000000338367824 */ /* 0x000fe200078e0200 */
[-C--:B------:R-:W-:Y:S02]  /*ae40*/  SEL R52, R52, R57.reuse, !P6 ;  /* 0x0000003934347207 */ /* 0x080fe40007000000 */
[----:B------:R-:W-:-:S02]  /*ae50*/  SEL R4, R4, R57, !P2 ;  /* 0x0000003904047207 */ /* 0x000fc40005000000 */
[----:B------:R-:W-:Y:S02]  /*ae60*/  ISETP.GE.U32.AND P1, PT, R54, c[0x0][0x17c], PT ;  /* 0x00005f0036007a0c */ /* 0x000fe40003f26070 */
[----:B------:R-:W-:Y:S02]  /*ae70*/  SEL R42, R42, R24, !P4 ;  /* 0x000000182a2a7207 */ /* 0x000fe40006000000 */
[----:B------:R-:W-:Y:S02]  /*ae80*/  SEL R41, R41, R25, !P4 ;  /* 0x0000001929297207 */ /* 0x000fe40006000000 */
[----:B------:R-:W-:Y:S02]  /*ae90*/  SEL R43, R43, RZ, !P4 ;  /* 0x000000ff2b2b7207 */ /* 0x000fe40006000000 */
[----:B------:R-:W-:Y:S02]  /*aea0*/  SEL R46, R46, R26, !P3 ;  /* 0x0000001a2e2e7207 */ /* 0x000fe40005800000 */
[----:B------:R-:W-:-:S02]  /*aeb0*/  SEL R45, R45, R27, !P3 ;  /* 0x0000001b2d2d7207 */ /* 0x000fc40005800000 */
[----:B------:R-:W-:Y:S02]  /*aec0*/  SEL R47, R47, RZ, !P3 ;  /* 0x000000ff2f2f7207 */ /* 0x000fe40005800000 */
        /* <DEDUP_REMOVED lines=8> */
.L_x_2991:
[----:B------:R-:W-:Y:S05]  /*af50*/  BSYNC B0 ;  /* 0x0000000000007941 */ /* 0x000fea0003800000 */
.L_x_2990:
        /* <DEDUP_REMOVED lines=27> */
.L_x_2994:
[----:B------:R-:W-:Y:S05]  /*b110*/  BSYNC B0 ;  /* 0x0000000000007941 */ /* 0x000fea0003800000 */
.L_x_2993:
        /* <DEDUP_REMOVED lines=12> */
[----:B0-----:R-:W-:Y:S02]  /*b1e0*/  SEL R16, RZ, 0xffffffff, !P3 ;  /* 0xffffffffff107807 */ /* 0x001fe40005800000 */
        /* <DEDUP_REMOVED lines=110> */
.L_x_2996:
[----:B------:R-:W-:Y:S05]  /*b8d0*/  BSYNC B0 ;  /* 0x0000000000007941 */ /* 0x000fea0003800000 */
.L_x_2995:
[----:B------:R-:W-:Y:S02]  /*b8e0*/  ISETP.NE.U32.AND P1, PT, R7, R33, PT ;  /* 0x000000210700720c */ /* 0x000fe40003f25070 */
[----:B------:R-:W-:-:S02]  /*b8f0*/  ISETP.NE.U32.AND P0, PT, R11, R37, PT ;  /* 0x000000250b00720c */ /* 0x000fc40003f05070 */
[----:B------:R-:W-:Y:S02]  /*b900*/  ISETP.NE.AND.EX P1, PT, R6, R32, PT, P1 ;  /* 0x000000200600720c */ /* 0x000fe40003f25310 */
[----:B------:R-:W-:Y:S02]  /*b910*/  ISETP.NE.AND.EX P0, PT, R10, R36, PT, P0 ;  /* 0x000000240a00720c */ /* 0x000fe40003f05300 */
[----:B------:R-:W-:Y:S02]  /*b920*/  ISETP.GT.U32.AND P3, PT, R7, R33, PT ;  /* 0x000000210700720c */ /* 0x000fe40003f64070 */
[----:B------:R-:W-:Y:S02]  /*b930*/  ISETP.GE.U32.AND P4, PT, R9, R35, PT ;  /* 0x000000230900720c */ /* 0x000fe40003f86070 */
[----:B------:R-:W-:Y:S02]  /*b940*/  ISETP.GT.U32.AND P5, PT, R11, R37, PT ;  /* 0x000000250b00720c */ /* 0x000fe40003fa4070 */
[----:B------:R-:W-:-:S02]  /*b950*/  ISETP.GE.U32.AND P2, PT, R19, R40, PT ;  /* 0x000000281300720c */ /* 0x000fc40003f46070 */
[----:B------:R-:W-:Y:S02]  /*b960*/  ISETP.GT.AND.EX P3, PT, R6, R32, PT, P3 ;  /* 0x000000200600720c */ /* 0x000fe40003f64330 */
[----:B------:R-:W-:Y:S02]  /*b970*/  ISETP.GE.AND.EX P4, PT, R8, R34, PT, P4 ;  /* 0x000000220800720c */ /* 0x000fe40003f86340 */
[----:B------:R-:W-:Y:S02]  /*b980*/  ISETP.GT.AND.EX P5, PT, R10, R36, PT, P5 ;  /* 0x000000240a00720c */ /* 0x000fe40003fa4350 */
[----:B------:R-:W-:Y:S02]  /*b990*/  ISETP.GE.AND.EX P2, PT, R18, R38, PT, P2 ;  /* 0x000000261200720c */ /* 0x000fe40003f46320 */
[----:B------:R-:W-:Y:S02]  /*b9a0*/  SEL R0, RZ, 0xffffffff, !P3 ;  /* 0xffffffffff007807 */ /* 0x000fe40005800000 */
[----:B-----5:R-:W-:-:S02]  /*b9b0*/  SEL R12, RZ, 0xffffffff, !P5 ;  /* 0xffffffffff0c7807 */ /* 0x020fc40006800000 */
        /* <DEDUP_REMOVED lines=9> */
[----:B0-----:R-:W-:Y:S02]  /*ba50*/  SEL R16, R6, R32, !P0 ;  /* 0x0000002006107207 */ /* 0x001fe40004000000 */
[----:B------:R-:W-:Y:S02]  /*ba60*/  SEL R14, R8, R34, !P0 ;  /* 0x00000022080e7207 */ /* 0x000fe40004000000 */
[----:B------:R-:W-:-:S02]  /*ba70*/  SEL R10, R10, R36, !P2 ;  /* 0x000000240a0a7207 */ /* 0x000fc40005000000 */
[----:B------:R-:W-:Y:S02]  /*ba80*/  ISETP.NE.U32.AND P1, PT, R13, R42, PT ;  /* 0x0000002a0d00720c */ /* 0x000fe40003f25070 */
[----:B------:R-:W-:Y:S02]  /*ba90*/  ISETP.NE.U32.AND P0, PT, R9, R46, PT ;  /* 0x0000002e0900720c */ /* 0x000fe40003f05070 */
[----:B------:R-:W-:Y:S02]  /*baa0*/  ISETP.NE.AND.EX P1, PT, R16, R41, PT, P1 ;  /* 0x000000291000720c */ /* 0x000fe40003f25310 */
[----:B------:R-:W-:Y:S02]  /*bab0*/  ISETP.NE.AND.EX P0, PT, R10, R45, PT, P0 ;  /* 0x0000002d0a00720c */ /* 0x000fe40003f05300 */
[----:B------:R-:W-:Y:S02]  /*bac0*/  SEL R7, R19, R40, !P2 ;  /* 0x0000002813077207 */ /* 0x000fe40005000000 */
        /* <DEDUP_REMOVED lines=26> */
[----:B------:R-:W-:Y:S02]  /*bc70*/  ISETP.NE.AND.EX P0, PT, R16, R49, PT, P0 ;  /* 0x000000311000720c */ /* 0x000fe40003f05300 */
[----:B------:R-:W-:Y:S02]  /*bc80*/  SEL R7, R7, R48, !P2 ;  /* 0x0000003007077207 */ /* 0x000fe40005000000 */
        /* <DEDUP_REMOVED lines=26> */
.L_x_2971:
[----:B------:R-:W-:Y:S01]  /*be30*/  IMAD.MOV.U32 R54, RZ, RZ, c[0x0][0x184] ;  /* 0x00006100ff367624 */ /* 0x000fe200078e00ff */
        /* <DEDUP_REMOVED lines=65> */
.L_x_2999:
[----:B------:R-:W-:-:S05]  /*c250*/  SHF.R.U32.HI R13, RZ, 0x1, R52 ;  /* 0x00000001ff0d7819 */ /* 0x000fca0000011634 */
[----:B------:R-:W-:-:S06]  /*c260*/  IMAD.WIDE.U32 R12, R13, 0x10, R16 ;  /* 0x000000100d0c7825 */ /* 0x000fcc00078e0010 */
[----:B------:R-:W2:Y:S01]  /*c270*/  LDG.E.128 R12, [R12.64] ;  /* 0x000000240c0c7981 */ /* 0x000ea2000c1e1d00 */
[----:B------:R-:W-:-:S04]  /*c280*/  IADD3 R53, R52, c[0x0][0x184], RZ ;  /* 0x0000610034357a10 */ /* 0x000fc80007ffe0ff */
[----:B------:R-:W-:-:S05]  /*c290*/  SHF.R.U32.HI R21, RZ, 0x1, R53 ;  /* 0x00000001ff157819 */ /* 0x000fca0000011635 */
[----:B------:R-:W-:-:S06]  /*c2a0*/  IMAD.WIDE.U32 R20, R21, 0x10, R16 ;  /* 0x0000001015147825 */ /* 0x000fcc00078e0010 */
[----:B------:R-:W3:Y:S01]  /*c2b0*/  LDG.E.128 R20, [R20.64] ;  /* 0x0000002414147981 */ /* 0x000ee2000c1e1d00 */
[----:B------:R-:W-:-:S04]  /*c2c0*/  IADD3 R55, R53, c[0x0][0x184], RZ ;  /* 0x0000610035377a10 */ /* 0x000fc80007ffe0ff */
[----:B------:R-:W-:-:S05]  /*c2d0*/  SHF.R.U32.HI R25, RZ, 0x1, R55 ;  /* 0x00000001ff197819 */ /* 0x000fca0000011637 */
[----:B------:R-:W-:-:S06]  /*c2e0*/  IMAD.WIDE.U32 R24, R25, 0x10, R16 ;  /* 0x0000001019187825 */ /* 0x000fcc00078e0010 */
[----:B------:R-:W4:Y:S01]  /*c2f0*/  LDG.E.128 R24, [R24.64] ;  /* 0x0000002418187981 */ /* 0x000f22000c1e1d00 */
[----:B------:R-:W-:-:S04]  /*c300*/  IADD3 R56, R55, c[0x0][0x184], RZ ;  /* 0x0000610037387a10 */ /* 0x000fc80007ffe0ff */
        /* <DEDUP_REMOVED lines=12> */
[----:B------:R-:W-:Y:S02]  /*c3d0*/  ISETP.GE.U32.AND P6, PT, R38, R55, PT ;  /* 0x000000372600720c */ /* 0x000fe40003fc6070 */
[----:B------:R-:W-:Y:S02]  /*c3e0*/  LOP3.LUT R39, R39, 0xfffffffb, RZ, 0xc0, !PT ;  /* 0xfffffffb27277812 */ /* 0x000fe400078ec0ff */
[----:B------:R-:W-:-:S02]  /*c3f0*/  ISETP.GE.AND.EX P6, PT, R37, RZ, PT, P6 ;  /* 0x000000ff2500720c */ /* 0x000fc40003fc6360 */
[CC--:B--2---:R-:W-:Y:S02]  /*c400*/  ISETP.NE.U32.AND P1, PT, R2.reuse, R12.reuse, PT ;  /* 0x0000000c0200720c */ /* 0x0c4fe40003f25070 */
[----:B------:R-:W-:Y:S02]  /*c410*/  ISETP.GT.U32.AND P0, PT, R2, R12, PT ;  /* 0x0000000c0200720c */ /* 0x000fe40003f04070 */
[CC--:B------:R-:W-:Y:S02]  /*c420*/  ISETP.NE.AND.EX P1, PT, R0.reuse, R13.reuse, PT, P1 ;  /* 0x0000000d0000720c */ /* 0x0c0fe40003f25310 */
[----:B------:R-:W-:-:S11]  /*c430*/  ISETP.GT.AND.EX P0, PT, R0, R13, PT, P0 ;  /* 0x0000000d0000720c */ /* 0x000fd60003f04300 */
[----:B------:R-:W-:Y:S02]  /*c440*/  @P1 SEL R57, RZ, 0xffffffff, !P0 ;  /* 0xffffffffff391807 */ /* 0x000fe40004000000 */
[CC--:B------:R-:W-:Y:S02]  /*c450*/  ISETP.NE.U32.AND P1, PT, R6.reuse, R14.reuse, PT ;  /* 0x0000000e0600720c */ /* 0x0c0fe40003f25070 */
[----:B------:R-:W-:Y:S02]  /*c460*/  LOP3.LUT R57, R57, 0x1, RZ, 0xc0, !PT ;  /* 0x0000000139397812 */ /* 0x000fe400078ec0ff */
[----:B------:R-:W-:Y:S02]  /*c470*/  ISETP.NE.AND.EX P1, PT, R5, R15, PT, P1 ;  /* 0x0000000f0500720c */ /* 0x000fe40003f25310 */
[----:B------:R-:W-:Y:S02]  /*c480*/  ISETP.NE.U32.AND P2, PT, R57, 0x1, PT ;  /* 0x000000013900780c */ /* 0x000fe40003f45070 */
[----:B------:R-:W-:-:S02]  /*c490*/  ISETP.GT.U32.AND P0, PT, R6, R14, PT ;  /* 0x0000000e0600720c */ /* 0x000fc40003f04070 */
[----:B------:R-:W-:Y:S02]  /*c4a0*/  SEL R57, RZ, 0xffffffff, P3 ;  /* 0xffffffffff397807 */ /* 0x000fe40001800000 */
[CC--:B---3--:R-:W-:Y:S02]  /*c4b0*/  ISETP.NE.U32.AND P3, PT, R10.reuse, R20.reuse, PT ;  /* 0x000000140a00720c */ /* 0x0c8fe40003f65070 */
[----:B------:R-:W-:Y:S02]  /*c4c0*/  ISETP.GT.AND.EX P0, PT, R5, R15, PT, P0 ;  /* 0x0000000f0500720c */ /* 0x000fe40003f04300 */
[----:B------:R-:W-:Y:S02]  /*c4d0*/  ISETP.NE.AND.EX P3, PT, R9, R21, PT, P3 ;  /* 0x000000150900720c */ /* 0x000fe40003f65330 */
[----:B------:R-:W-:Y:S02]  /*c4e0*/  @P1 SEL R57, RZ, 0xffffffff, !P0 ;  /* 0xffffffffff391807 */ /* 0x000fe40004000000 */
[----:B------:R-:W-:-:S02]  /*c4f0*/  ISETP.GT.U32.AND P0, PT, R10, R20, PT ;  /* 0x000000140a00720c */ /* 0x000fc40003f04070 */
[----:B------:R-:W-:Y:S02]  /*c500*/  LOP3.LUT R57, R57, 0x1, RZ, 0xc0, !PT ;  /* 0x0000000139397812 */ /* 0x000fe400078ec0ff */
[----:B------:R-:W-:Y:S02]  /*c510*/  ISETP.GT.AND.EX P0, PT, R9, R21, PT, P0 ;  /* 0x000000150900720c */ /* 0x000fe40003f04300 */
[----:B------:R-:W-:Y:S02]  /*c520*/  ISETP.NE.U32.AND P1, PT, R57, 0x1, PT ;  /* 0x000000013900780c */ /* 0x000fe40003f25070 */
[----:B------:R-:W-:Y:S02]  /*c530*/  SEL R57, RZ, 0xffffffff, P4 ;  /* 0xffffffffff397807 */ /* 0x000fe40002000000 */
[----:B------:R-:W-:Y:S02]  /*c540*/  @P3 SEL R57, RZ, 0xffffffff, !P0 ;  /* 0xffffffffff393807 */ /* 0x000fe40004000000 */
[----:B------:R-:W-:-:S02]  /*c550*/  ISETP.NE.U32.AND P3, PT, R32, R22, PT ;  /* 0x000000162000720c */ /* 0x000fc40003f65070 */
[----:B------:R-:W-:Y:S02]  /*c560*/  ISETP.GT.U32.AND P4, PT, R32, R22, PT ;  /* 0x000000162000720c */ /* 0x000fe40003f84070 */
[-C--:B------:R-:W-:Y:S02]  /*c570*/  ISETP.NE.AND.EX P3, PT, R19, R23.reuse, PT, P3 ;  /* 0x000000171300720c */ /* 0x080fe40003f65330 */
[----:B------:R-:W-:Y:S02]  /*c580*/  LOP3.LUT R57, R57, 0x1, RZ, 0xc0, !PT ;  /* 0x0000000139397812 */ /* 0x000fe400078ec0ff */
[----:B------:R-:W-:Y:S02]  /*c590*/  ISETP.GT.AND.EX P4, PT, R19, R23, PT, P4 ;  /* 0x000000171300720c */ /* 0x000fe40003f84340 */
[----:B------:R-:W-:Y:S02]  /*c5a0*/  ISETP.NE.U32.AND P0, PT, R57, 0x1, PT ;  /* 0x000000013900780c */ /* 0x000fe40003f05070 */
[----:B------:R-:W-:-:S02]  /*c5b0*/  SEL R57, RZ, 0xffffffff, P5 ;  /* 0xffffffffff397807 */ /* 0x000fc40002800000 */
[----:B------:R-:W-:Y:S02]  /*c5c0*/  SEL R18, R18, R53, !P0 ;  /* 0x0000003512127207 */ /* 0x000fe40004000000 */
[----:B------:R-:W-:Y:S02]  /*c5d0*/  SEL R4, R4, R52, !P2 ;  /* 0x0000003404047207 */ /* 0x000fe40005000000 */
[----:B------:R-:W-:Y:S02]  /*c5e0*/  @P3 SEL R57, RZ, 0xffffffff, !P4 ;  /* 0xffffffffff393807 */ /* 0x000fe40006000000 */
[----:B----4-:R-:W-:Y:S02]  /*c5f0*/  ISETP.NE.U32.AND P3, PT, R36, R24, PT ;  /* 0x000000182400720c */ /* 0x010fe40003f65070 */
[----:B------:R-:W-:Y:S02]  /*c600*/  LOP3.LUT R57, R57, 0x1, RZ, 0xc0, !PT ;  /* 0x0000000139397812 */ /* 0x000fe400078ec0ff */
[----:B------:R-:W-:-:S02]  /*c610*/  ISETP.NE.AND.EX P3, PT, R35, R25, PT, P3 ;  /* 0x000000192300720c */ /* 0x000fc40003f65330 */
[----:B------:R-:W-:Y:S02]  /*c620*/  ISETP.NE.U32.AND P5, PT, R57, 0x1, PT ;  /* 0x000000013900780c */ /* 0x000fe40003fa5070 */
[----:B------:R-:W-:Y:S02]  /*c630*/  ISETP.GT.U32.AND P4, PT, R36, R24, PT ;  /* 0x000000182400720c */ /* 0x000fe40003f84070 */
[----:B------:R-:W-:Y:S02]  /*c640*/  SEL R34, R34, R53, !P5 ;  /* 0x0000003522227207 */ /* 0x000fe40006800000 */
[----:B------:R-:W-:Y:S02]  /*c650*/  SEL R53, RZ, 0xffffffff, P6 ;  /* 0xffffffffff357807 */ /* 0x000fe40003000000 */
[----:B------:R-:W-:Y:S02]  /*c660*/  ISETP.NE.U32.AND P6, PT, R41, R26, PT ;  /* 0x0000001a2900720c */ /* 0x000fe40003fc5070 */
[----:B------:R-:W-:-:S02]  /*c670*/  ISETP.GT.AND.EX P4, PT, R35, R25, PT, P4 ;  /* 0x000000192300720c */ /* 0x000fc40003f84340 */
[----:B------:R-:W-:Y:S02]  /*c680*/  ISETP.NE.AND.EX P6, PT, R40, R27, PT, P6 ;  /* 0x0000001b2800720c */ /* 0x000fe40003fc5360 */
[----:B------:R-:W-:Y:S02]  /*c690*/  @P3 SEL R53, RZ, 0xffffffff, !P4 ;  /* 0xffffffffff353807 */ /* 0x000fe40006000000 */
[----:B------:R-:W-:Y:S02]  /*c6a0*/  ISETP.GE.U32.AND P3, PT, R43, R55, PT ;  /* 0x000000372b00720c */ /* 0x000fe40003f66070 */
[----:B------:R-:W-:Y:S02]  /*c6b0*/  ISETP.GT.U32.AND P4, PT, R41, R26, PT ;  /* 0x0000001a2900720c */ /* 0x000fe40003f84070 */
[----:B------:R-:W-:Y:S02]  /*c6c0*/  ISETP.GE.AND.EX P3, PT, R42, RZ, PT, P3 ;  /* 0x000000ff2a00720c */ /* 0x000fe40003f66330 */
[----:B------:R-:W-:-:S02]  /*c6d0*/  ISETP.GT.AND.EX P4, PT, R40, R27, PT, P4 ;  /* 0x0000001b2800720c */ /* 0x000fc40003f84340 */
[----:B------:R-:W-:Y:S02]  /*c6e0*/  SEL R8, R8, R52, !P1 ;  /* 0x0000003408087207 */ /* 0x000fe40004800000 */
[----:B------:R-:W-:Y:S02]  /*c6f0*/  SEL R52, RZ, 0xffffffff, P3 ;  /* 0xffffffffff347807 */ /* 0x000fe40001800000 */
[----:B------:R-:W-:Y:S02]  /*c700*/  ISETP.GE.U32.AND P3, PT, R47, R56, PT ;  /* 0x000000382f00720c */ /* 0x000fe40003f66070 */
[----:B------:R-:W-:Y:S02]  /*c710*/  @P6 SEL R52, RZ, 0xffffffff, !P4 ;  /* 0xffffffffff346807 */ /* 0x000fe40006000000 */
[----:B-----5:R-:W-:Y:S02]  /*c720*/  ISETP.NE.U32.AND P4, PT, R45, R28, PT ;  /* 0x0000001c2d00720c */ /* 0x020fe40003f85070 */
[----:B------:R-:W-:-:S02]  /*c730*/  ISETP.GE.AND.EX P6, PT, R46, RZ, PT, P3 ;  /* 0x000000ff2e00720c */ /* 0x000fc40003fc6330 */
[----:B------:R-:W-:Y:S02]  /*c740*/  LOP3.LUT R53, R53, 0x1, RZ, 0xc0, !PT ;  /* 0x0000000135357812 */ /* 0x000fe400078ec0ff */
[----:B------:R-:W-:Y:S02]  /*c750*/  ISETP.NE.AND.EX P3, PT, R44, R29, PT, P4 ;  /* 0x0000001d2c00720c */ /* 0x000fe40003f65340 */
[----:B------:R-:W-:Y:S02]  /*c760*/  ISETP.NE.U32.AND P4, PT, R53, 0x1, PT ;  /* 0x000000013500780c */ /* 0x000fe40003f85070 */
[----:B------:R-:W-:Y:S02]  /*c770*/  SEL R53, RZ, 0xffffffff, P6 ;  /* 0xffffffffff357807 */ /* 0x000fe40003000000 */
[----:B------:R-:W-:Y:S02]  /*c780*/  ISETP.GT.U32.AND P6, PT, R45, R28, PT ;  /* 0x0000001c2d00720c */ /* 0x000fe40003fc4070 */
[----:B------:R-:W-:-:S02]  /*c790*/  LOP3.LUT R52, R52, 0x1, RZ, 0xc0, !PT ;  /* 0x0000000134347812 */ /* 0x000fc400078ec0ff */
[----:B------:R-:W-:Y:S02]  /*c7a0*/  ISETP.GT.AND.EX P6, PT, R44, R29, PT, P6 ;  /* 0x0000001d2c00720c */ /* 0x000fe40003fc4360 */
[----:B------:R-:W-:Y:S02]  /*c7b0*/  @P2 LOP3.LUT R39, R39, 0x4, RZ, 0xfc, !PT ;  /* 0x0000000427272812 */ /* 0x000fe400078efcff */
[----:B------:R-:W-:Y:S02]  /*c7c0*/  @P3 SEL R53, RZ, 0xffffffff, !P6 ;  /* 0xffffffffff353807 */ /* 0x000fe40007000000 */
[----:B------:R-:W-:Y:S02]  /*c7d0*/  ISETP.GE.U32.AND P6, PT, R49, R56, PT ;  /* 0x000000383100720c */ /* 0x000fe40003fc6070 */
[----:B------:R-:W-:Y:S02]  /*c7e0*/  ISETP.NE.U32.AND P3, PT, R52, 0x1, PT ;  /* 0x000000013400780c */ /* 0x000fe40003f65070 */
[----:B------:R-:W-:-:S02]  /*c7f0*/  ISETP.GE.AND.EX P6, PT, R48, RZ, PT, P6 ;  /* 0x000000ff3000720c */ /* 0x000fc40003fc6360 */
[----:B------:R-:W-:Y:S02]  /*c800*/  LOP3.LUT R53, R53, 0x1, RZ, 0xc0, !PT ;  /* 0x0000000135357812 */ /* 0x000fe400078ec0ff */
[----:B------:R-:W-:Y:S02]  /*c810*/  SEL R52, RZ, 0xffffffff, P6 ;  /* 0xffffffffff347807 */ /* 0x000fe40003000000 */
[C---:B------:R-:W-:Y:S02]  /*c820*/  ISETP.NE.U32.AND P6, PT, R51.reuse, R30, PT ;  /* 0x0000001e3300720c */ /* 0x040fe40003fc5070 */
[----:B------:R-:W-:Y:S02]  /*c830*/  SEL R6, R6, R14, !P1 ;  /* 0x0000000e06067207 */ /* 0x000fe40004800000 */
[----:B------:R-:W-:Y:S02]  /*c840*/  ISETP.NE.AND.EX P2, PT, R50, R31, PT, P6 ;  /* 0x0000001f3200720c */ /* 0x000fe40003f45360 */
[----:B------:R-:W-:-:S02]  /*c850*/  ISETP.GT.U32.AND P6, PT, R51, R30, PT ;  /* 0x0000001e3300720c */ /* 0x000fc40003fc4070 */
[----:B------:R-:W-:Y:S02]  /*c860*/  SEL R5, R5, R15, !P1 ;  /* 0x0000000f05057207 */ /* 0x000fe40004800000 */
[----:B------:R-:W-:Y:S02]  /*c870*/  ISETP.GT.AND.EX P6, PT, R50, R31, PT, P6 ;  /* 0x0000001f3200720c */ /* 0x000fe40003fc4360 */
[----:B------:R-:W-:Y:S02]  /*c880*/  SEL R7, R7, RZ, !P1 ;  /* 0x000000ff07077207 */ /* 0x000fe40004800000 */
[-C--:B------:R-:W-:Y:S02]  /*c890*/  SEL R38, R38, R55.reuse, !P4 ;  /* 0x0000003726267207 */ /* 0x080fe40006000000 */
[----:B------:R-:W-:Y:S02]  /*c8a0*/  SEL R43, R43, R55, !P3 ;  /* 0x000000372b2b7207 */ /* 0x000fe40005800000 */
[----:B------:R-:W-:-:S02]  /*c8b0*/  @P2 SEL R52, RZ, 0xffffffff, !P6 ;  /* 0xffffffffff342807 */ /* 0x000fc40007000000 */
[----:B------:R-:W-:Y:S02]  /*c8c0*/  LOP3.LUT P2, RZ, R39, 0x4, RZ, 0xc0, !PT ;  /* 0x0000000427ff7812 */ /* 0x000fe4000784c0ff */
[----:B------:R-:W-:Y:S02]  /*c8d0*/  LOP3.LUT R52, R52, 0x1, RZ, 0xc0, !PT ;  /* 0x0000000134347812 */ /* 0x000fe400078ec0ff */
[----:B------:R-:W-:Y:S02]  /*c8e0*/  SEL R2, R2, R12, !P2 ;  /* 0x0000000c02027207 */ /* 0x000fe40005000000 */
[----:B------:R-:W-:Y:S02]  /*c8f0*/  SEL R0, R0, R13, !P2 ;  /* 0x0000000d00007207 */ /* 0x000fe40005000000 */
[----:B------:R-:W-:Y:S02]  /*c900*/  SEL R3, R3, RZ, !P2 ;  /* 0x000000ff03037207 */ /* 0x000fe40005000000 */
[----:B------:R-:W-:-:S02]  /*c910*/  ISETP.NE.U32.AND P2, PT, R52, 0x1, PT ;  /* 0x000000013400780c */ /* 0x000fc40003f45070 */
[----:B------:R-:W-:Y:S02]  /*c920*/  IADD3 R52, R56, c[0x0][0x184], RZ ;  /* 0x0000610038347a10 */ /* 0x000fe40007ffe0ff */
[----:B------:R-:W-:Y:S02]  /*c930*/  ISETP.NE.U32.AND P6, PT, R53, 0x1, PT ;  /* 0x000000013500780c */ /* 0x000fe40003fc5070 */
[-C--:B------:R-:W-:Y:S01]  /*c940*/  SEL R49, R49, R56.reuse, !P2 ;  /* 0x0000003831317207 */ /* 0x080fe20005000000 */
[----:B------:R-:W-:Y:S01]  /*c950*/  IMAD R53, R54, 0x3, R52 ;  /* 0x0000000336357824 */ /* 0x000fe200078e0234 */
[----:B------:R-:W-:Y:S02]  /*c960*/  SEL R47, R47, R56, !P6 ;  /* 0x000000382f2f7207 */ /* 0x000fe40007000000 */
[----:B------:R-:W-:Y:S02]  /*c970*/  SEL R10, R10, R20, !P0 ;  /* 0x000000140a0a7207 */ /* 0x000fe40004000000 */
[----:B------:R-:W-:-:S02]  /*c980*/  ISETP.GE.U32.AND P1, PT, R53, c[0x0][0x17c], PT ;  /* 0x00005f0035007a0c */ /* 0x000fc40003f26070 */
[----:B------:R-:W-:Y:S02]  /*c990*/  SEL R9, R9, R21, !P0 ;  /* 0x0000001509097207 */ /* 0x000fe40004000000 */
[----:B------:R-:W-:Y:S02]  /*c9a0*/  SEL R11, R11, RZ, !P0 ;  /* 0x000000ff0b0b7207 */ /* 0x000fe40004000000 */
        /* <DEDUP_REMOVED lines=14> */
[----:B------:R-:W-:Y:S01]  /*ca90*/  SEL R48, R48, RZ, !P2 ;  /* 0x000000ff30307207 */ /* 0x000fe20005000000 */
[----:B------:R-:W-:Y:S05]  /*caa0*/  @!P1 BRA `(.L_x_2999) ;  /* 0xfffff7a000009947 */ /* 0x000fea000383ffff */
[----:B------:R-:W-:Y:S05]  /*cab0*/  BSYNC B1 ;  /* 0x0000000000017941 */ /* 0x000fea0003800000 */
.L_x_2998:
[----:B------:R-:W-:Y:S05]  /*cac0*/  BSYNC B0 ;  /* 0x0000000000007941 */ /* 0x000fea0003800000 */
.L_x_2997:
        /* <DEDUP_REMOVED lines=23> */
.L_x_3001:
[----:B------:R-:W-:Y:S05]  /*cc40*/  BSYNC B0 ;  /* 0x0000000000007941 */ /* 0x000fea0003800000 */
.L_x_3000:
[----:B------:R-:W-:Y:S01]  /*cc50*/  BSSY B0, `(.L_x_3002) ;  /* 0x000007b000007945 */ /* 0x000fe20003800000 */
[----:B------:R-:W-:Y:S05]  /*cc60*/  @P1 BRA `(.L_x_3003) ;  /* 0x0000079000001947 */ /* 0x000fea0003800000 */
[----:B-----5:R-:W-:Y:S02]  /*cc70*/  ISETP.NE.U32.AND P0, PT, R6, R14, PT ;  /* 0x0000000e0600720c */ /* 0x020fe40003f05070 */
        /* <DEDUP_REMOVED lines=11> */
[----:B0-----:R-:W-:Y:S02]  /*cd30*/  SEL R17, RZ, 0xffffffff, !P5 ;  /* 0xffffffffff117807 */ /* 0x001fe40006800000 */
        /* <DEDUP_REMOVED lines=23> */
[----:B------:R-:W-:Y:S02]  /*ceb0*/  ISETP.GE.U32.AND P2, PT, R34, R39, PT ;  /* 0x000000272200720c */ /* 0x000fe40003f46070 */
[----:B------:R-:W-:Y:S02]  /*cec0*/  ISETP.GT.U32.AND P3, PT, R10, R20, PT ;  /* 0x000000140a00720c */ /* 0x000fe40003f64070 */
[----:B------:R-:W-:Y:S02]  /*ced0*/  ISETP.GT.AND.EX P5, PT, R19, R23, PT, P5 ;  /* 0x000000171300720c */ /* 0x000fe40003fa4350 */
[----:B------:R-:W-:Y:S02]  /*cee0*/  ISETP.GE.U32.AND P4, PT, R18, R39, PT ;  /* 0x000000271200720c */ /* 0x000fe40003f86070 */
[----:B------:R-:W-:-:S02]  /*cef0*/  ISETP.GE.AND.EX P2, PT, R33, RZ, PT, P2 ;  /* 0x000000ff2100720c */ /* 0x000fc40003f46320 */
[----:B------:R-:W-:Y:S02]  /*cf00*/  IADD3 R14, R39, c[0x0][0x184], RZ ;  /* 0x00006100270e7a10 */ /* 0x000fe40007ffe0ff */
[----:B------:R-:W-:Y:S02]  /*cf10*/  ISETP.GT.AND.EX P3, PT, R9, R21, PT, P3 ;  /* 0x000000150900720c */ /* 0x000fe40003f64330 */
[----:B------:R-:W-:Y:S02]  /*cf20*/  SEL R13, RZ, 0xffffffff, !P5 ;  /* 0xffffffffff0d7807 */ /* 0x000fe40006800000 */
[----:B------:R-:W-:Y:S02]  /*cf30*/  ISETP.GE.AND.EX P4, PT, R11, RZ, PT, P4 ;  /* 0x000000ff0b00720c */ /* 0x000fe40003f86340 */
[----:B------:R-:W-:Y:S02]  /*cf40*/  @!P0 SEL R13, RZ, 0xffffffff, P2 ;  /* 0xffffffffff0d8807 */ /* 0x000fe40001000000 */
[----:B------:R-:W-:-:S02]  /*cf50*/  ISETP.GE.U32.AND P2, PT, R14, c[0x0][0x17c], PT ;  /* 0x00005f000e007a0c */ /* 0x000fc40003f46070 */
        /* <DEDUP_REMOVED lines=10> */
[-C--:B------:R-:W-:Y:S02]  /*d000*/  SEL R18, R18, R39.reuse, !P0 ;  /* 0x0000002712127207 */ /* 0x080fe40004000000 */
[----:B------:R-:W-:-:S02]  /*d010*/  SEL R34, R34, R39, !P1 ;  /* 0x0000002722227207 */ /* 0x000fc40004800000 */
[----:B------:R-:W-:Y:S02]  /*d020*/  SEL R11, R11, RZ, !P0 ;  /* 0x000000ff0b0b7207 */ /* 0x000fe40004000000 */
[----:B------:R-:W-:Y:S01]  /*d030*/  SEL R33, R33, RZ, !P1 ;  /* 0x000000ff21217207 */ /* 0x000fe20004800000 */
[----:B------:R-:W-:Y:S05]  /*d040*/  @P2 BRA `(.L_x_3003) ;  /* 0x000003b000002947 */ /* 0x000fea0003800000 */
[----:B------:R-:W-:Y:S02]  /*d050*/  ISETP.NE.U32.AND P0, PT, R41, R26, PT ;  /* 0x0000001a2900720c */ /* 0x000fe40003f05070 */
[----:B------:R-:W-:Y:S02]  /*d060*/  ISETP.NE.U32.AND P1, PT, R36, R24, PT ;  /* 0x000000182400720c */ /* 0x000fe40003f25070 */
[----:B------:R-:W-:Y:S02]  /*d070*/  ISETP.NE.AND.EX P0, PT, R40, R27, PT, P0 ;  /* 0x0000001b2800720c */ /* 0x000fe40003f05300 */
[----:B------:R-:W-:Y:S02]  /*d080*/  ISETP.NE.AND.EX P1, PT, R35, R25, PT, P1 ;  /* 0x000000192300720c */ /* 0x000fe40003f25310 */
[----:B------:R-:W-:-:S02]  /*d090*/  ISETP.GT.U32.AND P5, PT, R41, R26, PT ;  /* 0x0000001a2900720c */ /* 0x000fc40003fa4070 */
[----:B------:R-:W-:Y:S02]  /*d0a0*/  ISETP.GE.U32.AND P2, PT, R43, R14, PT ;  /* 0x0000000e2b00720c */ /* 0x000fe40003f46070 */
[----:B------:R-:W-:Y:S02]  /*d0b0*/  ISETP.GT.U32.AND P3, PT, R36, R24, PT ;  /* 0x000000182400720c */ /* 0x000fe40003f64070 */
[----:B------:R-:W-:Y:S02]  /*d0c0*/  ISETP.GT.AND.EX P5, PT, R40, R27, PT, P5 ;  /* 0x0000001b2800720c */ /* 0x000fe40003fa4350 */
[----:B------:R-:W-:Y:S02]  /*d0d0*/  ISETP.GE.U32.AND P4, PT, R38, R14, PT ;  /* 0x0000000e2600720c */ /* 0x000fe40003f86070 */
[----:B------:R-:W-:Y:S02]  /*d0e0*/  ISETP.GE.AND.EX P2, PT, R42, RZ, PT, P2 ;  /* 0x000000ff2a00720c */ /* 0x000fe40003f46320 */
[----:B------:R-:W-:-:S02]  /*d0f0*/  IADD3 R16, R14, c[0x0][0x184], RZ ;  /* 0x000061000e107a10 */ /* 0x000fc40007ffe0ff */
[----:B------:R-:W-:Y:S02]  /*d100*/  ISETP.GT.AND.EX P3, PT, R35, R25, PT, P3 ;  /* 0x000000192300720c */ /* 0x000fe40003f64330 */
        /* <DEDUP_REMOVED lines=14> */
[-C--:B------:R-:W-:Y:S02]  /*d1f0*/  SEL R38, R38, R14.reuse, !P0 ;  /* 0x0000000e26267207 */ /* 0x080fe40004000000 */
[----:B------:R-:W-:Y:S02]  /*d200*/  SEL R43, R43, R14, !P1 ;  /* 0x0000000e2b2b7207 */ /* 0x000fe40004800000 */
[----:B------:R-:W-:-:S02]  /*d210*/  SEL R37, R37, RZ, !P0 ;  /* 0x000000ff25257207 */ /* 0x000fc40004000000 */
[----:B------:R-:W-:Y:S01]  /*d220*/  SEL R42, R42, RZ, !P1 ;  /* 0x000000ff2a2a7207 */ /* 0x000fe20004800000 */
[----:B------:R-:W-:Y:S05]  /*d230*/  @P2 BRA `(.L_x_3003) ;  /* 0x000001c000002947 */ /* 0x000fea0003800000 */
[----:B------:R-:W-:Y:S02]  /*d240*/  ISETP.NE.U32.AND P1, PT, R45, R28, PT ;  /* 0x0000001c2d00720c */ /* 0x000fe40003f25070 */
[----:B------:R-:W-:Y:S02]  /*d250*/  ISETP.NE.U32.AND P0, PT, R51, R30, PT ;  /* 0x0000001e3300720c */ /* 0x000fe40003f05070 */
[----:B------:R-:W-:Y:S02]  /*d260*/  ISETP.NE.AND.EX P1, PT, R44, R29, PT, P1 ;  /* 0x0000001d2c00720c */ /* 0x000fe40003f25310 */
[----:B------:R-:W-:Y:S02]  /*d270*/  ISETP.NE.AND.EX P0, PT, R50, R31, PT, P0 ;  /* 0x0000001f3200720c */ /* 0x000fe40003f05300 */
[----:B------:R-:W-:Y:S02]  /*d280*/  ISETP.GT.U32.AND P4, PT, R45, R28, PT ;  /* 0x0000001c2d00720c */ /* 0x000fe40003f84070 */
[----:B------:R-:W-:-:S02]  /*d290*/  ISETP.GT.U32.AND P2, PT, R51, R30, PT ;  /* 0x0000001e3300720c */ /* 0x000fc40003f44070 */
[-C--:B------:R-:W-:Y:S02]  /*d2a0*/  ISETP.GE.U32.AND P3, PT, R47, R16.reuse, PT ;  /* 0x000000102f00720c */ /* 0x080fe40003f66070 */
[----:B------:R-:W-:Y:S02]  /*d2b0*/  ISETP.GE.U32.AND P5, PT, R49, R16, PT ;  /* 0x000000103100720c */ /* 0x000fe40003fa6070 */
[----:B------:R-:W-:Y:S02]  /*d2c0*/  ISETP.GT.AND.EX P4, PT, R44, R29, PT, P4 ;  /* 0x0000001d2c00720c */ /* 0x000fe40003f84340 */
[----:B------:R-:W-:Y:S02]  /*d2d0*/  ISETP.GT.AND.EX P2, PT, R50, R31, PT, P2 ;  /* 0x0000001f3200720c */ /* 0x000fe40003f44320 */
[----:B------:R-:W-:Y:S02]  /*d2e0*/  ISETP.GE.AND.EX P3, PT, R46, RZ, PT, P3 ;  /* 0x000000ff2e00720c */ /* 0x000fe40003f66330 */
[----:B------:R-:W-:-:S02]  /*d2f0*/  ISETP.GE.AND.EX P5, PT, R48, RZ, PT, P5 ;  /* 0x000000ff3000720c */ /* 0x000fc40003fa6350 */
        /* <DEDUP_REMOVED lines=15> */
[----:B------:R-:W-:Y:S02]  /*d3f0*/  SEL R48, R48, RZ, !P1 ;  /* 0x000000ff30307207 */ /* 0x000fe40004800000 */
.L_x_3003:
[----:B------:R-:W-:Y:S05]  /*d400*/  BSYNC B0 ;  /* 0x0000000000007941 */ /* 0x000fea0003800000 */
.L_x_3002:
[----:B------:R-:W-:Y:S02]  /*d410*/  ISETP.NE.U32.AND P1, PT, R2, R10, PT ;  /* 0x0000000a0200720c */ /* 0x000fe40003f25070 */
[----:B------:R-:W-:Y:S02]  /*d420*/  ISETP.NE.U32.AND P0, PT, R6, R32, PT ;  /* 0x000000200600720c */ /* 0x000fe40003f05070 */
[----:B------:R-:W-:-:S02]  /*d430*/  ISETP.NE.AND.EX P1, PT, R0, R9, PT, P1 ;  /* 0x000000090000720c */ /* 0x000fc40003f25310 */
[----:B------:R-:W-:Y:S02]  /*d440*/  ISETP.NE.AND.EX P0, PT, R5, R19, PT, P0 ;  /* 0x000000130500720c */ /* 0x000fe40003f05300 */
[----:B------:R-:W-:Y:S02]  /*d450*/  ISETP.GT.U32.AND P3, PT, R2, R10, PT ;  /* 0x0000000a0200720c */ /* 0x000fe40003f64070 */
[----:B------:R-:W-:Y:S02]  /*d460*/  ISETP.GE.U32.AND P4, PT, R4, R18, PT ;  /* 0x000000120400720c */ /* 0x000fe40003f86070 */
[----:B------:R-:W-:Y:S02]  /*d470*/  ISETP.GT.U32.AND P5, PT, R6, R32, PT ;  /* 0x000000200600720c */ /* 0x000fe40003fa4070 */
[----:B------:R-:W-:Y:S02]  /*d480*/  ISETP.GE.U32.AND P2, PT, R8, R34, PT ;  /* 0x000000220800720c */ /* 0x000fe40003f46070 */
[----:B------:R-:W-:-:S02]  /*d490*/  ISETP.GT.AND.EX P3, PT, R0, R9, PT, P3 ;  /* 0x000000090000720c */ /* 0x000fc40003f64330 */
[----:B------:R-:W-:Y:S02]  /*d4a0*/  ISETP.GE.AND.EX P4, PT, R3, R11, PT, P4 ;  /* 0x0000000b0300720c */ /* 0x000fe40003f86340 */
[----:B------:R-:W-:Y:S02]  /*d4b0*/  ISETP.GT.AND.EX P5, PT, R5, R19, PT, P5 ;  /* 0x000000130500720c */ /* 0x000fe40003fa4350 */
[----:B------:R-:W-:Y:S02]  /*d4c0*/  ISETP.GE.AND.EX P2, PT, R7, R33, PT, P2 ;  /* 0x000000210700720c */ /* 0x000fe40003f46320 */
[----:B-----5:R-:W-:Y:S02]  /*d4d0*/  SEL R12, RZ, 0xffffffff, !P3 ;  /* 0xffffffffff0c7807 */ /* 0x020fe40005800000 */
        /* <DEDUP_REMOVED lines=11> */
[----:B------:R-:W-:Y:S02]  /*d590*/  SEL R12, R3, R11, !P0 ;  /* 0x0000000b030c7207 */ /* 0x000fe40004000000 */
[----:B------:R-:W-:Y:S02]  /*d5a0*/  ISETP.NE.U32.AND P1, PT, R13, R36, PT ;  /* 0x000000240d00720c */ /* 0x000fe40003f25070 */
[----:B------:R-:W-:-:S02]  /*d5b0*/  SEL R3, R5, R19, !P2 ;  /* 0x0000001305037207 */ /* 0x000fc40005000000 */
[----:B------:R-:W-:Y:S02]  /*d5c0*/  ISETP.NE.U32.AND P0, PT, R6, R41, PT ;  /* 0x000000290600720c */ /* 0x000fe40003f05070 */
[----:B------:R-:W-:Y:S02]  /*d5d0*/  ISETP.NE.AND.EX P1, PT, R10, R35, PT, P1 ;  /* 0x000000230a00720c */ /* 0x000fe40003f25310 */
[----:B------:R-:W-:Y:S02]  /*d5e0*/  ISETP.NE.AND.EX P0, PT, R3, R40, PT, P0 ;  /* 0x000000280300720c */ /* 0x000fe40003f05300 */
[----:B------:R-:W-:Y:S02]  /*d5f0*/  SEL R4, R8, R34, !P2 ;  /* 0x0000002208047207 */ /* 0x000fe40005000000 */
[----:B------:R-:W-:Y:S02]  /*d600*/  SEL R5, R7, R33, !P2 ;  /* 0x0000002107057207 */ /* 0x000fe40005000000 */
[----:B------:R-:W-:-:S02]  /*d610*/  ISETP.GT.U32.AND P4, PT, R13, R36, PT ;  /* 0x000000240d00720c */ /* 0x000fc40003f84070 */
[----:B------:R-:W-:Y:S02]  /*d620*/  ISETP.GT.U32.AND P2, PT, R6, R41, PT ;  /* 0x000000290600720c */ /* 0x000fe40003f44070 */
[----:B------:R-:W-:Y:S02]  /*d630*/  ISETP.GE.U32.AND P3, PT, R9, R38, PT ;  /* 0x000000260900720c */ /* 0x000fe40003f66070 */
[----:B------:R-:W-:Y:S02]  /*d640*/  ISETP.GE.U32.AND P5, PT, R4, R43, PT ;  /* 0x0000002b0400720c */ /* 0x000fe40003fa6070 */
[----:B------:R-:W-:Y:S02]  /*d650*/  ISETP.GT.AND.EX P4, PT, R10, R35, PT, P4 ;  /* 0x000000230a00720c */ /* 0x000fe40003f84340 */
[----:B------:R-:W-:Y:S02]  /*d660*/  ISETP.GT.AND.EX P2, PT, R3, R40, PT, P2 ;  /* 0x000000280300720c */ /* 0x000fe40003f44320 */
[----:B------:R-:W-:-:S02]  /*d670*/  ISETP.GE.AND.EX P3, PT, R12, R37, PT, P3 ;  /* 0x000000250c00720c */ /* 0x000fc40003f66330 */
[----:B------:R-:W-:Y:S02]  /*d680*/  ISETP.GE.AND.EX P5, PT, R5, R42, PT, P5 ;  /* 0x0000002a0500720c */ /* 0x000fe40003fa6350 */
        /* <DEDUP_REMOVED lines=14> */
[----:B------:R-:W-:Y:S02]  /*d770*/  ISETP.NE.U32.AND P1, PT, R10, R51, PT ;  /* 0x000000330a00720c */ /* 0x000fe40003f25070 */
[----:B------:R-:W-:Y:S02]  /*d780*/  ISETP.NE.U32.AND P0, PT, R36, R45, PT ;  /* 0x0000002d2400720c */ /* 0x000fe40003f05070 */
[----:B------:R-:W-:-:S02]  /*d790*/  ISETP.NE.AND.EX P1, PT, R3, R50, PT, P1 ;  /* 0x000000320300720c */ /* 0x000fc40003f25310 */
[----:B------:R-:W-:Y:S02]  /*d7a0*/  SEL R4, R4, R43, !P2 ;  /* 0x0000002b04047207 */ /* 0x000fe40005000000 */
[----:B------:R-:W-:Y:S02]  /*d7b0*/  ISETP.NE.AND.EX P0, PT, R35, R44, PT, P0 ;  /* 0x0000002c2300720c */ /* 0x000fe40003f05300 */
[----:B------:R-:W-:Y:S02]  /*d7c0*/  SEL R5, R5, R42, !P2 ;  /* 0x0000002a05057207 */ /* 0x000fe40005000000 */
[----:B------:R-:W-:Y:S02]  /*d7d0*/  ISETP.GT.U32.AND P4, PT, R10, R51, PT ;  /* 0x000000330a00720c */ /* 0x000fe40003f84070 */
[----:B------:R-:W-:Y:S02]  /*d7e0*/  ISETP.GT.U32.AND P2, PT, R36, R45, PT ;  /* 0x0000002d2400720c */ /* 0x000fe40003f44070 */
[----:B------:R-:W-:-:S02]  /*d7f0*/  ISETP.GE.U32.AND P5, PT, R4, R49, PT ;  /* 0x000000310400720c */ /* 0x000fc40003fa6070 */
[----:B------:R-:W-:Y:S02]  /*d800*/  ISETP.GE.U32.AND P3, PT, R6, R47, PT ;  /* 0x0000002f0600720c */ /* 0x000fe40003f66070 */
[----:B------:R-:W-:Y:S02]  /*d810*/  ISETP.GT.AND.EX P4, PT, R3, R50, PT, P4 ;  /* 0x000000320300720c */ /* 0x000fe40003f84340 */
[----:B------:R-:W-:Y:S02]  /*d820*/  ISETP.GT.AND.EX P2, PT, R35, R44, PT, P2 ;  /* 0x0000002c2300720c */ /* 0x000fe40003f44320 */
        /* <DEDUP_REMOVED lines=18> */
.L_x_2956:
[----:B------:R-:W-:Y:S05]  /*d950*/  BSYNC B6 ;  /* 0x0000000000067941 */ /* 0x000fea0003800000 */
.L_x_2955:
[----:B------:R-:W-:-:S13]  /*d960*/  ISETP.NE.AND P0, PT, RZ, c[0x0][0x194], PT ;  /* 0x00006500ff007a0c */ /* 0x000fda0003f05270 */
[----:B------:R-:W-:Y:S05]  /*d970*/  @!P0 BRA `(.L_x_3004) ;  /* 0x000004c000008947 */ /* 0x000fea0003800000 */
[----:B------:R-:W1:Y:S01]  /*d980*/  S2R R2, SR_TID.X ;  /* 0x0000000000027919 */ /* 0x000e620000002100 */
[----:B------:R-:W-:Y:S01]  /*d990*/  IMAD.MOV.U32 R12, RZ, RZ, R50 ;  /* 0x000000ffff0c7224 */ /* 0x000fe200078e0032 */
[----:B------:R-:W-:Y:S01]  /*d9a0*/  ULDC UR4, c[0x0][0x4] ;  /* 0x0000010000047ab9 */ /* 0x000fe20000000800 */
[----:B------:R-:W-:Y:S01]  /*d9b0*/  IMAD.MOV.U32 R13, RZ, RZ, R49 ;  /* 0x000000ffff0d7224 */ /* 0x000fe200078e0031 */
[----:B------:R-:W1:Y:S01]  /*d9c0*/  S2R R0, SR_TID.Y ;  /* 0x0000000000007919 */ /* 0x000e620000002200 */
[----:B------:R-:W-:Y:S01]  /*d9d0*/  IMAD.MOV.U32 R14, RZ, RZ, R6 ;  /* 0x000000ffff0e7224 */ /* 0x000fe200078e0006 */
[----:B------:R-:W-:Y:S01]  /*d9e0*/  USHF.R.U32.HI UR4, URZ, 0x1, UR4 ;  /* 0x000000013f047899 */ /* 0x000fe20008011604 */
[----:B------:R-:W-:Y:S02]  /*d9f0*/  IMAD.MOV.U32 R15, RZ, RZ, R51 ;  /* 0x000000ffff0f7224 */ /* 0x000fe400078e0033 */
[----:B0-----:R-:W-:Y:S02]  /*da00*/  IMAD.MOV.U32 R16, RZ, RZ, R10 ;  /* 0x000000ffff107224 */ /* 0x001fe400078e000a */
[----:B------:R-:W-:Y:S01]  /*da10*/  IMAD.MOV.U32 R17, RZ, RZ, R3 ;  /* 0x000000ffff117224 */ /* 0x000fe200078e0003 */
[----:B------:R-:W-:Y:S01]  /*da20*/  ISETP.NE.AND P0, PT, RZ, UR4, PT ;  /* 0x00000004ff007c0c */ /* 0x000fe2000bf05270 */
[----:B------:R-:W-:-:S02]  /*da30*/  IMAD.MOV.U32 R18, RZ, RZ, R4 ;  /* 0x000000ffff127224 */ /* 0x000fc400078e0004 */
[----:B------:R-:W-:Y:S02]  /*da40*/  IMAD.MOV.U32 R19, RZ, RZ, R5 ;  /* 0x000000ffff137224 */ /* 0x000fe400078e0005 */
[----:B-1----:R-:W-:-:S04]  /*da50*/  IMAD R0, R0, c[0x0][0x0], R2 ;  /* 0x0000000000007a24 */ /* 0x002fc800078e0202 */
[C---:B------:R-:W-:Y:S01]  /*da60*/  IMAD.SHL.U32 R9, R0.reuse, 0x20, RZ ;  /* 0x0000002000097824 */ /* 0x040fe200078e00ff */
[----:B------:R-:W-:-:S04]  /*da70*/  LEA R7, R0, 0x10, 0x5 ;  /* 0x0000001000077811 */ /* 0x000fc800078e28ff */
[----:B------:R0:W-:Y:S04]  /*da80*/  STS.128 [R9+0x10], R12 ;  /* 0x0000100c09007388 */ /* 0x0001e80000000c00 */
[----:B------:R0:W-:Y:S01]  /*da90*/  STS.128 [R9+0x20], R16 ;  /* 0x0000201009007388 */ /* 0x0001e20000000c00 */
[----:B------:R-:W-:Y:S05]  /*daa0*/  @!P0 BRA `(.L_x_3004) ;  /* 0x0000039000008947 */ /* 0x000fea0003800000 */
[----:B------:R-:W-:Y:S02]  /*dab0*/  IMAD.U32 R0, RZ, RZ, UR4 ;  /* 0x00000004ff007e24 */ /* 0x000fe4000f8e00ff */
.L_x_3007:
[----:B------:R-:W1:Y:S01]  /*dac0*/  S2R R8, SR_TID.Y ;  /* 0x0000000000087919 */ /* 0x000e620000002200 */
[----:B------:R-:W-:Y:S01]  /*dad0*/  WARPSYNC 0xffffffff ;  /* 0xffffffff00007948 */ /* 0x000fe20003800000 */
[----:B------:R-:W-:Y:S02]  /*dae0*/  BSSY B0, `(.L_x_3005) ;  /* 0x0000033000007945 */ /* 0x000fe40003800000 */
[----:B------:R-:W-:Y:S01]  /*daf0*/  BAR.SYNC.DEFER_BLOCKING 0x0 ;  /* 0x0000000000007b1d */ /* 0x000fe20000010000 */
[----:B------:R-:W-:Y:S01]  /*db00*/  ISETP.GT.AND P6, PT, R0, 0x1, PT ;  /* 0x000000010000780c */ /* 0x000fe20003fc4270 */
[----:B-1----:R-:W-:-:S05]  /*db10*/  IMAD.IADD R2, R8, 0x1, R0 ;  /* 0x0000000108027824 */ /* 0x002fca00078e0200 */
[----:B------:R-:W-:-:S04]  /*db20*/  ISETP.GE.U32.AND P0, PT, R2, c[0x0][0x4], PT ;  /* 0x0000010002007a0c */ /* 0x000fc80003f06070 */
[----:B------:R-:W-:Y:S02]  /*db30*/  ISETP.GE.U32.OR P0, PT, R8, R0, P0 ;  /* 0x000000000800720c */ /* 0x000fe40000706470 */
[----:B------:R-:W-:-:S11]  /*db40*/  SHF.R.S32.HI R8, RZ, 0x1, R0 ;  /* 0x00000001ff087819 */ /* 0x000fd60000011400 */
[----:B0-----:R-:W-:Y:S05]  /*db50*/  @P0 BRA `(.L_x_3006) ;  /* 0x000002b000000947 */ /* 0x001fea0003800000 */
[----:B0-----:R-:W0:Y:S02]  /*db60*/  S2R R9, SR_TID.X ;  /* 0x0000000000097919 */ /* 0x001e240000002100 */
[----:B0-----:R-:W-:-:S04]  /*db70*/  IMAD R0, R2, c[0x0][0x0], R9 ;  /* 0x0000000002007a24 */ /* 0x001fc800078e0209 */
[----:B------:R-:W-:-:S05]  /*db80*/  IMAD.SHL.U32 R0, R0, 0x20, RZ ;  /* 0x0000002000007824 */ /* 0x000fca00078e00ff */
[----:B------:R-:W0:Y:S04]  /*db90*/  LDS.128 R16, [R0+0x10] ;  /* 0x0000100000107984 */ /* 0x000e280000000c00 */
[----:B------:R-:W1:Y:S01]  /*dba0*/  LDS.128 R12, [R0+0x20] ;  /* 0x00002000000c7984 */ /* 0x000e620000000c00 */
[CC--:B0-----:R-:W-:Y:S02]  /*dbb0*/  ISETP.NE.U32.AND P2, PT, R50.reuse, R16.reuse, PT ;  /* 0x000000103200720c */ /* 0x0c1fe40003f45070 */
[----:B------:R-:W-:Y:S02]  /*dbc0*/  ISETP.GT.U32.AND P4, PT, R50, R16, PT ;  /* 0x000000103200720c */ /* 0x000fe40003f84070 */
[----:B-1----:R-:W-:Y:S02]  /*dbd0*/  ISETP.NE.U32.AND P0, PT, R10, R12, PT ;  /* 0x0000000c0a00720c */ /* 0x002fe40003f05070 */
[----:B------:R-:W-:-:S02]  /*dbe0*/  ISETP.NE.AND.EX P2, PT, R49, R17, PT, P2 ;  /* 0x000000113100720c */ /* 0x000fc40003f45320 */
[----:B------:R-:W-:Y:S02]  /*dbf0*/  ISETP.NE.AND.EX P0, PT, R3, R13, PT, P0 ;  /* 0x0000000d0300720c */ /* 0x000fe40003f05300 */
        /* <DEDUP_REMOVED lines=20> */
[----:B------:R-:W-:Y:S01]  /*dd40*/  SEL R10, R10, R12, !P1 ;  /* 0x0000000c0a0a7207 */ /* 0x000fe20004800000 */
[----:B------:R-:W-:Y:S01]  /*dd50*/  IMAD.MOV.U32 R12, RZ, RZ, R50 ;  /* 0x000000ffff0c7224 */ /* 0x000fe200078e0032 */
[----:B------:R-:W-:Y:S01]  /*dd60*/  SEL R3, R3, R13, !P1 ;  /* 0x0000000d03037207 */ /* 0x000fe20004800000 */
[----:B------:R-:W-:Y:S01]  /*dd70*/  IMAD.MOV.U32 R13, RZ, RZ, R49 ;  /* 0x000000ffff0d7224 */ /* 0x000fe200078e0031 */
[----:B------:R-:W-:Y:S01]  /*dd80*/  SEL R4, R4, R14, !P1 ;  /* 0x0000000e04047207 */ /* 0x000fe20004800000 */
[----:B------:R-:W-:-:S02]  /*dd90*/  IMAD.MOV.U32 R14, RZ, RZ, R6 ;  /* 0x000000ffff0e7224 */ /* 0x000fc400078e0006 */
[----:B------:R-:W-:Y:S01]  /*dda0*/  IMAD.MOV.U32 R15, RZ, RZ, R51 ;  /* 0x000000ffff0f7224 */ /* 0x000fe200078e0033 */
[----:B------:R-:W-:Y:S01]  /*ddb0*/  MOV R18, R4 ;  /* 0x0000000400127202 */ /* 0x000fe20000000f00 */
[----:B------:R-:W-:Y:S02]  /*ddc0*/  IMAD.MOV.U32 R19, RZ, RZ, R5 ;  /* 0x000000ffff137224 */ /* 0x000fe400078e0005 */
[----:B------:R-:W-:Y:S01]  /*ddd0*/  IMAD.MOV.U32 R16, RZ, RZ, R10 ;  /* 0x000000ffff107224 */ /* 0x000fe200078e000a */
[----:B------:R0:W-:Y:S01]  /*dde0*/  STS.128 [R7], R12 ;  /* 0x0000000c07007388 */ /* 0x0001e20000000c00 */
[----:B------:R-:W-:-:S05]  /*ddf0*/  IMAD.MOV.U32 R17, RZ, RZ, R3 ;  /* 0x000000ffff117224 */ /* 0x000fca00078e0003 */
[----:B------:R0:W-:Y:S02]  /*de00*/  STS.128 [R7+0x10], R16 ;  /* 0x0000101007007388 */ /* 0x0001e40000000c00 */
.L_x_3006:
[----:B------:R-:W-:Y:S05]  /*de10*/  BSYNC B0 ;  /* 0x0000000000007941 */ /* 0x000fea0003800000 */
.L_x_3005:
[----:B------:R-:W-:Y:S01]  /*de20*/  IMAD.MOV.U32 R0, RZ, RZ, R8 ;  /* 0x000000ffff007224 */ /* 0x000fe200078e0008 */
[----:B------:R-:W-:Y:S05]  /*de30*/  @P6 BRA `(.L_x_3007) ;  /* 0xfffffc8000006947 */ /* 0x000fea000383ffff */
.L_x_3004:
[----:B------:R-:W-:-:S13]  /*de40*/  ISETP.NE.AND P0, PT, RZ, c[0x0][0x190], PT ;  /* 0x00006400ff007a0c */ /* 0x000fda0003f05270 */
[----:B------:R-:W-:Y:S05]  /*de50*/  @!P0 BRA `(.L_x_3008) ;  /* 0x000007a000008947 */ /* 0x000fea0003800000 */
[----:B------:R-:W-:Y:S02]  /*de60*/  IMAD.MOV.U32 R2, RZ, RZ, c[0x0][0x0] ;  /* 0x00000000ff027624 */ /* 0x000fe400078e00ff */
[----:B------:R-:W-:-:S03]  /*de70*/  IMAD.MOV.U32 R0, RZ, RZ, c[0x0][0x0] ;  /* 0x00000000ff007624 */ /* 0x000fc600078e00ff */
[----:B------:R-:W-:-:S13]  /*de80*/  ISETP.GT.AND P0, PT, R2, 0x20, PT ;  /* 0x000000200200780c */ /* 0x000fda0003f04270 */
[----:B------:R-:W-:Y:S05]  /*de90*/  @!P0 BRA `(.L_x_3009) ;  /* 0x000004a000008947 */ /* 0x000fea0003800000 */
[----:B0-----:R-:W0:Y:S01]  /*dea0*/  S2R R9, SR_TID.X ;  /* 0x0000000000097919 */ /* 0x001e220000002100 */
[----:B------:R-:W-:Y:S01]  /*deb0*/  IMAD.MOV.U32 R12, RZ, RZ, R50 ;  /* 0x000000ffff0c7224 */ /* 0x000fe200078e0032 */
[----:B------:R-:W-:Y:S01]  /*dec0*/  LEA.HI R0, R2, c[0x0][0x0], RZ, 0x1 ;  /* 0x0000000002007a11 */ /* 0x000fe200078f08ff */
[----:B------:R-:W-:Y:S01]  /*ded0*/  IMAD.MOV.U32 R13, RZ, RZ, R49 ;  /* 0x000000ffff0d7224 */ /* 0x000fe200078e0031 */
[----:B------:R-:W0:Y:S01]  /*dee0*/  S2R R8, SR_TID.Y ;  /* 0x0000000000087919 */ /* 0x000e220000002200 */
[----:B------:R-:W-:Y:S01]  /*def0*/  IMAD.MOV.U32 R14, RZ, RZ, R6 ;  /* 0x000000ffff0e7224 */ /* 0x000fe200078e0006 */
[----:B------:R-:W-:Y:S01]  /*df00*/  SHF.R.S32.HI R2, RZ, 0x1, R0 ;  /* 0x00000001ff027819 */ /* 0x000fe20000011400 */
[----:B------:R-:W-:Y:S02]  /*df10*/  IMAD.MOV.U32 R15, RZ, RZ, R51 ;  /* 0x000000ffff0f7224 */ /* 0x000fe400078e0033 */
[----:B------:R-:W-:Y:S01]  /*df20*/  IMAD.MOV.U32 R16, RZ, RZ, R10 ;  /* 0x000000ffff107224 */ /* 0x000fe200078e000a */
[----:B------:R-:W-:Y:S01]  /*df30*/  ISETP.GE.AND P0, PT, R2, 0x20, PT ;  /* 0x000000200200780c */ /* 0x000fe20003f06270 */
[----:B------:R-:W-:-:S02]  /*df40*/  IMAD.MOV.U32 R17, RZ, RZ, R3 ;  /* 0x000000ffff117224 */ /* 0x000fc400078e0003 */
[----:B------:R-:W-:Y:S02]  /*df50*/  IMAD.MOV.U32 R18, RZ, RZ, R4 ;  /* 0x000000ffff127224 */ /* 0x000fe400078e0004 */
[----:B------:R-:W-:Y:S02]  /*df60*/  IMAD.MOV.U32 R19, RZ, RZ, R5 ;  /* 0x000000ffff137224 */ /* 0x000fe400078e0005 */
[----:B------:R-:W-:Y:S02]  /*df70*/  IMAD.MOV.U32 R0, RZ, RZ, 0x20 ;  /* 0x00000020ff007424 */ /* 0x000fe400078e00ff */
[----:B0-----:R-:W-:-:S04]  /*df80*/  IMAD R7, R8, c[0x0][0x0], R9 ;  /* 0x0000000008077a24 */ /* 0x001fc800078e0209 */
[C---:B------:R-:W-:Y:S01]  /*df90*/  IMAD.SHL.U32 R11, R7.reuse, 0x20, RZ ;  /* 0x00000020070b7824 */ /* 0x040fe200078e00ff */
[----:B------:R-:W-:-:S04]  /*dfa0*/  LEA R9, R7, 0x10, 0x5 ;  /* 0x0000001007097811 */ /* 0x000fc800078e28ff */
[----:B------:R0:W-:Y:S04]  /*dfb0*/  STS.128 [R11+0x10], R12 ;  /* 0x0000100c0b007388 */ /* 0x0001e80000000c00 */
[----:B------:R0:W-:Y:S01]  /*dfc0*/  STS.128 [R11+0x20], R16 ;  /* 0x000020100b007388 */ /* 0x0001e20000000c00 */
[----:B------:R-:W-:Y:S05]  /*dfd0*/  @!P0 BRA `(.L_x_3009) ;  /* 0x0000036000008947 */ /* 0x000fea0003800000 */
.L_x_3012:
[----:B------:R-:W1:Y:S01]  /*dfe0*/  S2R R7, SR_TID.X ;  /* 0x0000000000077919 */ /* 0x000e620000002100 */
[----:B------:R-:W-:Y:S01]  /*dff0*/  WARPSYNC 0xffffffff ;  /* 0xffffffff00007948 */ /* 0x000fe20003800000 */
[----:B------:R-:W-:Y:S02]  /*e000*/  BSSY B0, `(.L_x_3010) ;  /* 0x000002f000007945 */ /* 0x000fe40003800000 */
[----:B------:R-:W-:Y:S01]  /*e010*/  BAR.SYNC.DEFER_BLOCKING 0x0 ;  /* 0x0000000000007b1d */ /* 0x000fe20000010000 */
[----:B-1----:R-:W-:-:S05]  /*e020*/  IMAD.IADD R0, R7, 0x1, R2 ;  /* 0x0000000107007824 */ /* 0x002fca00078e0202 */
[----:B------:R-:W-:-:S04]  /*e030*/  ISETP.GE.U32.AND P0, PT, R0, c[0x0][0x0], PT ;  /* 0x0000000000007a0c */ /* 0x000fc80003f06070 */
[----:B------:R-:W-:-:S13]  /*e040*/  ISETP.GE.U32.OR P0, PT, R7, R2, P0 ;  /* 0x000000020700720c */ /* 0x000fda0000706470 */
[----:B0-----:R-:W-:Y:S05]  /*e050*/  @P0 BRA `(.L_x_3011) ;  /* 0x0000029000000947 */ /* 0x001fea0003800000 */
[----:B------:R-:W-:-:S05]  /*e060*/  IMAD R0, R2, 0x20, R9 ;  /* 0x0000002002007824 */ /* 0x000fca00078e0209 */
[----:B0-----:R-:W0:Y:S04]  /*e070*/  LDS.128 R12, [R0] ;  /* 0x00000000000c7984 */ /* 0x001e280000000c00 */
        /* <DEDUP_REMOVED lines=23> */
[----:B------:R-:W-:Y:S01]  /*e1f0*/  SEL R6, R6, R14, !P0 ;  /* 0x0000000e06067207 */ /* 0x000fe20004000000 */
[----:B------:R-:W-:Y:S01]  /*e200*/  IMAD.MOV.U32 R12, RZ, RZ, R50 ;  /* 0x000000ffff0c7224 */ /* 0x000fe200078e0032 */
        /* <DEDUP_REMOVED lines=10> */
[----:B------:R0:W-:Y:S01]  /*e2b0*/  STS.128 [R9], R12 ;  /* 0x0000000c09007388 */ /* 0x0001e20000000c00 */
[----:B------:R-:W-:-:S02]  /*e2c0*/  IMAD.MOV.U32 R18, RZ, RZ, R4 ;  /* 0x000000ffff127224 */ /* 0x000fc400078e0004 */
[----:B------:R-:W-:-:S05]  /*e2d0*/  IMAD.MOV.U32 R19, RZ, RZ, R5 ;  /* 0x000000ffff137224 */ /* 0x000fca00078e0005 */
[----:B------:R0:W-:Y:S02]  /*e2e0*/  STS.128 [R9+0x10], R16 ;  /* 0x0000101009007388 */ /* 0x0001e40000000c00 */
.L_x_3011:
[----:B------:R-:W-:Y:S05]  /*e2f0*/  BSYNC B0 ;  /* 0x0000000000007941 */ /* 0x000fea0003800000 */
.L_x_3010:
[----:B------:R-:W-:-:S04]  /*e300*/  SHF.R.S32.HI R2, RZ, 0x1, R2 ;  /* 0x00000001ff027819 */ /* 0x000fc80000011402 */
[----:B------:R-:W-:-:S13]  /*e310*/  ISETP.GE.AND P0, PT, R2, 0x20, PT ;  /* 0x000000200200780c */ /* 0x000fda0003f06270 */
[----:B------:R-:W-:Y:S05]  /*e320*/  @P0 BRA `(.L_x_3012) ;  /* 0xfffffcb000000947 */ /* 0x000fea000383ffff */
[----:B------:R-:W-:-:S05]  /*e330*/  IMAD.MOV.U32 R0, RZ, RZ, 0x20 ;  /* 0x00000020ff007424 */ /* 0x000fca00078e00ff */
.L_x_3009:
[----:B------:R-:W-:Y:S01]  /*e340*/  ISETP.GE.AND P0, PT, R0, 0x2, PT ;  /* 0x000000020000780c */ /* 0x000fe20003f06270 */
[----:B------:R-:W-:Y:S01]  /*e350*/  WARPSYNC 0xffffffff ;  /* 0xffffffff00007948 */ /* 0x000fe20003800000 */
[----:B------:R-:W-:Y:S11]  /*e360*/  BAR.SYNC.DEFER_BLOCKING 0x0 ;  /* 0x0000000000007b1d */ /* 0x000ff60000010000 */
[----:B------:R-:W-:Y:S05]  /*e370*/  @!P0 BRA `(.L_x_3008) ;  /* 0x0000028000008947 */ /* 0x000fea0003800000 */
[----:B0-----:R-:W-:-:S05]  /*e380*/  IMAD.MOV.U32 R7, RZ, RZ, 0x1 ;  /* 0x00000001ff077424 */ /* 0x001fca00078e00ff */
.L_x_3013:
[----:B------:R-:W0:Y:S04]  /*e390*/  SHFL.DOWN PT, R13, R10, R7, 0x1f ;  /* 0x08001f070a0d7589 */ /* 0x000e2800000e0000 */
[----:B------:R-:W1:Y:S04]  /*e3a0*/  SHFL.DOWN PT, R9, R50, R7, 0x1f ;  /* 0x08001f0732097589 */ /* 0x000e6800000e0000 */
[----:B------:R-:W2:Y:S04]  /*e3b0*/  SHFL.DOWN PT, R14, R3, R7, 0x1f ;  /* 0x08001f07030e7589 */ /* 0x000ea800000e0000 */
[----:B------:R-:W3:Y:S04]  /*e3c0*/  SHFL.DOWN PT, R2, R49, R7, 0x1f ;  /* 0x08001f0731027589 */ /* 0x000ee800000e0000 */
[----:B------:R-:W4:Y:S04]  /*e3d0*/  SHFL.DOWN PT, R15, R4, R7, 0x1f ;  /* 0x08001f07040f7589 */ /* 0x000f2800000e0000 */
[----:B------:R-:W5:Y:S04]  /*e3e0*/  SHFL.DOWN PT, R11, R6, R7, 0x1f ;  /* 0x08001f07060b7589 */ /* 0x000f6800000e0000 */
[----:B------:R-:W5:Y:S01]  /*e3f0*/  SHFL.DOWN PT, R16, R5, R7, 0x1f ;  /* 0x08001f0705107589 */ /* 0x000f6200000e0000 */
[----:B0-----:R-:W-:-:S02]  /*e400*/  ISETP.NE.U32.AND P0, PT, R10, R13, PT ;  /* 0x0000000d0a00720c */ /* 0x001fc40003f05070 */
[----:B------:R-:W-:Y:S01]  /*e410*/  ISETP.GT.U32.AND P5, PT, R10, R13, PT ;  /* 0x0000000d0a00720c */ /* 0x000fe20003fa4070 */
[----:B------:R0:W5:Y:S01]  /*e420*/  SHFL.DOWN PT, R8, R51, R7, 0x1f ;  /* 0x08001f0733087589 */ /* 0x00016200000e0000 */
[CC--:B-1----:R-:W-:Y:S02]  /*e430*/  ISETP.NE.U32.AND P1, PT, R50.reuse, R9.reuse, PT ;  /* 0x000000093200720c */ /* 0x0c2fe40003f25070 */
[----:B------:R-:W-:Y:S02]  /*e440*/  ISETP.GT.U32.AND P3, PT, R50, R9, PT ;  /* 0x000000093200720c */ /* 0x000fe40003f64070 */
[CC--:B--2---:R-:W-:Y:S02]  /*e450*/  ISETP.NE.AND.EX P0, PT, R3.reuse, R14.reuse, PT, P0 ;  /* 0x0000000e0300720c */ /* 0x0c4fe40003f05300 */
[----:B------:R-:W-:Y:S02]  /*e460*/  ISETP.GT.AND.EX P5, PT, R3, R14, PT, P5 ;  /* 0x0000000e0300720c */ /* 0x000fe40003fa4350 */
[-C--:B---3--:R-:W-:Y:S01]  /*e470*/  ISETP.NE.AND.EX P1, PT, R49, R2.reuse, PT, P1 ;  /* 0x000000023100720c */ /* 0x088fe20003f25310 */
[----:B0-----:R-:W-:Y:S01]  /*e480*/  IMAD.SHL.U32 R7, R7, 0x2, RZ ;  /* 0x0000000207077824 */ /* 0x001fe200078e00ff */
[----:B------:R-:W-:-:S02]  /*e490*/  ISETP.GT.AND.EX P3, PT, R49, R2, PT, P3 ;  /* 0x000000023100720c */ /* 0x000fc40003f64330 */
[----:B----4-:R-:W-:Y:S02]  /*e4a0*/  ISETP.GE.U32.AND P2, PT, R4, R15, PT ;  /* 0x0000000f0400720c */ /* 0x010fe40003f46070 */
[----:B------:R-:W-:Y:S02]  /*e4b0*/  SEL R17, RZ, 0xffffffff, !P5 ;  /* 0xffffffffff117807 */ /* 0x000fe40006800000 */
[----:B-----5:R-:W-:Y:S02]  /*e4c0*/  ISETP.GE.U32.AND P4, PT, R6, R11, PT ;  /* 0x0000000b0600720c */ /* 0x020fe40003f86070 */
[----:B------:R-:W-:Y:S02]  /*e4d0*/  SEL R12, RZ, 0xffffffff, !P3 ;  /* 0xffffffffff0c7807 */ /* 0x000fe40005800000 */
[----:B------:R-:W-:Y:S02]  /*e4e0*/  ISETP.GE.AND.EX P2, PT, R5, R16, PT, P2 ;  /* 0x000000100500720c */ /* 0x000fe40003f46320 */
[----:B------:R-:W-:-:S02]  /*e4f0*/  ISETP.GE.AND.EX P4, PT, R51, R8, PT, P4 ;  /* 0x000000083300720c */ /* 0x000fc40003f86340 */
[----:B------:R-:W-:Y:S02]  /*e500*/  @!P0 SEL R17, RZ, 0xffffffff, P2 ;  /* 0xffffffffff118807 */ /* 0x000fe40001000000 */
[----:B------:R-:W-:Y:S02]  /*e510*/  ISETP.GE.AND P2, PT, R7, R0, PT ;  /* 0x000000000700720c */ /* 0x000fe40003f46270 */
        /* <DEDUP_REMOVED lines=12> */
[----:B------:R-:W-:Y:S01]  /*e5e0*/  SEL R5, R5, R16, !P1 ;  /* 0x0000001005057207 */ /* 0x000fe20004800000 */
[----:B------:R-:W-:Y:S05]  /*e5f0*/  @!P2 BRA `(.L_x_3013) ;  /* 0xfffffd900000a947 */ /* 0x000fea000383ffff */
.L_x_3008:
[----:B------:R-:W-:Y:S01]  /*e600*/  ISETP.NE.AND P0, PT, RZ, c[0x0][0x34c], PT ;  /* 0x0000d300ff007a0c */ /* 0x000fe20003f05270 */
[----:B0-----:R-:W-:-:S12]  /*e610*/  CS2R R18, SRZ ;  /* 0x0000000000127805 */ /* 0x001fd8000001ff00 */
[----:B------:R-:W-:Y:S05]  /*e620*/  @!P0 BRA `(.L_x_3014) ;  /* 0x00000c8000008947 */ /* 0x000fea0003800000 */
[----:B------:R-:W-:Y:S02]  /*e630*/  IMAD.MOV.U32 R8, RZ, RZ, RZ ;  /* 0x000000ffff087224 */ /* 0x000fe400078e00ff */
        /* <DEDUP_REMOVED lines=199> */
.L_x_3014:
        /* <DEDUP_REMOVED lines=200> */
.L_x_3015:
[----:B------:R-:W-:Y:S01]  /*ff30*/  ISETP.NE.U32.AND P0, PT, RZ, c[0x0][0x560], PT ;  /* 0x00015800ff007a0c */ /* 0x000fe20003f05070 */
[----:B------:R-:W-:Y:S02]  /*ff40*/  IMAD.MOV.U32 R0, RZ, RZ, RZ ;  /* 0x000000ffff007224 */ /* 0x000fe400078e00ff */
[----:B------:R-:W-:Y:S01]  /*ff50*/  IMAD.MOV.U32 R13, RZ, RZ, RZ ;  /* 0x000000ffff0d7224 */ /* 0x000fe200078e00ff */
[----:B------:R-:W-:Y:S01]  /*ff60*/  ISETP.NE.AND.EX P0, PT, RZ, c[0x0][0x564], PT, P0 ;  /* 0x00015900ff007a0c */ /* 0x000fe20003f05300 */
[----:B------:R-:W-:-:S12]  /*ff70*/  IMAD.MOV.U32 R11, RZ, RZ, RZ ;  /* 0x000000ffff0b7224 */ /* 0x000fd800078e00ff */
[----:B------:R-:W-:Y:S05]  /*ff80*/  @!P0 BRA `(.L_x_3016) ;  /* 0x000008e000008947 */ /* 0x000fea0003800000 */
[----:B------:R-:W-:Y:S01]  /*ff90*/  BSSY B0, `(.L_x_3017) ;  /* 0x000002c000007945 */ /* 0x000fe20003800000 */
[----:B------:R-:W-:Y:S02]  /*ffa0*/  IMAD.MOV.U32 R11, RZ, RZ, 0x8 ;  /* 0x00000008ff0b7424 */ /* 0x000fe400078e00ff */
[----:B------:R-:W-:Y:S02]  /*ffb0*/  IMAD.MOV.U32 R13, RZ, RZ, RZ ;  /* 0x000000ffff0d7224 */ /* 0x000fe400078e00ff */
[----:B------:R-:W-:Y:S02]  /*ffc0*/  IMAD.MOV.U32 R8, RZ, RZ, 0x10 ;  /* 0x00000010ff087424 */ /* 0x000fe400078e00ff */
[----:B------:R-:W-:-:S05]  /*ffd0*/  IMAD.MOV.U32 R9, RZ, RZ, 0x0 ;  /* 0x00000000ff097424 */ /* 0x000fca00078e00ff */
.L_x_3021:
        /* <DEDUP_REMOVED lines=10> */
[----:B------:R-:W-:Y:S05]  /*10080*/  CALL.REL.NOINC `($__internal_21_$__cuda_sm20_rem_u64) ;  /* 0x000059b000007944 */ /* 0x000fea0003c00000 */
[----:B------:R-:W-:Y:S02]  /*10090*/  IMAD.MOV.U32 R8, RZ, RZ, R2 ;  /* 0x000000ffff087224 */ /* 0x000fe400078e0002 */
[----:B------:R-:W-:Y:S01]  /*100a0*/  IMAD.MOV.U32 R9, RZ, RZ, R11 ;  /* 0x000000ffff097224 */ /* 0x000fe200078e000b */
[----:B------:R-:W-:Y:S05]  /*100b0*/  BRA `(.L_x_3020) ;  /* 0x0000013000007947 */ /* 0x000fea0003800000 */
.L_x_3019:
        /* <DEDUP_REMOVED lines=19> */
.L_x_3020:
[----:B------:R-:W-:Y:S05]  /*101f0*/  BSYNC B1 ;  /* 0x0000000000017941 */ /* 0x000fea0003800000 */
.L_x_3018:
[----:B------:R-:W-:Y:S01]  /*10200*/  ISETP.NE.U32.AND P0, PT, R8, RZ, PT ;  /* 0x000000ff0800720c */ /* 0x000fe20003f05070 */
[----:B------:R-:W-:Y:S02]  /*10210*/  IMAD.MOV.U32 R11, RZ, RZ, R0 ;  /* 0x000000ffff0b7224 */ /* 0x000fe400078e0000 */
[----:B------:R-:W-:Y:S01]  /*10220*/  IMAD.MOV.U32 R13, RZ, RZ, R7 ;  /* 0x000000ffff0d7224 */ /* 0x000fe200078e0007 */
[----:B------:R-:W-:-:S13]  /*10230*/  ISETP.NE.AND.EX P0, PT, R9, RZ, PT, P0 ;  /* 0x000000ff0900720c */ /* 0x000fda0003f05300 */
[----:B------:R-:W-:Y:S05]  /*10240*/  @P0 BRA `(.L_x_3021) ;  /* 0xfffffd9000000947 */ /* 0x000fea000383ffff */
[----:B------:R-:W-:Y:S05]  /*10250*/  BSYNC B0 ;  /* 0x0000000000007941 */ /* 0x000fea0003800000 */
.L_x_3017:
[----:B------:R-:W-:Y:S01]  /*10260*/  ISETP.NE.U32.AND P2, PT, R7, RZ, PT ;  /* 0x000000ff0700720c */ /* 0x000fe20003f45070 */
[----:B------:R-:W-:-:S12]  /*10270*/  BSSY B0, `(.L_x_3022) ;  /* 0x000001c000007945 */ /* 0x000fd80003800000 */
[----:B------:R-:W-:Y:S05]  /*10280*/  @!P2 BRA `(.L_x_3023) ;  /* 0x000000700000a947 */ /* 0x000fea0003800000 */
[----:B------:R-:W-:Y:S01]  /*10290*/  IMAD.MOV.U32 R2, RZ, RZ, 0x10 ;  /* 0x00000010ff027424 */ /* 0x000fe200078e00ff */
[----:B------:R-:W-:Y:S01]  /*102a0*/  MOV R12, 0x102d0 ;  /* 0x000102d0000c7802 */ /* 0x000fe20000000f00 */
[----:B------:R-:W-:Y:S02]  /*102b0*/  IMAD.MOV.U32 R11, RZ, RZ, RZ ;  /* 0x000000ffff0b7224 */ /* 0x000fe400078e00ff */
[----:B------:R-:W-:Y:S05]  /*102c0*/  CALL.REL.NOINC `($__internal_20_$__cuda_sm20_div_u64) ;  /* 0x0000532000007944 */ /* 0x000fea0003c00000 */
[----:B------:R-:W-:Y:S02]  /*102d0*/  IMAD.MOV.U32 R8, RZ, RZ, R2 ;  /* 0x000000ffff087224 */ /* 0x000fe400078e0002 */
[----:B------:R-:W-:Y:S01]  /*102e0*/  IMAD.MOV.U32 R9, RZ, RZ, R11 ;  /* 0x000000ffff097224 */ /* 0x000fe200078e000b */
[----:B------:R-:W-:Y:S05]  /*102f0*/  BRA `(.L_x_3024) ;  /* 0x0000013000007947 */ /* 0x000fea0003800000 */
.L_x_3023:
        /* <DEDUP_REMOVED lines=19> */
.L_x_3024:
[----:B------:R-:W-:Y:S05]  /*10430*/  BSYNC B0 ;  /* 0x0000000000007941 */ /* 0x000fea0003800000 */
.L_x_3022:
[----:B------:R-:W-:Y:S01]  /*10440*/  BSSY B0, `(.L_x_3025) ;  /* 0x000001c000007945 */ /* 0x000fe20003800000 */
        /* <DEDUP_REMOVED lines=8> */
.L_x_3026:
        /* <DEDUP_REMOVED lines=19> */
.L_x_3027:
[----:B------:R-:W-:Y:S05]  /*10600*/  BSYNC B0 ;  /* 0x0000000000007941 */ /* 0x000fea0003800000 */
.L_x_3025:
        /* <DEDUP_REMOVED lines=10> */
[----:B------:R-:W-:Y:S05]  /*106b0*/  CALL.REL.NOINC `($__internal_20_$__cuda_sm20_div_u64) ;  /* 0x00004f3000007944 */ /* 0x000fea0003c00000 */
[----:B------:R-:W-:Y:S02]  /*106c0*/  IMAD.MOV.U32 R8, RZ, RZ, R2 ;  /* 0x000000ffff087224 */ /* 0x000fe400078e0002 */
[----:B------:R-:W-:Y:S01]  /*106d0*/  IMAD.MOV.U32 R9, RZ, RZ, R11 ;  /* 0x000000ffff097224 */ /* 0x000fe200078e000b */
[----:B------:R-:W-:Y:S05]  /*106e0*/  BRA `(.L_x_3030) ;  /* 0x0000014000007947 */ /* 0x000fea0003800000 */
.L_x_3029:
        /* <DEDUP_REMOVED lines=20> */
.L_x_3030:
[----:B------:R-:W-:Y:S05]  /*10830*/  BSYNC B0 ;  /* 0x0000000000007941 */ /* 0x000fea0003800000 */
.L_x_3028:
[----:B------:R-:W-:-:S04]  /*10840*/  IADD3 R0, P0, R8, c[0x0][0x560], RZ ;  /* 0x0001580008007a10 */ /* 0x000fc80007f1e0ff */
[----:B------:R-:W-:-:S05]  /*10850*/  IADD3.X R13, R9, c[0x0][0x564], RZ, P0, !PT ;  /* 0x00015900090d7a10 */ /* 0x000fca00007fe4ff */
[----:B------:R-:W-:Y:S02]  /*10860*/  IMAD.MOV.U32 R11, RZ, RZ, R13 ;  /* 0x000000ffff0b7224 */ /* 0x000fe400078e000d */
.L_x_3016:
[----:B------:R-:W-:Y:S01]  /*10870*/  ISETP.NE.AND P0, PT, RZ, c[0x0][0x198], PT ;  /* 0x00006600ff007a0c */ /* 0x000fe20003f05270 */
[----:B------:R-:W-:-:S12]  /*10880*/  IMAD.MOV.U32 R12, RZ, RZ, R0 ;  /* 0x000000ffff0c7224 */ /* 0x000fd800078e0000 */
[----:B------:R-:W-:Y:S05]  /*10890*/  @!P0 BRA `(.L_x_3031) ;  /* 0x00003f2000008947 */ /* 0x000fea0003800000 */
[----:B------:R-:W0:Y:S01]  /*108a0*/  S2R R22, SR_TID.X ;  /* 0x0000000000167919 */ /* 0x000e220000002100 */
[----:B------:R-:W-:Y:S01]  /*108b0*/  ISETP.NE.AND P0, PT, RZ, c[0x0][0x34c], PT ;  /* 0x0000d300ff007a0c */ /* 0x000fe20003f05270 */
[----:B------:R-:W-:Y:S02]  /*108c0*/  IMAD.MOV.U32 R16, RZ, RZ, RZ ;  /* 0x000000ffff107224 */ /* 0x000fe400078e00ff */
[----:B------:R-:W1:Y:S04]  /*108d0*/  S2R R17, SR_TID.Y ;  /* 0x0000000000117919 */ /* 0x000e680000002200 */
[----:B------:R-:W2:Y:S01]  /*108e0*/  S2R R14, SR_CTAID.X ;  /* 0x00000000000e7919 */ /* 0x000ea20000002500 */
[----:B0-----:R-:W-:-:S04]  /*108f0*/  IMAD R2, R22, c[0x0][0x19c], RZ ;  /* 0x0000670016027a24 */ /* 0x001fc800078e02ff */
[----:B-1----:R-:W-:Y:S02]  /*10900*/  IMAD R7, R17, c[0x0][0x1a0], R2 ;  /* 0x0000680011077a24 */ /* 0x002fe400078e0202 */
[----:B------:R-:W-:Y:S02]  /*10910*/  IMAD.MOV.U32 R2, RZ, RZ, RZ ;  /* 0x000000ffff027224 */ /* 0x000fe400078e00ff */
        /* <DEDUP_REMOVED lines=201> */
.L_x_3032:
        /* <DEDUP_REMOVED lines=200> */
.L_x_3033:
        /* <DEDUP_REMOVED lines=11> */
.L_x_3035:
[----:B------:R-:W-:Y:S05]  /*122e0*/  BSYNC B0 ;  /* 0x0000000000007941 */ /* 0x000fea0003800000 */
.L_x_3034:
        /* <DEDUP_REMOVED lines=10> */
[----:B------:R-:W-:Y:S02]  /*12390*/  IMAD.MOV.U32 R19, RZ, RZ, R3 ;  /* 0x000000ffff137224 */ /* 0x000fe400078e0003 */
[----:B0-----:R-:W-:-:S02]  /*123a0*/  IMAD R8, R14, c[0x0][0x10], R7 ;  /* 0x000004000e087a24 */ /* 0x001fc400078e0207 */
[----:B------:R-:W-:Y:S02]  /*123b0*/  IMAD.MOV.U32 R7, RZ, RZ, R51 ;  /* 0x000000ffff077224 */ /* 0x000fe400078e0033 */
[----:B------:R-:W-:-:S04]  /*123c0*/  @!P1 IMAD R8, R8, c[0x0][0x0], R22 ;  /* 0x0000000008089a24 */ /* 0x000fc800078e0216 */
[----:B------:R-:W-:-:S05]  /*123d0*/  IMAD.WIDE.U32 R8, R8, R9, c[0x0][0x568] ;  /* 0x00015a0008087625 */ /* 0x000fca00078e0009 */
[----:B------:R0:W-:Y:S04]  /*123e0*/  STG.E.64 [R8.64], R48 ;  /* 0x0000003008007986 */ /* 0x0001e8000c101b24 */
[----:B------:R0:W-:Y:S04]  /*123f0*/  STG.E.64 [R8.64+0x8], R6 ;  /* 0x0000080608007986 */ /* 0x0001e8000c101b24 */
[----:B------:R0:W-:Y:S04]  /*12400*/  STG.E.64 [R8.64+0x10], R18 ;  /* 0x0000101208007986 */ /* 0x0001e8000c101b24 */
[----:B------:R0:W-:Y:S02]  /*12410*/  STG.E.64 [R8.64+0x18], R4 ;  /* 0x0000180408007986 */ /* 0x0001e4000c101b24 */
.L_x_3037:
[----:B------:R-:W-:Y:S05]  /*12420*/  BSYNC B0 ;  /* 0x0000000000007941 */ /* 0x000fea0003800000 */
.L_x_3036:
        /* <DEDUP_REMOVED lines=31> */
.L_x_3039:
[----:B------:R-:W-:Y:S05]  /*12620*/  BSYNC B0 ;  /* 0x0000000000007941 */ /* 0x000fea0003800000 */
.L_x_3038:
        /* <DEDUP_REMOVED lines=26> */
[----:B------:R-:W-:Y:S02]  /*127d0*/  IMAD.MOV.U32 R7, RZ, RZ, c[0x0][0x168] ;  /* 0x00005a00ff077624 */ /* 0x000fe400078e00ff */
[----:B------:R-:W-:Y:S02]  /*127e0*/  IMAD.MOV.U32 R8, RZ, RZ, c[0x0][0x16c] ;  /* 0x00005b00ff087624 */ /* 0x000fe400078e00ff */
[----:B------:R-:W-:Y:S02]  /*127f0*/  IMAD.MOV.U32 R9, RZ, RZ, c[0x0][0x170] ;  /* 0x00005c00ff097624 */ /* 0x000fe400078e00ff */
[----:B------:R-:W-:Y:S02]  /*12800*/  IMAD.MOV.U32 R10, RZ, RZ, c[0x0][0x174] ;  /* 0x00005d00ff0a7624 */ /* 0x000fe400078e00ff */
.L_x_3044:
[----:B------:R-:W-:Y:S02]  /*12810*/  IMAD.MOV.U32 R19, RZ, RZ, 0x20 ;  /* 0x00000020ff137424 */ /* 0x000fe400078e00ff */
[----:B------:R-:W-:-:S04]  /*12820*/  IMAD R18, R14, c[0x0][0x10], R15 ;  /* 0x000004000e127a24 */ /* 0x000fc800078e020f */
[----:B------:R-:W-:-:S05]  /*12830*/  IMAD.WIDE.U32 R18, R18, R19, c[0x0][0x568] ;  /* 0x00015a0012127625 */ /* 0x000fca00078e0013 */
[----:B------:R-:W2:Y:S04]  /*12840*/  LDG.E.64 R20, [R18.64] ;  /* 0x0000002412147981 */ /* 0x000ea8000c1e1b00 */
[----:B------:R-:W3:Y:S04]  /*12850*/  LDG.E.64 R24, [R18.64+0x10] ;  /* 0x0000102412187981 */ /* 0x000ee8000c1e1b00 */
[----:B------:R-:W4:Y:S04]  /*12860*/  LDG.E.64 R22, [R18.64+0x8] ;  /* 0x0000082412167981 */ /* 0x000f28000c1e1b00 */
[----:B------:R-:W5:Y:S01]  /*12870*/  LDG.E.64 R26, [R18.64+0x18] ;  /* 0x00001824121a7981 */ /* 0x000f62000c1e1b00 */
[----:B------:R-:W-:-:S04]  /*12880*/  IMAD.MOV.U32 R28, RZ, RZ, c[0x0][0x0] ;  /* 0x00000000ff1c7624 */ /* 0x000fc800078e00ff */
[----:B------:R-:W-:Y:S01]  /*12890*/  IMAD R15, R28, c[0x0][0x4], R15 ;  /* 0x000001001c0f7a24 */ /* 0x000fe200078e020f */
[CC--:B--2---:R-:W-:Y:S02]  /*128a0*/  ISETP.NE.U32.AND P1, PT, R3.reuse, R20.reuse, PT ;  /* 0x000000140300720c */ /* 0x0c4fe40003f25070 */
[----:B------:R-:W-:Y:S02]  /*128b0*/  ISETP.GT.U32.AND P3, PT, R3, R20, PT ;  /* 0x000000140300720c */ /* 0x000fe40003f64070 */
[CC--:B------:R-:W-:Y:S02]  /*128c0*/  ISETP.NE.AND.EX P1, PT, R4.reuse, R21.reuse, PT, P1 ;  /* 0x000000150400720c */ /* 0x0c0fe40003f25310 */
[----:B---3--:R-:W-:Y:S02]  /*128d0*/  ISETP.NE.U32.AND P0, PT, R7, R24, PT ;  /* 0x000000180700720c */ /* 0x008fe40003f05070 */
[----:B----4-:R-:W-:Y:S02]  /*128e0*/  ISETP.GE.U32.AND P2, PT, R5, R22, PT ;  /* 0x000000160500720c */ /* 0x010fe40003f46070 */
[----:B------:R-:W-:-:S02]  /*128f0*/  ISETP.GT.AND.EX P3, PT, R4, R21, PT, P3 ;  /* 0x000000150400720c */ /* 0x000fc40003f64330 */
[----:B------:R-:W-:Y:S02]  /*12900*/  ISETP.NE.AND.EX P0, PT, R8, R25, PT, P0 ;  /* 0x000000190800720c */ /* 0x000fe40003f05300 */
[----:B------:R-:W-:Y:S02]  /*12910*/  ISETP.GT.U32.AND P4, PT, R7, R24, PT ;  /* 0x000000180700720c */ /* 0x000fe40003f84070 */
[----:B------:R-:W-:Y:S02]  /*12920*/  ISETP.GE.AND.EX P2, PT, R6, R23, PT, P2 ;  /* 0x000000170600720c */ /* 0x000fe40003f46320 */
[----:B------:R-:W-:Y:S02]  /*12930*/  SEL R17, RZ, 0xffffffff, !P3 ;  /* 0xffffffffff117807 */ /* 0x000fe40005800000 */
[----:B-----5:R-:W-:Y:S02]  /*12940*/  ISETP.GE.U32.AND P3, PT, R9, R26, PT ;  /* 0x0000001a0900720c */ /* 0x020fe40003f66070 */
[----:B------:R-:W-:-:S02]  /*12950*/  ISETP.GT.AND.EX P4, PT, R8, R25, PT, P4 ;  /* 0x000000190800720c */ /* 0x000fc40003f84340 */
[----:B------:R-:W-:Y:S02]  /*12960*/  @!P1 SEL R17, RZ, 0xffffffff, P2 ;  /* 0xffffffffff119807 */ /* 0x000fe40001000000 */
[----:B------:R-:W-:Y:S02]  /*12970*/  ISETP.GE.AND.EX P1, PT, R10, R27, PT, P3 ;  /* 0x0000001b0a00720c */ /* 0x000fe40003f26330 */
        /* <DEDUP_REMOVED lines=14> */
[----:B------:R-:W-:Y:S01]  /*12a60*/  SEL R10, R10, R27, !P1 ;  /* 0x0000001b0a0a7207 */ /* 0x000fe20004800000 */
[----:B------:R-:W-:Y:S05]  /*12a70*/  @!P2 BRA `(.L_x_3044) ;  /* 0xfffffd900000a947 */ /* 0x000fea000383ffff */
.L_x_3043:
[----:B------:R-:W-:Y:S05]  /*12a80*/  BSYNC B1 ;  /* 0x0000000000017941 */ /* 0x000fea0003800000 */
.L_x_3042:
[----:B------:R-:W-:Y:S05]  /*12a90*/  BRA `(.L_x_3045) ;  /* 0x0000033000007947 */ /* 0x000fea0003800000 */
.L_x_3041:
[----:B------:R-:W0:Y:S01]  /*12aa0*/  S2R R15, SR_TID.Y ;  /* 0x00000000000f7919 */ /* 0x000e220000002200 */
[----:B------:R-:W-:-:S02]  /*12ab0*/  IMAD.MOV.U32 R7, RZ, RZ, c[0x0][0x168] ;  /* 0x00005a00ff077624 */ /* 0x000fc400078e00ff */
[----:B------:R-:W-:Y:S02]  /*12ac0*/  IMAD.MOV.U32 R8, RZ, RZ, c[0x0][0x16c] ;  /* 0x00005b00ff087624 */ /* 0x000fe400078e00ff */
[----:B------:R-:W-:Y:S02]  /*12ad0*/  IMAD.MOV.U32 R9, RZ, RZ, c[0x0][0x170] ;  /* 0x00005c00ff097624 */ /* 0x000fe400078e00ff */
[----:B------:R-:W-:Y:S01]  /*12ae0*/  IMAD.MOV.U32 R10, RZ, RZ, c[0x0][0x174] ;  /* 0x00005d00ff0a7624 */ /* 0x000fe200078e00ff */
[----:B0-----:R-:W-:-:S13]  /*12af0*/  ISETP.GE.U32.AND P0, PT, R15, c[0x0][0x18c], PT ;  /* 0x000063000f007a0c */ /* 0x001fda0003f06070 */
[----:B------:R-:W-:Y:S05]  /*12b00*/  @P0 BRA `(.L_x_3045) ;  /* 0x000002c000000947 */ /* 0x000fea0003800000 */
[----:B------:R-:W-:Y:S02]  /*12b10*/  IMAD.MOV.U32 R7, RZ, RZ, c[0x0][0x168] ;  /* 0x00005a00ff077624 */ /* 0x000fe400078e00ff */
[----:B------:R-:W-:Y:S02]  /*12b20*/  IMAD.MOV.U32 R8, RZ, RZ, c[0x0][0x16c] ;  /* 0x00005b00ff087624 */ /* 0x000fe400078e00ff */
[----:B------:R-:W-:Y:S02]  /*12b30*/  IMAD.MOV.U32 R9, RZ, RZ, c[0x0][0x170] ;  /* 0x00005c00ff097624 */ /* 0x000fe400078e00ff */
[----:B------:R-:W-:Y:S02]  /*12b40*/  IMAD.MOV.U32 R10, RZ, RZ, c[0x0][0x174] ;  /* 0x00005d00ff0a7624 */ /* 0x000fe400078e00ff */
.L_x_3046:
[----:B------:R-:W0:Y:S01]  /*12b50*/  S2R R19, SR_TID.X ;  /* 0x0000000000137919 */ /* 0x000e220000002100 */
[----:B------:R-:W-:Y:S02]  /*12b60*/  IMAD R17, R14, c[0x0][0x10], R15 ;  /* 0x000004000e117a24 */ /* 0x000fe400078e020f */
[----:B------:R-:W-:Y:S02]  /*12b70*/  IMAD.MOV.U32 R18, RZ, RZ, 0x20 ;  /* 0x00000020ff127424 */ /* 0x000fe400078e00ff */
[----:B0-----:R-:W-:-:S04]  /*12b80*/  IMAD R17, R17, c[0x0][0x0], R19 ;  /* 0x0000000011117a24 */ /* 0x001fc800078e0213 */
[----:B------:R-:W-:-:S05]  /*12b90*/  IMAD.WIDE.U32 R18, R17, R18, c[0x0][0x568] ;  /* 0x00015a0011127625 */ /* 0x000fca00078e0012 */
[----:B------:R-:W2:Y:S04]  /*12ba0*/  LDG.E.64 R20, [R18.64] ;  /* 0x0000002412147981 */ /* 0x000ea8000c1e1b00 */
[----:B------:R-:W3:Y:S04]  /*12bb0*/  LDG.E.64 R24, [R18.64+0x10] ;  /* 0x0000102412187981 */ /* 0x000ee8000c1e1b00 */
[----:B------:R-:W4:Y:S04]  /*12bc0*/  LDG.E.64 R22, [R18.64+0x8] ;  /* 0x0000082412167981 */ /* 0x000f28000c1e1b00 */
[----:B------:R-:W5:Y:S01]  /*12bd0*/  LDG.E.64 R26, [R18.64+0x18] ;  /* 0x00001824121a7981 */ /* 0x000f62000c1e1b00 */
[----:B------:R-:W-:-:S02]  /*12be0*/  IADD3 R15, R15, c[0x0][0x4], RZ ;  /* 0x000001000f0f7a10 */ /* 0x000fc40007ffe0ff */
        /* <DEDUP_REMOVED lines=30> */
.L_x_3045:
[----:B------:R-:W-:Y:S05]  /*12dd0*/  BSYNC B0 ;  /* 0x0000000000007941 */ /* 0x000fea0003800000 */
.L_x_3040:
[----:B------:R-:W0:Y:S01]  /*12de0*/  S2R R18, SR_TID.X ;  /* 0x0000000000127919 */ /* 0x000e220000002100 */
[----:B------:R-:W-:Y:S01]  /*12df0*/  IMAD.MOV.U32 R20, RZ, RZ, R3 ;  /* 0x000000ffff147224 */ /* 0x000fe200078e0003 */
[----:B------:R-:W-:Y:S01]  /*12e00*/  MOV R24, R7 ;  /* 0x0000000700187202 */ /* 0x000fe20000000f00 */
[----:B------:R-:W-:Y:S01]  /*12e10*/  IMAD.MOV.U32 R21, RZ, RZ, R4 ;  /* 0x000000ffff157224 */ /* 0x000fe200078e0004 */
[----:B------:R-:W0:Y:S01]  /*12e20*/  S2R R17, SR_TID.Y ;  /* 0x0000000000117919 */ /* 0x000e220000002200 */
[----:B------:R-:W-:Y:S01]  /*12e30*/  IMAD.MOV.U32 R22, RZ, RZ, R5 ;  /* 0x000000ffff167224 */ /* 0x000fe200078e0005 */
[----:B------:R-:W-:Y:S01]  /*12e40*/  ULDC UR4, c[0x0][0x4] ;  /* 0x0000010000047ab9 */ /* 0x000fe20000000800 */
[----:B------:R-:W-:Y:S01]  /*12e50*/  IMAD.MOV.U32 R23, RZ, RZ, R6 ;  /* 0x000000ffff177224 */ /* 0x000fe200078e0006 */
[----:B------:R-:W-:Y:S01]  /*12e60*/  USHF.R.U32.HI UR4, URZ, 0x1, UR4 ;  /* 0x000000013f047899 */ /* 0x000fe20008011604 */
[----:B------:R-:W-:-:S02]  /*12e70*/  IMAD.MOV.U32 R25, RZ, RZ, R8 ;  /* 0x000000ffff197224 */ /* 0x000fc400078e0008 */
[----:B------:R-:W-:Y:S02]  /*12e80*/  IMAD.MOV.U32 R26, RZ, RZ, R9 ;  /* 0x000000ffff1a7224 */ /* 0x000fe400078e0009 */
[----:B------:R-:W-:Y:S01]  /*12e90*/  IMAD.MOV.U32 R27, RZ, RZ, R10 ;  /* 0x000000ffff1b7224 */ /* 0x000fe200078e000a */
[----:B------:R-:W-:Y:S01]  /*12ea0*/  ISETP.NE.AND P0, PT, RZ, UR4, PT ;  /* 0x00000004ff007c0c */ /* 0x000fe2000bf05270 */
[----:B0-----:R-:W-:-:S04]  /*12eb0*/  IMAD R15, R17, c[0x0][0x0], R18 ;  /* 0x00000000110f7a24 */ /* 0x001fc800078e0212 */
[C---:B------:R-:W-:Y:S01]  /*12ec0*/  IMAD.SHL.U32 R17, R15.reuse, 0x20, RZ ;  /* 0x000000200f117824 */ /* 0x040fe200078e00ff */
[----:B------:R-:W-:-:S04]  /*12ed0*/  LEA R15, R15, 0x10, 0x5 ;  /* 0x000000100f0f7811 */ /* 0x000fc800078e28ff */
[----:B------:R0:W-:Y:S04]  /*12ee0*/  STS.128 [R17+0x10], R20 ;  /* 0x0000101411007388 */ /* 0x0001e80000000c00 */
[----:B------:R0:W-:Y:S01]  /*12ef0*/  STS.128 [R17+0x20], R24 ;  /* 0x0000201811007388 */ /* 0x0001e20000000c00 */
[----:B------:R-:W-:Y:S05]  /*12f00*/  @!P0 BRA `(.L_x_3047) ;  /* 0x0000038000008947 */ /* 0x000fea0003800000 */
[----:B------:R-:W-:Y:S02]  /*12f10*/  IMAD.U32 R14, RZ, RZ, UR4 ;  /* 0x00000004ff0e7e24 */ /* 0x000fe4000f8e00ff */
.L_x_3050:
[----:B------:R-:W1:Y:S01]  /*12f20*/  S2R R18, SR_TID.Y ;  /* 0x0000000000127919 */ /* 0x000e620000002200 */
[----:B------:R-:W-:Y:S03]  /*12f30*/  BSSY B0, `(.L_x_3048) ;  /* 0x0000033000007945 */ /* 0x000fe60003800000 */
[----:B------:R-:W-:Y:S01]  /*12f40*/  BAR.SYNC.DEFER_BLOCKING 0x0 ;  /* 0x0000000000007b1d */ /* 0x000fe20000010000 */
[----:B------:R-:W-:Y:S01]  /*12f50*/  ISETP.GT.AND P6, PT, R14, 0x1, PT ;  /* 0x000000010e00780c */ /* 0x000fe20003fc4270 */
[----:B01----:R-:W-:-:S05]  /*12f60*/  IMAD.IADD R17, R18, 0x1, R14 ;  /* 0x0000000112117824 */ /* 0x003fca00078e020e */
[----:B------:R-:W-:-:S04]  /*12f70*/  ISETP.GE.U32.AND P0, PT, R17, c[0x0][0x4], PT ;  /* 0x0000010011007a0c */ /* 0x000fc80003f06070 */
[----:B------:R-:W-:Y:S02]  /*12f80*/  ISETP.GE.U32.OR P0, PT, R18, R14, P0 ;  /* 0x0000000e1200720c */ /* 0x000fe40000706470 */
[----:B------:R-:W-:-:S11]  /*12f90*/  SHF.R.S32.HI R18, RZ, 0x1, R14 ;  /* 0x00000001ff127819 */ /* 0x000fd6000001140e */
[----:B------:R-:W-:Y:S05]  /*12fa0*/  @P0 BRA `(.L_x_3049) ;  /* 0x000002b000000947 */ /* 0x000fea0003800000 */
[----:B------:R-:W0:Y:S02]  /*12fb0*/  S2R R19, SR_TID.X ;  /* 0x0000000000137919 */ /* 0x000e240000002100 */
        /* <DEDUP_REMOVED lines=8> */
[----:B------:R-:W-:Y:S02]  /*13040*/  ISETP.GT.AND.EX P3, PT, R4, R21, PT, P3 ;  /* 0x000000150400720c */ /* 0x000fe40003f64330 */
[----:B------:R-:W-:Y:S02]  /*13050*/  ISETP.NE.AND.EX P0, PT, R8, R25, PT, P0 ;  /* 0x000000190800720c */ /* 0x000fe40003f05300 */
[----:B------:R-:W-:Y:S02]  /*13060*/  ISETP.GT.U32.AND P4, PT, R7, R24, PT ;  /* 0x000000180700720c */ /* 0x000fe40003f84070 */
[----:B------:R-:W-:Y:S02]  /*13070*/  SEL R14, RZ, 0xffffffff, !P3 ;  /* 0xffffffffff0e7807 */ /* 0x000fe40005800000 */
[----:B------:R-:W-:Y:S02]  /*13080*/  ISETP.GE.U32.AND P2, PT, R5, R22, PT ;  /* 0x000000160500720c */ /* 0x000fe40003f46070 */
[----:B------:R-:W-:-:S02]  /*13090*/  ISETP.GE.U32.AND P3, PT, R9, R26, PT ;  /* 0x0000001a0900720c */ /* 0x000fc40003f66070 */
[----:B------:R-:W-:Y:S02]  /*130a0*/  ISETP.GT.AND.EX P4, PT, R8, R25, PT, P4 ;  /* 0x000000190800720c */ /* 0x000fe40003f84340 */
[----:B------:R-:W-:Y:S02]  /*130b0*/  ISETP.GE.AND.EX P2, PT, R6, R23, PT, P2 ;  /* 0x000000170600720c */ /* 0x000fe40003f46320 */
[----:B------:R-:W-:Y:S02]  /*130c0*/  ISETP.GE.AND.EX P3, PT, R10, R27, PT, P3 ;  /* 0x0000001b0a00720c */ /* 0x000fe40003f66330 */
        /* <DEDUP_REMOVED lines=25> */
.L_x_3049:
[----:B------:R-:W-:Y:S05]  /*13260*/  BSYNC B0 ;  /* 0x0000000000007941 */ /* 0x000fea0003800000 */
.L_x_3048:
[----:B------:R-:W-:Y:S01]  /*13270*/  IMAD.MOV.U32 R14, RZ, RZ, R18 ;  /* 0x000000ffff0e7224 */ /* 0x000fe200078e0012 */
[----:B------:R-:W-:Y:S05]  /*13280*/  @P6 BRA `(.L_x_3050) ;  /* 0xfffffc9000006947 */ /* 0x000fea000383ffff */
.L_x_3047:
[----:B------:R-:W-:-:S13]  /*13290*/  ISETP.NE.AND P0, PT, RZ, c[0x0][0x190], PT ;  /* 0x00006400ff007a0c */ /* 0x000fda0003f05270 */
[----:B------:R-:W-:Y:S05]  /*132a0*/  @!P0 BRA `(.L_x_3051) ;  /* 0x0000075000008947 */ /* 0x000fea0003800000 */
[----:B------:R-:W-:-:S05]  /*132b0*/  IMAD.MOV.U32 R14, RZ, RZ, 0x20 ;  /* 0x00000020ff0e7424 */ /* 0x000fca00078e00ff */
[----:B------:R-:W-:Y:S01]  /*132c0*/  ISETP.LT.AND P0, PT, R14, c[0x0][0x0], PT ;  /* 0x000000000e007a0c */ /* 0x000fe20003f01270 */
[----:B------:R-:W-:-:S12]  /*132d0*/  IMAD.MOV.U32 R14, RZ, RZ, c[0x0][0x0] ;  /* 0x00000000ff0e7624 */ /* 0x000fd800078e00ff */
[----:B------:R-:W-:Y:S05]  /*132e0*/  @!P0 BRA `(.L_x_3052) ;  /* 0x0000046000008947 */ /* 0x000fea0003800000 */
[----:B------:R-:W-:Y:S02]  /*132f0*/  IMAD.MOV.U32 R14, RZ, RZ, c[0x0][0x0] ;  /* 0x00000000ff0e7624 */ /* 0x000fe400078e00ff */
[----:B0-----:R-:W-:Y:S02]  /*13300*/  IMAD.MOV.U32 R20, RZ, RZ, R3 ;  /* 0x000000ffff147224 */ /* 0x001fe400078e0003 */
[----:B------:R-:W-:Y:S01]  /*13310*/  IMAD.MOV.U32 R21, RZ, RZ, R4 ;  /* 0x000000ffff157224 */ /* 0x000fe200078e0004 */
[----:B------:R-:W-:Y:S01]  /*13320*/  LEA.HI R14, R14, c[0x0][0x0], RZ, 0x1 ;  /* 0x000000000e0e7a11 */ /* 0x000fe200078f08ff */
[----:B------:R-:W-:Y:S02]  /*13330*/  IMAD.MOV.U32 R22, RZ, RZ, R5 ;  /* 0x000000ffff167224 */ /* 0x000fe400078e0005 */
[----:B------:R-:W-:Y:S01]  /*13340*/  IMAD.MOV.U32 R23, RZ, RZ, R6 ;  /* 0x000000ffff177224 */ /* 0x000fe200078e0006 */
[----:B------:R-:W-:Y:S01]  /*13350*/  SHF.R.S32.HI R17, RZ, 0x1, R14 ;  /* 0x00000001ff117819 */ /* 0x000fe2000001140e */
[----:B------:R-:W-:-:S02]  /*13360*/  IMAD.MOV.U32 R24, RZ, RZ, R7 ;  /* 0x000000ffff187224 */ /* 0x000fc400078e0007 */
[----:B------:R-:W-:Y:S01]  /*13370*/  IMAD.MOV.U32 R25, RZ, RZ, R8 ;  /* 0x000000ffff197224 */ /* 0x000fe200078e0008 */
[----:B------:R0:W-:Y:S01]  /*13380*/  STS.128 [R15], R20 ;  /* 0x000000140f007388 */ /* 0x0001e20000000c00 */
[----:B------:R-:W-:Y:S01]  /*13390*/  IMAD.MOV.U32 R26, RZ, RZ, R9 ;  /* 0x000000ffff1a7224 */ /* 0x000fe200078e0009 */
[----:B------:R-:W-:Y:S01]  /*133a0*/  ISETP.GE.AND P0, PT, R17, 0x20, PT ;  /* 0x000000201100780c */ /* 0x000fe20003f06270 */
[----:B------:R-:W-:Y:S02]  /*133b0*/  IMAD.MOV.U32 R27, RZ, RZ, R10 ;  /* 0x000000ffff1b7224 */ /* 0x000fe400078e000a */
[----:B------:R-:W-:-:S03]  /*133c0*/  IMAD.MOV.U32 R14, RZ, RZ, 0x20 ;  /* 0x00000020ff0e7424 */ /* 0x000fc600078e00ff */
[----:B------:R0:W-:Y:S07]  /*133d0*/  STS.128 [R15+0x10], R24 ;  /* 0x000010180f007388 */ /* 0x0001ee0000000c00 */
[----:B------:R-:W-:Y:S05]  /*133e0*/  @!P0 BRA `(.L_x_3052) ;  /* 0x0000036000008947 */ /* 0x000fea0003800000 */
[----:B------:R-:W-:Y:S02]  /*133f0*/  IMAD.MOV.U32 R14, RZ, RZ, R17 ;  /* 0x000000ffff0e7224 */ /* 0x000fe400078e0011 */
.L_x_3055:
[----:B------:R-:W1:Y:S01]  /*13400*/  S2R R18, SR_TID.X ;  /* 0x0000000000127919 */ /* 0x000e620000002100 */
[----:B------:R-:W-:Y:S03]  /*13410*/  BSSY B0, `(.L_x_3053) ;  /* 0x000002f000007945 */ /* 0x000fe60003800000 */
        /* <DEDUP_REMOVED lines=46> */
.L_x_3054:
[----:B------:R-:W-:Y:S05]  /*13700*/  BSYNC B0 ;  /* 0x0000000000007941 */ /* 0x000fea0003800000 */
.L_x_3053:
[----:B------:R-:W-:-:S04]  /*13710*/  SHF.R.S32.HI R14, RZ, 0x1, R14 ;  /* 0x00000001ff0e7819 */ /* 0x000fc8000001140e */
[----:B------:R-:W-:-:S13]  /*13720*/  ISETP.GE.AND P0, PT, R14, 0x20, PT ;  /* 0x000000200e00780c */ /* 0x000fda0003f06270 */
[----:B------:R-:W-:Y:S05]  /*13730*/  @P0 BRA `(.L_x_3055) ;  /* 0xfffffcc000000947 */ /* 0x000fea000383ffff */
[----:B------:R-:W-:-:S04]  /*13740*/  IMAD.MOV.U32 R14, RZ, RZ, 0x20 ;  /* 0x00000020ff0e7424 */ /* 0x000fc800078e00ff */
.L_x_3052:
[----:B------:R-:W-:Y:S01]  /*13750*/  BAR.SYNC.DEFER_BLOCKING 0x0 ;  /* 0x0000000000007b1d */ /* 0x000fe20000010000 */
[----:B------:R-:W-:-:S13]  /*13760*/  ISETP.GE.AND P0, PT, R14, 0x2, PT ;  /* 0x000000020e00780c */ /* 0x000fda0003f06270 */
[----:B------:R-:W-:Y:S05]  /*13770*/  @!P0 BRA `(.L_x_3051) ;  /* 0x0000028000008947 */ /* 0x000fea0003800000 */
[----:B0-----:R-:W-:-:S05]  /*13780*/  IMAD.MOV.U32 R15, RZ, RZ, 0x1 ;  /* 0x00000001ff0f7424 */ /* 0x001fca00078e00ff */
.L_x_3056:
        /* <DEDUP_REMOVED lines=14> */
[CC--:B---3--:R-:W-:Y:S01]  /*13870*/  ISETP.NE.AND.EX P0, PT, R8.reuse, R23.reuse, PT, P0 ;  /* 0x000000170800720c */ /* 0x0c8fe20003f05300 */
        /* <DEDUP_REMOVED lines=24> */
.L_x_3051:
[----:B------:R-:W-:Y:S05]  /*13a00*/  @!P5 EXIT ;  /* 0x000000000000d94d */ /* 0x000fea0003800000 */
[----:B------:R-:W-:Y:S01]  /*13a10*/  ISETP.NE.U32.AND P0, PT, R0, RZ, PT ;  /* 0x000000ff0000720c */ /* 0x000fe20003f05070 */
[----:B------:R-:W-:Y:S02]  /*13a20*/  ULDC.U8 UR4, c[0x0][0x580] ;  /* 0x0001600000047ab9 */ /* 0x000fe40000000000 */
[----:B------:R-:W-:Y:S02]  /*13a30*/  ISETP.NE.AND P1, PT, RZ, UR4, PT ;  /* 0x00000004ff007c0c */ /* 0x000fe4000bf25270 */
[----:B------:R-:W-:-:S02]  /*13a40*/  ISETP.NE.AND.EX P0, PT, R11, RZ, PT, P0 ;  /* 0x000000ff0b00720c */ /* 0x000fc40003f05300 */
        /* <DEDUP_REMOVED lines=9> */
[----:B------:R-:W-:Y:S05]  /*13ae0*/  @!P1 BRA `(.L_x_3058) ;  /* 0x0000020000009947 */ /* 0x000fea0003800000 */
[----:B------:R-:W2:Y:S04]  /*13af0*/  LDG.E.64 R10, [R12.64] ;  /* 0x000000240c0a7981 */ /* 0x000ea8000c1e1b00 */
[----:B------:R-:W3:Y:S04]  /*13b00*/  LDG.E.64 R18, [R12.64+0x10] ;  /* 0x000010240c127981 */ /* 0x000ee8000c1e1b00 */
[----:B------:R-:W4:Y:S04]  /*13b10*/  LDG.E.64 R14, [R12.64+0x8] ;  /* 0x000008240c0e7981 */ /* 0x000f28000c1e1b00 */
[----:B------:R-:W5:Y:S01]  /*13b20*/  LDG.E.64 R20, [R12.64+0x18] ;  /* 0x000018240c147981 */ /* 0x000f62000c1e1b00 */
[----:B--2---:R-:W-:-:S02]  /*13b30*/  ISETP.NE.U32.AND P2, PT, R10, R3, PT ;  /* 0x000000030a00720c */ /* 0x004fc40003f45070 */
[----:B------:R-:W-:Y:S02]  /*13b40*/  ISETP.GT.U32.AND P4, PT, R10, R3, PT ;  /* 0x000000030a00720c */ /* 0x000fe40003f84070 */
[CC--:B---3--:R-:W-:Y:S02]  /*13b50*/  ISETP.NE.U32.AND P0, PT, R18.reuse, R7.reuse, PT ;  /* 0x000000071200720c */ /* 0x0c8fe40003f05070 */
[----:B------:R-:W-:Y:S02]  /*13b60*/  ISETP.NE.AND.EX P2, PT, R11, R4, PT, P2 ;  /* 0x000000040b00720c */ /* 0x000fe40003f45320 */
[----:B------:R-:W-:Y:S02]  /*13b70*/  ISETP.NE.AND.EX P0, PT, R19, R8, PT, P0 ;  /* 0x000000081300720c */ /* 0x000fe40003f05300 */
[----:B------:R-:W-:Y:S02]  /*13b80*/  ISETP.GT.U32.AND P5, PT, R18, R7, PT ;  /* 0x000000071200720c */ /* 0x000fe40003fa4070 */
[----:B----4-:R-:W-:-:S02]  /*13b90*/  ISETP.GE.U32.AND P1, PT, R14, R24, PT ;  /* 0x000000180e00720c */ /* 0x010fc40003f26070 */
[----:B-----5:R-:W-:Y:S02]  /*13ba0*/  ISETP.GE.U32.AND P3, PT, R20, R22, PT ;  /* 0x000000161400720c */ /* 0x020fe40003f66070 */
        /* <DEDUP_REMOVED lines=20> */
.L_x_3058:
[----:B------:R-:W-:Y:S02]  /*13cf0*/  IMAD.MOV.U32 R5, RZ, RZ, R4 ;  /* 0x000000ffff057224 */ /* 0x000fe400078e0004 */
[----:B------:R-:W-:Y:S02]  /*13d00*/  IMAD.MOV.U32 R9, RZ, RZ, R8 ;  /* 0x000000ffff097224 */ /* 0x000fe400078e0008 */
[----:B------:R-:W-:Y:S02]  /*13d10*/  IMAD.MOV.U32 R4, RZ, RZ, R3 ;  /* 0x000000ffff047224 */ /* 0x000fe400078e0003 */
[----:B------:R-:W-:Y:S01]  /*13d20*/  IMAD.MOV.U32 R8, RZ, RZ, R7 ;  /* 0x000000ffff087224 */ /* 0x000fe200078e0007 */
[----:B------:R-:W-:Y:S05]  /*13d30*/  @!P6 BRA `(.L_x_3059) ;  /* 0x000003200000e947 */ /* 0x000fea0003800000 */
[----:B------:R-:W-:-:S05]  /*13d40*/  IMAD.MOV.U32 R17, RZ, RZ, 0x1 ;  /* 0x00000001ff117424 */ /* 0x000fca00078e00ff */
[----:B------:R-:W-:-:S13]  /*13d50*/  ISETP.NE.AND P0, PT, R17, c[0x0][0x584], PT ;  /* 0x0001610011007a0c */ /* 0x000fda0003f05270 */
        /* <DEDUP_REMOVED lines=20> */
.L_x_3060:
        /* <DEDUP_REMOVED lines=16> */
[----:B01----:R-:W-:Y:S01]  /*13fa0*/  LEPC R16 ;  /* 0x000000000010734e */ /* 0x003fe20000000000 */
[----:B------:R-:W-:-:S02]  /*13fb0*/  MOV R3, 0x14020 ;  /* 0x0001402000037802 */ /* 0x000fc40000000f00 */
[----:B------:R-:W-:Y:S02]  /*13fc0*/  MOV R20, 0x13fa0 ;  /* 0x00013fa000147802 */ /* 0x000fe40000000f00 */
[----:B------:R-:W-:Y:S02]  /*13fd0*/  MOV R21, 0x0 ;  /* 0x0000000000157802 */ /* 0x000fe40000000f00 */
[----:B------:R-:W-:Y:S02]  /*13fe0*/  MOV R0, 0x0 ;  /* 0x0000000000007802 */ /* 0x000fe40000000f00 */
[----:B------:R-:W-:-:S04]  /*13ff0*/  IADD3 R20, P0, P1, -R20, R3, R16 ;  /* 0x0000000314147210 */ /* 0x000fc8000791e110 */
[----:B------:R-:W-:-:S04]  /*14000*/  IADD3.X R21, ~R0, R21, R17, P0, P1 ;  /* 0x0000001500157210 */ /* 0x000fc800007e2511 */
[----:B--2---:R-:W-:Y:S05]  /*14010*/  CALL.ABS.NOINC R14 ;  /* 0x000000000e007343 */ /* 0x004fea0003c00000 */
.L_x_3061:
[----:B------:R-:W-:-:S05]  /*14020*/  IADD3 R2, P0, R2, c[0x0][0x550], RZ ;  /* 0x0001540002027a10 */ /* 0x000fca0007f1e0ff */
[----:B------:R-:W-:-:S05]  /*14030*/  IMAD.X R3, RZ, RZ, c[0x0][0x554], P0 ;  /* 0x00015500ff037624 */ /* 0x000fca00000e06ff */
[----:B------:R-:W-:Y:S01]  /*14040*/  STG.E.64 [R2.64], R22 ;  /* 0x0000001602007986 */ /* 0x000fe2000c101b24 */
[----:B------:R-:W-:Y:S05]  /*14050*/  EXIT ;  /* 0x000000000000794d */ /* 0x000fea0003800000 */
.L_x_3059:
[----:B------:R-:W-:Y:S04]  /*14060*/  STG.E.64 [R12.64], R4 ;  /* 0x000000040c007986 */ /* 0x000fe8000c101b24 */
[----:B------:R-:W-:Y:S04]  /*14070*/  STG.E.64 [R12.64+0x8], R24 ;  /* 0x000008180c007986 */ /* 0x000fe8000c101b24 */
[----:B------:R-:W-:Y:S04]  /*14080*/  STG.E.64 [R12.64+0x10], R8 ;  /* 0x000010080c007986 */ /* 0x000fe8000c101b24 */
[----:B------:R-:W-:Y:S01]  /*14090*/  STG.E.64 [R12.64+0x18], R22 ;  /* 0x000018160c007986 */ /* 0x000fe2000c101b24 */
[----:B------:R-:W-:Y:S05]  /*140a0*/  EXIT ;  /* 0x000000000000794d */ /* 0x000fea0003800000 */
.L_x_3057:
        /* <DEDUP_REMOVED lines=22> */
.L_x_3062:
[----:B------:R-:W-:Y:S02]  /*14210*/  ULDC.U8 UR4, c[0x0][0x581] ;  /* 0x0001604000047ab9 */ /* 0x000fe40000000000 */
[----:B------:R-:W-:-:S13]  /*14220*/  ISETP.NE.AND P0, PT, RZ, UR4, PT ;  /* 0x00000004ff007c0c */ /* 0x000fda000bf05270 */
        /* <DEDUP_REMOVED lines=23> */
.L_x_3064:
        /* <DEDUP_REMOVED lines=24> */
.L_x_3065:
[----:B------:R-:W-:-:S05]  /*14520*/  IADD3 R2, P0, R2, c[0x0][0x550], RZ ;  /* 0x0001540002027a10 */ /* 0x000fca0007f1e0ff */
[----:B------:R-:W-:-:S05]  /*14530*/  IMAD.X R3, RZ, RZ, c[0x0][0x554], P0 ;  /* 0x00015500ff037624 */ /* 0x000fca00000e06ff */
[----:B------:R-:W-:Y:S01]  /*14540*/  STG.E.64 [R2.64], R22 ;  /* 0x0000001602007986 */ /* 0x000fe2000c101b24 */
[----:B------:R-:W-:Y:S05]  /*14550*/  EXIT ;  /* 0x000000000000794d */ /* 0x000fea0003800000 */
.L_x_3063:
        /* <DEDUP_REMOVED lines=20> */
[----:B------:R-:W-:Y:S01]  /*146a0*/  IMAD.MOV.U32 R4, RZ, RZ, c[0x4][0x3c8] ;  /* 0x0100f200ff047624 */ /* 0x000fe200078e00ff */
[----:B------:R-:W-:Y:S01]  /*146b0*/  MOV R6, c[0x4][0x3c0] ;  /* 0x0100f00000067a02 */ /* 0x000fe20000000f00 */
[----:B------:R-:W-:Y:S02]  /*146c0*/  IMAD.MOV.U32 R5, RZ, RZ, c[0x4][0x3cc] ;  /* 0x0100f300ff057624 */ /* 0x000fe400078e00ff */
[----:B------:R-:W-:Y:S02]  /*146d0*/  IMAD.MOV.U32 R7, RZ, RZ, c[0x4][0x3c4] ;  /* 0x0100f100ff077624 */ /* 0x000fe400078e00ff */
        /* <DEDUP_REMOVED lines=13> */
[----:B------:R-:W-:Y:S05]  /*147b0*/  EXIT ;  /* 0x000000000000794d */ /* 0x000fea0003800000 */
.L_x_3031:
[----:B------:R-:W-:-:S13]  /*147c0*/  ISETP.GE.AND P0, PT, R61, c[0x0][0x180], PT ;  /* 0x000060003d007a0c */ /* 0x000fda0003f06270 */
[----:B------:R-:W-:Y:S05]  /*147d0*/  @P0 EXIT ;  /* 0x000000000000094d */ /* 0x000fea0003800000 */
[----:B------:R-:W0:Y:S01]  /*147e0*/  S2R R2, SR_TID.X ;  /* 0x0000000000027919 */ /* 0x000e220000002100 */
[----:B------:R-:W-:Y:S02]  /*147f0*/  ISETP.NE.AND P0, PT, RZ, c[0x0][0x190], PT ;  /* 0x00006400ff007a0c */ /* 0x000fe40003f05270 */
[----:B0-----:R-:W-:-:S13]  /*14800*/  ISETP.NE.AND P1, PT, R2, RZ, PT ;  /* 0x000000ff0200720c */ /* 0x001fda0003f25270 */
[----:B------:R-:W-:Y:S05]  /*14810*/  @P0 EXIT P1 ;  /* 0x000000000000094d */ /* 0x000fea0000800000 */
[----:B------:R-:W0:Y:S01]  /*14820*/  S2R R2, SR_TID.Y ;  /* 0x0000000000027919 */ /* 0x000e220000002200 */
[----:B------:R-:W-:Y:S02]  /*14830*/  ISETP.NE.AND P0, PT, RZ, c[0x0][0x194], PT ;  /* 0x00006500ff007a0c */ /* 0x000fe40003f05270 */
[----:B0-----:R-:W-:-:S13]  /*14840*/  ISETP.NE.AND P1, PT, R2, RZ, PT ;  /* 0x000000ff0200720c */ /* 0x001fda0003f25270 */
        /* <DEDUP_REMOVED lines=14> */
[----:B------:R-:W-:Y:S09]  /*14930*/  @!P3 BRA `(.L_x_3067) ;  /* 0x000002000000b947 */ /* 0x000ff20003800000 */
        /* <DEDUP_REMOVED lines=32> */
.L_x_3067:
        /* <DEDUP_REMOVED lines=25> */
.L_x_3069:
        /* <DEDUP_REMOVED lines=24> */
.L_x_3070:
[----:B------:R-:W-:-:S05]  /*14e50*/  IADD3 R18, P0, R18, c[0x0][0x550], RZ ;  /* 0x0001540012127a10 */ /* 0x000fca0007f1e0ff */
[----:B------:R-:W-:-:S05]  /*14e60*/  IMAD.X R19, RZ, RZ, c[0x0][0x554], P0 ;  /* 0x00015500ff137624 */ /* 0x000fca00000e06ff */
[----:B------:R-:W-:Y:S01]  /*14e70*/  STG.E.64 [R18.64], R16 ;  /* 0x0000001012007986 */ /* 0x000fe2000c101b24 */
[----:B------:R-:W-:Y:S05]  /*14e80*/  EXIT ;  /* 0x000000000000794d */ /* 0x000fea0003800000 */
.L_x_3068:
[----:B------:R-:W-:Y:S04]  /*14e90*/  STG.E.64 [R12.64], R50 ;  /* 0x000000320c007986 */ /* 0x000fe8000c101b24 */
[----:B------:R-:W-:Y:S04]  /*14ea0*/  STG.E.64 [R12.64+0x8], R22 ;  /* 0x000008160c007986 */ /* 0x000fe8000c101b24 */
[----:B------:R-:W-:Y:S04]  /*14eb0*/  STG.E.64 [R12.64+0x10], R10 ;  /* 0x0000100a0c007986 */ /* 0x000fe8000c101b24 */
[----:B------:R-:W-:Y:S01]  /*14ec0*/  STG.E.64 [R12.64+0x18], R16 ;  /* 0x000018100c007986 */ /* 0x000fe2000c101b24 */
[----:B------:R-:W-:Y:S05]  /*14ed0*/  EXIT ;  /* 0x000000000000794d */ /* 0x000fea0003800000 */
.L_x_3066:
        /* <DEDUP_REMOVED lines=22> */
.L_x_3071:
        /* <DEDUP_REMOVED lines=25> */
.L_x_3073:
        /* <DEDUP_REMOVED lines=24> */
.L_x_3074:
[----:B------:R-:W-:-:S05]  /*15350*/  IADD3 R18, P0, R18, c[0x0][0x550], RZ ;  /* 0x0001540012127a10 */ /* 0x000fca0007f1e0ff */
[----:B------:R-:W-:-:S05]  /*15360*/  IMAD.X R19, RZ, RZ, c[0x0][0x554], P0 ;  /* 0x00015500ff137624 */ /* 0x000fca00000e06ff */
[----:B------:R-:W-:Y:S01]  /*15370*/  STG.E.64 [R18.64], R16 ;  /* 0x0000001012007986 */ /* 0x000fe2000c101b24 */
[----:B------:R-:W-:Y:S05]  /*15380*/  EXIT ;  /* 0x000000000000794d */ /* 0x000fea0003800000 */
.L_x_3072:
        /* <DEDUP_REMOVED lines=38> */
        .weak           $__internal_20_$__cuda_sm20_div_u64
        .type           $__internal_20_$__cuda_sm20_div_u64,@function
        .size           $__internal_20_$__cuda_sm20_div_u64,($__internal_21_$__cuda_sm20_rem_u64 - $__internal_20_$__cuda_sm20_div_u64)
$__internal_20_$__cuda_sm20_div_u64:
        /* <DEDUP_REMOVED lines=68> */
[----:B------:R-:W-:Y:S06]  /*15a30*/  RET.REL.NODEC R12 `(_ZN2at6native13reduce_kernelILi256ELi2ENS0_8ReduceOpIlNS0_9ArgMaxOpsIlEEjlLi4ELi4EEEEEvT1_) ;  /* 0xfffea5c00c007950 */ /* 0x000fec0003c3ffff */
        .weak           $__internal_21_$__cuda_sm20_rem_u64
        .type           $__internal_21_$__cuda_sm20_rem_u64,@function
        .size           $__internal_21_$__cuda_sm20_rem_u64,(.L_x_6823 - $__internal_21_$__cuda_sm20_rem_u64)
$__internal_21_$__cuda_sm20_rem_u64:
        /* <DEDUP_REMOVED lines=64> */
[----:B------:R-:W-:Y:S06]  /*15e40*/  RET.REL.NODEC R8 `(_ZN2at6native13reduce_kernelILi256ELi2ENS0_8ReduceOpIlNS0_9ArgMaxOpsIlEEjlLi4ELi4EEEEEvT1_) ;  /* 0xfffea1b008007950 */ /* 0x000fec0003c3ffff */
.L_x_3075:
        /* <DEDUP_REMOVED lines=11> */
.L_x_6823:


//--------------------- .text._ZN2at6native13reduce_kernelILi128ELi4ENS0_8ReduceOpIlNS0_9ArgMaxOpsIlEEjlLi4ELi4EEEEEvT1_ --------------------------
	.section	.text._ZN2at6native13reduce_kernelILi128ELi4ENS0_8ReduceOpIlNS0_9ArgMaxOpsIlEEjlLi4ELi4EEEEEvT1_,"ax",@progbits
	.sectioninfo	@"SHI_REGISTERS=122"
	.align	128
        .global         _ZN2at6native13reduce_kernelILi128ELi4ENS0_8ReduceOpIlNS0_9ArgMaxOpsIlEEjlLi4ELi4EEEEEvT1_
        .type           _ZN2at6native13reduce_kernelILi128ELi4ENS0_8ReduceOpIlNS0_9ArgMaxOpsIlEEjlLi4ELi4EEEEEvT1_,@function
        .size           _ZN2at6native13reduce_kernelILi128ELi4ENS0_8ReduceOpIlNS0_9ArgMaxOpsIlEEjlLi4ELi4EEEEEvT1_,(.L_x_6825 - _ZN2at6native13reduce_kernelILi128ELi4ENS0_8ReduceOpIlNS0_9ArgMaxOpsIlEEjlLi4ELi4EEEEEvT1_)
        .other          _ZN2at6native13reduce_kernelILi128ELi4ENS0_8ReduceOpIlNS0_9ArgMaxOpsIlEEjlLi4ELi4EEEEEvT1_,@"STO_CUDA_ENTRY STV_DEFAULT"
_ZN2at6native13reduce_kernelILi128ELi4ENS0_8ReduceOpIlNS0_9ArgMaxOpsIlEEjlLi4ELi4EEEEEvT1_:
.text._ZN2at6native13reduce_kernelILi128ELi4ENS0_8ReduceOpIlNS0_9ArgMaxOpsIlEEjlLi4ELi4EEEEEvT1_:
        /* <DEDUP_REMOVED lines=209> */
.L_x_3076:
[----:B------:R-:W0:Y:S01]  /*0d10*/  S2R R22, SR_CTAID.Y ;  /* 0x0000000000167919 */ /* 0x000e220000002600 */
[----:B------:R-:W-:Y:S01]  /*0d20*/  IMAD R3, R17, c[0x0][0x190], RZ ;  /* 0x0000640011037a24 */ /* 0x000fe200078e02ff */
[----:B------:R-:W-:Y:S01]  /*0d30*/  ULDC.64 UR36, c[0x0][0x118] ;  /* 0x0000460000247ab9 */ /* 0x000fe20000000a00 */
[----:B------:R-:W-:Y:S01]  /*0d40*/  BSSY B6, `(.L_x_3077) ;  /* 0x000113c000067945 */ /* 0x000fe20003800000 */
[----:B------:R-:W-:Y:S01]  /*0d50*/  IMAD.MOV.U32 R90, RZ, RZ, RZ ;  /* 0x000000ffff5a7224 */ /* 0x000fe200078e00ff */
[----:B------:R-:W-:Y:S01]  /*0d60*/  CS2R R6, SRZ ;  /* 0x0000000000067805 */ /* 0x000fe2000001ff00 */
[----:B------:R-:W-:Y:S01]  /*0d70*/  IMAD R3, R2, c[0x0][0x194], R3 ;  /* 0x0000650002037a24 */ /* 0x000fe200078e0203 */
[----:B------:R-:W-:Y:S01]  /*0d80*/  CS2R R8, SRZ ;  /* 0x0000000000087805 */ /* 0x000fe2000001ff00 */
[----:B------:R-:W-:Y:S01]  /*0d90*/  IMAD.MOV.U32 R89, RZ, RZ, RZ ;  /* 0x000000ffff597224 */ /* 0x000fe200078e00ff */
[----:B------:R-:W-:Y:S01]  /*0da0*/  CS2R R10, SRZ ;  /* 0x00000000000a7805 */ /* 0x000fe2000001ff00 */
[----:B------:R-:W-:Y:S01]  /*0db0*/  IMAD.MOV.U32 R0, RZ, RZ, RZ ;  /* 0x000000ffff007224 */ /* 0x000fe200078e00ff */
[----:B------:R-:W-:Y:S01]  /*0dc0*/  CS2R R12, SRZ ;  /* 0x00000000000c7805 */ /* 0x000fe2000001ff00 */
[----:B------:R-:W-:-:S02]  /*0dd0*/  IMAD.MOV.U32 R84, RZ, RZ, RZ ;  /* 0x000000ffff547224 */ /* 0x000fc400078e00ff */
[----:B------:R-:W-:Y:S02]  /*0de0*/  IMAD.MOV.U32 R83, RZ, RZ, RZ ;  /* 0x000000ffff537224 */ /* 0x000fe400078e00ff */
[----:B------:R-:W-:Y:S02]  /*0df0*/  IMAD.MOV.U32 R76, RZ, RZ, RZ ;  /* 0x000000ffff4c7224 */ /* 0x000fe400078e00ff */
[----:B------:R-:W-:Y:S02]  /*0e00*/  IMAD.MOV.U32 R75, RZ, RZ, RZ ;  /* 0x000000ffff4b7224 */ /* 0x000fe400078e00ff */
        /* <DEDUP_REMOVED lines=54> */
.L_x_3085:
[----:B------:R-:W-:Y:S05]  /*1170*/  BSYNC B2 ;  /* 0x0000000000027941 */ /* 0x000fea0003800000 */
.L_x_3084:
        /* <DEDUP_REMOVED lines=23> */
.L_x_3083:
[----:B------:R-:W-:Y:S05]  /*12f0*/  BSYNC B1 ;  /* 0x0000000000017941 */ /* 0x000fea0003800000 */
.L_x_3082:
[C---:B------:R-:W-:Y:S02]  /*1300*/  IADD3 R3, P0, -R6.reuse, 0x4, RZ ;  /* 0x0000000406037810 */ /* 0x040fe40007f1e1ff */
[C---:B------:R-:W-:Y:S02]  /*1310*/  IADD3 R0, R6.reuse, c[0x0][0x17c], RZ ;  /* 0x00005f0006007a10 */ /* 0x040fe40007ffe0ff */
[----:B------:R-:W-:Y:S01]  /*1320*/  LEA R104, P1, R3, R104, 0x3 ;  /* 0x0000006803687211 */ /* 0x000fe200078218ff */
[----:B------:R-:W-:Y:S01]  /*1330*/  IMAD.X R4, RZ, RZ, -0x1, P0 ;  /* 0xffffffffff047424 */ /* 0x000fe200000e06ff */
[----:B------:R-:W-:-:S02]  /*1340*/  IADD3 R16, -R6, 0x4, RZ ;  /* 0x0000000406107810 */ /* 0x000fc40007ffe1ff */
[----:B------:R-:W-:Y:S02]  /*1350*/  IADD3 R0, R0, -0x4, RZ ;  /* 0xfffffffc00007810 */ /* 0x000fe40007ffe0ff */
[----:B------:R-:W-:Y:S02]  /*1360*/  LEA.HI.X R105, R3, R105, R4, 0x3, P1 ;  /* 0x0000006903697211 */ /* 0x000fe400008f1c04 */
.L_x_3081:
[----:B------:R-:W-:Y:S05]  /*1370*/  BSYNC B0 ;  /* 0x0000000000007941 */ /* 0x000fea0003800000 */
.L_x_3080:
[----:B------:R-:W-:Y:S01]  /*1380*/  IMAD R3, R17, c[0x0][0x190], RZ ;  /* 0x0000640011037a24 */ /* 0x000fe200078e02ff */
[----:B------:R-:W-:Y:S01]  /*1390*/  BSSY B0, `(.L_x_3086) ;  /* 0x0000061000007945 */ /* 0x000fe20003800000 */
[----:B------:R-:W-:Y:S01]  /*13a0*/  ISETP.NE.AND P5, PT, RZ, c[0x0][0x194], PT ;  /* 0x00006500ff007a0c */ /* 0x000fe20003fa5270 */
[----:B------:R-:W-:Y:S01]  /*13b0*/  IMAD.MOV.U32 R33, RZ, RZ, c[0x0][0x168] ;  /* 0x00005a00ff217624 */ /* 0x000fe200078e00ff */
        /* <DEDUP_REMOVED lines=26> */
.L_x_3088:
[----:B------:R-:W-:-:S05]  /*1560*/  IMAD.WIDE.U32 R12, R15, 0x20, R104 ;  /* 0x000000200f0c7825 */ /* 0x000fca00078e0068 */
[----:B------:R0:W2:Y:S04]  /*1570*/  LDG.E.128 R4, [R12.64] ;  /* 0x000000240c047981 */ /* 0x0000a8000c1e1d00 */
[----:B------:R0:W3:Y:S01]  /*1580*/  LDG.E.128 R8, [R12.64+0x10] ;  /* 0x000010240c087981 */ /* 0x0000e2000c1e1d00 */
[----:B------:R-:W-:Y:S01]  /*1590*/  IMAD.IADD R14, R3, 0x1, R16 ;  /* 0x00000001030e7824 */ /* 0x000fe200078e0210 */
[----:B------:R-:W-:-:S04]  /*15a0*/  IADD3 R15, R15, c[0x0][0x184], RZ ;  /* 0x000061000f0f7a10 */ /* 0x000fc80007ffe0ff */
[----:B------:R-:W-:Y:S01]  /*15b0*/  IADD3 R18, R14, 0x1, RZ ;  /* 0x000000010e127810 */ /* 0x000fe20007ffe0ff */
[----:B------:R-:W-:Y:S01]  /*15c0*/  IMAD.SHL.U32 R3, R15, 0x4, RZ ;  /* 0x000000040f037824 */ /* 0x000fe200078e00ff */
[----:B------:R-:W-:Y:S02]  /*15d0*/  ISETP.GE.U32.AND P2, PT, R35, R14, PT ;  /* 0x0000000e2300720c */ /* 0x000fe40003f46070 */
[----:B------:R-:W-:Y:S02]  /*15e0*/  ISETP.GE.U32.AND P1, PT, R29, R18, PT ;  /* 0x000000121d00720c */ /* 0x000fe40003f26070 */
[----:B------:R-:W-:Y:S02]  /*15f0*/  ISETP.GE.AND.EX P2, PT, R36, RZ, PT, P2 ;  /* 0x000000ff2400720c */ /* 0x000fe40003f46320 */
[----:B------:R-:W-:Y:S02]  /*1600*/  ISETP.GE.AND.EX P1, PT, R75, RZ, PT, P1 ;  /* 0x000000ff4b00720c */ /* 0x000fe40003f26310 */
[----:B------:R-:W-:-:S02]  /*1610*/  IADD3 R19, R14, 0x2, RZ ;  /* 0x000000020e137810 */ /* 0x000fc40007ffe0ff */
[----:B0-----:R-:W-:Y:S02]  /*1620*/  SEL R13, RZ, 0xffffffff, P1 ;  /* 0xffffffffff0d7807 */ /* 0x001fe40000800000 */
[----:B------:R-:W-:Y:S02]  /*1630*/  SEL R12, RZ, 0xffffffff, P2 ;  /* 0xffffffffff0c7807 */ /* 0x000fe40001000000 */
[----:B------:R-:W-:Y:S02]  /*1640*/  ISETP.GE.U32.AND P1, PT, R26, R19, PT ;  /* 0x000000131a00720c */ /* 0x000fe40003f26070 */
[----:B------:R-:W-:Y:S02]  /*1650*/  IADD3 R21, R14, 0x3, RZ ;  /* 0x000000030e157810 */ /* 0x000fe40007ffe0ff */
[----:B------:R-:W-:Y:S02]  /*1660*/  ISETP.GE.AND.EX P1, PT, R28, RZ, PT, P1 ;  /* 0x000000ff1c00720c */ /* 0x000fe40003f26310 */
[----:B------:R-:W-:-:S02]  /*1670*/  ISETP.GE.U32.AND P2, PT, R30, R21, PT ;  /* 0x000000151e00720c */ /* 0x000fc40003f46070 */
[----:B------:R-:W-:Y:S02]  /*1680*/  SEL R20, RZ, 0xffffffff, P1 ;  /* 0xffffffffff147807 */ /* 0x000fe40000800000 */
[----:B------:R-:W-:Y:S02]  /*1690*/  IADD3 R23, R3, 0x3, RZ ;  /* 0x0000000303177810 */ /* 0x000fe40007ffe0ff */
[----:B------:R-:W-:Y:S02]  /*16a0*/  ISETP.GE.AND.EX P2, PT, R32, RZ, PT, P2 ;  /* 0x000000ff2000720c */ /* 0x000fe40003f46320 */
[CC--:B--2---:R-:W-:Y:S02]  /*16b0*/  ISETP.NE.U32.AND P3, PT, R25.reuse, R6.reuse, PT ;  /* 0x000000061900720c */ /* 0x0c4fe40003f65070 */
[----:B------:R-:W-:Y:S02]  /*16c0*/  ISETP.GT.U32.AND P4, PT, R25, R6, PT ;  /* 0x000000061900720c */ /* 0x000fe40003f84070 */
[----:B------:R-:W-:-:S02]  /*16d0*/  ISETP.NE.AND.EX P3, PT, R27, R7, PT, P3 ;  /* 0x000000071b00720c */ /* 0x000fc40003f65330 */
[----:B------:R-:W-:Y:S02]  /*16e0*/  ISETP.NE.U32.AND P0, PT, R37, R4, PT ;  /* 0x000000042500720c */ /* 0x000fe40003f05070 */
[----:B------:R-:W-:Y:S02]  /*16f0*/  ISETP.GT.AND.EX P4, PT, R27, R7, PT, P4 ;  /* 0x000000071b00720c */ /* 0x000fe40003f84340 */
[----:B------:R-:W-:Y:S02]  /*1700*/  ISETP.NE.AND.EX P0, PT, R39, R5, PT, P0 ;  /* 0x000000052700720c */ /* 0x000fe40003f05300 */
[----:B---3--:R-:W-:-:S04]  /*1710*/  ISETP.GT.U32.AND P1, PT, R33, R10, PT ;  /* 0x0000000a2100720c */ /* 0x008fc80003f24070 */
[----:B------:R-:W-:Y:S02]  /*1720*/  ISETP.GT.AND.EX P1, PT, R34, R11, PT, P1 ;  /* 0x0000000b2200720c */ /* 0x000fe40003f24310 */
[----:B------:R-:W-:Y:S02]  /*1730*/  @P3 SEL R13, RZ, 0xffffffff, !P4 ;  /* 0xffffffffff0d3807 */ /* 0x000fe40006000000 */
[----:B------:R-:W-:Y:S02]  /*1740*/  ISETP.GT.U32.AND P3, PT, R37, R4, PT ;  /* 0x000000042500720c */ /* 0x000fe40003f64070 */
[----:B------:R-:W-:Y:S02]  /*1750*/  ISETP.NE.U32.AND P4, PT, R31, R8, PT ;  /* 0x000000081f00720c */ /* 0x000fe40003f85070 */
[----:B------:R-:W-:Y:S02]  /*1760*/  ISETP.GT.AND.EX P3, PT, R39, R5, PT, P3 ;  /* 0x000000052700720c */ /* 0x000fe40003f64330 */
[----:B------:R-:W-:-:S02]  /*1770*/  ISETP.NE.AND.EX P4, PT, R24, R9, PT, P4 ;  /* 0x000000091800720c */ /* 0x000fc40003f85340 */
[----:B------:R-:W-:Y:S02]  /*1780*/  @P0 SEL R12, RZ, 0xffffffff, !P3 ;  /* 0xffffffffff0c0807 */ /* 0x000fe40005800000 */
[----:B------:R-:W-:Y:S02]  /*1790*/  ISETP.NE.U32.AND P3, PT, R33, R10, PT ;  /* 0x0000000a2100720c */ /* 0x000fe40003f65070 */
[----:B------:R-:W-:Y:S02]  /*17a0*/  ISETP.GT.U32.AND P0, PT, R31, R8, PT ;  /* 0x000000081f00720c */ /* 0x000fe40003f04070 */
[----:B------:R-:W-:Y:S02]  /*17b0*/  ISETP.NE.AND.EX P3, PT, R34, R11, PT, P3 ;  /* 0x0000000b2200720c */ /* 0x000fe40003f65330 */
[----:B------:R-:W-:Y:S02]  /*17c0*/  ISETP.GT.AND.EX P0, PT, R24, R9, PT, P0 ;  /* 0x000000091800720c */ /* 0x000fe40003f04300 */
[----:B------:R-:W-:-:S02]  /*17d0*/  LOP3.LUT R12, R12, 0x1, RZ, 0xc0, !PT ;  /* 0x000000010c0c7812 */ /* 0x000fc400078ec0ff */
[----:B------:R-:W-:Y:S02]  /*17e0*/  @P4 SEL R20, RZ, 0xffffffff, !P0 ;  /* 0xffffffffff144807 */ /* 0x000fe40004000000 */
[----:B------:R-:W-:Y:S02]  /*17f0*/  ISETP.GE.U32.AND P0, PT, R23, R0, PT ;  /* 0x000000001700720c */ /* 0x000fe40003f06070 */
[----:B------:R-:W-:Y:S02]  /*1800*/  ISETP.NE.U32.AND P4, PT, R12, 0x1, PT ;  /* 0x000000010c00780c */ /* 0x000fe40003f85070 */
[----:B------:R-:W-:Y:S02]  /*1810*/  SEL R12, RZ, 0xffffffff, P2 ;  /* 0xffffffffff0c7807 */ /* 0x000fe40001000000 */
[----:B------:R-:W-:Y:S02]  /*1820*/  @P3 SEL R12, RZ, 0xffffffff, !P1 ;  /* 0xffffffffff0c3807 */ /* 0x000fe40004800000 */
[----:B------:R-:W-:-:S02]  /*1830*/  LOP3.LUT R13, R13, 0x1, RZ, 0xc0, !PT ;  /* 0x000000010d0d7812 */ /* 0x000fc400078ec0ff */
[----:B------:R-:W-:Y:S02]  /*1840*/  LOP3.LUT R20, R20, 0x1, RZ, 0xc0, !PT ;  /* 0x0000000114147812 */ /* 0x000fe400078ec0ff */
[----:B------:R-:W-:Y:S02]  /*1850*/  LOP3.LUT R12, R12, 0x1, RZ, 0xc0, !PT ;  /* 0x000000010c0c7812 */ /* 0x000fe400078ec0ff */
[----:B------:R-:W-:Y:S02]  /*1860*/  ISETP.NE.U32.AND P1, PT, R13, 0x1, PT ;  /* 0x000000010d00780c */ /* 0x000fe40003f25070 */
[----:B------:R-:W-:Y:S02]  /*1870*/  ISETP.NE.U32.AND P2, PT, R20, 0x1, PT ;  /* 0x000000011400780c */ /* 0x000fe40003f45070 */
[----:B------:R-:W-:Y:S02]  /*1880*/  ISETP.NE.U32.AND P3, PT, R12, 0x1, PT ;  /* 0x000000010c00780c */ /* 0x000fe40003f65070 */
        /* <DEDUP_REMOVED lines=12> */
[----:B------:R-:W-:-:S02]  /*1950*/  SEL R36, R36, RZ, !P4 ;  /* 0x000000ff24247207 */ /* 0x000fc40006000000 */
[----:B------:R-:W-:Y:S02]  /*1960*/  SEL R75, R75, RZ, !P1 ;  /* 0x000000ff4b4b7207 */ /* 0x000fe40004800000 */
[----:B------:R-:W-:Y:S02]  /*1970*/  SEL R28, R28, RZ, !P2 ;  /* 0x000000ff1c1c7207 */ /* 0x000fe40005000000 */
[----:B------:R-:W-:Y:S01]  /*1980*/  SEL R32, R32, RZ, !P3 ;  /* 0x000000ff20207207 */ /* 0x000fe20005800000 */
[----:B------:R-:W-:Y:S05]  /*1990*/  @!P0 BRA `(.L_x_3088) ;  /* 0xfffffbc000008947 */ /* 0x000fea000383ffff */
.L_x_3087:
[----:B------:R-:W-:Y:S05]  /*19a0*/  BSYNC B0 ;  /* 0x0000000000007941 */ /* 0x000fea0003800000 */
.L_x_3086:
        /* <DEDUP_REMOVED lines=8> */
.L_x_3090:
[----:B------:R-:W-:Y:S05]  /*1a30*/  BSYNC B0 ;  /* 0x0000000000007941 */ /* 0x000fea0003800000 */
.L_x_3089:
        /* <DEDUP_REMOVED lines=26> */
.L_x_3092:
[----:B------:R-:W-:Y:S05]  /*1be0*/  BSYNC B0 ;  /* 0x0000000000007941 */ /* 0x000fea0003800000 */
.L_x_3091:
[CC--:B------:R-:W-:Y:S01]  /*1bf0*/  ISETP.NE.U32.AND P2, PT, R37.reuse, R25.reuse, PT ;  /* 0x000000192500720c */ /* 0x0c0fe20003f45070 */
[----:B------:R-:W-:Y:S01]  /*1c00*/  CS2R R10, SRZ ;  /* 0x00000000000a7805 */ /* 0x000fe2000001ff00 */
[----:B------:R-:W-:Y:S01]  /*1c10*/  ISETP.GT.U32.AND P0, PT, R37, R25, PT ;  /* 0x000000192500720c */ /* 0x000fe20003f04070 */
[----:B------:R-:W-:Y:S01]  /*1c20*/  IMAD.MOV.U32 R84, RZ, RZ, RZ ;  /* 0x000000ffff547224 */ /* 0x000fe200078e00ff */
[----:B------:R-:W-:Y:S01]  /*1c30*/  ISETP.NE.AND.EX P2, PT, R39, R27, PT, P2 ;  /* 0x0000001b2700720c */ /* 0x000fe20003f45320 */
[----:B------:R-:W-:Y:S01]  /*1c40*/  IMAD.MOV.U32 R83, RZ, RZ, RZ ;  /* 0x000000ffff537224 */ /* 0x000fe200078e00ff */
[----:B------:R-:W-:Y:S01]  /*1c50*/  ISETP.GE.U32.AND P1, PT, R35, R29, PT ;  /* 0x0000001d2300720c */ /* 0x000fe20003f26070 */
[----:B------:R-:W-:Y:S01]  /*1c60*/  CS2R R8, SRZ ;  /* 0x0000000000087805 */ /* 0x000fe2000001ff00 */
[----:B------:R-:W-:Y:S01]  /*1c70*/  ISETP.GT.AND.EX P0, PT, R39, R27, PT, P0 ;  /* 0x0000001b2700720c */ /* 0x000fe20003f04300 */
[----:B------:R-:W-:Y:S01]  /*1c80*/  CS2R R6, SRZ ;  /* 0x0000000000067805 */ /* 0x000fe2000001ff00 */
[----:B------:R-:W-:Y:S01]  /*1c90*/  ISETP.GE.AND.EX P1, PT, R36, R75, PT, P1 ;  /* 0x0000004b2400720c */ /* 0x000fe20003f26310 */
[----:B------:R-:W-:Y:S01]  /*1ca0*/  IMAD.MOV.U32 R3, RZ, RZ, RZ ;  /* 0x000000ffff037224 */ /* 0x000fe200078e00ff */
[----:B------:R-:W-:Y:S01]  /*1cb0*/  SEL R0, RZ, 0xffffffff, !P0 ;  /* 0xffffffffff007807 */ /* 0x000fe20004000000 */
[----:B------:R-:W-:-:S02]  /*1cc0*/  IMAD.MOV.U32 R90, RZ, RZ, RZ ;  /* 0x000000ffff5a7224 */ /* 0x000fc400078e00ff */
[----:B------:R-:W-:Y:S02]  /*1cd0*/  IMAD.MOV.U32 R89, RZ, RZ, RZ ;  /* 0x000000ffff597224 */ /* 0x000fe400078e00ff */
        /* <DEDUP_REMOVED lines=30> */
[----:B------:R-:W-:Y:S01]  /*1ec0*/  ISETP.NE.U32.AND P0, PT, R0, 0x1, PT ;  /* 0x000000010000780c */ /* 0x000fe20003f05070 */
[----:B------:R-:W-:-:S03]  /*1ed0*/  IMAD.MOV.U32 R0, RZ, RZ, RZ ;  /* 0x000000ffff007224 */ /* 0x000fc600078e00ff */
[----:B------:R-:W-:Y:S02]  /*1ee0*/  SEL R76, R76, R30, !P0 ;  /* 0x0000001e4c4c7207 */ /* 0x000fe40004000000 */
[----:B------:R-:W-:Y:S02]  /*1ef0*/  SEL R75, R75, R32, !P0 ;  /* 0x000000204b4b7207 */ /* 0x000fe40004000000 */
[----:B------:R-:W-:Y:S02]  /*1f00*/  SEL R12, R12, R33, !P0 ;  /* 0x000000210c0c7207 */ /* 0x000fe40004000000 */
[----:B------:R-:W-:Y:S01]  /*1f10*/  SEL R13, R13, R34, !P0 ;  /* 0x000000220d0d7207 */ /* 0x000fe20004000000 */
[----:B------:R-:W-:Y:S05]  /*1f20*/  BRA `(.L_x_3078) ;  /* 0x000101d000007947 */ /* 0x000fea0003800000 */
.L_x_3079:
        /* <DEDUP_REMOVED lines=9> */
[----:B------:R-:W-:Y:S02]  /*1fc0*/  IMAD.MOV.U32 R92, RZ, RZ, c[0x0][0x16c] ;  /* 0x00005b00ff5c7624 */ /* 0x000fe400078e00ff */
[----:B------:R-:W-:Y:S02]  /*1fd0*/  IMAD.MOV.U32 R90, RZ, RZ, c[0x0][0x170] ;  /* 0x00005c00ff5a7624 */ /* 0x000fe400078e00ff */
[----:B------:R-:W-:Y:S02]  /*1fe0*/  IMAD.MOV.U32 R89, RZ, RZ, c[0x0][0x174] ;  /* 0x00005d00ff597624 */ /* 0x000fe400078e00ff */
[----:B------:R-:W-:Y:S01]  /*1ff0*/  IMAD R0, R101, 0x3, R100 ;  /* 0x0000000365007824 */ /* 0x000fe200078e0264 */
        /* <DEDUP_REMOVED lines=126> */
.L_x_3102:
[----:B------:R-:W-:Y:S01]  /*27e0*/  CS2R R22, SRZ ;  /* 0x0000000000167805 */ /* 0x000fe2000001ff00 */
        /* <DEDUP_REMOVED lines=212> */
.L_x_3097:
[----:B------:R-:W-:-:S04]  /*3530*/  LOP3.LUT R21, R23, 0xffffffe0, RZ, 0xc0, !PT ;  /* 0xffffffe017157812 */ /* 0x000fc800078ec0ff */
[----:B------:R-:W-:-:S05]  /*3540*/  IADD3 R20, P0, R104, R21, RZ ;  /* 0x0000001568147210 */ /* 0x000fca0007f1e0ff */
[----:B------:R-:W-:-:S05]  /*3550*/  IMAD.X R21, RZ, RZ, R105, P0 ;  /* 0x000000ffff157224 */ /* 0x000fca00000e0669 */
[----:B------:R0:W5:Y:S04]  /*3560*/  LDG.E.128 R40, [R20.64] ;  /* 0x0000002414287981 */ /* 0x000168000c1e1d00 */
[----:B------:R0:W5:Y:S01]  /*3570*/  LDG.E.128 R36, [R20.64+0x10] ;  /* 0x0000102414247981 */ /* 0x000162000c1e1d00 */
[----:B------:R-:W-:Y:S05]  /*3580*/  @!P5 BRA `(.L_x_3098) ;  /* 0x00000de00000d947 */ /* 0x000fea0003800000 */
[----:B0-----:R-:W-:Y:S01]  /*3590*/  IADD3 R21, R100, c[0x0][0x184], RZ ;  /* 0x0000610064157a10 */ /* 0x001fe20007ffe0ff */
        /* <DEDUP_REMOVED lines=221> */
.L_x_3098:
[----:B0-----:R-:W-:-:S04]  /*4370*/  LOP3.LUT R21, R22, 0xffffffe0, RZ, 0xc0, !PT ;  /* 0xffffffe016157812 */ /* 0x001fc800078ec0ff */
[----:B------:R-:W-:-:S05]  /*4380*/  IADD3 R20, P0, R104, R21, RZ ;  /* 0x0000001568147210 */ /* 0x000fca0007f1e0ff */
[----:B------:R-:W-:-:S05]  /*4390*/  IMAD.X R21, RZ, RZ, R105, P0 ;  /* 0x000000ffff157224 */ /* 0x000fca00000e0669 */
[----:B------:R0:W5:Y:S04]  /*43a0*/  LDG.E.128 R32, [R20.64] ;  /* 0x0000002414207981 */ /* 0x000168000c1e1d00 */
[----:B------:R0:W5:Y:S01]  /*43b0*/  LDG.E.128 R28, [R20.64+0x10] ;  /* 0x00001024141c7981 */ /* 0x000162000c1e1d00 */
[----:B------:R-:W-:Y:S02]  /*43c0*/  IMAD.MOV.U32 R47, RZ, RZ, RZ ;  /* 0x000000ffff2f7224 */ /* 0x000fe400078e00ff */
[----:B------:R-:W-:Y:S01]  /*43d0*/  IMAD.MOV.U32 R23, RZ, RZ, RZ ;  /* 0x000000ffff177224 */ /* 0x000fe200078e00ff */
[----:B------:R-:W-:Y:S05]  /*43e0*/  @!P5 BRA `(.L_x_3099) ;  /* 0x00000d400000d947 */ /* 0x000fea0003800000 */
[----:B0-----:R-:W-:Y:S02]  /*43f0*/  IMAD.MOV.U32 R21, RZ, RZ, c[0x0][0x184] ;  /* 0x00006100ff157624 */ /* 0x001fe400078e00ff */
[----:B------:R-:W-:-:S02]  /*4400*/  IMAD.MOV.U32 R20, RZ, RZ, RZ ;  /* 0x000000ffff147224 */ /* 0x000fc400078e00ff */
        /* <DEDUP_REMOVED lines=210> */
.L_x_3099:
[----:B------:R-:W-:-:S04]  /*5130*/  LOP3.LUT R23, R23, 0xffffffe0, RZ, 0xc0, !PT ;  /* 0xffffffe017177812 */ /* 0x000fc800078ec0ff */
[----:B------:R-:W-:-:S05]  /*5140*/  IADD3 R44, P0, R104, R23, RZ ;  /* 0x00000017682c7210 */ /* 0x000fca0007f1e0ff */
[----:B------:R-:W-:-:S05]  /*5150*/  IMAD.X R45, RZ, RZ, R105, P0 ;  /* 0x000000ffff2d7224 */ /* 0x000fca00000e0669 */
[----:B------:R1:W5:Y:S04]  /*5160*/  LDG.E.128 R24, [R44.64] ;  /* 0x000000242c187981 */ /* 0x000368000c1e1d00 */
[----:B0-----:R1:W5:Y:S01]  /*5170*/  LDG.E.128 R20, [R44.64+0x10] ;  /* 0x000010242c147981 */ /* 0x001362000c1e1d00 */
[----:B------:R-:W-:Y:S05]  /*5180*/  @!P5 BRA `(.L_x_3100) ;  /* 0x00000d500000d947 */ /* 0x000fea0003800000 */
[----:B-1----:R-:W-:Y:S02]  /*5190*/  IMAD.MOV.U32 R45, RZ, RZ, c[0x0][0x184] ;  /* 0x00006100ff2d7624 */ /* 0x002fe400078e00ff */
        /* <DEDUP_REMOVED lines=212> */
.L_x_3100:
[----:B------:R-:W-:-:S04]  /*5ee0*/  LOP3.LUT R47, R47, 0xffffffe0, RZ, 0xc0, !PT ;  /* 0xffffffe02f2f7812 */ /* 0x000fc800078ec0ff */
[----:B------:R-:W-:-:S05]  /*5ef0*/  IADD3 R72, P0, R104, R47, RZ ;  /* 0x0000002f68487210 */ /* 0x000fca0007f1e0ff */
[----:B------:R-:W-:-:S05]  /*5f00*/  IMAD.X R73, RZ, RZ, R105, P0 ;  /* 0x000000ffff497224 */ /* 0x000fca00000e0669 */
[----:B------:R0:W2:Y:S04]  /*5f10*/  LDG.E.128 R48, [R72.64] ;  /* 0x0000002448307981 */ /* 0x0000a8000c1e1d00 */
[----:B-1----:R0:W3:Y:S01]  /*5f20*/  LDG.E.128 R44, [R72.64+0x10] ;  /* 0x00001024482c7981 */ /* 0x0020e2000c1e1d00 */
[CC--:B-----5:R-:W-:Y:S02]  /*5f30*/  ISETP.NE.U32.AND P1, PT, R3.reuse, R40.reuse, PT ;  /* 0x000000280300720c */ /* 0x0e0fe40003f25070 */
[----:B------:R-:W-:Y:S02]  /*5f40*/  ISETP.GT.U32.AND P0, PT, R3, R40, PT ;  /* 0x000000280300720c */ /* 0x000fe40003f04070 */
[----:B------:R-:W-:Y:S02]  /*5f50*/  ISETP.NE.AND.EX P1, PT, R0, R41, PT, P1 ;  /* 0x000000290000720c */ /* 0x000fe40003f25310 */
[----:B------:R-:W-:-:S02]  /*5f60*/  ISETP.GE.U32.AND P2, PT, R5, R100, PT ;  /* 0x000000640500720c */ /* 0x000fc40003f46070 */
[----:B------:R-:W-:Y:S02]  /*5f70*/  ISETP.GT.AND.EX P0, PT, R0, R41, PT, P0 ;  /* 0x000000290000720c */ /* 0x000fe40003f04300 */
[----:B------:R-:W-:Y:S02]  /*5f80*/  ISETP.GE.AND.EX P2, PT, R4, RZ, PT, P2 ;  /* 0x000000ff0400720c */ /* 0x000fe40003f46320 */
[----:B------:R-:W-:Y:S02]  /*5f90*/  SEL R106, RZ, 0xffffffff, !P0 ;  /* 0xffffffffff6a7807 */ /* 0x000fe40004000000 */
[----:B------:R-:W-:Y:S02]  /*5fa0*/  ISETP.GT.U32.AND P3, PT, R7, R42, PT ;  /* 0x0000002a0700720c */ /* 0x000fe40003f64070 */
[----:B------:R-:W-:Y:S02]  /*5fb0*/  ISETP.NE.U32.AND P0, PT, R11, R36, PT ;  /* 0x000000240b00720c */ /* 0x000fe40003f05070 */
[----:B------:R-:W-:-:S02]  /*5fc0*/  @!P1 SEL R106, RZ, 0xffffffff, P2 ;  /* 0xffffffffff6a9807 */ /* 0x000fc40001000000 */
[----:B------:R-:W-:Y:S02]  /*5fd0*/  ISETP.NE.U32.AND P1, PT, R7, R42, PT ;  /* 0x0000002a0700720c */ /* 0x000fe40003f25070 */
[CC--:B------:R-:W-:Y:S02]  /*5fe0*/  ISETP.GT.AND.EX P3, PT, R6.reuse, R43.reuse, PT, P3 ;  /* 0x0000002b0600720c */ /* 0x0c0fe40003f64330 */
[----:B------:R-:W-:Y:S02]  /*5ff0*/  ISETP.NE.AND.EX P1, PT, R6, R43, PT, P1 ;  /* 0x0000002b0600720c */ /* 0x000fe40003f25310 */
[----:B------:R-:W-:Y:S02]  /*6000*/  ISETP.NE.AND.EX P0, PT, R10, R37, PT, P0 ;  /* 0x000000250a00720c */ /* 0x000fe40003f05300 */
[----:B------:R-:W-:Y:S02]  /*6010*/  ISETP.GT.U32.AND P2, PT, R11, R36, PT ;  /* 0x000000240b00720c */ /* 0x000fe40003f44070 */
[----:B------:R-:W-:-:S02]  /*6020*/  SEL R111, RZ, 0xffffffff, !P3 ;  /* 0xffffffffff6f7807 */ /* 0x000fc40005800000 */
[-C--:B------:R-:W-:Y:S02]  /*6030*/  ISETP.GE.U32.AND P4, PT, R9, R100.reuse, PT ;  /* 0x000000640900720c */ /* 0x080fe40003f86070 */
[----:B------:R-:W-:Y:S02]  /*6040*/  ISETP.GT.AND.EX P2, PT, R10, R37, PT, P2 ;  /* 0x000000250a00720c */ /* 0x000fe40003f44320 */
[----:B------:R-:W-:Y:S02]  /*6050*/  ISETP.GE.U32.AND P3, PT, R13, R100, PT ;  /* 0x000000640d00720c */ /* 0x000fe40003f66070 */
[----:B------:R-:W-:Y:S02]  /*6060*/  ISETP.GE.AND.EX P4, PT, R8, RZ, PT, P4 ;  /* 0x000000ff0800720c */ /* 0x000fe40003f86340 */
[----:B------:R-:W-:Y:S02]  /*6070*/  SEL R113, RZ, 0xffffffff, !P2 ;  /* 0xffffffffff717807 */ /* 0x000fe40005000000 */
[----:B------:R-:W-:-:S02]  /*6080*/  ISETP.GE.AND.EX P3, PT, R12, RZ, PT, P3 ;  /* 0x000000ff0c00720c */ /* 0x000fc40003f66330 */
[CC--:B------:R-:W-:Y:S02]  /*6090*/  ISETP.NE.U32.AND P2, PT, R15.reuse, R38.reuse, PT ;  /* 0x000000260f00720c */ /* 0x0c0fe40003f45070 */
[----:B------:R-:W-:Y:S02]  /*60a0*/  @!P1 SEL R111, RZ, 0xffffffff, P4 ;  /* 0xffffffffff6f9807 */ /* 0x000fe40002000000 */
[----:B------:R-:W-:Y:S02]  /*60b0*/  @!P0 SEL R113, RZ, 0xffffffff, P3 ;  /* 0xffffffffff718807 */ /* 0x000fe40001800000 */
[----:B------:R-:W-:Y:S02]  /*60c0*/  ISETP.GT.U32.AND P4, PT, R15, R38, PT ;  /* 0x000000260f00720c */ /* 0x000fe40003f84070 */
[----:B------:R-:W-:Y:S02]  /*60d0*/  ISETP.NE.U32.AND P1, PT, R53, R32, PT ;  /* 0x000000203500720c */ /* 0x000fe40003f25070 */
[----:B------:R-:W-:-:S02]  /*60e0*/  ISETP.NE.AND.EX P2, PT, R14, R39, PT, P2 ;  /* 0x000000270e00720c */ /* 0x000fc40003f45320 */
[----:B------:R-:W-:Y:S02]  /*60f0*/  ISETP.GT.U32.AND P0, PT, R53, R32, PT ;  /* 0x000000203500720c */ /* 0x000fe40003f04070 */
[----:B------:R-:W-:Y:S02]  /*6100*/  ISETP.GT.AND.EX P4, PT, R14, R39, PT, P4 ;  /* 0x000000270e00720c */ /* 0x000fe40003f84340 */
[CC--:B------:R-:W-:Y:S02]  /*6110*/  ISETP.NE.AND.EX P1, PT, R18.reuse, R33.reuse, PT, P1 ;  /* 0x000000211200720c */ /* 0x0c0fe40003f25310 */
[----:B------:R-:W-:Y:S02]  /*6120*/  ISETP.GT.AND.EX P0, PT, R18, R33, PT, P0 ;  /* 0x000000211200720c */ /* 0x000fe40003f04300 */
[----:B0-----:R-:W-:Y:S02]  /*6130*/  IADD3 R73, R100, c[0x0][0x184], RZ ;  /* 0x0000610064497a10 */ /* 0x001fe40007ffe0ff */
[----:B------:R-:W-:-:S02]  /*6140*/  ISETP.GE.U32.AND P3, PT, R19, R100, PT ;  /* 0x000000641300720c */ /* 0x000fc40003f66070 */
[----:B------:R-:W-:Y:S02]  /*6150*/  SEL R116, RZ, 0xffffffff, !P4 ;  /* 0xffffffffff747807 */ /* 0x000fe40006000000 */
[----:B------:R-:W-:Y:S02]  /*6160*/  SEL R118, RZ, 0xffffffff, !P0 ;  /* 0xffffffffff767807 */ /* 0x000fe40004000000 */
[----:B------:R-:W-:Y:S02]  /*6170*/  ISETP.GE.U32.AND P4, PT, R52, R73, PT ;  /* 0x000000493400720c */ /* 0x000fe40003f86070 */
[----:B------:R-:W-:Y:S02]  /*6180*/  ISETP.GE.AND.EX P3, PT, R16, RZ, PT, P3 ;  /* 0x000000ff1000720c */ /* 0x000fe40003f66330 */
[----:B------:R-:W-:Y:S02]  /*6190*/  ISETP.NE.U32.AND P0, PT, R57, R34, PT ;  /* 0x000000223900720c */ /* 0x000fe40003f05070 */
[----:B------:R-:W-:-:S02]  /*61a0*/  ISETP.GE.AND.EX P4, PT, R55, RZ, PT, P4 ;  /* 0x000000ff3700720c */ /* 0x000fc40003f86340 */
[----:B------:R-:W-:Y:S02]  /*61b0*/  @!P2 SEL R116, RZ, 0xffffffff, P3 ;  /* 0xffffffffff74a807 */ /* 0x000fe40001800000 */
[----:B------:R-:W-:Y:S02]  /*61c0*/  ISETP.NE.AND.EX P0, PT, R54, R35, PT, P0 ;  /* 0x000000233600720c */ /* 0x000fe40003f05300 */
[----:B------:R-:W-:Y:S02]  /*61d0*/  ISETP.GT.U32.AND P2, PT, R57, R34, PT ;  /* 0x000000223900720c */ /* 0x000fe40003f44070 */
[CC--:B------:R-:W-:Y:S02]  /*61e0*/  ISETP.NE.U32.AND P3, PT, R61.reuse, R28.reuse, PT ;  /* 0x0000001c3d00720c */ /* 0x0c0fe40003f65070 */
[----:B------:R-:W-:Y:S02]  /*61f0*/  @!P1 SEL R118, RZ, 0xffffffff, P4 ;  /* 0xffffffffff769807 */ /* 0x000fe40002000000 */
[----:B------:R-:W-:-:S02]  /*6200*/  ISETP.GT.U32.AND P4, PT, R61, R28, PT ;  /* 0x0000001c3d00720c */ /* 0x000fc40003f84070 */
[----:B------:R-:W-:Y:S02]  /*6210*/  ISETP.GT.AND.EX P2, PT, R54, R35, PT, P2 ;  /* 0x000000233600720c */ /* 0x000fe40003f44320 */
[----:B------:R-:W-:Y:S02]  /*6220*/  ISETP.NE.AND.EX P3, PT, R58, R29, PT, P3 ;  /* 0x0000001d3a00720c */ /* 0x000fe40003f65330 */
[----:B------:R-:W-:Y:S02]  /*6230*/  ISETP.GE.U32.AND P1, PT, R56, R73, PT ;  /* 0x000000493800720c */ /* 0x000fe40003f26070 */
[----:B------:R-:W-:Y:S02]  /*6240*/  ISETP.GT.AND.EX P4, PT, R58, R29, PT, P4 ;  /* 0x0000001d3a00720c */ /* 0x000fe40003f84340 */
[----:B------:R-:W-:Y:S02]  /*6250*/  SEL R119, RZ, 0xffffffff, !P2 ;  /* 0xffffffffff777807 */ /* 0x000fe40005000000 */
[----:B------:R-:W-:-:S02]  /*6260*/  ISETP.GE.AND.EX P1, PT, R59, RZ, PT, P1 ;  /* 0x000000ff3b00720c */ /* 0x000fc40003f26310 */
[----:B------:R-:W-:Y:S02]  /*6270*/  ISETP.GE.U32.AND P2, PT, R60, R73, PT ;  /* 0x000000493c00720c */ /* 0x000fe40003f46070 */
[----:B------:R-:W-:Y:S02]  /*6280*/  SEL R110, RZ, 0xffffffff, !P4 ;  /* 0xffffffffff6e7807 */ /* 0x000fe40006000000 */
[----:B------:R-:W-:Y:S02]  /*6290*/  @!P0 SEL R119, RZ, 0xffffffff, P1 ;  /* 0xffffffffff778807 */ /* 0x000fe40000800000 */
[-C--:B------:R-:W-:Y:S02]  /*62a0*/  ISETP.NE.U32.AND P4, PT, R65, R30.reuse, PT ;  /* 0x0000001e4100720c */ /* 0x080fe40003f85070 */
[----:B------:R-:W-:Y:S02]  /*62b0*/  ISETP.GE.AND.EX P2, PT, R63, RZ, PT, P2 ;  /* 0x000000ff3f00720c */ /* 0x000fe40003f46320 */
[----:B------:R-:W-:-:S02]  /*62c0*/  ISETP.GT.U32.AND P1, PT, R65, R30, PT ;  /* 0x0000001e4100720c */ /* 0x000fc40003f24070 */
[CC--:B------:R-:W-:Y:S02]  /*62d0*/  ISETP.NE.U32.AND P0, PT, R69.reuse, R24.reuse, PT ;  /* 0x000000184500720c */ /* 0x0c0fe40003f05070 */
[CC--:B------:R-:W-:Y:S02]  /*62e0*/  ISETP.NE.AND.EX P4, PT, R62.reuse, R31.reuse, PT, P4 ;  /* 0x0000001f3e00720c */ /* 0x0c0fe40003f85340 */
[----:B------:R-:W-:Y:S02]  /*62f0*/  @!P3 SEL R110, RZ, 0xffffffff, P2 ;  /* 0xffffffffff6eb807 */ /* 0x000fe40001000000 */
[----:B------:R-:W-:Y:S02]  /*6300*/  ISETP.GT.AND.EX P1, PT, R62, R31, PT, P1 ;  /* 0x0000001f3e00720c */ /* 0x000fe40003f24310 */
[----:B------:R-:W-:Y:S02]  /*6310*/  ISETP.NE.AND.EX P0, PT, R66, R25, PT, P0 ;  /* 0x000000194200720c */ /* 0x000fe40003f05300 */
[----:B------:R-:W-:-:S02]  /*6320*/  ISETP.GT.U32.AND P2, PT, R69, R24, PT ;  /* 0x000000184500720c */ /* 0x000fc40003f44070 */
[----:B------:R-:W-:Y:S02]  /*6330*/  IADD3 R107, R73, c[0x0][0x184], RZ ;  /* 0x00006100496b7a10 */ /* 0x000fe40007ffe0ff */
[----:B------:R-:W-:Y:S02]  /*6340*/  SEL R109, RZ, 0xffffffff, !P1 ;  /* 0xffffffffff6d7807 */ /* 0x000fe40004800000 */
[----:B------:R-:W-:Y:S02]  /*6350*/  ISETP.GE.U32.AND P3, PT, R64, R73, PT ;  /* 0x000000494000720c */ /* 0x000fe40003f66070 */
[----:B------:R-:W-:Y:S02]  /*6360*/  ISETP.GT.AND.EX P2, PT, R66, R25, PT, P2 ;  /* 0x000000194200720c */ /* 0x000fe40003f44320 */
[----:B------:R-:W-:Y:S02]  /*6370*/  ISETP.GE.U32.AND P1, PT, R70, R107, PT ;  /* 0x0000006b4600720c */ /* 0x000fe40003f26070 */
[----:B------:R-:W-:-:S02]  /*6380*/  ISETP.GE.AND.EX P3, PT, R67, RZ, PT, P3 ;  /* 0x000000ff4300720c */ /* 0x000fc40003f66330 */
[----:B------:R-:W-:Y:S02]  /*6390*/  SEL R72, RZ, 0xffffffff, !P2 ;  /* 0xffffffffff487807 */ /* 0x000fe40005000000 */
[----:B------:R-:W-:Y:S02]  /*63a0*/  ISETP.GE.AND.EX P1, PT, R68, RZ, PT, P1 ;  /* 0x000000ff4400720c */ /* 0x000fe40003f26310 */
[----:B------:R-:W-:Y:S02]  /*63b0*/  ISETP.NE.U32.AND P2, PT, R71, R26, PT ;  /* 0x0000001a4700720c */ /* 0x000fe40003f45070 */
[----:B------:R-:W-:Y:S02]  /*63c0*/  @!P4 SEL R109, RZ, 0xffffffff, P3 ;  /* 0xffffffffff6dc807 */ /* 0x000fe40001800000 */
[----:B------:R-:W-:Y:S02]  /*63d0*/  @!P0 SEL R72, RZ, 0xffffffff, P1 ;  /* 0xffffffffff488807 */ /* 0x000fe40000800000 */
[----:B------:R-:W-:-:S02]  /*63e0*/  ISETP.NE.U32.AND P3, PT, R77, R20, PT ;  /* 0x000000144d00720c */ /* 0x000fc40003f65070 */
[----:B------:R-:W-:Y:S02]  /*63f0*/  ISETP.GT.U32.AND P0, PT, R77, R20, PT ;  /* 0x000000144d00720c */ /* 0x000fe40003f04070 */
[----:B------:R-:W-:Y:S02]  /*6400*/  ISETP.NE.AND.EX P2, PT, R74, R27, PT, P2 ;  /* 0x0000001b4a00720c */ /* 0x000fe40003f45320 */
[----:B------:R-:W-:Y:S02]  /*6410*/  ISETP.GT.U32.AND P4, PT, R71, R26, PT ;  /* 0x0000001a4700720c */ /* 0x000fe40003f84070 */
[----:B------:R-:W-:Y:S02]  /*6420*/  LOP3.LUT R106, R106, 0x1, RZ, 0xc0, !PT ;  /* 0x000000016a6a7812 */ /* 0x000fe400078ec0ff */
[CC--:B------:R-:W-:Y:S02]  /*6430*/  ISETP.NE.AND.EX P3, PT, R78.reuse, R21.reuse, PT, P3 ;  /* 0x000000154e00720c */ /* 0x0c0fe40003f65330 */
[----:B------:R-:W-:-:S02]  /*6440*/  ISETP.GT.AND.EX P1, PT, R78, R21, PT, P0 ;  /* 0x000000154e00720c */ /* 0x000fc40003f24300 */
[----:B------:R-:W-:Y:S02]  /*6450*/  ISETP.GT.AND.EX P4, PT, R74, R27, PT, P4 ;  /* 0x0000001b4a00720c */ /* 0x000fe40003f84340 */
[-C--:B------:R-:W-:Y:S02]  /*6460*/  ISETP.GE.U32.AND P0, PT, R76, R107.reuse, PT ;  /* 0x0000006b4c00720c */ /* 0x080fe40003f06070 */
[----:B------:R-:W-:Y:S02]  /*6470*/  ISETP.NE.U32.AND P6, PT, R106, 0x1, PT ;  /* 0x000000016a00780c */ /* 0x000fe40003fc5070 */
[----:B------:R-:W-:Y:S02]  /*6480*/  SEL R106, RZ, 0xffffffff, !P1 ;  /* 0xffffffffff6a7807 */ /* 0x000fe40004800000 */
[----:B------:R-:W-:Y:S02]  /*6490*/  SEL R108, RZ, 0xffffffff, !P4 ;  /* 0xffffffffff6c7807 */ /* 0x000fe40006000000 */
[----:B------:R-:W-:-:S02]  /*64a0*/  ISETP.GE.U32.AND P1, PT, R80, R107, PT ;  /* 0x0000006b5000720c */ /* 0x000fc40003f26070 */
[----:B------:R-:W-:Y:S02]  /*64b0*/  ISETP.GE.AND.EX P0, PT, R75, RZ, PT, P0 ;  /* 0x000000ff4b00720c */ /* 0x000fe40003f06300 */
[-C--:B------:R-:W-:Y:S02]  /*64c0*/  ISETP.NE.U32.AND P4, PT, R81, R22.reuse, PT ;  /* 0x000000165100720c */ /* 0x080fe40003f85070 */
[----:B------:R-:W-:Y:S02]  /*64d0*/  ISETP.GE.AND.EX P1, PT, R79, RZ, PT, P1 ;  /* 0x000000ff4f00720c */ /* 0x000fe40003f26310 */
[----:B------:R-:W-:Y:S02]  /*64e0*/  @!P2 SEL R108, RZ, 0xffffffff, P0 ;  /* 0xffffffffff6ca807 */ /* 0x000fe40000000000 */
[----:B------:R-:W-:Y:S02]  /*64f0*/  ISETP.NE.AND.EX P4, PT, R82, R23, PT, P4 ;  /* 0x000000175200720c */ /* 0x000fe40003f85340 */
[----:B------:R-:W-:-:S02]  /*6500*/  ISETP.GT.U32.AND P0, PT, R81, R22, PT ;  /* 0x000000165100720c */ /* 0x000fc40003f04070 */
[----:B------:R-:W-:Y:S02]  /*6510*/  LOP3.LUT R111, R111, 0x1, RZ, 0xc0, !PT ;  /* 0x000000016f6f7812 */ /* 0x000fe400078ec0ff */
[----:B------:R-:W-:Y:S02]  /*6520*/  @!P3 SEL R106, RZ, 0xffffffff, P1 ;  /* 0xffffffffff6ab807 */ /* 0x000fe40000800000 */
[----:B------:R-:W-:Y:S02]  /*6530*/  ISETP.GT.AND.EX P3, PT, R82, R23, PT, P0 ;  /* 0x000000175200720c */ /* 0x000fe40003f64300 */
[----:B------:R-:W-:Y:S02]  /*6540*/  ISETP.NE.U32.AND P2, PT, R111, 0x1, PT ;  /* 0x000000016f00780c */ /* 0x000fe40003f45070 */
[----:B------:R-:W-:Y:S02]  /*6550*/  ISETP.GE.U32.AND P1, PT, R84, R107, PT ;  /* 0x0000006b5400720c */ /* 0x000fe40003f26070 */
[----:B------:R-:W-:-:S02]  /*6560*/  IADD3 R111, R107, c[0x0][0x184], RZ ;  /* 0x000061006b6f7a10 */ /* 0x000fc40007ffe0ff */
[----:B------:R-:W-:Y:S02]  /*6570*/  ISETP.GE.AND.EX P1, PT, R83, RZ, PT, P1 ;  /* 0x000000ff5300720c */ /* 0x000fe40003f26310 */
[----:B------:R-:W-:Y:S02]  /*6580*/  SEL R112, RZ, 0xffffffff, !P3 ;  /* 0xffffffffff707807 */ /* 0x000fe40005800000 */
[----:B------:R-:W-:Y:S02]  /*6590*/  ISETP.GE.U32.AND P3, PT, R88, R111, PT ;  /* 0x0000006f5800720c */ /* 0x000fe40003f66070 */
[----:B------:R-:W-:Y:S02]  /*65a0*/  @!P4 SEL R112, RZ, 0xffffffff, P1 ;  /* 0xffffffffff70c807 */ /* 0x000fe40000800000 */
[----:B------:R-:W-:Y:S02]  /*65b0*/  ISETP.GE.AND.EX P4, PT, R87, RZ, PT, P3 ;  /* 0x000000ff5700720c */ /* 0x000fe40003f86330 */
[----:B------:R-:W-:-:S02]  /*65c0*/  LOP3.LUT R113, R113, 0x1, RZ, 0xc0, !PT ;  /* 0x0000000171717812 */ /* 0x000fc400078ec0ff */
[----:B------:R-:W-:Y:S02]  /*65d0*/  SEL R115, RZ, 0xffffffff, P4 ;  /* 0xffffffffff737807 */ /* 0x000fe40002000000 */
[----:B------:R-:W-:Y:S02]  /*65e0*/  ISETP.NE.U32.AND P3, PT, R113, 0x1, PT ;  /* 0x000000017100780c */ /* 0x000fe40003f65070 */
[----:B------:R-:W-:Y:S02]  /*65f0*/  LOP3.LUT R117, R116, 0x1, RZ, 0xc0, !PT ;  /* 0x0000000174757812 */ /* 0x000fe400078ec0ff */
[----:B------:R-:W-:Y:S02]  /*6600*/  LOP3.LUT R118, R118, 0x1, RZ, 0xc0, !PT ;  /* 0x0000000176767812 */ /* 0x000fe400078ec0ff */
[----:B------:R-:W-:Y:S02]  /*6610*/  LOP3.LUT R119, R119, 0x1, RZ, 0xc0, !PT ;  /* 0x0000000177777812 */ /* 0x000fe400078ec0ff */
        /* <DEDUP_REMOVED lines=8> */
[-C--:B------:R-:W-:Y:S02]  /*66a0*/  SEL R9, R9, R100.reuse, !P2 ;  /* 0x0000006409097207 */ /* 0x080fe40005000000 */
[----:B------:R-:W-:Y:S02]  /*66b0*/  SEL R8, R8, RZ, !P2 ;  /* 0x000000ff08087207 */ /* 0x000fe40005000000 */
[----:B------:R-:W-:Y:S02]  /*66c0*/  ISETP.NE.U32.AND P6, PT, R110, 0x1, PT ;  /* 0x000000016e00780c */ /* 0x000fe40003fc5070 */
[----:B------:R-:W-:Y:S02]  /*66d0*/  ISETP.NE.U32.AND P2, PT, R109, 0x1, PT ;  /* 0x000000016d00780c */ /* 0x000fe40003f45070 */
[----:B------:R-:W-:-:S02]  /*66e0*/  SEL R13, R13, R100, !P3 ;  /* 0x000000640d0d7207 */ /* 0x000fc40005800000 */
[-C--:B------:R-:W-:Y:S02]  /*66f0*/  SEL R60, R60, R73.reuse, !P6 ;  /* 0x000000493c3c7207 */ /* 0x080fe40007000000 */
[----:B------:R-:W-:Y:S02]  /*6700*/  SEL R64, R64, R73, !P2 ;  /* 0x0000004940407207 */ /* 0x000fe40005000000 */
[----:B------:R-:W-:Y:S02]  /*6710*/  LOP3.LUT R72, R72, 0x1, RZ, 0xc0, !PT ;  /* 0x0000000148487812 */ /* 0x000fe400078ec0ff */
[----:B------:R-:W-:Y:S02]  /*6720*/  SEL R11, R11, R36, !P3 ;  /* 0x000000240b0b7207 */ /* 0x000fe40005800000 */
[----:B------:R-:W-:Y:S02]  /*6730*/  SEL R10, R10, R37, !P3 ;  /* 0x000000250a0a7207 */ /* 0x000fe40005800000 */
[----:B------:R-:W-:-:S02]  /*6740*/  SEL R12, R12, RZ, !P3 ;  /* 0x000000ff0c0c7207 */ /* 0x000fc40005800000 */
[----:B------:R-:W-:Y:S02]  /*6750*/  ISETP.NE.U32.AND P3, PT, R72, 0x1, PT ;  /* 0x000000014800780c */ /* 0x000fe40003f65070 */
[----:B------:R-:W-:Y:S02]  /*6760*/  SEL R61, R61, R28, !P6 ;  /* 0x0000001c3d3d7207 */ /* 0x000fe40007000000 */
[----:B------:R-:W-:Y:S02]  /*6770*/  SEL R58, R58, R29, !P6 ;  /* 0x0000001d3a3a7207 */ /* 0x000fe40007000000 */
[----:B------:R-:W-:Y:S02]  /*6780*/  SEL R63, R63, RZ, !P6 ;  /* 0x000000ff3f3f7207 */ /* 0x000fe40007000000 */
        /* <DEDUP_REMOVED lines=13> */
[----:B------:R-:W-:-:S02]  /*6860*/  ISETP.GT.AND.EX P1, PT, R86, R49, PT, P1 ;  /* 0x000000315600720c */ /* 0x000fc40003f24310 */
[----:B------:R-:W-:-:S09]  /*6870*/  ISETP.NE.U32.AND P4, PT, R93, R50, PT ;  /* 0x000000325d00720c */ /* 0x000fd20003f85070 */
[----:B------:R-:W-:Y:S02]  /*6880*/  @P0 SEL R115, RZ, 0xffffffff, !P1 ;  /* 0xffffffffff730807 */ /* 0x000fe40004800000 */
[----:B------:R-:W-:Y:S02]  /*6890*/  ISETP.GE.U32.AND P1, PT, R96, R111, PT ;  /* 0x0000006f6000720c */ /* 0x000fe40003f26070 */
[----:B------:R-:W-:Y:S02]  /*68a0*/  ISETP.NE.AND.EX P0, PT, R94, R51, PT, P4 ;  /* 0x000000335e00720c */ /* 0x000fe40003f05340 */
[----:B------:R-:W-:Y:S02]  /*68b0*/  ISETP.GE.AND.EX P4, PT, R95, RZ, PT, P1 ;  /* 0x000000ff5f00720c */ /* 0x000fe40003f86310 */
[----:B------:R-:W-:Y:S02]  /*68c0*/  ISETP.GT.U32.AND P1, PT, R93, R50, PT ;  /* 0x000000325d00720c */ /* 0x000fe40003f24070 */
[----:B------:R-:W-:-:S02]  /*68d0*/  SEL R114, RZ, 0xffffffff, P4 ;  /* 0xffffffffff727807 */ /* 0x000fc40002000000 */
[----:B------:R-:W-:Y:S02]  /*68e0*/  ISETP.GT.AND.EX P1, PT, R94, R51, PT, P1 ;  /* 0x000000335e00720c */ /* 0x000fe40003f24310 */
[----:B---3--:R-:W-:Y:S02]  /*68f0*/  ISETP.NE.U32.AND P4, PT, R97, R44, PT ;  /* 0x0000002c6100720c */ /* 0x008fe40003f85070 */
[----:B------:R-:W-:Y:S02]  /*6900*/  LOP3.LUT R115, R115, 0x1, RZ, 0xc0, !PT ;  /* 0x0000000173737812 */ /* 0x000fe400078ec0ff */
[----:B------:R-:W-:Y:S02]  /*6910*/  @P0 SEL R114, RZ, 0xffffffff, !P1 ;  /* 0xffffffffff720807 */ /* 0x000fe40004800000 */
[----:B------:R-:W-:Y:S02]  /*6920*/  ISETP.GE.U32.AND P0, PT, R101, R111, PT ;  /* 0x0000006f6500720c */ /* 0x000fe40003f06070 */
[----:B------:R-:W-:-:S02]  /*6930*/  ISETP.NE.AND.EX P4, PT, R98, R45, PT, P4 ;  /* 0x0000002d6200720c */ /* 0x000fc40003f85340 */
[----:B------:R-:W-:Y:S02]  /*6940*/  ISETP.GE.AND.EX P0, PT, R99, RZ, PT, P0 ;  /* 0x000000ff6300720c */ /* 0x000fe40003f06300 */
[----:B------:R-:W-:Y:S02]  /*6950*/  ISETP.GT.U32.AND P1, PT, R97, R44, PT ;  /* 0x0000002c6100720c */ /* 0x000fe40003f24070 */
[----:B------:R-:W-:Y:S02]  /*6960*/  SEL R113, RZ, 0xffffffff, P0 ;  /* 0xffffffffff717807 */ /* 0x000fe40000000000 */
[----:B------:R-:W-:Y:S02]  /*6970*/  ISETP.NE.U32.AND P0, PT, R91, R46, PT ;  /* 0x0000002e5b00720c */ /* 0x000fe40003f05070 */
[----:B------:R-:W-:Y:S02]  /*6980*/  ISETP.GT.AND.EX P1, PT, R98, R45, PT, P1 ;  /* 0x0000002d6200720c */ /* 0x000fe40003f24310 */
[----:B------:R-:W-:-:S02]  /*6990*/  ISETP.NE.AND.EX P0, PT, R92, R47, PT, P0 ;  /* 0x0000002f5c00720c */ /* 0x000fc40003f05300 */
[----:B------:R-:W-:Y:S02]  /*69a0*/  @P4 SEL R113, RZ, 0xffffffff, !P1 ;  /* 0xffffffffff714807 */ /* 0x000fe40004800000 */
[----:B------:R-:W-:Y:S02]  /*69b0*/  ISETP.GE.U32.AND P4, PT, R90, R111, PT ;  /* 0x0000006f5a00720c */ /* 0x000fe40003f86070 */
[----:B------:R-:W-:Y:S02]  /*69c0*/  ISETP.GT.U32.AND P1, PT, R91, R46, PT ;  /* 0x0000002e5b00720c */ /* 0x000fe40003f24070 */
[----:B------:R-:W-:Y:S02]  /*69d0*/  ISETP.GE.AND.EX P4, PT, R89, RZ, PT, P4 ;  /* 0x000000ff5900720c */ /* 0x000fe40003f86340 */
[----:B------:R-:W-:Y:S02]  /*69e0*/  ISETP.GT.AND.EX P1, PT, R92, R47, PT, P1 ;  /* 0x0000002f5c00720c */ /* 0x000fe40003f24310 */
[----:B------:R-:W-:-:S02]  /*69f0*/  SEL R116, RZ, 0xffffffff, P4 ;  /* 0xffffffffff747807 */ /* 0x000fc40002000000 */
[----:B------:R-:W-:Y:S02]  /*6a00*/  ISETP.NE.U32.AND P4, PT, R117, 0x1, PT ;  /* 0x000000017500780c */ /* 0x000fe40003f85070 */
[----:B------:R-:W-:Y:S02]  /*6a10*/  @P0 SEL R116, RZ, 0xffffffff, !P1 ;  /* 0xffffffffff740807 */ /* 0x000fe40004800000 */
[----:B------:R-:W-:Y:S02]  /*6a20*/  ISETP.NE.U32.AND P1, PT, R118, 0x1, PT ;  /* 0x000000017600780c */ /* 0x000fe40003f25070 */
[----:B------:R-:W-:Y:S02]  /*6a30*/  ISETP.NE.U32.AND P0, PT, R119, 0x1, PT ;  /* 0x000000017700780c */ /* 0x000fe40003f05070 */
[----:B------:R-:W-:Y:S02]  /*6a40*/  SEL R19, R19, R100, !P4 ;  /* 0x0000006413137207 */ /* 0x000fe40006000000 */
[----:B------:R-:W-:-:S02]  /*6a50*/  SEL R52, R52, R73, !P1 ;  /* 0x0000004934347207 */ /* 0x000fc40004800000 */
[----:B------:R-:W-:Y:S01]  /*6a60*/  SEL R56, R56, R73, !P0 ;  /* 0x0000004938387207 */ /* 0x000fe20004000000 */
[----:B------:R-:W-:Y:S01]  /*6a70*/  IMAD.MOV.U32 R73, RZ, RZ, c[0x0][0x184] ;  /* 0x00006100ff497624 */ /* 0x000fe200078e00ff */
[----:B------:R-:W-:Y:S02]  /*6a80*/  IADD3 R100, R111, c[0x0][0x184], RZ ;  /* 0x000061006f647a10 */ /* 0x000fe40007ffe0ff */
[----:B------:R-:W-:Y:S02]  /*6a90*/  SEL R15, R15, R38, !P4 ;  /* 0x000000260f0f7207 */ /* 0x000fe40006000000 */
[----:B------:R-:W-:Y:S01]  /*6aa0*/  SEL R14, R14, R39, !P4 ;  /* 0x000000270e0e7207 */ /* 0x000fe20006000000 */
[----:B------:R-:W-:Y:S01]  /*6ab0*/  IMAD R72, R73, 0x3, R100 ;  /* 0x0000000349487824 */ /* 0x000fe200078e0264 */
[----:B------:R-:W-:Y:S02]  /*6ac0*/  SEL R16, R16, RZ, !P4 ;  /* 0x000000ff10107207 */ /* 0x000fe40006000000 */
[----:B------:R-:W-:-:S02]  /*6ad0*/  SEL R53, R53, R32, !P1 ;  /* 0x0000002035357207 */ /* 0x000fc40004800000 */
[----:B------:R-:W-:Y:S02]  /*6ae0*/  ISETP.GE.U32.AND P6, PT, R72, c[0x0][0x17c], PT ;  /* 0x00005f0048007a0c */ /* 0x000fe40003fc6070 */
[----:B------:R-:W-:Y:S02]  /*6af0*/  SEL R18, R18, R33, !P1 ;  /* 0x0000002112127207 */ /* 0x000fe40004800000 */
[----:B------:R-:W-:Y:S02]  /*6b00*/  SEL R55, R55, RZ, !P1 ;  /* 0x000000ff37377207 */ /* 0x000fe40004800000 */
[----:B------:R-:W-:Y:S02]  /*6b10*/  ISETP.NE.U32.AND P4, PT, R108, 0x1, PT ;  /* 0x000000016c00780c */ /* 0x000fe40003f85070 */
[----:B------:R-:W-:Y:S02]  /*6b20*/  ISETP.NE.U32.AND P1, PT, R106, 0x1, PT ;  /* 0x000000016a00780c */ /* 0x000fe40003f25070 */
[----:B------:R-:W-:-:S02]  /*6b30*/  LOP3.LUT R114, R114, 0x1, RZ, 0xc0, !PT ;  /* 0x0000000172727812 */ /* 0x000fc400078ec0ff */
[----:B------:R-:W-:Y:S02]  /*6b40*/  LOP3.LUT R113, R113, 0x1, RZ, 0xc0, !PT ;  /* 0x0000000171717812 */ /* 0x000fe400078ec0ff */
[----:B------:R-:W-:Y:S02]  /*6b50*/  LOP3.LUT R116, R116, 0x1, RZ, 0xc0, !PT ;  /* 0x0000000174747812 */ /* 0x000fe400078ec0ff */
[----:B------:R-:W-:Y:S02]  /*6b60*/  SEL R57, R57, R34, !P0 ;  /* 0x0000002239397207 */ /* 0x000fe40004000000 */
[----:B------:R-:W-:Y:S02]  /*6b70*/  SEL R54, R54, R35, !P0 ;  /* 0x0000002336367207 */ /* 0x000fe40004000000 */
[----:B------:R-:W-:Y:S02]  /*6b80*/  SEL R59, R59, RZ, !P0 ;  /* 0x000000ff3b3b7207 */ /* 0x000fe40004000000 */
[----:B------:R-:W-:-:S02]  /*6b90*/  SEL R76, R76, R107, !P4 ;  /* 0x0000006b4c4c7207 */ /* 0x000fc40006000000 */
[----:B------:R-:W-:Y:S02]  /*6ba0*/  SEL R80, R80, R107, !P1 ;  /* 0x0000006b50507207 */ /* 0x000fe40004800000 */
[----:B------:R-:W-:Y:S02]  /*6bb0*/  SEL R71, R71, R26, !P4 ;  /* 0x0000001a47477207 */ /* 0x000fe40006000000 */
[----:B------:R-:W-:Y:S02]  /*6bc0*/  SEL R74, R74, R27, !P4 ;  /* 0x0000001b4a4a7207 */ /* 0x000fe40006000000 */
[----:B------:R-:W-:Y:S02]  /*6bd0*/  SEL R75, R75, RZ, !P4 ;  /* 0x000000ff4b4b7207 */ /* 0x000fe40006000000 */
[----:B------:R-:W-:Y:S02]  /*6be0*/  SEL R77, R77, R20, !P1 ;  /* 0x000000144d4d7207 */ /* 0x000fe40004800000 */
[----:B------:R-:W-:-:S02]  /*6bf0*/  SEL R78, R78, R21, !P1 ;  /* 0x000000154e4e7207 */ /* 0x000fc40004800000 */
[----:B------:R-:W-:Y:S02]  /*6c00*/  SEL R79, R79, RZ, !P1 ;  /* 0x000000ff4f4f7207 */ /* 0x000fe40004800000 */
[----:B------:R-:W-:Y:S02]  /*6c10*/  ISETP.NE.U32.AND P0, PT, R112, 0x1, PT ;  /* 0x000000017000780c */ /* 0x000fe40003f05070 */
[----:B------:R-:W-:Y:S02]  /*6c20*/  ISETP.NE.U32.AND P2, PT, R115, 0x1, PT ;  /* 0x000000017300780c */ /* 0x000fe40003f45070 */
[----:B------:R-:W-:Y:S02]  /*6c30*/  ISETP.NE.U32.AND P3, PT, R114, 0x1, PT ;  /* 0x000000017200780c */ /* 0x000fe40003f65070 */
[----:B------:R-:W-:Y:S02]  /*6c40*/  ISETP.NE.U32.AND P4, PT, R113, 0x1, PT ;  /* 0x000000017100780c */ /* 0x000fe40003f85070 */
[----:B------:R-:W-:-:S02]  /*6c50*/  ISETP.NE.U32.AND P1, PT, R116, 0x1, PT ;  /* 0x000000017400780c */ /* 0x000fc40003f25070 */
[----:B------:R-:W-:Y:S02]  /*6c60*/  SEL R84, R84, R107, !P0 ;  /* 0x0000006b54547207 */ /* 0x000fe40004000000 */
[-C--:B------:R-:W-:Y:S02]  /*6c70*/  SEL R88, R88, R111.reuse, !P2 ;  /* 0x0000006f58587207 */ /* 0x080fe40005000000 */
[-C--:B------:R-:W-:Y:S02]  /*6c80*/  SEL R96, R96, R111.reuse, !P3 ;  /* 0x0000006f60607207 */ /* 0x080fe40005800000 */
[-C--:B------:R-:W-:Y:S02]  /*6c90*/  SEL R101, R101, R111.reuse, !P4 ;  /* 0x0000006f65657207 */ /* 0x080fe40006000000 */
[----:B------:R-:W-:Y:S02]  /*6ca0*/  SEL R90, R90, R111, !P1 ;  /* 0x0000006f5a5a7207 */ /* 0x000fe40004800000 */
        /* <DEDUP_REMOVED lines=14> */
[----:B------:R-:W-:Y:S01]  /*6d90*/  SEL R89, R89, RZ, !P1 ;  /* 0x000000ff59597207 */ /* 0x000fe20004800000 */
[----:B------:R-:W-:Y:S01]  /*6da0*/  @P6 CALL.REL.NOINC `(.L_x_3101) ;  /* 0x0000001000006944 */ /* 0x000fe20003c00000 */
[----:B------:R-:W-:Y:S05]  /*6db0*/  BRA `(.L_x_3102) ;  /* 0xffffba2000007947 */ /* 0x000fea000383ffff */
.L_x_3101:
[----:B------:R-:W-:Y:S05]  /*6dc0*/  BSYNC B1 ;  /* 0x0000000000017941 */ /* 0x000fea0003800000 */
.L_x_3096:
[----:B------:R-:W-:Y:S05]  /*6dd0*/  BSYNC B0 ;  /* 0x0000000000007941 */ /* 0x000fea0003800000 */
.L_x_3095:
        /* <DEDUP_REMOVED lines=205> */
.L_x_3105:
        /* <DEDUP_REMOVED lines=208> */
.L_x_3106:
        /* <DEDUP_REMOVED lines=208> */
.L_x_3107:
        /* <DEDUP_REMOVED lines=208> */
.L_x_3108:
[----:B------:R-:W-:-:S04]  /*a1b0*/  LOP3.LUT R49, R49, 0xffffffe0, RZ, 0xc0, !PT ;  /* 0xffffffe031317812 */ /* 0x000fc800078ec0ff */
[----:B------:R-:W-:-:S05]  /*a1c0*/  IADD3 R72, P1, R104, R49, RZ ;  /* 0x0000003168487210 */ /* 0x000fca0007f3e0ff */
[----:B------:R-:W-:-:S05]  /*a1d0*/  IMAD.X R73, RZ, RZ, R105, P1 ;  /* 0x000000ffff497224 */ /* 0x000fca00008e0669 */
[----:B------:R0:W5:Y:S04]  /*a1e0*/  LDG.E.128 R48, [R72.64] ;  /* 0x0000002448307981 */ /* 0x000168000c1e1d00 */
[----:B------:R0:W5:Y:S02]  /*a1f0*/  LDG.E.128 R44, [R72.64+0x10] ;  /* 0x00001024482c7981 */ /* 0x000164000c1e1d00 */
.L_x_3104:
[----:B0-----:R-:W-:Y:S05]  /*a200*/  BSYNC B0 ;  /* 0x0000000000007941 */ /* 0x001fea0003800000 */
.L_x_3103:
[----:B------:R-:W-:Y:S01]  /*a210*/  BSSY B0, `(.L_x_3109) ;  /* 0x00000eb000007945 */ /* 0x000fe20003800000 */
[----:B------:R-:W-:Y:S05]  /*a220*/  @P0 BRA `(.L_x_3110) ;  /* 0x00000e9000000947 */ /* 0x000fea0003800000 */
[----:B-----5:R-:W-:Y:S02]  /*a230*/  ISETP.NE.U32.AND P1, PT, R3, R40, PT ;  /* 0x000000280300720c */ /* 0x020fe40003f25070 */
[----:B------:R-:W-:Y:S02]  /*a240*/  ISETP.NE.U32.AND P4, PT, R7, R42, PT ;  /* 0x0000002a0700720c */ /* 0x000fe40003f85070 */
[----:B------:R-:W-:Y:S02]  /*a250*/  ISETP.NE.AND.EX P1, PT, R0, R41, PT, P1 ;  /* 0x000000290000720c */ /* 0x000fe40003f25310 */
[----:B------:R-:W-:-:S02]  /*a260*/  ISETP.GT.U32.AND P2, PT, R3, R40, PT ;  /* 0x000000280300720c */ /* 0x000fc40003f44070 */
[----:B------:R-:W-:Y:S02]  /*a270*/  ISETP.GE.U32.AND P6, PT, R5, R100, PT ;  /* 0x000000640500720c */ /* 0x000fe40003fc6070 */
[----:B------:R-:W-:Y:S02]  /*a280*/  ISETP.NE.AND.EX P4, PT, R6, R43, PT, P4 ;  /* 0x0000002b0600720c */ /* 0x000fe40003f85340 */
[----:B------:R-:W-:Y:S02]  /*a290*/  ISETP.GT.AND.EX P2, PT, R0, R41, PT, P2 ;  /* 0x000000290000720c */ /* 0x000fe40003f44320 */
[----:B------:R-:W-:Y:S02]  /*a2a0*/  ISETP.GE.AND.EX P6, PT, R4, RZ, PT, P6 ;  /* 0x000000ff0400720c */ /* 0x000fe40003fc6360 */
[----:B------:R-:W-:Y:S02]  /*a2b0*/  ISETP.GT.U32.AND P5, PT, R7, R42, PT ;  /* 0x0000002a0700720c */ /* 0x000fe40003fa4070 */
[----:B------:R-:W-:-:S02]  /*a2c0*/  ISETP.GE.U32.AND P0, PT, R9, R100, PT ;  /* 0x000000640900720c */ /* 0x000fc40003f06070 */
[----:B------:R-:W-:Y:S02]  /*a2d0*/  SEL R72, RZ, 0xffffffff, !P2 ;  /* 0xffffffffff487807 */ /* 0x000fe40005000000 */
[----:B------:R-:W-:Y:S02]  /*a2e0*/  @!P1 SEL R72, RZ, 0xffffffff, P6 ;  /* 0xffffffffff489807 */ /* 0x000fe40003000000 */
[----:B------:R-:W-:Y:S02]  /*a2f0*/  ISETP.GT.AND.EX P5, PT, R6, R43, PT, P5 ;  /* 0x0000002b0600720c */ /* 0x000fe40003fa4350 */
[CC--:B------:R-:W-:Y:S02]  /*a300*/  ISETP.GT.U32.AND P3, PT, R11.reuse, R36.reuse, PT ;  /* 0x000000240b00720c */ /* 0x0c0fe40003f64070 */
[----:B------:R-:W-:Y:S02]  /*a310*/  ISETP.NE.U32.AND P2, PT, R11, R36, PT ;  /* 0x000000240b00720c */ /* 0x000fe40003f45070 */
[----:B------:R-:W-:-:S02]  /*a320*/  ISETP.NE.U32.AND P6, PT, R15, R38, PT ;  /* 0x000000260f00720c */ /* 0x000fc40003fc5070 */
[----:B------:R-:W-:Y:S02]  /*a330*/  ISETP.GE.AND.EX P0, PT, R8, RZ, PT, P0 ;  /* 0x000000ff0800720c */ /* 0x000fe40003f06300 */
[----:B------:R-:W-:Y:S02]  /*a340*/  LOP3.LUT R72, R72, 0x1, RZ, 0xc0, !PT ;  /* 0x0000000148487812 */ /* 0x000fe400078ec0ff */
[----:B------:R-:W-:Y:S02]  /*a350*/  SEL R73, RZ, 0xffffffff, !P5 ;  /* 0xffffffffff497807 */ /* 0x000fe40006800000 */
[CC--:B------:R-:W-:Y:S02]  /*a360*/  ISETP.GT.AND.EX P3, PT, R10.reuse, R37.reuse, PT, P3 ;  /* 0x000000250a00720c */ /* 0x0c0fe40003f64330 */
[----:B------:R-:W-:Y:S02]  /*a370*/  ISETP.NE.AND.EX P2, PT, R10, R37, PT, P2 ;  /* 0x000000250a00720c */ /* 0x000fe40003f45320 */
[----:B------:R-:W-:-:S02]  /*a380*/  ISETP.NE.AND.EX P6, PT, R14, R39, PT, P6 ;  /* 0x000000270e00720c */ /* 0x000fc40003fc5360 */
[----:B------:R-:W-:Y:S02]  /*a390*/  @!P4 SEL R73, RZ, 0xffffffff, P0 ;  /* 0xffffffffff49c807 */ /* 0x000fe40000000000 */
[----:B------:R-:W-:Y:S02]  /*a3a0*/  ISETP.NE.U32.AND P0, PT, R72, 0x1, PT ;  /* 0x000000014800780c */ /* 0x000fe40003f05070 */
[----:B------:R-:W-:Y:S02]  /*a3b0*/  ISETP.GT.U32.AND P1, PT, R15, R38, PT ;  /* 0x000000260f00720c */ /* 0x000fe40003f24070 */
[----:B------:R-:W-:Y:S02]  /*a3c0*/  SEL R104, RZ, 0xffffffff, !P3 ;  /* 0xffffffffff687807 */ /* 0x000fe40005800000 */
[-C--:B------:R-:W-:Y:S02]  /*a3d0*/  ISETP.GE.U32.AND P5, PT, R13, R100.reuse, PT ;  /* 0x000000640d00720c */ /* 0x080fe40003fa6070 */
[----:B------:R-:W-:-:S02]  /*a3e0*/  ISETP.GE.U32.AND P3, PT, R19, R100, PT ;  /* 0x000000641300720c */ /* 0x000fc40003f66070 */
[----:B------:R-:W-:Y:S02]  /*a3f0*/  SEL R0, R0, R41, !P0 ;  /* 0x0000002900007207 */ /* 0x000fe40004000000 */
[----:B------:R-:W-:Y:S02]  /*a400*/  IADD3 R41, R100, c[0x0][0x184], RZ ;  /* 0x0000610064297a10 */ /* 0x000fe40007ffe0ff */
[----:B------:R-:W-:Y:S02]  /*a410*/  ISETP.GT.AND.EX P1, PT, R14, R39, PT, P1 ;  /* 0x000000270e00720c */ /* 0x000fe40003f24310 */
        /* <DEDUP_REMOVED lines=19> */
[-C--:B------:R-:W-:Y:S02]  /*a550*/  SEL R5, R5, R100.reuse, !P0 ;  /* 0x0000006405057207 */ /* 0x080fe40004000000 */
[----:B------:R-:W-:-:S02]  /*a560*/  SEL R9, R9, R100, !P1 ;  /* 0x0000006409097207 */ /* 0x000fc40004800000 */
[-C--:B------:R-:W-:Y:S02]  /*a570*/  SEL R13, R13, R100.reuse, !P2 ;  /* 0x000000640d0d7207 */ /* 0x080fe40005000000 */
[----:B------:R-:W-:Y:S02]  /*a580*/  SEL R19, R19, R100, !P3 ;  /* 0x0000006413137207 */ /* 0x000fe40005800000 */
[----:B------:R-:W-:Y:S02]  /*a590*/  SEL R4, R4, RZ, !P0 ;  /* 0x000000ff04047207 */ /* 0x000fe40004000000 */
[----:B------:R-:W-:Y:S02]  /*a5a0*/  SEL R8, R8, RZ, !P1 ;  /* 0x000000ff08087207 */ /* 0x000fe40004800000 */
[----:B------:R-:W-:Y:S02]  /*a5b0*/  SEL R12, R12, RZ, !P2 ;  /* 0x000000ff0c0c7207 */ /* 0x000fe40005000000 */
[----:B------:R-:W-:Y:S01]  /*a5c0*/  SEL R16, R16, RZ, !P3 ;  /* 0x000000ff10107207 */ /* 0x000fe20005800000 */
[----:B------:R-:W-:Y:S05]  /*a5d0*/  @P4 BRA `(.L_x_3110) ;  /* 0x00000ae000004947 */ /* 0x000fea0003800000 */
[----:B------:R-:W-:Y:S02]  /*a5e0*/  ISETP.NE.U32.AND P1, PT, R53, R32, PT ;  /* 0x000000203500720c */ /* 0x000fe40003f25070 */
[----:B------:R-:W-:-:S02]  /*a5f0*/  ISETP.NE.U32.AND P4, PT, R57, R34, PT ;  /* 0x000000223900720c */ /* 0x000fc40003f85070 */
[----:B------:R-:W-:Y:S02]  /*a600*/  ISETP.NE.AND.EX P1, PT, R18, R33, PT, P1 ;  /* 0x000000211200720c */ /* 0x000fe40003f25310 */
[----:B------:R-:W-:Y:S02]  /*a610*/  ISETP.GT.U32.AND P2, PT, R53, R32, PT ;  /* 0x000000203500720c */ /* 0x000fe40003f44070 */
[----:B------:R-:W-:Y:S02]  /*a620*/  ISETP.GE.U32.AND P6, PT, R52, R41, PT ;  /* 0x000000293400720c */ /* 0x000fe40003fc6070 */
[----:B------:R-:W-:Y:S02]  /*a630*/  ISETP.NE.AND.EX P4, PT, R54, R35, PT, P4 ;  /* 0x000000233600720c */ /* 0x000fe40003f85340 */
[----:B------:R-:W-:Y:S02]  /*a640*/  ISETP.GT.AND.EX P2, PT, R18, R33, PT, P2 ;  /* 0x000000211200720c */ /* 0x000fe40003f44320 */
[----:B------:R-:W-:-:S02]  /*a650*/  ISETP.GE.AND.EX P6, PT, R55, RZ, PT, P6 ;  /* 0x000000ff3700720c */ /* 0x000fc40003fc6360 */
[----:B------:R-:W-:Y:S02]  /*a660*/  ISETP.GT.U32.AND P5, PT, R57, R34, PT ;  /* 0x000000223900720c */ /* 0x000fe40003fa4070 */
[----:B------:R-:W-:Y:S02]  /*a670*/  ISETP.GE.U32.AND P0, PT, R56, R41, PT ;  /* 0x000000293800720c */ /* 0x000fe40003f06070 */
[----:B------:R-:W-:Y:S02]  /*a680*/  SEL R36, RZ, 0xffffffff, !P2 ;  /* 0xffffffffff247807 */ /* 0x000fe40005000000 */
[----:B------:R-:W-:Y:S02]  /*a690*/  @!P1 SEL R36, RZ, 0xffffffff, P6 ;  /* 0xffffffffff249807 */ /* 0x000fe40003000000 */
[----:B------:R-:W-:Y:S02]  /*a6a0*/  ISETP.GT.AND.EX P5, PT, R54, R35, PT, P5 ;  /* 0x000000233600720c */ /* 0x000fe40003fa4350 */
[----:B------:R-:W-:-:S02]  /*a6b0*/  ISETP.GT.U32.AND P3, PT, R61, R28, PT ;  /* 0x0000001c3d00720c */ /* 0x000fc40003f64070 */
[----:B------:R-:W-:Y:S02]  /*a6c0*/  ISETP.NE.U32.AND P2, PT, R61, R28, PT ;  /* 0x0000001c3d00720c */ /* 0x000fe40003f45070 */
[----:B------:R-:W-:Y:S02]  /*a6d0*/  ISETP.NE.U32.AND P6, PT, R65, R30, PT ;  /* 0x0000001e4100720c */ /* 0x000fe40003fc5070 */
[----:B------:R-:W-:Y:S02]  /*a6e0*/  ISETP.GE.AND.EX P0, PT, R59, RZ, PT, P0 ;  /* 0x000000ff3b00720c */ /* 0x000fe40003f06300 */
[----:B------:R-:W-:Y:S02]  /*a6f0*/  LOP3.LUT R36, R36, 0x1, RZ, 0xc0, !PT ;  /* 0x0000000124247812 */ /* 0x000fe400078ec0ff */
[----:B------:R-:W-:Y:S02]  /*a700*/  SEL R37, RZ, 0xffffffff, !P5 ;  /* 0xffffffffff257807 */ /* 0x000fe40006800000 */
[----:B------:R-:W-:-:S02]  /*a710*/  ISETP.GT.AND.EX P3, PT, R58, R29, PT, P3 ;  /* 0x0000001d3a00720c */ /* 0x000fc40003f64330 */
[----:B------:R-:W-:Y:S02]  /*a720*/  ISETP.NE.AND.EX P2, PT, R58, R29, PT, P2 ;  /* 0x0000001d3a00720c */ /* 0x000fe40003f45320 */
[----:B------:R-:W-:Y:S02]  /*a730*/  ISETP.NE.AND.EX P6, PT, R62, R31, PT, P6 ;  /* 0x0000001f3e00720c */ /* 0x000fe40003fc5360 */
[----:B------:R-:W-:Y:S02]  /*a740*/  @!P4 SEL R37, RZ, 0xffffffff, P0 ;  /* 0xffffffffff25c807 */ /* 0x000fe40000000000 */
[----:B------:R-:W-:Y:S02]  /*a750*/  ISETP.NE.U32.AND P0, PT, R36, 0x1, PT ;  /* 0x000000012400780c */ /* 0x000fe40003f05070 */
[----:B------:R-:W-:Y:S02]  /*a760*/  ISETP.GT.U32.AND P1, PT, R65, R30, PT ;  /* 0x0000001e4100720c */ /* 0x000fe40003f24070 */
[----:B------:R-:W-:-:S02]  /*a770*/  SEL R38, RZ, 0xffffffff, !P3 ;  /* 0xffffffffff267807 */ /* 0x000fc40005800000 */
[-C--:B------:R-:W-:Y:S02]  /*a780*/  ISETP.GE.U32.AND P5, PT, R60, R41.reuse, PT ;  /* 0x000000293c00720c */ /* 0x080fe40003fa6070 */
[----:B------:R-:W-:Y:S02]  /*a790*/  ISETP.GE.U32.AND P3, PT, R64, R41, PT ;  /* 0x000000294000720c */ /* 0x000fe40003f66070 */
[----:B------:R-:W-:Y:S02]  /*a7a0*/  SEL R18, R18, R33, !P0 ;  /* 0x0000002112127207 */ /* 0x000fe40004000000 */
[----:B------:R-:W-:Y:S02]  /*a7b0*/  IADD3 R33, R41, c[0x0][0x184], RZ ;  /* 0x0000610029217a10 */ /* 0x000fe40007ffe0ff */
[----:B------:R-:W-:Y:S02]  /*a7c0*/  ISETP.GT.AND.EX P1, PT, R62, R31, PT, P1 ;  /* 0x0000001f3e00720c */ /* 0x000fe40003f24310 */
[----:B------:R-:W-:-:S02]  /*a7d0*/  ISETP.GE.AND.EX P5, PT, R63, RZ, PT, P5 ;  /* 0x000000ff3f00720c */ /* 0x000fc40003fa6350 */
[----:B------:R-:W-:Y:S02]  /*a7e0*/  ISETP.GE.AND.EX P3, PT, R67, RZ, PT, P3 ;  /* 0x000000ff4300720c */ /* 0x000fe40003f66330 */
[----:B------:R-:W-:Y:S02]  /*a7f0*/  ISETP.GE.U32.AND P4, PT, R33, c[0x0][0x17c], PT ;  /* 0x00005f0021007a0c */ /* 0x000fe40003f86070 */
[----:B------:R-:W-:Y:S02]  /*a800*/  SEL R39, RZ, 0xffffffff, !P1 ;  /* 0xffffffffff277807 */ /* 0x000fe40004800000 */
[----:B------:R-:W-:Y:S02]  /*a810*/  @!P2 SEL R38, RZ, 0xffffffff, P5 ;  /* 0xffffffffff26a807 */ /* 0x000fe40002800000 */
[----:B------:R-:W-:Y:S02]  /*a820*/  @!P6 SEL R39, RZ, 0xffffffff, P3 ;  /* 0xffffffffff27e807 */ /* 0x000fe40001800000 */
        /* <DEDUP_REMOVED lines=22> */
[----:B------:R-:W-:Y:S02]  /*a990*/  ISETP.NE.U32.AND P1, PT, R69, R24, PT ;  /* 0x000000184500720c */ /* 0x000fe40003f25070 */
[----:B------:R-:W-:Y:S02]  /*a9a0*/  ISETP.NE.U32.AND P4, PT, R71, R26, PT ;  /* 0x0000001a4700720c */ /* 0x000fe40003f85070 */
[----:B------:R-:W-:Y:S02]  /*a9b0*/  ISETP.NE.AND.EX P1, PT, R66, R25, PT, P1 ;  /* 0x000000194200720c */ /* 0x000fe40003f25310 */
[----:B------:R-:W-:Y:S02]  /*a9c0*/  ISETP.GT.U32.AND P2, PT, R69, R24, PT ;  /* 0x000000184500720c */ /* 0x000fe40003f44070 */
[----:B------:R-:W-:-:S02]  /*a9d0*/  ISETP.GE.U32.AND P6, PT, R70, R33, PT ;  /* 0x000000214600720c */ /* 0x000fc40003fc6070 */
[----:B------:R-:W-:Y:S02]  /*a9e0*/  ISETP.NE.AND.EX P4, PT, R74, R27, PT, P4 ;  /* 0x0000001b4a00720c */ /* 0x000fe40003f85340 */
[----:B------:R-:W-:Y:S02]  /*a9f0*/  ISETP.GT.AND.EX P2, PT, R66, R25, PT, P2 ;  /* 0x000000194200720c */ /* 0x000fe40003f44320 */
[----:B------:R-:W-:Y:S02]  /*aa00*/  ISETP.GE.AND.EX P6, PT, R68, RZ, PT, P6 ;  /* 0x000000ff4400720c */ /* 0x000fe40003fc6360 */
[----:B------:R-:W-:Y:S02]  /*aa10*/  ISETP.GT.U32.AND P5, PT, R71, R26, PT ;  /* 0x0000001a4700720c */ /* 0x000fe40003fa4070 */
[----:B------:R-:W-:Y:S02]  /*aa20*/  ISETP.GE.U32.AND P0, PT, R76, R33, PT ;  /* 0x000000214c00720c */ /* 0x000fe40003f06070 */
[----:B------:R-:W-:-:S02]  /*aa30*/  SEL R28, RZ, 0xffffffff, !P2 ;  /* 0xffffffffff1c7807 */ /* 0x000fc40005000000 */
[----:B------:R-:W-:Y:S02]  /*aa40*/  @!P1 SEL R28, RZ, 0xffffffff, P6 ;  /* 0xffffffffff1c9807 */ /* 0x000fe40003000000 */
[----:B------:R-:W-:Y:S02]  /*aa50*/  ISETP.GT.AND.EX P5, PT, R74, R27, PT, P5 ;  /* 0x0000001b4a00720c */ /* 0x000fe40003fa4350 */
[CC--:B------:R-:W-:Y:S02]  /*aa60*/  ISETP.GT.U32.AND P3, PT, R77.reuse, R20.reuse, PT ;  /* 0x000000144d00720c */ /* 0x0c0fe40003f64070 */
[----:B------:R-:W-:Y:S02]  /*aa70*/  ISETP.NE.U32.AND P2, PT, R77, R20, PT ;  /* 0x000000144d00720c */ /* 0x000fe40003f45070 */
[----:B------:R-:W-:Y:S02]  /*aa80*/  ISETP.NE.U32.AND P6, PT, R81, R22, PT ;  /* 0x000000165100720c */ /* 0x000fe40003fc5070 */
[----:B------:R-:W-:-:S02]  /*aa90*/  ISETP.GE.AND.EX P0, PT, R75, RZ, PT, P0 ;  /* 0x000000ff4b00720c */ /* 0x000fc40003f06300 */
[----:B------:R-:W-:Y:S02]  /*aaa0*/  LOP3.LUT R28, R28, 0x1, RZ, 0xc0, !PT ;  /* 0x000000011c1c7812 */ /* 0x000fe400078ec0ff */
[----:B------:R-:W-:Y:S02]  /*aab0*/  SEL R29, RZ, 0xffffffff, !P5 ;  /* 0xffffffffff1d7807 */ /* 0x000fe40006800000 */
[CC--:B------:R-:W-:Y:S02]  /*aac0*/  ISETP.GT.AND.EX P3, PT, R78.reuse, R21.reuse, PT, P3 ;  /* 0x000000154e00720c */ /* 0x0c0fe40003f64330 */
[----:B------:R-:W-:Y:S02]  /*aad0*/  ISETP.NE.AND.EX P2, PT, R78, R21, PT, P2 ;  /* 0x000000154e00720c */ /* 0x000fe40003f45320 */
[----:B------:R-:W-:Y:S02]  /*aae0*/  ISETP.NE.AND.EX P6, PT, R82, R23, PT, P6 ;  /* 0x000000175200720c */ /* 0x000fe40003fc5360 */
[----:B------:R-:W-:-:S02]  /*aaf0*/  @!P4 SEL R29, RZ, 0xffffffff, P0 ;  /* 0xffffffffff1dc807 */ /* 0x000fc40000000000 */
[----:B------:R-:W-:Y:S02]  /*ab00*/  ISETP.NE.U32.AND P0, PT, R28, 0x1, PT ;  /* 0x000000011c00780c */ /* 0x000fe40003f05070 */
[----:B------:R-:W-:Y:S02]  /*ab10*/  ISETP.GT.U32.AND P1, PT, R81, R22, PT ;  /* 0x000000165100720c */ /* 0x000fe40003f24070 */
[----:B------:R-:W-:Y:S02]  /*ab20*/  SEL R30, RZ, 0xffffffff, !P3 ;  /* 0xffffffffff1e7807 */ /* 0x000fe40005800000 */
[-C--:B------:R-:W-:Y:S02]  /*ab30*/  ISETP.GE.U32.AND P5, PT, R80, R33.reuse, PT ;  /* 0x000000215000720c */ /* 0x080fe40003fa6070 */
[----:B------:R-:W-:Y:S02]  /*ab40*/  ISETP.GE.U32.AND P3, PT, R84, R33, PT ;  /* 0x000000215400720c */ /* 0x000fe40003f66070 */
[----:B------:R-:W-:-:S02]  /*ab50*/  SEL R66, R66, R25, !P0 ;  /* 0x0000001942427207 */ /* 0x000fc40004000000 */
[----:B------:R-:W-:Y:S02]  /*ab60*/  IADD3 R25, R33, c[0x0][0x184], RZ ;  /* 0x0000610021197a10 */ /* 0x000fe40007ffe0ff */
[----:B------:R-:W-:Y:S02]  /*ab70*/  ISETP.GT.AND.EX P1, PT, R82, R23, PT, P1 ;  /* 0x000000175200720c */ /* 0x000fe40003f24310 */
[----:B------:R-:W-:Y:S02]  /*ab80*/  ISETP.GE.AND.EX P5, PT, R79, RZ, PT, P5 ;  /* 0x000000ff4f00720c */ /* 0x000fe40003fa6350 */
[----:B------:R-:W-:Y:S02]  /*ab90*/  ISETP.GE.AND.EX P3, PT, R83, RZ, PT, P3 ;  /* 0x000000ff5300720c */ /* 0x000fe40003f66330 */
[----:B------:R-:W-:Y:S02]  /*aba0*/  ISETP.GE.U32.AND P4, PT, R25, c[0x0][0x17c], PT ;  /* 0x00005f0019007a0c */ /* 0x000fe40003f86070 */
[----:B------:R-:W-:-:S02]  /*abb0*/  SEL R31, RZ, 0xffffffff, !P1 ;  /* 0xffffffffff1f7807 */ /* 0x000fc40004800000 */
[----:B------:R-:W-:Y:S02]  /*abc0*/  @!P2 SEL R30, RZ, 0xffffffff, P5 ;  /* 0xffffffffff1ea807 */ /* 0x000fe40002800000 */
        /* <DEDUP_REMOVED lines=21> */
[----:B------:R-:W-:Y:S01]  /*ad20*/  SEL R83, R83, RZ, !P3 ;  /* 0x000000ff53537207 */ /* 0x000fe20005800000 */
[----:B------:R-:W-:Y:S05]  /*ad30*/  @P4 BRA `(.L_x_3110) ;  /* 0x0000038000004947 */ /* 0x000fea0003800000 */
[CC--:B------:R-:W-:Y:S02]  /*ad40*/  ISETP.NE.U32.AND P1, PT, R85.reuse, R48.reuse, PT ;  /* 0x000000305500720c */ /* 0x0c0fe40003f25070 */
[----:B------:R-:W-:-:S02]  /*ad50*/  ISETP.GT.U32.AND P2, PT, R85, R48, PT ;  /* 0x000000305500720c */ /* 0x000fc40003f44070 */
[----:B------:R-:W-:Y:S02]  /*ad60*/  ISETP.NE.AND.EX P1, PT, R86, R49, PT, P1 ;  /* 0x000000315600720c */ /* 0x000fe40003f25310 */
[----:B------:R-:W-:Y:S02]  /*ad70*/  ISETP.GE.U32.AND P6, PT, R88, R25, PT ;  /* 0x000000195800720c */ /* 0x000fe40003fc6070 */
[----:B------:R-:W-:Y:S02]  /*ad80*/  ISETP.GT.AND.EX P2, PT, R86, R49, PT, P2 ;  /* 0x000000315600720c */ /* 0x000fe40003f44320 */
[----:B------:R-:W-:Y:S02]  /*ad90*/  ISETP.GE.AND.EX P6, PT, R87, RZ, PT, P6 ;  /* 0x000000ff5700720c */ /* 0x000fe40003fc6360 */
[----:B------:R-:W-:Y:S02]  /*ada0*/  SEL R20, RZ, 0xffffffff, !P2 ;  /* 0xffffffffff147807 */ /* 0x000fe40005000000 */
[----:B------:R-:W-:-:S02]  /*adb0*/  ISETP.GT.U32.AND P5, PT, R93, R50, PT ;  /* 0x000000325d00720c */ /* 0x000fc40003fa4070 */
[----:B------:R-:W-:Y:S02]  /*adc0*/  ISETP.NE.U32.AND P4, PT, R93, R50, PT ;  /* 0x000000325d00720c */ /* 0x000fe40003f85070 */
[----:B------:R-:W-:Y:S02]  /*add0*/  @!P1 SEL R20, RZ, 0xffffffff, P6 ;  /* 0xffffffffff149807 */ /* 0x000fe40003000000 */
[CC--:B------:R-:W-:Y:S02]  /*ade0*/  ISETP.GT.U32.AND P3, PT, R97.reuse, R44.reuse, PT ;  /* 0x0000002c6100720c */ /* 0x0c0fe40003f64070 */
[----:B------:R-:W-:Y:S02]  /*adf0*/  ISETP.NE.U32.AND P2, PT, R97, R44, PT ;  /* 0x0000002c6100720c */ /* 0x000fe40003f45070 */
[----:B------:R-:W-:Y:S02]  /*ae00*/  ISETP.NE.U32.AND P6, PT, R91, R46, PT ;  /* 0x0000002e5b00720c */ /* 0x000fe40003fc5070 */
[----:B------:R-:W-:-:S02]  /*ae10*/  ISETP.GT.AND.EX P5, PT, R94, R51, PT, P5 ;  /* 0x000000335e00720c */ /* 0x000fc40003fa4350 */
[----:B------:R-:W-:Y:S02]  /*ae20*/  ISETP.NE.AND.EX P4, PT, R94, R51, PT, P4 ;  /* 0x000000335e00720c */ /* 0x000fe40003f85340 */
[CC--:B------:R-:W-:Y:S02]  /*ae30*/  ISETP.GT.AND.EX P3, PT, R98.reuse, R45.reuse, PT, P3 ;  /* 0x0000002d6200720c */ /* 0x0c0fe40003f64330 */
[----:B------:R-:W-:Y:S02]  /*ae40*/  ISETP.NE.AND.EX P2, PT, R98, R45, PT, P2 ;  /* 0x0000002d6200720c */ /* 0x000fe40003f45320 */
[----:B------:R-:W-:Y:S02]  /*ae50*/  ISETP.NE.AND.EX P6, PT, R92, R47, PT, P6 ;  /* 0x0000002f5c00720c */ /* 0x000fe40003fc5360 */
[----:B------:R-:W-:Y:S02]  /*ae60*/  ISETP.GT.U32.AND P1, PT, R91, R46, PT ;  /* 0x0000002e5b00720c */ /* 0x000fe40003f24070 */
[----:B------:R-:W-:-:S02]  /*ae70*/  SEL R21, RZ, 0xffffffff, !P5 ;  /* 0xffffffffff157807 */ /* 0x000fc40006800000 */
[----:B------:R-:W-:Y:S02]  /*ae80*/  SEL R22, RZ, 0xffffffff, !P3 ;  /* 0xffffffffff167807 */ /* 0x000fe40005800000 */
[-C--:B------:R-:W-:Y:S02]  /*ae90*/  ISETP.GE.U32.AND P0, PT, R96, R25.reuse, PT ;  /* 0x000000196000720c */ /* 0x080fe40003f06070 */
[-C--:B------:R-:W-:Y:S02]  /*aea0*/  ISETP.GE.U32.AND P5, PT, R101, R25.reuse, PT ;  /* 0x000000196500720c */ /* 0x080fe40003fa6070 */
[----:B------:R-:W-:Y:S02]  /*aeb0*/  ISETP.GE.U32.AND P3, PT, R90, R25, PT ;  /* 0x000000195a00720c */ /* 0x000fe40003f66070 */
[----:B------:R-:W-:Y:S02]  /*aec0*/  ISETP.GT.AND.EX P1, PT, R92, R47, PT, P1 ;  /* 0x0000002f5c00720c */ /* 0x000fe40003f24310 */
[----:B------:R-:W-:-:S02]  /*aed0*/  ISETP.GE.AND.EX P0, PT, R95, RZ, PT, P0 ;  /* 0x000000ff5f00720c */ /* 0x000fc40003f06300 */
[----:B------:R-:W-:Y:S02]  /*aee0*/  ISETP.GE.AND.EX P5, PT, R99, RZ, PT, P5 ;  /* 0x000000ff6300720c */ /* 0x000fe40003fa6350 */
[----:B------:R-:W-:Y:S02]  /*aef0*/  ISETP.GE.AND.EX P3, PT, R89, RZ, PT, P3 ;  /* 0x000000ff5900720c */ /* 0x000fe40003f66330 */
        /* <DEDUP_REMOVED lines=27> */
[----:B------:R-:W-:-:S02]  /*b0b0*/  SEL R89, R89, RZ, !P3 ;  /* 0x000000ff59597207 */ /* 0x000fc40005800000 */
.L_x_3110:
[----:B------:R-:W-:Y:S05]  /*b0c0*/  BSYNC B0 ;  /* 0x0000000000007941 */ /* 0x000fea0003800000 */
.L_x_3109:
[CC--:B------:R-:W-:Y:S02]  /*b0d0*/  ISETP.NE.U32.AND P1, PT, R3.reuse, R53.reuse, PT ;  /* 0x000000350300720c */ /* 0x0c0fe40003f25070 */
[----:B------:R-:W-:-:S02]  /*b0e0*/  ISETP.GT.U32.AND P2, PT, R3, R53, PT ;  /* 0x000000350300720c */ /* 0x000fc40003f44070 */
[CC--:B------:R-:W-:Y:S02]  /*b0f0*/  ISETP.NE.AND.EX P1, PT, R0.reuse, R18.reuse, PT, P1 ;  /* 0x000000120000720c */ /* 0x0c0fe40003f25310 */
[----:B------:R-:W-:Y:S02]  /*b100*/  ISETP.GT.AND.EX P2, PT, R0, R18, PT, P2 ;  /* 0x000000120000720c */ /* 0x000fe40003f44320 */
[----:B------:R-:W-:Y:S02]  /*b110*/  ISETP.GE.U32.AND P6, PT, R5, R52, PT ;  /* 0x000000340500720c */ /* 0x000fe40003fc6070 */
[----:B-----5:R-:W-:Y:S02]  /*b120*/  SEL R20, RZ, 0xffffffff, !P2 ;  /* 0xffffffffff147807 */ /* 0x020fe40005000000 */
[----:B------:R-:W-:Y:S02]  /*b130*/  ISETP.GT.U32.AND P5, PT, R7, R57, PT ;  /* 0x000000390700720c */ /* 0x000fe40003fa4070 */
[----:B------:R-:W-:-:S02]  /*b140*/  ISETP.NE.U32.AND P2, PT, R11, R61, PT ;  /* 0x0000003d0b00720c */ /* 0x000fc40003f45070 */
[----:B------:R-:W-:Y:S02]  /*b150*/  ISETP.NE.U32.AND P4, PT, R7, R57, PT ;  /* 0x000000390700720c */ /* 0x000fe40003f85070 */
[----:B------:R-:W-:Y:S02]  /*b160*/  ISETP.GE.AND.EX P6, PT, R4, R55, PT, P6 ;  /* 0x000000370400720c */ /* 0x000fe40003fc6360 */
[----:B------:R-:W-:Y:S02]  /*b170*/  ISETP.GT.AND.EX P5, PT, R6, R54, PT, P5 ;  /* 0x000000360600720c */ /* 0x000fe40003fa4350 */
[----:B------:R-:W-:Y:S02]  /*b180*/  ISETP.NE.AND.EX P2, PT, R10, R58, PT, P2 ;  /* 0x0000003a0a00720c */ /* 0x000fe40003f45320 */
[----:B------:R-:W-:Y:S02]  /*b190*/  ISETP.NE.AND.EX P4, PT, R6, R54, PT, P4 ;  /* 0x000000360600720c */ /* 0x000fe40003f85340 */
[----:B------:R-:W-:-:S02]  /*b1a0*/  ISETP.GT.U32.AND P3, PT, R11, R61, PT ;  /* 0x0000003d0b00720c */ /* 0x000fc40003f64070 */
[----:B------:R-:W-:Y:S02]  /*b1b0*/  @!P1 SEL R20, RZ, 0xffffffff, P6 ;  /* 0xffffffffff149807 */ /* 0x000fe40003000000 */
[----:B------:R-:W-:Y:S02]  /*b1c0*/  SEL R21, RZ, 0xffffffff, !P5 ;  /* 0xffffffffff157807 */ /* 0x000fe40006800000 */
[----:B------:R-:W-:Y:S02]  /*b1d0*/  ISETP.NE.U32.AND P6, PT, R15, R65, PT ;  /* 0x000000410f00720c */ /* 0x000fe40003fc5070 */
[----:B------:R-:W-:Y:S02]  /*b1e0*/  ISETP.GE.U32.AND P5, PT, R13, R60, PT ;  /* 0x0000003c0d00720c */ /* 0x000fe40003fa6070 */
[----:B------:R-:W-:Y:S02]  /*b1f0*/  ISETP.GE.U32.AND P0, PT, R9, R56, PT ;  /* 0x000000380900720c */ /* 0x000fe40003f06070 */
[----:B------:R-:W-:-:S02]  /*b200*/  ISETP.GT.AND.EX P3, PT, R10, R58, PT, P3 ;  /* 0x0000003a0a00720c */ /* 0x000fc40003f64330 */
[----:B------:R-:W-:Y:S02]  /*b210*/  ISETP.NE.AND.EX P6, PT, R14, R62, PT, P6 ;  /* 0x0000003e0e00720c */ /* 0x000fe40003fc5360 */
[----:B------:R-:W-:Y:S02]  /*b220*/  ISETP.GE.AND.EX P5, PT, R12, R63, PT, P5 ;  /* 0x0000003f0c00720c */ /* 0x000fe40003fa6350 */
[----:B------:R-:W-:Y:S02]  /*b230*/  SEL R22, RZ, 0xffffffff, !P3 ;  /* 0xffffffffff167807 */ /* 0x000fe40005800000 */
[----:B------:R-:W-:Y:S02]  /*b240*/  ISETP.GE.AND.EX P0, PT, R8, R59, PT, P0 ;  /* 0x0000003b0800720c */ /* 0x000fe40003f06300 */
[----:B------:R-:W-:Y:S02]  /*b250*/  ISETP.GT.U32.AND P1, PT, R15, R65, PT ;  /* 0x000000410f00720c */ /* 0x000fe40003f24070 */
[----:B------:R-:W-:-:S02]  /*b260*/  @!P2 SEL R22, RZ, 0xffffffff, P5 ;  /* 0xffffffffff16a807 */ /* 0x000fc40002800000 */
[----:B------:R-:W-:Y:S02]  /*b270*/  ISETP.GE.U32.AND P3, PT, R19, R64, PT ;  /* 0x000000401300720c */ /* 0x000fe40003f66070 */
[----:B------:R-:W-:Y:S02]  /*b280*/  @!P4 SEL R21, RZ, 0xffffffff, P0 ;  /* 0xffffffffff15c807 */ /* 0x000fe40000000000 */
[----:B------:R-:W-:Y:S02]  /*b290*/  ISETP.GT.AND.EX P1, PT, R14, R62, PT, P1 ;  /* 0x0000003e0e00720c */ /* 0x000fe40003f24310 */
[----:B------:R-:W-:Y:S02]  /*b2a0*/  LOP3.LUT R20, R20, 0x1, RZ, 0xc0, !PT ;  /* 0x0000000114147812 */ /* 0x000fe400078ec0ff */
[----:B------:R-:W-:Y:S02]  /*b2b0*/  LOP3.LUT R22, R22, 0x1, RZ, 0xc0, !PT ;  /* 0x0000000116167812 */ /* 0x000fe400078ec0ff */
[----:B------:R-:W-:-:S02]  /*b2c0*/  ISETP.GE.AND.EX P3, PT, R16, R67, PT, P3 ;  /* 0x000000431000720c */ /* 0x000fc40003f66330 */
[----:B------:R-:W-:Y:S02]  /*b2d0*/  LOP3.LUT R21, R21, 0x1, RZ, 0xc0, !PT ;  /* 0x0000000115157812 */ /* 0x000fe400078ec0ff */
[----:B------:R-:W-:Y:S02]  /*b2e0*/  SEL R23, RZ, 0xffffffff, !P1 ;  /* 0xffffffffff177807 */ /* 0x000fe40004800000 */
[----:B------:R-:W-:Y:S02]  /*b2f0*/  ISETP.NE.U32.AND P0, PT, R20, 0x1, PT ;  /* 0x000000011400780c */ /* 0x000fe40003f05070 */
[----:B------:R-:W-:Y:S02]  /*b300*/  ISETP.NE.U32.AND P2, PT, R22, 0x1, PT ;  /* 0x000000011600780c */ /* 0x000fe40003f45070 */
[----:B------:R-:W-:Y:S02]  /*b310*/  @!P6 SEL R23, RZ, 0xffffffff, P3 ;  /* 0xffffffffff17e807 */ /* 0x000fe40001800000 */
[----:B------:R-:W-:-:S02]  /*b320*/  ISETP.NE.U32.AND P1, PT, R21, 0x1, PT ;  /* 0x000000011500780c */ /* 0x000fc40003f25070 */
[----:B------:R-:W-:Y:S02]  /*b330*/  SEL R26, R3, R53, !P0 ;  /* 0x00000035031a7207 */ /* 0x000fe40004000000 */
[----:B------:R-:W-:Y:S02]  /*b340*/  SEL R20, R11, R61, !P2 ;  /* 0x0000003d0b147207 */ /* 0x000fe40005000000 */
[----:B------:R-:W-:Y:S02]  /*b350*/  LOP3.LUT R23, R23, 0x1, RZ, 0xc0, !PT ;  /* 0x0000000117177812 */ /* 0x000fe400078ec0ff */
[----:B------:R-:W-:Y:S02]  /*b360*/  SEL R24, R7, R57, !P1 ;  /* 0x0000003907187207 */ /* 0x000fe40004800000 */
[----:B------:R-:W-:Y:S02]  /*b370*/  SEL R27, R6, R54, !P1 ;  /* 0x00000036061b7207 */ /* 0x000fe40004800000 */
[----:B------:R-:W-:-:S02]  /*b380*/  SEL R25, R9, R56, !P1 ;  /* 0x0000003809197207 */ /* 0x000fc40004800000 */
[----:B------:R-:W-:Y:S02]  /*b390*/  SEL R22, R8, R59, !P1 ;  /* 0x0000003b08167207 */ /* 0x000fe40004800000 */
[----:B------:R-:W-:Y:S02]  /*b3a0*/  SEL R21, R0, R18, !P0 ;  /* 0x0000001200157207 */ /* 0x000fe40004000000 */
[----:B------:R-:W-:Y:S02]  /*b3b0*/  SEL R11, R10, R58, !P2 ;  /* 0x0000003a0a0b7207 */ /* 0x000fe40005000000 */
[----:B------:R-:W-:Y:S02]  /*b3c0*/  ISETP.NE.U32.AND P1, PT, R26, R69, PT ;  /* 0x000000451a00720c */ /* 0x000fe40003f25070 */
[----:B------:R-:W-:Y:S02]  /*b3d0*/  ISETP.GT.U32.AND P5, PT, R20, R77, PT ;  /* 0x0000004d1400720c */ /* 0x000fe40003fa4070 */
[----:B------:R-:W-:-:S02]  /*b3e0*/  ISETP.NE.U32.AND P3, PT, R23, 0x1, PT ;  /* 0x000000011700780c */ /* 0x000fc40003f65070 */
[----:B------:R-:W-:Y:S02]  /*b3f0*/  ISETP.NE.AND.EX P1, PT, R21, R66, PT, P1 ;  /* 0x000000421500720c */ /* 0x000fe40003f25310 */
[----:B------:R-:W-:Y:S02]  /*b400*/  ISETP.GT.AND.EX P5, PT, R11, R78, PT, P5 ;  /* 0x0000004e0b00720c */ /* 0x000fe40003fa4350 */
        /* <DEDUP_REMOVED lines=8> */
[----:B------:R-:W-:Y:S02]  /*b490*/  ISETP.GT.U32.AND P0, PT, R26, R69, PT ;  /* 0x000000451a00720c */ /* 0x000fe40003f04070 */
[----:B------:R-:W-:-:S02]  /*b4a0*/  SEL R4, RZ, 0xffffffff, !P5 ;  /* 0xffffffffff047807 */ /* 0x000fc40006800000 */
[----:B------:R-:W-:Y:S02]  /*b4b0*/  ISETP.GE.U32.AND P2, PT, R29, R70, PT ;  /* 0x000000461d00720c */ /* 0x000fe40003f46070 */
[CC--:B------:R-:W-:Y:S02]  /*b4c0*/  ISETP.NE.U32.AND P3, PT, R24.reuse, R71.reuse, PT ;  /* 0x000000471800720c */ /* 0x0c0fe40003f65070 */
[----:B------:R-:W-:Y:S02]  /*b4d0*/  ISETP.GT.U32.AND P4, PT, R24, R71, PT ;  /* 0x000000471800720c */ /* 0x000fe40003f84070 */
[----:B------:R-:W-:Y:S02]  /*b4e0*/  ISETP.NE.U32.AND P5, PT, R8, R81, PT ;  /* 0x000000510800720c */ /* 0x000fe40003fa5070 */
[----:B------:R-:W-:Y:S02]  /*b4f0*/  ISETP.GT.AND.EX P0, PT, R21, R66, PT, P0 ;  /* 0x000000421500720c */ /* 0x000fe40003f04300 */
[----:B------:R-:W-:-:S02]  /*b500*/  ISETP.GT.AND.EX P4, PT, R27, R74, PT, P4 ;  /* 0x0000004a1b00720c */ /* 0x000fc40003f84340 */
[----:B------:R-:W-:Y:S02]  /*b510*/  ISETP.GE.AND.EX P2, PT, R55, R68, PT, P2 ;  /* 0x000000443700720c */ /* 0x000fe40003f46320 */
[----:B------:R-:W-:Y:S02]  /*b520*/  ISETP.NE.AND.EX P3, PT, R27, R74, PT, P3 ;  /* 0x0000004a1b00720c */ /* 0x000fe40003f65330 */
[----:B------:R-:W-:Y:S02]  /*b530*/  ISETP.NE.AND.EX P5, PT, R9, R82, PT, P5 ;  /* 0x000000520900720c */ /* 0x000fe40003fa5350 */
[----:B------:R-:W-:Y:S02]  /*b540*/  SEL R0, RZ, 0xffffffff, !P0 ;  /* 0xffffffffff007807 */ /* 0x000fe40004000000 */
[----:B------:R-:W-:Y:S02]  /*b550*/  SEL R3, RZ, 0xffffffff, !P4 ;  /* 0xffffffffff037807 */ /* 0x000fe40006000000 */
[----:B------:R-:W-:-:S02]  /*b560*/  ISETP.GT.U32.AND P6, PT, R8, R81, PT ;  /* 0x000000510800720c */ /* 0x000fc40003fc4070 */
[----:B------:R-:W-:Y:S02]  /*b570*/  @!P1 SEL R0, RZ, 0xffffffff, P2 ;  /* 0xffffffffff009807 */ /* 0x000fe40001000000 */
[----:B------:R-:W-:Y:S02]  /*b580*/  ISETP.GE.U32.AND P0, PT, R25, R76, PT ;  /* 0x0000004c1900720c */ /* 0x000fe40003f06070 */
[----:B------:R-:W-:Y:S02]  /*b590*/  ISETP.NE.U32.AND P4, PT, R20, R77, PT ;  /* 0x0000004d1400720c */ /* 0x000fe40003f85070 */
[----:B------:R-:W-:Y:S02]  /*b5a0*/  ISETP.GE.U32.AND P1, PT, R7, R84, PT ;  /* 0x000000540700720c */ /* 0x000fe40003f26070 */
[----:B------:R-:W-:Y:S02]  /*b5b0*/  ISETP.GT.AND.EX P6, PT, R9, R82, PT, P6 ;  /* 0x000000520900720c */ /* 0x000fe40003fc4360 */
[----:B------:R-:W-:-:S02]  /*b5c0*/  ISETP.NE.AND.EX P4, PT, R11, R78, PT, P4 ;  /* 0x0000004e0b00720c */ /* 0x000fc40003f85340 */
[----:B------:R-:W-:Y:S02]  /*b5d0*/  ISETP.GE.AND.EX P0, PT, R22, R75, PT, P0 ;  /* 0x0000004b1600720c */ /* 0x000fe40003f06300 */
[----:B------:R-:W-:Y:S02]  /*b5e0*/  ISETP.GE.AND.EX P1, PT, R6, R83, PT, P1 ;  /* 0x000000530600720c */ /* 0x000fe40003f26310 */
[----:B------:R-:W-:Y:S02]  /*b5f0*/  SEL R5, RZ, 0xffffffff, !P6 ;  /* 0xffffffffff057807 */ /* 0x000fe40007000000 */
[----:B------:R-:W-:Y:S02]  /*b600*/  @!P3 SEL R3, RZ, 0xffffffff, P0 ;  /* 0xffffffffff03b807 */ /* 0x000fe40000000000 */
[----:B------:R-:W-:Y:S02]  /*b610*/  @!P5 SEL R5, RZ, 0xffffffff, P1 ;  /* 0xffffffffff05d807 */ /* 0x000fe40000800000 */
[----:B------:R-:W-:-:S02]  /*b620*/  ISETP.GE.U32.AND P2, PT, R23, R80, PT ;  /* 0x000000501700720c */ /* 0x000fc40003f46070 */
[----:B------:R-:W-:Y:S02]  /*b630*/  LOP3.LUT R0, R0, 0x1, RZ, 0xc0, !PT ;  /* 0x0000000100007812 */ /* 0x000fe400078ec0ff */
[----:B------:R-:W-:Y:S02]  /*b640*/  LOP3.LUT R3, R3, 0x1, RZ, 0xc0, !PT ;  /* 0x0000000103037812 */ /* 0x000fe400078ec0ff */
[----:B------:R-:W-:Y:S02]  /*b650*/  LOP3.LUT R5, R5, 0x1, RZ, 0xc0, !PT ;  /* 0x0000000105057812 */ /* 0x000fe400078ec0ff */
[----:B------:R-:W-:Y:S02]  /*b660*/  ISETP.GE.AND.EX P2, PT, R10, R79, PT, P2 ;  /* 0x0000004f0a00720c */ /* 0x000fe40003f46320 */
[----:B------:R-:W-:Y:S02]  /*b670*/  ISETP.NE.U32.AND P0, PT, R0, 0x1, PT ;  /* 0x000000010000780c */ /* 0x000fe40003f05070 */
[----:B------:R-:W-:-:S02]  /*b680*/  ISETP.NE.U32.AND P1, PT, R3, 0x1, PT ;  /* 0x000000010300780c */ /* 0x000fc40003f25070 */
[----:B------:R-:W-:Y:S02]  /*b690*/  ISETP.NE.U32.AND P3, PT, R5, 0x1, PT ;  /* 0x000000010500780c */ /* 0x000fe40003f65070 */
[----:B------:R-:W-:Y:S02]  /*b6a0*/  @!P4 SEL R4, RZ, 0xffffffff, P2 ;  /* 0xffffffffff04c807 */ /* 0x000fe40001000000 */
[----:B------:R-:W-:Y:S02]  /*b6b0*/  SEL R18, R26, R69, !P0 ;  /* 0x000000451a127207 */ /* 0x000fe40004000000 */
[----:B------:R-:W-:Y:S02]  /*b6c0*/  SEL R16, R24, R71, !P1 ;  /* 0x0000004718107207 */ /* 0x000fe40004800000 */
[----:B------:R-:W-:Y:S02]  /*b6d0*/  SEL R8, R8, R81, !P3 ;  /* 0x0000005108087207 */ /* 0x000fe40005800000 */
[----:B------:R-:W-:-:S02]  /*b6e0*/  LOP3.LUT R4, R4, 0x1, RZ, 0xc0, !PT ;  /* 0x0000000104047812 */ /* 0x000fc400078ec0ff */
[----:B------:R-:W-:Y:S02]  /*b6f0*/  SEL R15, R27, R74, !P1 ;  /* 0x0000004a1b0f7207 */ /* 0x000fe40004800000 */
[----:B------:R-:W-:Y:S02]  /*b700*/  SEL R13, R25, R76, !P1 ;  /* 0x0000004c190d7207 */ /* 0x000fe40004800000 */
[----:B------:R-:W-:Y:S02]  /*b710*/  SEL R14, R22, R75, !P1 ;  /* 0x0000004b160e7207 */ /* 0x000fe40004800000 */
[----:B------:R-:W-:Y:S02]  /*b720*/  SEL R9, R9, R82, !P3 ;  /* 0x0000005209097207 */ /* 0x000fe40005800000 */
[----:B------:R-:W-:Y:S02]  /*b730*/  SEL R7, R7, R84, !P3 ;  /* 0x0000005407077207 */ /* 0x000fe40005800000 */
[----:B------:R-:W-:-:S02]  /*b740*/  SEL R6, R6, R83, !P3 ;  /* 0x0000005306067207 */ /* 0x000fc40005800000 */
[----:B------:R-:W-:Y:S02]  /*b750*/  SEL R21, R21, R66, !P0 ;  /* 0x0000004215157207 */ /* 0x000fe40004000000 */
[----:B------:R-:W-:Y:S02]  /*b760*/  ISETP.GT.U32.AND P1, PT, R18, R85, PT ;  /* 0x000000551200720c */ /* 0x000fe40003f24070 */
[----:B------:R-:W-:Y:S02]  /*b770*/  ISETP.GT.U32.AND P3, PT, R16, R93, PT ;  /* 0x0000005d1000720c */ /* 0x000fe40003f64070 */
[----:B------:R-:W-:Y:S02]  /*b780*/  ISETP.NE.U32.AND P4, PT, R8, R91, PT ;  /* 0x0000005b0800720c */ /* 0x000fe40003f85070 */
[----:B------:R-:W-:Y:S02]  /*b790*/  ISETP.NE.U32.AND P2, PT, R4, 0x1, PT ;  /* 0x000000010400780c */ /* 0x000fe40003f45070 */
[----:B------:R-:W-:-:S02]  /*b7a0*/  ISETP.GT.AND.EX P1, PT, R21, R86, PT, P1 ;  /* 0x000000561500720c */ /* 0x000fc40003f24310 */
[----:B------:R-:W-:Y:S02]  /*b7b0*/  ISETP.GT.AND.EX P3, PT, R15, R94, PT, P3 ;  /* 0x0000005e0f00720c */ /* 0x000fe40003f64330 */
[----:B------:R-:W-:Y:S02]  /*b7c0*/  ISETP.NE.AND.EX P4, PT, R9, R92, PT, P4 ;  /* 0x0000005c0900720c */ /* 0x000fe40003f85340 */
[----:B------:R-:W-:Y:S02]  /*b7d0*/  SEL R12, R20, R77, !P2 ;  /* 0x0000004d140c7207 */ /* 0x000fe40005000000 */
[----:B------:R-:W-:Y:S02]  /*b7e0*/  ISETP.GT.U32.AND P6, PT, R8, R91, PT ;  /* 0x0000005b0800720c */ /* 0x000fe40003fc4070 */
[----:B------:R-:W-:Y:S02]  /*b7f0*/  SEL R0, RZ, 0xffffffff, !P1 ;  /* 0xffffffffff007807 */ /* 0x000fe40004800000 */
[----:B------:R-:W-:-:S02]  /*b800*/  SEL R3, RZ, 0xffffffff, !P3 ;  /* 0xffffffffff037807 */ /* 0x000fc40005800000 */
[----:B------:R-:W-:Y:S02]  /*b810*/  SEL R11, R11, R78, !P2 ;  /* 0x0000004e0b0b7207 */ /* 0x000fe40005000000 */
[----:B------:R-:W-:Y:S02]  /*b820*/  SEL R80, R23, R80, !P2 ;  /* 0x0000005017507207 */ /* 0x000fe40005000000 */
[----:B------:R-:W-:Y:S02]  /*b830*/  SEL R10, R10, R79, !P2 ;  /* 0x0000004f0a0a7207 */ /* 0x000fe40005000000 */
[----:B------:R-:W-:Y:S02]  /*b840*/  ISETP.NE.U32.AND P1, PT, R16, R93, PT ;  /* 0x0000005d1000720c */ /* 0x000fe40003f25070 */
[----:B------:R-:W-:Y:S02]  /*b850*/  ISETP.GE.U32.AND P3, PT, R7, R90, PT ;  /* 0x0000005a0700720c */ /* 0x000fe40003f66070 */
[----:B------:R-:W-:-:S02]  /*b860*/  ISETP.NE.U32.AND P5, PT, R12, R97, PT ;  /* 0x000000610c00720c */ /* 0x000fc40003fa5070 */
[----:B------:R-:W-:Y:S02]  /*b870*/  ISETP.NE.U32.AND P2, PT, R18, R85, PT ;  /* 0x000000551200720c */ /* 0x000fe40003f45070 */
[----:B------:R-:W-:Y:S02]  /*b880*/  ISETP.GT.AND.EX P6, PT, R9, R92, PT, P6 ;  /* 0x0000005c0900720c */ /* 0x000fe40003fc4360 */
[----:B------:R-:W-:Y:S02]  /*b890*/  ISETP.GE.AND.EX P3, PT, R6, R89, PT, P3 ;  /* 0x000000590600720c */ /* 0x000fe40003f66330 */
[----:B------:R-:W-:Y:S02]  /*b8a0*/  ISETP.NE.AND.EX P1, PT, R15, R94, PT, P1 ;  /* 0x0000005e0f00720c */ /* 0x000fe40003f25310 */
[----:B------:R-:W-:Y:S02]  /*b8b0*/  ISETP.NE.AND.EX P5, PT, R11, R98, PT, P5 ;  /* 0x000000620b00720c */ /* 0x000fe40003fa5350 */
[----:B------:R-:W-:-:S02]  /*b8c0*/  ISETP.NE.AND.EX P2, PT, R21, R86, PT, P2 ;  /* 0x000000561500720c */ /* 0x000fc40003f45320 */
[----:B------:R-:W-:Y:S02]  /*b8d0*/  SEL R19, R29, R70, !P0 ;  /* 0x000000461d137207 */ /* 0x000fe40004000000 */
[----:B------:R-:W-:Y:S02]  /*b8e0*/  SEL R5, RZ, 0xffffffff, !P6 ;  /* 0xffffffffff057807 */ /* 0x000fe40007000000 */
[----:B------:R-:W-:Y:S02]  /*b8f0*/  ISETP.GT.U32.AND P6, PT, R12, R97, PT ;  /* 0x000000610c00720c */ /* 0x000fe40003fc4070 */
[----:B------:R-:W-:Y:S02]  /*b900*/  @!P4 SEL R5, RZ, 0xffffffff, P3 ;  /* 0xffffffffff05c807 */ /* 0x000fe40001800000 */
[----:B------:R-:W-:Y:S02]  /*b910*/  SEL R68, R55, R68, !P0 ;  /* 0x0000004437447207 */ /* 0x000fe40004000000 */
[----:B------:R-:W-:-:S02]  /*b920*/  ISETP.GE.U32.AND P4, PT, R13, R96, PT ;  /* 0x000000600d00720c */ /* 0x000fc40003f86070 */
[----:B------:R-:W-:Y:S02]  /*b930*/  ISETP.GE.U32.AND P3, PT, R80, R101, PT ;  /* 0x000000655000720c */ /* 0x000fe40003f66070 */
[----:B------:R-:W-:Y:S02]  /*b940*/  ISETP.GE.U32.AND P0, PT, R19, R88, PT ;  /* 0x000000581300720c */ /* 0x000fe40003f06070 */
[----:B------:R-:W-:Y:S02]  /*b950*/  ISETP.GT.AND.EX P6, PT, R11, R98, PT, P6 ;  /* 0x000000620b00720c */ /* 0x000fe40003fc4360 */
[----:B------:R-:W-:Y:S02]  /*b960*/  ISETP.GE.AND.EX P4, PT, R14, R95, PT, P4 ;  /* 0x0000005f0e00720c */ /* 0x000fe40003f86340 */
[----:B------:R-:W-:Y:S02]  /*b970*/  ISETP.GE.AND.EX P3, PT, R10, R99, PT, P3 ;  /* 0x000000630a00720c */ /* 0x000fe40003f66330 */
[----:B------:R-:W-:-:S02]  /*b980*/  ISETP.GE.AND.EX P0, PT, R68, R87, PT, P0 ;  /* 0x000000574400720c */ /* 0x000fc40003f06300 */
[----:B------:R-:W-:Y:S02]  /*b990*/  SEL R4, RZ, 0xffffffff, !P6 ;  /* 0xffffffffff047807 */ /* 0x000fe40007000000 */
        /* <DEDUP_REMOVED lines=28> */
.L_x_3094:
        /* <DEDUP_REMOVED lines=124> */
.L_x_3113:
[----:B------:R-:W-:-:S05]  /*c320*/  IMAD R24, R99, R100, RZ ;  /* 0x0000006463187224 */ /* 0x000fca00078e02ff */
[----:B------:R-:W-:-:S05]  /*c330*/  SHF.R.U32.HI R33, RZ, 0x2, R24 ;  /* 0x00000002ff217819 */ /* 0x000fca0000011618 */
[----:B------:R-:W-:-:S05]  /*c340*/  IMAD.WIDE.U32 R32, R33, 0x20, R104 ;  /* 0x0000002021207825 */ /* 0x000fca00078e0068 */
[----:B------:R0:W2:Y:S01]  /*c350*/  LDG.E.128 R40, [R32.64] ;  /* 0x0000002420287981 */ /* 0x0000a2000c1e1d00 */
[----:B------:R-:W-:-:S03]  /*c360*/  IADD3 R113, R100, c[0x0][0x184], RZ ;  /* 0x0000610064717a10 */ /* 0x000fc60007ffe0ff */
[----:B------:R0:W3:Y:S02]  /*c370*/  LDG.E.128 R44, [R32.64+0x10] ;  /* 0x00001024202c7981 */ /* 0x0000e4000c1e1d00 */
[----:B------:R-:W-:-:S05]  /*c380*/  IMAD R24, R99, R113, RZ ;  /* 0x0000007163187224 */ /* 0x000fca00078e02ff */
[----:B------:R-:W-:-:S05]  /*c390*/  SHF.R.U32.HI R111, RZ, 0x2, R24 ;  /* 0x00000002ff6f7819 */ /* 0x000fca0000011618 */
[----:B------:R-:W-:Y:S01]  /*c3a0*/  IMAD.WIDE.U32 R110, R111, 0x20, R104 ;  /* 0x000000206f6e7825 */ /* 0x000fe200078e0068 */
[----:B------:R-:W-:-:S04]  /*c3b0*/  IADD3 R115, R113, c[0x0][0x184], RZ ;  /* 0x0000610071737a10 */ /* 0x000fc80007ffe0ff */
[----:B------:R1:W4:Y:S01]  /*c3c0*/  LDG.E.128 R48, [R110.64] ;  /* 0x000000246e307981 */ /* 0x000322000c1e1d00 */
[----:B------:R-:W-:-:S03]  /*c3d0*/  IMAD R24, R99, R115, RZ ;  /* 0x0000007363187224 */ /* 0x000fc600078e02ff */
[----:B------:R1:W5:Y:S02]  /*c3e0*/  LDG.E.128 R52, [R110.64+0x10] ;  /* 0x000010246e347981 */ /* 0x000364000c1e1d00 */
[----:B------:R-:W-:-:S05]  /*c3f0*/  SHF.R.U32.HI R109, RZ, 0x2, R24 ;  /* 0x00000002ff6d7819 */ /* 0x000fca0000011618 */
[----:B------:R-:W-:-:S05]  /*c400*/  IMAD.WIDE.U32 R108, R109, 0x20, R104 ;  /* 0x000000206d6c7825 */ /* 0x000fca00078e0068 */
[----:B------:R1:W3:Y:S01]  /*c410*/  LDG.E.128 R24, [R108.64] ;  /* 0x000000246c187981 */ /* 0x0002e2000c1e1d00 */
[----:B------:R-:W-:-:S03]  /*c420*/  IADD3 R117, R115, c[0x0][0x184], RZ ;  /* 0x0000610073757a10 */ /* 0x000fc60007ffe0ff */
[----:B------:R1:W4:Y:S02]  /*c430*/  LDG.E.128 R28, [R108.64+0x10] ;  /* 0x000010246c1c7981 */ /* 0x000324000c1e1d00 */
[----:B0-----:R-:W-:-:S05]  /*c440*/  IMAD R32, R99, R117, RZ ;  /* 0x0000007563207224 */ /* 0x001fca00078e02ff */
[----:B------:R-:W-:-:S05]  /*c450*/  SHF.R.U32.HI R107, RZ, 0x2, R32 ;  /* 0x00000002ff6b7819 */ /* 0x000fca0000011620 */
[----:B------:R-:W-:-:S05]  /*c460*/  IMAD.WIDE.U32 R106, R107, 0x20, R104 ;  /* 0x000000206b6a7825 */ /* 0x000fca00078e0068 */
[----:B------:R0:W4:Y:S04]  /*c470*/  LDG.E.128 R32, [R106.64] ;  /* 0x000000246a207981 */ /* 0x000128000c1e1d00 */
[----:B------:R0:W4:Y:S01]  /*c480*/  LDG.E.128 R36, [R106.64+0x10] ;  /* 0x000010246a247981 */ /* 0x000122000c1e1d00 */
[----:B------:R-:W-:-:S04]  /*c490*/  ISETP.GE.U32.AND P0, PT, R96, R100, PT ;  /* 0x000000646000720c */ /* 0x000fc80003f06070 */
[----:B------:R-:W-:Y:S02]  /*c4a0*/  ISETP.GE.AND.EX P0, PT, R95, RZ, PT, P0 ;  /* 0x000000ff5f00720c */ /* 0x000fe40003f06300 */
[-C--:B------:R-:W-:Y:S02]  /*c4b0*/  ISETP.GE.U32.AND P6, PT, R7, R100.reuse, PT ;  /* 0x000000640700720c */ /* 0x080fe40003fc6070 */
[----:B-1----:R-:W-:Y:S02]  /*c4c0*/  SEL R108, RZ, 0xffffffff, P0 ;  /* 0xffffffffff6c7807 */ /* 0x002fe40000000000 */
[----:B------:R-:W-:Y:S02]  /*c4d0*/  ISETP.GE.U32.AND P3, PT, R11, R100, PT ;  /* 0x000000640b00720c */ /* 0x000fe40003f66070 */
[----:B------:R-:W-:Y:S02]  /*c4e0*/  ISETP.GE.AND.EX P6, PT, R6, RZ, PT, P6 ;  /* 0x000000ff0600720c */ /* 0x000fe40003fc6360 */
[----:B------:R-:W-:-:S02]  /*c4f0*/  ISETP.GE.AND.EX P3, PT, R10, RZ, PT, P3 ;  /* 0x000000ff0a00720c */ /* 0x000fc40003f66330 */
[----:B------:R-:W-:Y:S02]  /*c500*/  SEL R110, RZ, 0xffffffff, P6 ;  /* 0xffffffffff6e7807 */ /* 0x000fe40003000000 */
[----:B------:R-:W-:Y:S02]  /*c510*/  SEL R112, RZ, 0xffffffff, P3 ;  /* 0xffffffffff707807 */ /* 0x000fe40001800000 */
[----:B------:R-:W-:-:S04]  /*c520*/  ISETP.GE.U32.AND P4, PT, R56, R113, PT ;  /* 0x000000713800720c */ /* 0x000fc80003f86070 */
[----:B------:R-:W-:-:S04]  /*c530*/  ISETP.GE.AND.EX P4, PT, R23, RZ, PT, P4 ;  /* 0x000000ff1700720c */ /* 0x000fc80003f86340 */
[----:B0-----:R-:W-:Y:S02]  /*c540*/  SEL R107, RZ, 0xffffffff, P4 ;  /* 0xffffffffff6b7807 */ /* 0x001fe40002000000 */
[----:B--2---:R-:W-:-:S04]  /*c550*/  ISETP.NE.U32.AND P1, PT, R97, R40, PT ;  /* 0x000000286100720c */ /* 0x004fc80003f25070 */
[----:B------:R-:W-:Y:S02]  /*c560*/  ISETP.NE.AND.EX P1, PT, R98, R41, PT, P1 ;  /* 0x000000296200720c */ /* 0x000fe40003f25310 */
[----:B------:R-:W-:-:S04]  /*c570*/  ISETP.GT.U32.AND P2, PT, R97, R40, PT ;  /* 0x000000286100720c */ /* 0x000fc80003f44070 */
[----:B------:R-:W-:Y:S02]  /*c580*/  ISETP.GT.AND.EX P0, PT, R98, R41, PT, P2 ;  /* 0x000000296200720c */ /* 0x000fe40003f04320 */
[----:B------:R-:W-:-:S05]  /*c590*/  ISETP.NE.U32.AND P6, PT, R93, R42, PT ;  /* 0x0000002a5d00720c */ /* 0x000fca0003fc5070 */
[----:B------:R-:W-:Y:S02]  /*c5a0*/  @P1 SEL R108, RZ, 0xffffffff, !P0 ;  /* 0xffffffffff6c1807 */ /* 0x000fe40004000000 */
[----:B------:R-:W-:Y:S02]  /*c5b0*/  ISETP.GE.U32.AND P1, PT, R3, R100, PT ;  /* 0x000000640300720c */ /* 0x000fe40003f26070 */
[-C--:B------:R-:W-:Y:S02]  /*c5c0*/  ISETP.GE.U32.AND P0, PT, R15, R113.reuse, PT ;  /* 0x000000710f00720c */ /* 0x080fe40003f06070 */
[----:B------:R-:W-:Y:S02]  /*c5d0*/  ISETP.GE.AND.EX P1, PT, R0, RZ, PT, P1 ;  /* 0x000000ff0000720c */ /* 0x000fe40003f26310 */
[----:B------:R-:W-:Y:S02]  /*c5e0*/  ISETP.GE.U32.AND P2, PT, R20, R113, PT ;  /* 0x000000711400720c */ /* 0x000fe40003f46070 */
[----:B------:R-:W-:-:S02]  /*c5f0*/  ISETP.GE.AND.EX P0, PT, R14, RZ, PT, P0 ;  /* 0x000000ff0e00720c */ /* 0x000fc40003f06300 */
[----:B------:R-:W-:Y:S02]  /*c600*/  ISETP.NE.AND.EX P3, PT, R94, R43, PT, P6 ;  /* 0x0000002b5e00720c */ /* 0x000fe40003f65360 */
[----:B------:R-:W-:Y:S02]  /*c610*/  SEL R109, RZ, 0xffffffff, P1 ;  /* 0xffffffffff6d7807 */ /* 0x000fe40000800000 */
[----:B------:R-:W-:Y:S02]  /*c620*/  ISETP.GE.AND.EX P2, PT, R19, RZ, PT, P2 ;  /* 0x000000ff1300720c */ /* 0x000fe40003f46320 */
[----:B------:R-:W-:Y:S02]  /*c630*/  SEL R119, RZ, 0xffffffff, P0 ;  /* 0xffffffffff777807 */ /* 0x000fe40000000000 */
[----:B------:R-:W-:Y:S02]  /*c640*/  ISETP.GE.U32.AND P1, PT, R60, R113, PT ;  /* 0x000000713c00720c */ /* 0x000fe40003f26070 */
[----:B---3--:R-:W-:-:S02]  /*c650*/  ISETP.NE.U32.AND P0, PT, R5, R44, PT ;  /* 0x0000002c0500720c */ /* 0x008fc40003f05070 */
[----:B------:R-:W-:Y:S02]  /*c660*/  LOP3.LUT R108, R108, 0x1, RZ, 0xc0, !PT ;  /* 0x000000016c6c7812 */ /* 0x000fe400078ec0ff */
[----:B------:R-:W-:Y:S02]  /*c670*/  SEL R106, RZ, 0xffffffff, P2 ;  /* 0xffffffffff6a7807 */ /* 0x000fe40001000000 */
[----:B------:R-:W-:Y:S02]  /*c680*/  ISETP.GT.U32.AND P6, PT, R93, R42, PT ;  /* 0x0000002a5d00720c */ /* 0x000fe40003fc4070 */
[----:B------:R-:W-:Y:S02]  /*c690*/  ISETP.GE.AND.EX P1, PT, R59, RZ, PT, P1 ;  /* 0x000000ff3b00720c */ /* 0x000fe40003f26310 */
[----:B------:R-:W-:Y:S02]  /*c6a0*/  ISETP.NE.U32.AND P2, PT, R9, R46, PT ;  /* 0x0000002e0900720c */ /* 0x000fe40003f45070 */
[----:B------:R-:W-:-:S02]  /*c6b0*/  ISETP.NE.AND.EX P0, PT, R4, R45, PT, P0 ;  /* 0x0000002d0400720c */ /* 0x000fc40003f05300 */
[----:B------:R-:W-:Y:S02]  /*c6c0*/  ISETP.NE.U32.AND P5, PT, R108, 0x1, PT ;  /* 0x000000016c00780c */ /* 0x000fe40003fa5070 */
[----:B------:R-:W-:Y:S02]  /*c6d0*/  ISETP.GT.AND.EX P6, PT, R94, R43, PT, P6 ;  /* 0x0000002b5e00720c */ /* 0x000fe40003fc4360 */
[----:B------:R-:W-:Y:S02]  /*c6e0*/  SEL R108, RZ, 0xffffffff, P1 ;  /* 0xffffffffff6c7807 */ /* 0x000fe40000800000 */
[----:B------:R-:W-:Y:S02]  /*c6f0*/  ISETP.GT.U32.AND P4, PT, R5, R44, PT ;  /* 0x0000002c0500720c */ /* 0x000fe40003f84070 */
[----:B------:R-:W-:Y:S02]  /*c700*/  ISETP.NE.AND.EX P2, PT, R8, R47, PT, P2 ;  /* 0x0000002f0800720c */ /* 0x000fe40003f45320 */
[----:B----4-:R-:W-:-:S02]  /*c710*/  ISETP.NE.U32.AND P1, PT, R13, R48, PT ;  /* 0x000000300d00720c */ /* 0x010fc40003f25070 */
[----:B------:R-:W-:Y:S02]  /*c720*/  @P3 SEL R109, RZ, 0xffffffff, !P6 ;  /* 0xffffffffff6d3807 */ /* 0x000fe40007000000 */
[----:B------:R-:W-:Y:S02]  /*c730*/  ISETP.GT.AND.EX P3, PT, R4, R45, PT, P4 ;  /* 0x0000002d0400720c */ /* 0x000fe40003f64340 */
[----:B------:R-:W-:Y:S02]  /*c740*/  ISETP.GT.U32.AND P6, PT, R9, R46, PT ;  /* 0x0000002e0900720c */ /* 0x000fe40003fc4070 */
[----:B------:R-:W-:Y:S02]  /*c750*/  ISETP.NE.U32.AND P4, PT, R18, R50, PT ;  /* 0x000000321200720c */ /* 0x000fe40003f85070 */
[----:B------:R-:W-:Y:S02]  /*c760*/  ISETP.NE.AND.EX P1, PT, R12, R49, PT, P1 ;  /* 0x000000310c00720c */ /* 0x000fe40003f25310 */
[----:B------:R-:W-:-:S02]  /*c770*/  ISETP.GT.AND.EX P6, PT, R8, R47, PT, P6 ;  /* 0x0000002f0800720c */ /* 0x000fc40003fc4360 */
[----:B------:R-:W-:Y:S02]  /*c780*/  @P0 SEL R110, RZ, 0xffffffff, !P3 ;  /* 0xffffffffff6e0807 */ /* 0x000fe40005800000 */
[----:B------:R-:W-:Y:S02]  /*c790*/  ISETP.NE.AND.EX P4, PT, R16, R51, PT, P4 ;  /* 0x000000331000720c */ /* 0x000fe40003f85340 */
[----:B------:R-:W-:Y:S02]  /*c7a0*/  ISETP.GT.U32.AND P3, PT, R13, R48, PT ;  /* 0x000000300d00720c */ /* 0x000fe40003f64070 */
[----:B------:R-:W-:Y:S02]  /*c7b0*/  @P2 SEL R112, RZ, 0xffffffff, !P6 ;  /* 0xffffffffff702807 */ /* 0x000fe40007000000 */
[----:B-----5:R-:W-:Y:S02]  /*c7c0*/  ISETP.NE.U32.AND P0, PT, R22, R52, PT ;  /* 0x000000341600720c */ /* 0x020fe40003f05070 */
[----:B------:R-:W-:-:S02]  /*c7d0*/  ISETP.GT.U32.AND P6, PT, R18, R50, PT ;  /* 0x000000321200720c */ /* 0x000fc40003fc4070 */
[----:B------:R-:W-:Y:S02]  /*c7e0*/  ISETP.GT.AND.EX P3, PT, R12, R49, PT, P3 ;  /* 0x000000310c00720c */ /* 0x000fe40003f64330 */
[----:B------:R-:W-:Y:S02]  /*c7f0*/  ISETP.NE.U32.AND P2, PT, R57, R54, PT ;  /* 0x000000363900720c */ /* 0x000fe40003f45070 */
[----:B------:R-:W-:Y:S02]  /*c800*/  ISETP.NE.AND.EX P0, PT, R21, R53, PT, P0 ;  /* 0x000000351500720c */ /* 0x000fe40003f05300 */
[----:B------:R-:W-:Y:S02]  /*c810*/  ISETP.GT.AND.EX P6, PT, R16, R51, PT, P6 ;  /* 0x000000331000720c */ /* 0x000fe40003fc4360 */
[----:B------:R-:W-:Y:S02]  /*c820*/  @P1 SEL R119, RZ, 0xffffffff, !P3 ;  /* 0xffffffffff771807 */ /* 0x000fe40005800000 */
[----:B------:R-:W-:-:S02]  /*c830*/  ISETP.GT.U32.AND P1, PT, R22, R52, PT ;  /* 0x000000341600720c */ /* 0x000fc40003f24070 */
[C---:B------:R-:W-:Y:S02]  /*c840*/  ISETP.NE.AND.EX P2, PT, R58.reuse, R55, PT, P2 ;  /* 0x000000373a00720c */ /* 0x040fe40003f45320 */
[----:B------:R-:W-:Y:S02]  /*c850*/  @P4 SEL R106, RZ, 0xffffffff, !P6 ;  /* 0xffffffffff6a4807 */ /* 0x000fe40007000000 */
[----:B------:R-:W-:Y:S02]  /*c860*/  ISETP.GT.AND.EX P6, PT, R21, R53, PT, P1 ;  /* 0x000000351500720c */ /* 0x000fe40003fc4310 */
[----:B------:R-:W-:Y:S02]  /*c870*/  ISETP.GT.U32.AND P4, PT, R57, R54, PT ;  /* 0x000000363900720c */ /* 0x000fe40003f84070 */
[----:B------:R-:W-:Y:S02]  /*c880*/  ISETP.NE.U32.AND P1, PT, R61, R24, PT ;  /* 0x000000183d00720c */ /* 0x000fe40003f25070 */
[----:B------:R-:W-:-:S02]  /*c890*/  ISETP.GT.AND.EX P4, PT, R58, R55, PT, P4 ;  /* 0x000000373a00720c */ /* 0x000fc40003f84340 */
[----:B------:R-:W-:Y:S02]  /*c8a0*/  ISETP.NE.AND.EX P1, PT, R62, R25, PT, P1 ;  /* 0x000000193e00720c */ /* 0x000fe40003f25310 */
[----:B------:R-:W-:Y:S02]  /*c8b0*/  @P0 SEL R107, RZ, 0xffffffff, !P6 ;  /* 0xffffffffff6b0807 */ /* 0x000fe40007000000 */
[----:B------:R-:W-:Y:S02]  /*c8c0*/  ISETP.GE.U32.AND P3, PT, R64, R115, PT ;  /* 0x000000734000720c */ /* 0x000fe40003f66070 */
[----:B------:R-:W-:Y:S02]  /*c8d0*/  ISETP.NE.U32.AND P0, PT, R65, R26, PT ;  /* 0x0000001a4100720c */ /* 0x000fe40003f05070 */
[----:B------:R-:W-:Y:S02]  /*c8e0*/  @P2 SEL R108, RZ, 0xffffffff, !P4 ;  /* 0xffffffffff6c2807 */ /* 0x000fe40006000000 */
[----:B------:R-:W-:-:S02]  /*c8f0*/  ISETP.GT.U32.AND P4, PT, R61, R24, PT ;  /* 0x000000183d00720c */ /* 0x000fc40003f84070 */
[----:B------:R-:W-:Y:S02]  /*c900*/  LOP3.LUT R109, R109, 0x1, RZ, 0xc0, !PT ;  /* 0x000000016d6d7812 */ /* 0x000fe400078ec0ff */
[----:B------:R-:W-:Y:S02]  /*c910*/  ISETP.GE.AND.EX P3, PT, R63, RZ, PT, P3 ;  /* 0x000000ff3f00720c */ /* 0x000fe40003f66330 */
[----:B------:R-:W-:Y:S02]  /*c920*/  ISETP.NE.AND.EX P0, PT, R66, R27, PT, P0 ;  /* 0x0000001b4200720c */ /* 0x000fe40003f05300 */
[----:B------:R-:W-:Y:S02]  /*c930*/  ISETP.GE.U32.AND P2, PT, R68, R115, PT ;  /* 0x000000734400720c */ /* 0x000fe40003f46070 */
[----:B------:R-:W-:Y:S02]  /*c940*/  ISETP.GT.AND.EX P4, PT, R62, R25, PT, P4 ;  /* 0x000000193e00720c */ /* 0x000fe40003f84340 */
[----:B------:R-:W-:-:S02]  /*c950*/  ISETP.NE.U32.AND P6, PT, R109, 0x1, PT ;  /* 0x000000016d00780c */ /* 0x000fc40003fc5070 */
[----:B------:R-:W-:Y:S02]  /*c960*/  SEL R109, RZ, 0xffffffff, P3 ;  /* 0xffffffffff6d7807 */ /* 0x000fe40001800000 */
[----:B------:R-:W-:Y:S02]  /*c970*/  ISETP.GE.AND.EX P2, PT, R67, RZ, PT, P2 ;  /* 0x000000ff4300720c */ /* 0x000fe40003f46320 */
[----:B------:R-:W-:Y:S02]  /*c980*/  ISETP.GT.U32.AND P3, PT, R65, R26, PT ;  /* 0x0000001a4100720c */ /* 0x000fe40003f64070 */
[----:B------:R-:W-:Y:S02]  /*c990*/  @P1 SEL R109, RZ, 0xffffffff, !P4 ;  /* 0xffffffffff6d1807 */ /* 0x000fe40006000000 */
[----:B------:R-:W-:Y:S02]  /*c9a0*/  ISETP.NE.U32.AND P1, PT, R69, R28, PT ;  /* 0x0000001c4500720c */ /* 0x000fe40003f25070 */
[----:B------:R-:W-:-:S02]  /*c9b0*/  SEL R111, RZ, 0xffffffff, P2 ;  /* 0xffffffffff6f7807 */ /* 0x000fc40001000000 */
[----:B------:R-:W-:Y:S02]  /*c9c0*/  ISETP.GT.AND.EX P3, PT, R66, R27, PT, P3 ;  /* 0x0000001b4200720c */ /* 0x000fe40003f64330 */
[----:B------:R-:W-:Y:S02]  /*c9d0*/  ISETP.NE.AND.EX P1, PT, R70, R29, PT, P1 ;  /* 0x0000001d4600720c */ /* 0x000fe40003f25310 */
[----:B------:R-:W-:Y:S02]  /*c9e0*/  ISETP.GE.U32.AND P2, PT, R72, R115, PT ;  /* 0x000000734800720c */ /* 0x000fe40003f46070 */
[----:B------:R-:W-:Y:S02]  /*c9f0*/  @P0 SEL R111, RZ, 0xffffffff, !P3 ;  /* 0xffffffffff6f0807 */ /* 0x000fe40005800000 */
[----:B------:R-:W-:Y:S02]  /*ca00*/  LOP3.LUT R110, R110, 0x1, RZ, 0xc0, !PT ;  /* 0x000000016e6e7812 */ /* 0x000fe400078ec0ff */
[----:B------:R-:W-:-:S02]  /*ca10*/  ISETP.GE.AND.EX P3, PT, R71, RZ, PT, P2 ;  /* 0x000000ff4700720c */ /* 0x000fc40003f66320 */
[----:B------:R-:W-:Y:S02]  /*ca20*/  ISETP.GT.U32.AND P0, PT, R69, R28, PT ;  /* 0x0000001c4500720c */ /* 0x000fe40003f04070 */
[----:B------:R-:W-:Y:S02]  /*ca30*/  ISETP.NE.U32.AND P2, PT, R73, R30, PT ;  /* 0x0000001e4900720c */ /* 0x000fe40003f45070 */
[----:B------:R-:W-:Y:S02]  /*ca40*/  ISETP.NE.U32.AND P4, PT, R110, 0x1, PT ;  /* 0x000000016e00780c */ /* 0x000fe40003f85070 */
[----:B------:R-:W-:Y:S02]  /*ca50*/  ISETP.GT.AND.EX P0, PT, R70, R29, PT, P0 ;  /* 0x0000001d4600720c */ /* 0x000fe40003f04300 */
[----:B------:R-:W-:Y:S02]  /*ca60*/  SEL R110, RZ, 0xffffffff, P3 ;  /* 0xffffffffff6e7807 */ /* 0x000fe40001800000 */
[----:B------:R-:W-:-:S02]  /*ca70*/  ISETP.NE.AND.EX P2, PT, R74, R31, PT, P2 ;  /* 0x0000001f4a00720c */ /* 0x000fc40003f45320 */
[----:B------:R-:W-:Y:S02]  /*ca80*/  ISETP.GE.U32.AND P3, PT, R76, R115, PT ;  /* 0x000000734c00720c */ /* 0x000fe40003f66070 */
[----:B------:R-:W-:Y:S02]  /*ca90*/  @P1 SEL R110, RZ, 0xffffffff, !P0 ;  /* 0xffffffffff6e1807 */ /* 0x000fe40004000000 */
[----:B------:R-:W-:Y:S02]  /*caa0*/  ISETP.GT.U32.AND P0, PT, R73, R30, PT ;  /* 0x0000001e4900720c */ /* 0x000fe40003f04070 */
[----:B------:R-:W-:Y:S02]  /*cab0*/  ISETP.GE.AND.EX P3, PT, R75, RZ, PT, P3 ;  /* 0x000000ff4b00720c */ /* 0x000fe40003f66330 */
[----:B------:R-:W-:Y:S02]  /*cac0*/  ISETP.GT.AND.EX P0, PT, R74, R31, PT, P0 ;  /* 0x0000001f4a00720c */ /* 0x000fe40003f04300 */
[----:B------:R-:W-:-:S02]  /*cad0*/  SEL R118, RZ, 0xffffffff, P3 ;  /* 0xffffffffff767807 */ /* 0x000fc40001800000 */
[----:B------:R-:W-:Y:S02]  /*cae0*/  ISETP.NE.U32.AND P3, PT, R77, R32, PT ;  /* 0x000000204d00720c */ /* 0x000fe40003f65070 */
[----:B------:R-:W-:Y:S02]  /*caf0*/  @P2 SEL R118, RZ, 0xffffffff, !P0 ;  /* 0xffffffffff762807 */ /* 0x000fe40004000000 */
[----:B------:R-:W-:Y:S02]  /*cb00*/  ISETP.GE.U32.AND P0, PT, R80, R117, PT ;  /* 0x000000755000720c */ /* 0x000fe40003f06070 */
[----:B------:R-:W-:Y:S02]  /*cb10*/  ISETP.NE.AND.EX P2, PT, R78, R33, PT, P3 ;  /* 0x000000214e00720c */ /* 0x000fe40003f45330 */
[----:B------:R-:W-:Y:S02]  /*cb20*/  LOP3.LUT R112, R112, 0x1, RZ, 0xc0, !PT ;  /* 0x0000000170707812 */ /* 0x000fe400078ec0ff */
[----:B------:R-:W-:-:S02]  /*cb30*/  ISETP.GE.AND.EX P3, PT, R79, RZ, PT, P0 ;  /* 0x000000ff4f00720c */ /* 0x000fc40003f66300 */
[----:B------:R-:W-:Y:S02]  /*cb40*/  ISETP.GT.U32.AND P0, PT, R77, R32, PT ;  /* 0x000000204d00720c */ /* 0x000fe40003f04070 */
[----:B------:R-:W-:Y:S02]  /*cb50*/  ISETP.NE.U32.AND P1, PT, R112, 0x1, PT ;  /* 0x000000017000780c */ /* 0x000fe40003f25070 */
[----:B------:R-:W-:Y:S02]  /*cb60*/  ISETP.GT.AND.EX P0, PT, R78, R33, PT, P0 ;  /* 0x000000214e00720c */ /* 0x000fe40003f04300 */
[----:B------:R-:W-:Y:S02]  /*cb70*/  SEL R112, RZ, 0xffffffff, P3 ;  /* 0xffffffffff707807 */ /* 0x000fe40001800000 */
[----:B------:R-:W-:Y:S02]  /*cb80*/  ISETP.NE.U32.AND P3, PT, R81, R34, PT ;  /* 0x000000225100720c */ /* 0x000fe40003f65070 */
[----:B------:R-:W-:-:S02]  /*cb90*/  @P2 SEL R112, RZ, 0xffffffff, !P0 ;  /* 0xffffffffff702807 */ /* 0x000fc40004000000 */
[----:B------:R-:W-:Y:S02]  /*cba0*/  ISETP.GE.U32.AND P2, PT, R84, R117, PT ;  /* 0x000000755400720c */ /* 0x000fe40003f46070 */
[----:B------:R-:W-:Y:S02]  /*cbb0*/  ISETP.NE.AND.EX P0, PT, R82, R35, PT, P3 ;  /* 0x000000235200720c */ /* 0x000fe40003f05330 */
[----:B------:R-:W-:Y:S02]  /*cbc0*/  ISETP.GE.AND.EX P3, PT, R83, RZ, PT, P2 ;  /* 0x000000ff5300720c */ /* 0x000fe40003f66320 */
[----:B------:R-:W-:Y:S02]  /*cbd0*/  ISETP.GT.U32.AND P2, PT, R81, R34, PT ;  /* 0x000000225100720c */ /* 0x000fe40003f44070 */
[----:B------:R-:W-:Y:S02]  /*cbe0*/  SEL R116, RZ, 0xffffffff, P3 ;  /* 0xffffffffff747807 */ /* 0x000fe40001800000 */
[----:B------:R-:W-:-:S02]  /*cbf0*/  ISETP.NE.U32.AND P3, PT, R85, R36, PT ;  /* 0x000000245500720c */ /* 0x000fc40003f65070 */
[----:B------:R-:W-:Y:S02]  /*cc00*/  ISETP.GT.AND.EX P2, PT, R82, R35, PT, P2 ;  /* 0x000000235200720c */ /* 0x000fe40003f44320 */
[----:B------:R-:W-:Y:S02]  /*cc10*/  ISETP.NE.AND.EX P3, PT, R86, R37, PT, P3 ;  /* 0x000000255600720c */ /* 0x000fe40003f65330 */
[----:B------:R-:W-:Y:S02]  /*cc20*/  @P0 SEL R116, RZ, 0xffffffff, !P2 ;  /* 0xffffffffff740807 */ /* 0x000fe40005000000 */
[----:B------:R-:W-:Y:S02]  /*cc30*/  ISETP.GE.U32.AND P0, PT, R88, R117, PT ;  /* 0x000000755800720c */ /* 0x000fe40003f06070 */
[----:B------:R-:W-:Y:S02]  /*cc40*/  ISETP.GT.U32.AND P2, PT, R85, R36, PT ;  /* 0x000000245500720c */ /* 0x000fe40003f44070 */
[----:B------:R-:W-:-:S02]  /*cc50*/  ISETP.GE.AND.EX P0, PT, R87, RZ, PT, P0 ;  /* 0x000000ff5700720c */ /* 0x000fc40003f06300 */
[----:B------:R-:W-:Y:S02]  /*cc60*/  ISETP.GT.AND.EX P2, PT, R86, R37, PT, P2 ;  /* 0x000000255600720c */ /* 0x000fe40003f44320 */
[----:B------:R-:W-:Y:S02]  /*cc70*/  SEL R114, RZ, 0xffffffff, P0 ;  /* 0xffffffffff727807 */ /* 0x000fe40000000000 */
[----:B------:R-:W-:Y:S02]  /*cc80*/  ISETP.NE.U32.AND P0, PT, R91, R38, PT ;  /* 0x000000265b00720c */ /* 0x000fe40003f05070 */
[----:B------:R-:W-:Y:S02]  /*cc90*/  @P3 SEL R114, RZ, 0xffffffff, !P2 ;  /* 0xffffffffff723807 */ /* 0x000fe40005000000 */
[----:B------:R-:W-:Y:S02]  /*cca0*/  ISETP.GE.U32.AND P3, PT, R90, R117, PT ;  /* 0x000000755a00720c */ /* 0x000fe40003f66070 */
[----:B------:R-:W-:-:S02]  /*ccb0*/  ISETP.NE.AND.EX P0, PT, R92, R39, PT, P0 ;  /* 0x000000275c00720c */ /* 0x000fc40003f05300 */
[-C--:B------:R-:W-:Y:S02]  /*ccc0*/  SEL R96, R96, R100.reuse, !P5 ;  /* 0x0000006460607207 */ /* 0x080fe40006800000 */
[-C--:B------:R-:W-:Y:S02]  /*ccd0*/  SEL R3, R3, R100.reuse, !P6 ;  /* 0x0000006403037207 */ /* 0x080fe40007000000 */
[-C--:B------:R-:W-:Y:S02]  /*cce0*/  SEL R7, R7, R100.reuse, !P4 ;  /* 0x0000006407077207 */ /* 0x080fe40006000000 */
[----:B------:R-:W-:Y:S02]  /*ccf0*/  SEL R11, R11, R100, !P1 ;  /* 0x000000640b0b7207 */ /* 0x000fe40004800000 */
[----:B------:R-:W-:Y:S02]  /*cd00*/  ISETP.GE.AND.EX P3, PT, R89, RZ, PT, P3 ;  /* 0x000000ff5900720c */ /* 0x000fe40003f66330 */
[----:B------:R-:W-:-:S02]  /*cd10*/  LOP3.LUT R100, R119, 0x1, RZ, 0xc0, !PT ;  /* 0x0000000177647812 */ /* 0x000fc400078ec0ff */
[----:B------:R-:W-:Y:S02]  /*cd20*/  ISETP.GT.U32.AND P2, PT, R91, R38, PT ;  /* 0x000000265b00720c */ /* 0x000fe40003f44070 */
[----:B------:R-:W-:Y:S02]  /*cd30*/  SEL R119, RZ, 0xffffffff, P3 ;  /* 0xffffffffff777807 */ /* 0x000fe40001800000 */
[----:B------:R-:W-:Y:S02]  /*cd40*/  ISETP.NE.U32.AND P3, PT, R100, 0x1, PT ;  /* 0x000000016400780c */ /* 0x000fe40003f65070 */
[----:B------:R-:W-:Y:S02]  /*cd50*/  ISETP.GT.AND.EX P2, PT, R92, R39, PT, P2 ;  /* 0x000000275c00720c */ /* 0x000fe40003f44320 */
[----:B------:R-:W-:Y:S02]  /*cd60*/  LOP3.LUT R106, R106, 0x1, RZ, 0xc0, !PT ;  /* 0x000000016a6a7812 */ /* 0x000fe400078ec0ff */
[----:B------:R-:W-:-:S02]  /*cd70*/  IADD3 R100, R117, c[0x0][0x184], RZ ;  /* 0x0000610075647a10 */ /* 0x000fc40007ffe0ff */
[----:B------:R-:W-:Y:S02]  /*cd80*/  @P0 SEL R119, RZ, 0xffffffff, !P2 ;  /* 0xffffffffff770807 */ /* 0x000fe40005000000 */
[----:B------:R-:W-:Y:S01]  /*cd90*/  ISETP.NE.U32.AND P0, PT, R106, 0x1, PT ;  /* 0x000000016a00780c */ /* 0x000fe20003f05070 */
[----:B------:R-:W-:Y:S01]  /*cda0*/  IMAD R106, R101, 0x3, R100 ;  /* 0x00000003656a7824 */ /* 0x000fe200078e0264 */
[----:B------:R-:W-:Y:S02]  /*cdb0*/  SEL R93, R93, R42, !P6 ;  /* 0x0000002a5d5d7207 */ /* 0x000fe40007000000 */
[----:B------:R-:W-:Y:S02]  /*cdc0*/  SEL R94, R94, R43, !P6 ;  /* 0x0000002b5e5e7207 */ /* 0x000fe40007000000 */
[----:B------:R-:W-:Y:S02]  /*cdd0*/  SEL R0, R0, RZ, !P6 ;  /* 0x000000ff00007207 */ /* 0x000fe40007000000 */
[----:B------:R-:W-:-:S02]  /*cde0*/  ISETP.GE.U32.AND P6, PT, R106, c[0x0][0x17c], PT ;  /* 0x00005f006a007a0c */ /* 0x000fc40003fc6070 */
[----:B------:R-:W-:Y:S02]  /*cdf0*/  LOP3.LUT R107, R107, 0x1, RZ, 0xc0, !PT ;  /* 0x000000016b6b7812 */ /* 0x000fe400078ec0ff */
[----:B------:R-:W-:Y:S02]  /*ce00*/  LOP3.LUT R108, R108, 0x1, RZ, 0xc0, !PT ;  /* 0x000000016c6c7812 */ /* 0x000fe400078ec0ff */
[----:B------:R-:W-:Y:S02]  /*ce10*/  LOP3.LUT R109, R109, 0x1, RZ, 0xc0, !PT ;  /* 0x000000016d6d7812 */ /* 0x000fe400078ec0ff */
[----:B------:R-:W-:Y:S02]  /*ce20*/  LOP3.LUT R111, R111, 0x1, RZ, 0xc0, !PT ;  /* 0x000000016f6f7812 */ /* 0x000fe400078ec0ff */
        /* <DEDUP_REMOVED lines=13> */
[----:B------:R-:W-:-:S02]  /*cf00*/  LOP3.LUT R110, R110, 0x1, RZ, 0xc0, !PT ;  /* 0x000000016e6e7812 */ /* 0x000fc400078ec0ff */
[----:B------:R-:W-:Y:S02]  /*cf10*/  LOP3.LUT R118, R118, 0x1, RZ, 0xc0, !PT ;  /* 0x0000000176767812 */ /* 0x000fe400078ec0ff */
[----:B------:R-:W-:Y:S02]  /*cf20*/  LOP3.LUT R112, R112, 0x1, RZ, 0xc0, !PT ;  /* 0x0000000170707812 */ /* 0x000fe400078ec0ff */
[----:B------:R-:W-:Y:S02]  /*cf30*/  LOP3.LUT R116, R116, 0x1, RZ, 0xc0, !PT ;  /* 0x0000000174747812 */ /* 0x000fe400078ec0ff */
[----:B------:R-:W-:Y:S02]  /*cf40*/  LOP3.LUT R114, R114, 0x1, RZ, 0xc0, !PT ;  /* 0x0000000172727812 */ /* 0x000fe400078ec0ff */
[----:B------:R-:W-:Y:S02]  /*cf50*/  LOP3.LUT R119, R119, 0x1, RZ, 0xc0, !PT ;  /* 0x0000000177777812 */ /* 0x000fe400078ec0ff */
[----:B------:R-:W-:-:S02]  /*cf60*/  SEL R15, R15, R113, !P3 ;  /* 0x000000710f0f7207 */ /* 0x000fc40005800000 */
[-C--:B------:R-:W-:Y:S02]  /*cf70*/  SEL R20, R20, R113.reuse, !P0 ;  /* 0x0000007114147207 */ /* 0x080fe40004000000 */
[-C--:B------:R-:W-:Y:S02]  /*cf80*/  SEL R56, R56, R113.reuse, !P2 ;  /* 0x0000007138387207 */ /* 0x080fe40005000000 */
[----:B------:R-:W-:Y:S02]  /*cf90*/  SEL R60, R60, R113, !P5 ;  /* 0x000000713c3c7207 */ /* 0x000fe40006800000 */
[----:B------:R-:W-:Y:S02]  /*cfa0*/  SEL R13, R13, R48, !P3 ;  /* 0x000000300d0d7207 */ /* 0x000fe40005800000 */
[----:B------:R-:W-:Y:S02]  /*cfb0*/  SEL R12, R12, R49, !P3 ;  /* 0x000000310c0c7207 */ /* 0x000fe40005800000 */
[----:B------:R-:W-:-:S02]  /*cfc0*/  SEL R14, R14, RZ, !P3 ;  /* 0x000000ff0e0e7207 */ /* 0x000fc40005800000 */
[----:B------:R-:W-:Y:S02]  /*cfd0*/  SEL R18, R18, R50, !P0 ;  /* 0x0000003212127207 */ /* 0x000fe40004000000 */
[----:B------:R-:W-:Y:S02]  /*cfe0*/  SEL R16, R16, R51, !P0 ;  /* 0x0000003310107207 */ /* 0x000fe40004000000 */
[----:B------:R-:W-:Y:S02]  /*cff0*/  SEL R19, R19, RZ, !P0 ;  /* 0x000000ff13137207 */ /* 0x000fe40004000000 */
        /* <DEDUP_REMOVED lines=14> */
[----:B------:R-:W-:-:S02]  /*d0e0*/  ISETP.NE.U32.AND P3, PT, R110, 0x1, PT ;  /* 0x000000016e00780c */ /* 0x000fc40003f65070 */
[----:B------:R-:W-:Y:S02]  /*d0f0*/  ISETP.NE.U32.AND P0, PT, R118, 0x1, PT ;  /* 0x000000017600780c */ /* 0x000fe40003f05070 */
[----:B------:R-:W-:Y:S02]  /*d100*/  ISETP.NE.U32.AND P2, PT, R112, 0x1, PT ;  /* 0x000000017000780c */ /* 0x000fe40003f45070 */
[----:B------:R-:W-:Y:S02]  /*d110*/  ISETP.NE.U32.AND P5, PT, R116, 0x1, PT ;  /* 0x000000017400780c */ /* 0x000fe40003fa5070 */
[----:B------:R-:W-:Y:S02]  /*d120*/  ISETP.NE.U32.AND P4, PT, R114, 0x1, PT ;  /* 0x000000017200780c */ /* 0x000fe40003f85070 */
[----:B------:R-:W-:Y:S02]  /*d130*/  ISETP.NE.U32.AND P1, PT, R119, 0x1, PT ;  /* 0x000000017700780c */ /* 0x000fe40003f25070 */
[----:B------:R-:W-:-:S02]  /*d140*/  SEL R72, R72, R115, !P3 ;  /* 0x0000007348487207 */ /* 0x000fc40005800000 */
        /* <DEDUP_REMOVED lines=25> */
.L_x_3112:
[----:B------:R-:W-:Y:S05]  /*d2e0*/  BSYNC B0 ;  /* 0x0000000000007941 */ /* 0x000fea0003800000 */
.L_x_3111:
        /* <DEDUP_REMOVED lines=31> */
.L_x_3115:
[----:B0-----:R-:W-:Y:S05]  /*d4e0*/  BSYNC B0 ;  /* 0x0000000000007941 */ /* 0x001fea0003800000 */
.L_x_3114:
[----:B------:R-:W-:Y:S01]  /*d4f0*/  BSSY B0, `(.L_x_3116) ;  /* 0x00000eb000007945 */ /* 0x000fe20003800000 */
[----:B------:R-:W-:Y:S05]  /*d500*/  @P1 BRA `(.L_x_3117) ;  /* 0x00000e9000001947 */ /* 0x000fea0003800000 */
[CC--:B-----5:R-:W-:Y:S02]  /*d510*/  ISETP.NE.U32.AND P1, PT, R97.reuse, R40.reuse, PT ;  /* 0x000000286100720c */ /* 0x0e0fe40003f25070 */
[----:B------:R-:W-:Y:S02]  /*d520*/  ISETP.GT.U32.AND P2, PT, R97, R40, PT ;  /* 0x000000286100720c */ /* 0x000fe40003f44070 */
[----:B------:R-:W-:Y:S02]  /*d530*/  ISETP.NE.AND.EX P1, PT, R98, R41, PT, P1 ;  /* 0x000000296200720c */ /* 0x000fe40003f25310 */
[----:B------:R-:W-:-:S02]  /*d540*/  ISETP.GE.U32.AND P6, PT, R96, R100, PT ;  /* 0x000000646000720c */ /* 0x000fc40003fc6070 */
[-C--:B------:R-:W-:Y:S02]  /*d550*/  ISETP.NE.U32.AND P4, PT, R93, R42.reuse, PT ;  /* 0x0000002a5d00720c */ /* 0x080fe40003f85070 */
[----:B------:R-:W-:Y:S02]  /*d560*/  ISETP.GT.AND.EX P2, PT, R98, R41, PT, P2 ;  /* 0x000000296200720c */ /* 0x000fe40003f44320 */
[----:B------:R-:W-:Y:S02]  /*d570*/  ISETP.GE.AND.EX P6, PT, R95, RZ, PT, P6 ;  /* 0x000000ff5f00720c */ /* 0x000fe40003fc6360 */
[----:B------:R-:W-:Y:S02]  /*d580*/  ISETP.NE.AND.EX P4, PT, R94, R43, PT, P4 ;  /* 0x0000002b5e00720c */ /* 0x000fe40003f85340 */
[----:B------:R-:W-:Y:S02]  /*d590*/  SEL R99, RZ, 0xffffffff, !P2 ;  /* 0xffffffffff637807 */ /* 0x000fe40005000000 */
[----:B------:R-:W-:-:S02]  /*d5a0*/  ISETP.GT.U32.AND P5, PT, R93, R42, PT ;  /* 0x0000002a5d00720c */ /* 0x000fc40003fa4070 */
[----:B------:R-:W-:Y:S02]  /*d5b0*/  @!P1 SEL R99, RZ, 0xffffffff, P6 ;  /* 0xffffffffff639807 */ /* 0x000fe40003000000 */
[----:B------:R-:W-:Y:S02]  /*d5c0*/  ISETP.GE.U32.AND P0, PT, R3, R100, PT ;  /* 0x000000640300720c */ /* 0x000fe40003f06070 */
[CC--:B------:R-:W-:Y:S02]  /*d5d0*/  ISETP.GT.U32.AND P3, PT, R5.reuse, R44.reuse, PT ;  /* 0x0000002c0500720c */ /* 0x0c0fe40003f64070 */
[----:B------:R-:W-:Y:S02]  /*d5e0*/  ISETP.NE.U32.AND P2, PT, R5, R44, PT ;  /* 0x0000002c0500720c */ /* 0x000fe40003f45070 */
[----:B------:R-:W-:Y:S02]  /*d5f0*/  ISETP.NE.U32.AND P6, PT, R9, R46, PT ;  /* 0x0000002e0900720c */ /* 0x000fe40003fc5070 */
[----:B------:R-:W-:-:S02]  /*d600*/  ISETP.GT.AND.EX P5, PT, R94, R43, PT, P5 ;  /* 0x0000002b5e00720c */ /* 0x000fc40003fa4350 */
[CC--:B------:R-:W-:Y:S02]  /*d610*/  ISETP.GT.AND.EX P3, PT, R4.reuse, R45.reuse, PT, P3 ;  /* 0x0000002d0400720c */ /* 0x0c0fe40003f64330 */
[----:B------:R-:W-:Y:S02]  /*d620*/  ISETP.NE.AND.EX P2, PT, R4, R45, PT, P2 ;  /* 0x0000002d0400720c */ /* 0x000fe40003f45320 */
[----:B------:R-:W-:Y:S02]  /*d630*/  ISETP.NE.AND.EX P6, PT, R8, R47, PT, P6 ;  /* 0x0000002f0800720c */ /* 0x000fe40003fc5360 */
[----:B------:R-:W-:Y:S02]  /*d640*/  ISETP.GE.AND.EX P0, PT, R0, RZ, PT, P0 ;  /* 0x000000ff0000720c */ /* 0x000fe40003f06300 */
[----:B------:R-:W-:Y:S02]  /*d650*/  LOP3.LUT R99, R99, 0x1, RZ, 0xc0, !PT ;  /* 0x0000000163637812 */ /* 0x000fe400078ec0ff */
[----:B------:R-:W-:-:S02]  /*d660*/  SEL R101, RZ, 0xffffffff, !P5 ;  /* 0xffffffffff657807 */ /* 0x000fc40006800000 */
[----:B------:R-:W-:Y:S02]  /*d670*/  ISETP.GT.U32.AND P1, PT, R9, R46, PT ;  /* 0x0000002e0900720c */ /* 0x000fe40003f24070 */
[----:B------:R-:W-:Y:S02]  /*d680*/  SEL R104, RZ, 0xffffffff, !P3 ;  /* 0xffffffffff687807 */ /* 0x000fe40005800000 */
[----:B------:R-:W-:Y:S02]  /*d690*/  @!P4 SEL R101, RZ, 0xffffffff, P0 ;  /* 0xffffffffff65c807 */ /* 0x000fe40000000000 */
[-C--:B------:R-:W-:Y:S02]  /*d6a0*/  ISETP.GE.U32.AND P5, PT, R7, R100.reuse, PT ;  /* 0x000000640700720c */ /* 0x080fe40003fa6070 */
[----:B------:R-:W-:Y:S02]  /*d6b0*/  ISETP.GE.U32.AND P3, PT, R11, R100, PT ;  /* 0x000000640b00720c */ /* 0x000fe40003f66070 */
[----:B------:R-:W-:-:S02]  /*d6c0*/  ISETP.NE.U32.AND P0, PT, R99, 0x1, PT ;  /* 0x000000016300780c */ /* 0x000fc40003f05070 */
        /* <DEDUP_REMOVED lines=33> */
[C---:B------:R-:W-:Y:S02]  /*d8e0*/  ISETP.NE.AND.EX P1, PT, R12.reuse, R49, PT, P1 ;  /* 0x000000310c00720c */ /* 0x040fe40003f25310 */
[----:B------:R-:W-:Y:S02]  /*d8f0*/  ISETP.GE.U32.AND P6, PT, R15, R99, PT ;  /* 0x000000630f00720c */ /* 0x000fe40003fc6070 */
[----:B------:R-:W-:Y:S02]  /*d900*/  ISETP.GT.AND.EX P2, PT, R12, R49, PT, P2 ;  /* 0x000000310c00720c */ /* 0x000fe40003f44320 */
[----:B------:R-:W-:Y:S02]  /*d910*/  ISETP.GE.AND.EX P6, PT, R14, RZ, PT, P6 ;  /* 0x000000ff0e00720c */ /* 0x000fe40003fc6360 */
[----:B------:R-:W-:Y:S02]  /*d920*/  ISETP.NE.U32.AND P4, PT, R18, R50, PT ;  /* 0x000000321200720c */ /* 0x000fe40003f85070 */
[----:B------:R-:W-:-:S02]  /*d930*/  SEL R40, RZ, 0xffffffff, !P2 ;  /* 0xffffffffff287807 */ /* 0x000fc40005000000 */
[----:B------:R-:W-:Y:S02]  /*d940*/  ISETP.GT.U32.AND P5, PT, R18, R50, PT ;  /* 0x000000321200720c */ /* 0x000fe40003fa4070 */
[----:B------:R-:W-:Y:S02]  /*d950*/  @!P1 SEL R40, RZ, 0xffffffff, P6 ;  /* 0xffffffffff289807 */ /* 0x000fe40003000000 */
[CC--:B------:R-:W-:Y:S02]  /*d960*/  ISETP.GT.U32.AND P3, PT, R22.reuse, R52.reuse, PT ;  /* 0x000000341600720c */ /* 0x0c0fe40003f64070 */
[----:B------:R-:W-:Y:S02]  /*d970*/  ISETP.NE.U32.AND P2, PT, R22, R52, PT ;  /* 0x000000341600720c */ /* 0x000fe40003f45070 */
[----:B------:R-:W-:Y:S02]  /*d980*/  ISETP.NE.U32.AND P6, PT, R57, R54, PT ;  /* 0x000000363900720c */ /* 0x000fe40003fc5070 */
[----:B------:R-:W-:-:S02]  /*d990*/  ISETP.NE.AND.EX P4, PT, R16, R51, PT, P4 ;  /* 0x000000331000720c */ /* 0x000fc40003f85340 */
[----:B------:R-:W-:Y:S02]  /*d9a0*/  ISETP.GT.AND.EX P5, PT, R16, R51, PT, P5 ;  /* 0x000000331000720c */ /* 0x000fe40003fa4350 */
[CC--:B------:R-:W-:Y:S02]  /*d9b0*/  ISETP.GT.AND.EX P3, PT, R21.reuse, R53.reuse, PT, P3 ;  /* 0x000000351500720c */ /* 0x0c0fe40003f64330 */
[----:B------:R-:W-:Y:S02]  /*d9c0*/  ISETP.NE.AND.EX P2, PT, R21, R53, PT, P2 ;  /* 0x000000351500720c */ /* 0x000fe40003f45320 */
[----:B------:R-:W-:Y:S02]  /*d9d0*/  ISETP.NE.AND.EX P6, PT, R58, R55, PT, P6 ;  /* 0x000000373a00720c */ /* 0x000fe40003fc5360 */
[----:B------:R-:W-:Y:S02]  /*d9e0*/  ISETP.GE.U32.AND P0, PT, R20, R99, PT ;  /* 0x000000631400720c */ /* 0x000fe40003f06070 */
[----:B------:R-:W-:-:S02]  /*d9f0*/  ISETP.GT.U32.AND P1, PT, R57, R54, PT ;  /* 0x000000363900720c */ /* 0x000fc40003f24070 */
[----:B------:R-:W-:Y:S02]  /*da00*/  SEL R41, RZ, 0xffffffff, !P5 ;  /* 0xffffffffff297807 */ /* 0x000fe40006800000 */
[----:B------:R-:W-:Y:S02]  /*da10*/  SEL R42, RZ, 0xffffffff, !P3 ;  /* 0xffffffffff2a7807 */ /* 0x000fe40005800000 */
[-C--:B------:R-:W-:Y:S02]  /*da20*/  ISETP.GE.U32.AND P5, PT, R56, R99.reuse, PT ;  /* 0x000000633800720c */ /* 0x080fe40003fa6070 */
[----:B------:R-:W-:Y:S02]  /*da30*/  ISETP.GE.U32.AND P3, PT, R60, R99, PT ;  /* 0x000000633c00720c */ /* 0x000fe40003f66070 */
[----:B------:R-:W-:Y:S02]  /*da40*/  ISETP.GE.AND.EX P0, PT, R19, RZ, PT, P0 ;  /* 0x000000ff1300720c */ /* 0x000fe40003f06300 */
[----:B------:R-:W-:-:S02]  /*da50*/  IADD3 R45, R99, c[0x0][0x184], RZ ;  /* 0x00006100632d7a10 */ /* 0x000fc40007ffe0ff */
[----:B------:R-:W-:Y:S02]  /*da60*/  ISETP.GT.AND.EX P1, PT, R58, R55, PT, P1 ;  /* 0x000000373a00720c */ /* 0x000fe40003f24310 */
[----:B------:R-:W-:Y:S02]  /*da70*/  ISETP.GE.AND.EX P5, PT, R23, RZ, PT, P5 ;  /* 0x000000ff1700720c */ /* 0x000fe40003fa6350 */
[----:B------:R-:W-:Y:S02]  /*da80*/  ISETP.GE.AND.EX P3, PT, R59, RZ, PT, P3 ;  /* 0x000000ff3b00720c */ /* 0x000fe40003f66330 */
[----:B------:R-:W-:Y:S02]  /*da90*/  @!P4 SEL R41, RZ, 0xffffffff, P0 ;  /* 0xffffffffff29c807 */ /* 0x000fe40000000000 */
[----:B------:R-:W-:Y:S02]  /*daa0*/  ISETP.GE.U32.AND P4, PT, R45, c[0x0][0x17c], PT ;  /* 0x00005f002d007a0c */ /* 0x000fe40003f86070 */
[----:B------:R-:W-:-:S02]  /*dab0*/  SEL R43, RZ, 0xffffffff, !P1 ;  /* 0xffffffffff2b7807 */ /* 0x000fc40004800000 */
        /* <DEDUP_REMOVED lines=32> */
[-C--:B------:R-:W-:Y:S02]  /*dcc0*/  ISETP.GE.U32.AND P6, PT, R64, R45.reuse, PT ;  /* 0x0000002d4000720c */ /* 0x080fe40003fc6070 */
[----:B------:R-:W-:Y:S02]  /*dcd0*/  ISETP.GT.U32.AND P5, PT, R65, R26, PT ;  /* 0x0000001a4100720c */ /* 0x000fe40003fa4070 */
[----:B------:R-:W-:Y:S02]  /*dce0*/  ISETP.GE.U32.AND P0, PT, R68, R45, PT ;  /* 0x0000002d4400720c */ /* 0x000fe40003f06070 */
[----:B------:R-:W-:Y:S02]  /*dcf0*/  ISETP.GT.AND.EX P2, PT, R62, R25, PT, P2 ;  /* 0x000000193e00720c */ /* 0x000fe40003f44320 */
[----:B------:R-:W-:Y:S02]  /*dd00*/  ISETP.GE.AND.EX P6, PT, R63, RZ, PT, P6 ;  /* 0x000000ff3f00720c */ /* 0x000fe40003fc6360 */
[----:B------:R-:W-:-:S02]  /*dd10*/  ISETP.GT.AND.EX P5, PT, R66, R27, PT, P5 ;  /* 0x0000001b4200720c */ /* 0x000fc40003fa4350 */
[----:B------:R-:W-:Y:S02]  /*dd20*/  ISETP.GE.AND.EX P0, PT, R67, RZ, PT, P0 ;  /* 0x000000ff4300720c */ /* 0x000fe40003f06300 */
[----:B------:R-:W-:Y:S02]  /*dd30*/  SEL R40, RZ, 0xffffffff, !P2 ;  /* 0xffffffffff287807 */ /* 0x000fe40005000000 */
[----:B------:R-:W-:Y:S02]  /*dd40*/  @!P1 SEL R40, RZ, 0xffffffff, P6 ;  /* 0xffffffffff289807 */ /* 0x000fe40003000000 */
[CC--:B------:R-:W-:Y:S02]  /*dd50*/  ISETP.GT.U32.AND P3, PT, R69.reuse, R28.reuse, PT ;  /* 0x0000001c4500720c */ /* 0x0c0fe40003f64070 */
[----:B------:R-:W-:Y:S02]  /*dd60*/  ISETP.NE.U32.AND P2, PT, R69, R28, PT ;  /* 0x0000001c4500720c */ /* 0x000fe40003f45070 */
[----:B------:R-:W-:-:S02]  /*dd70*/  ISETP.GT.U32.AND P1, PT, R73, R30, PT ;  /* 0x0000001e4900720c */ /* 0x000fc40003f24070 */
[----:B------:R-:W-:Y:S02]  /*dd80*/  ISETP.NE.U32.AND P6, PT, R73, R30, PT ;  /* 0x0000001e4900720c */ /* 0x000fe40003fc5070 */
[----:B------:R-:W-:Y:S02]  /*dd90*/  SEL R41, RZ, 0xffffffff, !P5 ;  /* 0xffffffffff297807 */ /* 0x000fe40006800000 */
[----:B------:R-:W-:Y:S02]  /*dda0*/  @!P4 SEL R41, RZ, 0xffffffff, P0 ;  /* 0xffffffffff29c807 */ /* 0x000fe40000000000 */
[CC--:B------:R-:W-:Y:S02]  /*ddb0*/  ISETP.GT.AND.EX P3, PT, R70.reuse, R29.reuse, PT, P3 ;  /* 0x0000001d4600720c */ /* 0x0c0fe40003f64330 */
[----:B------:R-:W-:Y:S02]  /*ddc0*/  ISETP.NE.AND.EX P2, PT, R70, R29, PT, P2 ;  /* 0x0000001d4600720c */ /* 0x000fe40003f45320 */
[----:B------:R-:W-:-:S02]  /*ddd0*/  ISETP.NE.AND.EX P6, PT, R74, R31, PT, P6 ;  /* 0x0000001f4a00720c */ /* 0x000fc40003fc5360 */
[----:B------:R-:W-:Y:S02]  /*dde0*/  ISETP.GT.AND.EX P1, PT, R74, R31, PT, P1 ;  /* 0x0000001f4a00720c */ /* 0x000fe40003f24310 */
[----:B------:R-:W-:Y:S02]  /*ddf0*/  LOP3.LUT R41, R41, 0x1, RZ, 0xc0, !PT ;  /* 0x0000000129297812 */ /* 0x000fe400078ec0ff */
[----:B------:R-:W-:Y:S02]  /*de00*/  SEL R42, RZ, 0xffffffff, !P3 ;  /* 0xffffffffff2a7807 */ /* 0x000fe40005800000 */
[----:B------:R-:W-:Y:S02]  /*de10*/  SEL R43, RZ, 0xffffffff, !P1 ;  /* 0xffffffffff2b7807 */ /* 0x000fe40004800000 */
[-C--:B------:R-:W-:Y:S02]  /*de20*/  ISETP.GE.U32.AND P5, PT, R72, R45.reuse, PT ;  /* 0x0000002d4800720c */ /* 0x080fe40003fa6070 */
[----:B------:R-:W-:-:S02]  /*de30*/  ISETP.GE.U32.AND P3, PT, R76, R45, PT ;  /* 0x0000002d4c00720c */ /* 0x000fc40003f66070 */
[----:B------:R-:W-:Y:S02]  /*de40*/  ISETP.NE.U32.AND P1, PT, R41, 0x1, PT ;  /* 0x000000012900780c */ /* 0x000fe40003f25070 */
[----:B------:R-:W-:Y:S02]  /*de50*/  IADD3 R41, R45, c[0x0][0x184], RZ ;  /* 0x000061002d297a10 */ /* 0x000fe40007ffe0ff */
[----:B------:R-:W-:Y:S02]  /*de60*/  ISETP.GE.AND.EX P5, PT, R71, RZ, PT, P5 ;  /* 0x000000ff4700720c */ /* 0x000fe40003fa6350 */
[----:B------:R-:W-:Y:S02]  /*de70*/  ISETP.GE.AND.EX P3, PT, R75, RZ, PT, P3 ;  /* 0x000000ff4b00720c */ /* 0x000fe40003f66330 */
[----:B------:R-:W-:Y:S02]  /*de80*/  ISETP.GE.U32.AND P4, PT, R41, c[0x0][0x17c], PT ;  /* 0x00005f0029007a0c */ /* 0x000fe40003f86070 */
[----:B------:R-:W-:-:S02]  /*de90*/  @!P2 SEL R42, RZ, 0xffffffff, P5 ;  /* 0xffffffffff2aa807 */ /* 0x000fc40002800000 */
[----:B------:R-:W-:Y:S02]  /*dea0*/  @!P6 SEL R43, RZ, 0xffffffff, P3 ;  /* 0xffffffffff2be807 */ /* 0x000fe40001800000 */
        /* <DEDUP_REMOVED lines=79> */
.L_x_3117:
[----:B------:R-:W-:Y:S05]  /*e3a0*/  BSYNC B0 ;  /* 0x0000000000007941 */ /* 0x000fea0003800000 */
.L_x_3116:
        /* <DEDUP_REMOVED lines=8> */
[----:B------:R-:W-:Y:S02]  /*e430*/  ISETP.GE.AND.EX P6, PT, R95, R14, PT, P6 ;  /* 0x0000000e5f00720c */ /* 0x000fe40003fc6360 */
[----:B------:R-:W-:Y:S02]  /*e440*/  ISETP.NE.U32.AND P4, PT, R93, R18, PT ;  /* 0x000000125d00720c */ /* 0x000fe40003f85070 */
[----:B------:R-:W-:Y:S02]  /*e450*/  ISETP.GT.AND.EX P5, PT, R94, R16, PT, P5 ;  /* 0x000000105e00720c */ /* 0x000fe40003fa4350 */
[----:B------:R-:W-:Y:S02]  /*e460*/  ISETP.NE.AND.EX P2, PT, R4, R21, PT, P2 ;  /* 0x000000150400720c */ /* 0x000fe40003f45320 */
[----:B------:R-:W-:Y:S02]  /*e470*/  @!P1 SEL R24, RZ, 0xffffffff, P6 ;  /* 0xffffffffff189807 */ /* 0x000fe40003000000 */
[----:B------:R-:W-:-:S02]  /*e480*/  ISETP.GT.U32.AND P3, PT, R5, R22, PT ;  /* 0x000000160500720c */ /* 0x000fc40003f64070 */
[----:B------:R-:W-:Y:S02]  /*e490*/  ISETP.NE.U32.AND P6, PT, R9, R57, PT ;  /* 0x000000390900720c */ /* 0x000fe40003fc5070 */
[----:B------:R-:W-:Y:S02]  /*e4a0*/  ISETP.NE.AND.EX P4, PT, R94, R16, PT, P4 ;  /* 0x000000105e00720c */ /* 0x000fe40003f85340 */
[----:B------:R-:W-:Y:S02]  /*e4b0*/  SEL R25, RZ, 0xffffffff, !P5 ;  /* 0xffffffffff197807 */ /* 0x000fe40006800000 */
[----:B------:R-:W-:Y:S02]  /*e4c0*/  ISETP.GE.U32.AND P5, PT, R7, R56, PT ;  /* 0x000000380700720c */ /* 0x000fe40003fa6070 */
[----:B------:R-:W-:Y:S02]  /*e4d0*/  ISETP.GT.AND.EX P3, PT, R4, R21, PT, P3 ;  /* 0x000000150400720c */ /* 0x000fe40003f64330 */
[----:B------:R-:W-:-:S02]  /*e4e0*/  ISETP.NE.AND.EX P6, PT, R8, R58, PT, P6 ;  /* 0x0000003a0800720c */ /* 0x000fc40003fc5360 */
[----:B------:R-:W-:Y:S02]  /*e4f0*/  ISETP.GE.U32.AND P0, PT, R3, R20, PT ;  /* 0x000000140300720c */ /* 0x000fe40003f06070 */
[----:B------:R-:W-:Y:S02]  /*e500*/  ISETP.GE.AND.EX P5, PT, R6, R23, PT, P5 ;  /* 0x000000170600720c */ /* 0x000fe40003fa6350 */
[----:B------:R-:W-:Y:S02]  /*e510*/  ISETP.GT.U32.AND P1, PT, R9, R57, PT ;  /* 0x000000390900720c */ /* 0x000fe40003f24070 */
[----:B------:R-:W-:Y:S02]  /*e520*/  SEL R26, RZ, 0xffffffff, !P3 ;  /* 0xffffffffff1a7807 */ /* 0x000fe40005800000 */
[----:B------:R-:W-:Y:S02]  /*e530*/  ISETP.GE.U32.AND P3, PT, R11, R60, PT ;  /* 0x0000003c0b00720c */ /* 0x000fe40003f66070 */
[----:B------:R-:W-:-:S02]  /*e540*/  ISETP.GE.AND.EX P0, PT, R0, R19, PT, P0 ;  /* 0x000000130000720c */ /* 0x000fc40003f06300 */
[----:B------:R-:W-:Y:S02]  /*e550*/  @!P2 SEL R26, RZ, 0xffffffff, P5 ;  /* 0xffffffffff1aa807 */ /* 0x000fe40002800000 */
[----:B------:R-:W-:Y:S02]  /*e560*/  ISETP.GT.AND.EX P1, PT, R8, R58, PT, P1 ;  /* 0x0000003a0800720c */ /* 0x000fe40003f24310 */
[----:B------:R-:W-:Y:S02]  /*e570*/  ISETP.GE.AND.EX P3, PT, R10, R59, PT, P3 ;  /* 0x0000003b0a00720c */ /* 0x000fe40003f66330 */
[----:B------:R-:W-:Y:S02]  /*e580*/  @!P4 SEL R25, RZ, 0xffffffff, P0 ;  /* 0xffffffffff19c807 */ /* 0x000fe40000000000 */
[----:B------:R-:W-:Y:S02]  /*e590*/  LOP3.LUT R24, R24, 0x1, RZ, 0xc0, !PT ;  /* 0x0000000118187812 */ /* 0x000fe400078ec0ff */
[----:B------:R-:W-:-:S02]  /*e5a0*/  LOP3.LUT R26, R26, 0x1, RZ, 0xc0, !PT ;  /* 0x000000011a1a7812 */ /* 0x000fc400078ec0ff */
[----:B------:R-:W-:Y:S02]  /*e5b0*/  SEL R27, RZ, 0xffffffff, !P1 ;  /* 0xffffffffff1b7807 */ /* 0x000fe40004800000 */
[----:B------:R-:W-:Y:S02]  /*e5c0*/  @!P6 SEL R27, RZ, 0xffffffff, P3 ;  /* 0xffffffffff1be807 */ /* 0x000fe40001800000 */
[----:B------:R-:W-:Y:S02]  /*e5d0*/  LOP3.LUT R25, R25, 0x1, RZ, 0xc0, !PT ;  /* 0x0000000119197812 */ /* 0x000fe400078ec0ff */
[----:B------:R-:W-:Y:S02]  /*e5e0*/  ISETP.NE.U32.AND P0, PT, R24, 0x1, PT ;  /* 0x000000011800780c */ /* 0x000fe40003f05070 */
[----:B------:R-:W-:Y:S02]  /*e5f0*/  ISETP.NE.U32.AND P2, PT, R26, 0x1, PT ;  /* 0x000000011a00780c */ /* 0x000fe40003f45070 */
[----:B------:R-:W-:-:S02]  /*e600*/  LOP3.LUT R27, R27, 0x1, RZ, 0xc0, !PT ;  /* 0x000000011b1b7812 */ /* 0x000fc400078ec0ff */
[----:B------:R-:W-:Y:S02]  /*e610*/  ISETP.NE.U32.AND P1, PT, R25, 0x1, PT ;  /* 0x000000011900780c */ /* 0x000fe40003f25070 */
        /* <DEDUP_REMOVED lines=11> */
[----:B------:R-:W-:Y:S02]  /*e6d0*/  ISETP.NE.U32.AND P1, PT, R30, R61, PT ;  /* 0x0000003d1e00720c */ /* 0x000fe40003f25070 */
[----:B------:R-:W-:Y:S02]  /*e6e0*/  ISETP.GT.U32.AND P5, PT, R12, R69, PT ;  /* 0x000000450c00720c */ /* 0x000fe40003fa4070 */
[----:B------:R-:W-:Y:S02]  /*e6f0*/  ISETP.NE.AND.EX P1, PT, R31, R62, PT, P1 ;  /* 0x0000003e1f00720c */ /* 0x000fe40003f25310 */
[----:B------:R-:W-:Y:S02]  /*e700*/  ISETP.GT.AND.EX P5, PT, R13, R70, PT, P5 ;  /* 0x000000460d00720c */ /* 0x000fe40003fa4350 */
        /* <DEDUP_REMOVED lines=34> */
[----:B------:R-:W-:Y:S02]  /*e930*/  ISETP.GE.AND.EX P2, PT, R24, R71, PT, P2 ;  /* 0x000000471800720c */ /* 0x000fe40003f46320 */
[----:B------:R-:W-:Y:S02]  /*e940*/  LOP3.LUT R0, R0, 0x1, RZ, 0xc0, !PT ;  /* 0x0000000100007812 */ /* 0x000fe400078ec0ff */
[----:B------:R-:W-:Y:S02]  /*e950*/  ISETP.NE.U32.AND P1, PT, R3, 0x1, PT ;  /* 0x000000010300780c */ /* 0x000fe40003f25070 */
[----:B------:R-:W-:-:S02]  /*e960*/  ISETP.NE.U32.AND P3, PT, R5, 0x1, PT ;  /* 0x000000010500780c */ /* 0x000fc40003f65070 */
[----:B------:R-:W-:Y:S02]  /*e970*/  @!P4 SEL R4, RZ, 0xffffffff, P2 ;  /* 0xffffffffff04c807 */ /* 0x000fe40001000000 */
[----:B------:R-:W-:Y:S02]  /*e980*/  ISETP.NE.U32.AND P0, PT, R0, 0x1, PT ;  /* 0x000000010000780c */ /* 0x000fe40003f05070 */
[----:B------:R-:W-:Y:S02]  /*e990*/  SEL R16, R26, R65, !P1 ;  /* 0x000000411a107207 */ /* 0x000fe40004800000 */
[----:B------:R-:W-:Y:S02]  /*e9a0*/  SEL R8, R22, R73, !P3 ;  /* 0x0000004916087207 */ /* 0x000fe40005800000 */
[----:B------:R-:W-:Y:S02]  /*e9b0*/  LOP3.LUT R4, R4, 0x1, RZ, 0xc0, !PT ;  /* 0x0000000104047812 */ /* 0x000fe400078ec0ff */
[----:B------:R-:W-:-:S02]  /*e9c0*/  SEL R20, R30, R61, !P0 ;  /* 0x0000003d1e147207 */ /* 0x000fc40004000000 */
[----:B------:R-:W-:Y:S02]  /*e9d0*/  SEL R9, R9, R74, !P3 ;  /* 0x0000004a09097207 */ /* 0x000fe40005800000 */
[----:B------:R-:W-:Y:S02]  /*e9e0*/  SEL R7, R7, R76, !P3 ;  /* 0x0000004c07077207 */ /* 0x000fe40005800000 */
[----:B------:R-:W-:Y:S02]  /*e9f0*/  SEL R6, R6, R75, !P3 ;  /* 0x0000004b06067207 */ /* 0x000fe40005800000 */
[----:B------:R-:W-:Y:S02]  /*ea00*/  SEL R19, R27, R66, !P1 ;  /* 0x000000421b137207 */ /* 0x000fe40004800000 */
[----:B------:R-:W-:Y:S02]  /*ea10*/  SEL R15, R15, R68, !P1 ;  /* 0x000000440f0f7207 */ /* 0x000fe40004800000 */
[----:B------:R-:W-:-:S02]  /*ea20*/  SEL R14, R14, R67, !P1 ;  /* 0x000000430e0e7207 */ /* 0x000fc40004800000 */
[----:B------:R-:W-:Y:S02]  /*ea30*/  ISETP.GT.U32.AND P3, PT, R16, R81, PT ;  /* 0x000000511000720c */ /* 0x000fe40003f64070 */
[----:B------:R-:W-:Y:S02]  /*ea40*/  ISETP.NE.U32.AND P4, PT, R8, R91, PT ;  /* 0x0000005b0800720c */ /* 0x000fe40003f85070 */
[----:B------:R-:W-:Y:S02]  /*ea50*/  ISETP.NE.U32.AND P2, PT, R4, 0x1, PT ;  /* 0x000000010400780c */ /* 0x000fe40003f45070 */
[----:B------:R-:W-:Y:S02]  /*ea60*/  SEL R23, R31, R62, !P0 ;  /* 0x0000003e1f177207 */ /* 0x000fe40004000000 */
[----:B------:R-:W-:Y:S02]  /*ea70*/  ISETP.GT.U32.AND P1, PT, R20, R77, PT ;  /* 0x0000004d1400720c */ /* 0x000fe40003f24070 */
[----:B------:R-:W-:-:S02]  /*ea80*/  ISETP.GT.AND.EX P3, PT, R19, R82, PT, P3 ;  /* 0x000000521300720c */ /* 0x000fc40003f64330 */
[----:B------:R-:W-:Y:S02]  /*ea90*/  ISETP.NE.AND.EX P4, PT, R9, R92, PT, P4 ;  /* 0x0000005c0900720c */ /* 0x000fe40003f85340 */
[----:B------:R-:W-:Y:S02]  /*eaa0*/  SEL R12, R12, R69, !P2 ;  /* 0x000000450c0c7207 */ /* 0x000fe40005000000 */
[----:B------:R-:W-:Y:S02]  /*eab0*/  ISETP.GT.AND.EX P1, PT, R23, R78, PT, P1 ;  /* 0x0000004e1700720c */ /* 0x000fe40003f24310 */
[----:B------:R-:W-:Y:S02]  /*eac0*/  ISETP.GT.U32.AND P6, PT, R8, R91, PT ;  /* 0x0000005b0800720c */ /* 0x000fe40003fc4070 */
[----:B------:R-:W-:Y:S02]  /*ead0*/  SEL R3, RZ, 0xffffffff, !P3 ;  /* 0xffffffffff037807 */ /* 0x000fe40005800000 */
[----:B------:R-:W-:-:S02]  /*eae0*/  SEL R13, R13, R70, !P2 ;  /* 0x000000460d0d7207 */ /* 0x000fc40005000000 */
[----:B------:R-:W-:Y:S02]  /*eaf0*/  SEL R11, R25, R72, !P2 ;  /* 0x00000048190b7207 */ /* 0x000fe40005000000 */
[----:B------:R-:W-:Y:S02]  /*eb00*/  SEL R10, R24, R71, !P2 ;  /* 0x00000047180a7207 */ /* 0x000fe40005000000 */
[----:B------:R-:W-:Y:S02]  /*eb10*/  SEL R0, RZ, 0xffffffff, !P1 ;  /* 0xffffffffff007807 */ /* 0x000fe40004800000 */
[----:B------:R-:W-:Y:S02]  /*eb20*/  ISETP.GE.U32.AND P3, PT, R7, R90, PT ;  /* 0x0000005a0700720c */ /* 0x000fe40003f66070 */
[----:B------:R-:W-:Y:S02]  /*eb30*/  ISETP.NE.U32.AND P5, PT, R12, R85, PT ;  /* 0x000000550c00720c */ /* 0x000fe40003fa5070 */
        /* <DEDUP_REMOVED lines=48> */
.L_x_3093:
        /* <DEDUP_REMOVED lines=131> */
.L_x_3120:
[----:B------:R-:W-:-:S05]  /*f670*/  SHF.R.U32.HI R33, RZ, 0x2, R99 ;  /* 0x00000002ff217819 */ /* 0x000fca0000011663 */
[----:B------:R-:W-:-:S05]  /*f680*/  IMAD.WIDE.U32 R32, R33, 0x20, R104 ;  /* 0x0000002021207825 */ /* 0x000fca00078e0068 */
[----:B------:R0:W2:Y:S01]  /*f690*/  LDG.E.128 R40, [R32.64] ;  /* 0x0000002420287981 */ /* 0x0000a2000c1e1d00 */
[----:B------:R-:W-:-:S03]  /*f6a0*/  IADD3 R111, R99, c[0x0][0x184], RZ ;  /* 0x00006100636f7a10 */ /* 0x000fc60007ffe0ff */
[----:B------:R0:W3:Y:S01]  /*f6b0*/  LDG.E.128 R44, [R32.64+0x10] ;  /* 0x00001024202c7981 */ /* 0x0000e2000c1e1d00 */
[----:B------:R-:W-:-:S05]  /*f6c0*/  SHF.R.U32.HI R109, RZ, 0x2, R111 ;  /* 0x00000002ff6d7819 */ /* 0x000fca000001166f */
[----:B------:R-:W-:Y:S01]  /*f6d0*/  IMAD.WIDE.U32 R108, R109, 0x20, R104 ;  /* 0x000000206d6c7825 */ /* 0x000fe200078e0068 */
[----:B------:R-:W-:-:S04]  /*f6e0*/  IADD3 R113, R111, c[0x0][0x184], RZ ;  /* 0x000061006f717a10 */ /* 0x000fc80007ffe0ff */
[----:B------:R1:W4:Y:S01]  /*f6f0*/  LDG.E.128 R48, [R108.64] ;  /* 0x000000246c307981 */ /* 0x000322000c1e1d00 */
[----:B------:R-:W-:-:S03]  /*f700*/  SHF.R.U32.HI R107, RZ, 0x2, R113 ;  /* 0x00000002ff6b7819 */ /* 0x000fc60000011671 */
[----:B------:R1:W5:Y:S02]  /*f710*/  LDG.E.128 R52, [R108.64+0x10] ;  /* 0x000010246c347981 */ /* 0x000364000c1e1d00 */
[----:B------:R-:W-:-:S05]  /*f720*/  IMAD.WIDE.U32 R106, R107, 0x20, R104 ;  /* 0x000000206b6a7825 */ /* 0x000fca00078e0068 */
[----:B------:R0:W4:Y:S04]  /*f730*/  LDG.E.128 R24, [R106.64] ;  /* 0x000000246a187981 */ /* 0x000128000c1e1d00 */
[----:B------:R0:W4:Y:S01]  /*f740*/  LDG.E.128 R28, [R106.64+0x10] ;  /* 0x000010246a1c7981 */ /* 0x000122000c1e1d00 */
[----:B------:R-:W-:-:S04]  /*f750*/  IADD3 R115, R113, c[0x0][0x184], RZ ;  /* 0x0000610071737a10 */ /* 0x000fc80007ffe0ff */
[----:B------:R-:W-:-:S05]  /*f760*/  SHF.R.U32.HI R101, RZ, 0x2, R115 ;  /* 0x00000002ff657819 */ /* 0x000fca0000011673 */
[----:B------:R-:W-:-:S05]  /*f770*/  IMAD.WIDE.U32 R100, R101, 0x20, R104 ;  /* 0x0000002065647825 */ /* 0x000fca00078e0068 */
[----:B0-----:R0:W4:Y:S04]  /*f780*/  LDG.E.128 R32, [R100.64] ;  /* 0x0000002464207981 */ /* 0x001128000c1e1d00 */
[----:B------:R0:W4:Y:S01]  /*f790*/  LDG.E.128 R36, [R100.64+0x10] ;  /* 0x0000102464247981 */ /* 0x000122000c1e1d00 */
[-C--:B------:R-:W-:Y:S02]  /*f7a0*/  ISETP.GE.U32.AND P0, PT, R96, R99.reuse, PT ;  /* 0x000000636000720c */ /* 0x080fe40003f06070 */
[----:B------:R-:W-:Y:S02]  /*f7b0*/  ISETP.GE.U32.AND P4, PT, R7, R99, PT ;  /* 0x000000630700720c */ /* 0x000fe40003f86070 */
[----:B------:R-:W-:Y:S02]  /*f7c0*/  ISETP.GE.AND.EX P0, PT, R95, RZ, PT, P0 ;  /* 0x000000ff5f00720c */ /* 0x000fe40003f06300 */
[----:B------:R-:W-:-:S02]  /*f7d0*/  ISETP.GE.AND.EX P4, PT, R6, RZ, PT, P4 ;  /* 0x000000ff0600720c */ /* 0x000fc40003f86340 */
[----:B------:R-:W-:Y:S02]  /*f7e0*/  SEL R106, RZ, 0xffffffff, P0 ;  /* 0xffffffffff6a7807 */ /* 0x000fe40000000000 */
[----:B------:R-:W-:Y:S02]  /*f7f0*/  SEL R114, RZ, 0xffffffff, P4 ;  /* 0xffffffffff727807 */ /* 0x000fe40002000000 */
[-C--:B------:R-:W-:Y:S02]  /*f800*/  ISETP.GE.U32.AND P5, PT, R92, R99.reuse, PT ;  /* 0x000000635c00720c */ /* 0x080fe40003fa6070 */
[----:B------:R-:W-:Y:S02]  /*f810*/  ISETP.GE.U32.AND P3, PT, R3, R99, PT ;  /* 0x000000630300720c */ /* 0x000fe40003f66070 */
[----:B------:R-:W-:Y:S02]  /*f820*/  ISETP.GE.AND.EX P5, PT, R91, RZ, PT, P5 ;  /* 0x000000ff5b00720c */ /* 0x000fe40003fa6350 */
[----:B------:R-:W-:-:S02]  /*f830*/  ISETP.GE.AND.EX P3, PT, R0, RZ, PT, P3 ;  /* 0x000000ff0000720c */ /* 0x000fc40003f66330 */
[----:B-1----:R-:W-:Y:S02]  /*f840*/  SEL R108, RZ, 0xffffffff, P5 ;  /* 0xffffffffff6c7807 */ /* 0x002fe40002800000 */
[----:B------:R-:W-:Y:S02]  /*f850*/  ISETP.GE.U32.AND P5, PT, R56, R111, PT ;  /* 0x0000006f3800720c */ /* 0x000fe40003fa6070 */
[----:B------:R-:W-:Y:S02]  /*f860*/  SEL R109, RZ, 0xffffffff, P3 ;  /* 0xffffffffff6d7807 */ /* 0x000fe40001800000 */
[----:B------:R-:W-:Y:S02]  /*f870*/  ISETP.GE.U32.AND P3, PT, R60, R113, PT ;  /* 0x000000713c00720c */ /* 0x000fe40003f66070 */
[----:B------:R-:W-:Y:S02]  /*f880*/  ISETP.GE.AND.EX P5, PT, R23, RZ, PT, P5 ;  /* 0x000000ff1700720c */ /* 0x000fe40003fa6350 */
[----:B------:R-:W-:-:S02]  /*f890*/  ISETP.GE.AND.EX P3, PT, R59, RZ, PT, P3 ;  /* 0x000000ff3b00720c */ /* 0x000fc40003f66330 */
[----:B0-----:R-:W-:Y:S02]  /*f8a0*/  SEL R101, RZ, 0xffffffff, P5 ;  /* 0xffffffffff657807 */ /* 0x001fe40002800000 */
[----:B------:R-:W-:Y:S02]  /*f8b0*/  SEL R100, RZ, 0xffffffff, P3 ;  /* 0xffffffffff647807 */ /* 0x000fe40001800000 */
[CC--:B--2---:R-:W-:Y:S02]  /*f8c0*/  ISETP.NE.U32.AND P1, PT, R97.reuse, R40.reuse, PT ;  /* 0x000000286100720c */ /* 0x0c4fe40003f25070 */
[----:B------:R-:W-:Y:S02]  /*f8d0*/  ISETP.GT.U32.AND P2, PT, R97, R40, PT ;  /* 0x000000286100720c */ /* 0x000fe40003f44070 */
[CC--:B------:R-:W-:Y:S02]  /*f8e0*/  ISETP.NE.AND.EX P1, PT, R98.reuse, R41.reuse, PT, P1 ;  /* 0x000000296200720c */ /* 0x0c0fe40003f25310 */
[----:B------:R-:W-:-:S02]  /*f8f0*/  ISETP.GT.AND.EX P0, PT, R98, R41, PT, P2 ;  /* 0x000000296200720c */ /* 0x000fc40003f04320 */
[----:B------:R-:W-:Y:S02]  /*f900*/  ISETP.GE.U32.AND P2, PT, R15, R111, PT ;  /* 0x0000006f0f00720c */ /* 0x000fe40003f46070 */
[----:B------:R-:W-:Y:S02]  /*f910*/  ISETP.NE.U32.AND P4, PT, R93, R42, PT ;  /* 0x0000002a5d00720c */ /* 0x000fe40003f85070 */
[----:B------:R-:W-:Y:S02]  /*f920*/  ISETP.GE.AND.EX P2, PT, R14, RZ, PT, P2 ;  /* 0x000000ff0e00720c */ /* 0x000fe40003f46320 */
[----:B---3--:R-:W-:Y:S02]  /*f930*/  ISETP.GT.U32.AND P5, PT, R89, R44, PT ;  /* 0x0000002c5900720c */ /* 0x008fe40003fa4070 */
[----:B------:R-:W-:Y:S02]  /*f940*/  SEL R107, RZ, 0xffffffff, P2 ;  /* 0xffffffffff6b7807 */ /* 0x000fe40001000000 */
[----:B------:R-:W-:-:S02]  /*f950*/  @P1 SEL R106, RZ, 0xffffffff, !P0 ;  /* 0xffffffffff6a1807 */ /* 0x000fc40004000000 */
[-C--:B------:R-:W-:Y:S02]  /*f960*/  ISETP.GE.U32.AND P0, PT, R11, R111.reuse, PT ;  /* 0x0000006f0b00720c */ /* 0x080fe40003f06070 */
[----:B------:R-:W-:Y:S02]  /*f970*/  ISETP.GE.U32.AND P1, PT, R20, R111, PT ;  /* 0x0000006f1400720c */ /* 0x000fe40003f26070 */
[----:B------:R-:W-:Y:S02]  /*f980*/  ISETP.GE.AND.EX P0, PT, R10, RZ, PT, P0 ;  /* 0x000000ff0a00720c */ /* 0x000fe40003f06300 */
[----:B------:R-:W-:Y:S02]  /*f990*/  LOP3.LUT R106, R106, 0x1, RZ, 0xc0, !PT ;  /* 0x000000016a6a7812 */ /* 0x000fe400078ec0ff */
[----:B------:R-:W-:Y:S02]  /*f9a0*/  SEL R118, RZ, 0xffffffff, P0 ;  /* 0xffffffffff767807 */ /* 0x000fe40000000000 */
[----:B------:R-:W-:-:S02]  /*f9b0*/  ISETP.GE.AND.EX P1, PT, R19, RZ, PT, P1 ;  /* 0x000000ff1300720c */ /* 0x000fc40003f26310 */
[----:B------:R-:W-:Y:S02]  /*f9c0*/  ISETP.NE.AND.EX P0, PT, R94, R43, PT, P4 ;  /* 0x0000002b5e00720c */ /* 0x000fe40003f05340 */
[----:B------:R-:W-:Y:S02]  /*f9d0*/  ISETP.NE.U32.AND P6, PT, R106, 0x1, PT ;  /* 0x000000016a00780c */ /* 0x000fe40003fc5070 */
[----:B------:R-:W-:Y:S02]  /*f9e0*/  SEL R106, RZ, 0xffffffff, P1 ;  /* 0xffffffffff6a7807 */ /* 0x000fe40000800000 */
[----:B------:R-:W-:Y:S02]  /*f9f0*/  ISETP.NE.U32.AND P2, PT, R89, R44, PT ;  /* 0x0000002c5900720c */ /* 0x000fe40003f45070 */
[----:B------:R-:W-:Y:S02]  /*fa00*/  ISETP.GT.U32.AND P1, PT, R93, R42, PT ;  /* 0x0000002a5d00720c */ /* 0x000fe40003f24070 */
[----:B------:R-:W-:-:S02]  /*fa10*/  ISETP.NE.U32.AND P4, PT, R5, R46, PT ;  /* 0x0000002e0500720c */ /* 0x000fc40003f85070 */
[----:B------:R-:W-:Y:S02]  /*fa20*/  ISETP.NE.AND.EX P2, PT, R90, R45, PT, P2 ;  /* 0x0000002d5a00720c */ /* 0x000fe40003f45320 */
[----:B------:R-:W-:Y:S02]  /*fa30*/  ISETP.GT.AND.EX P1, PT, R94, R43, PT, P1 ;  /* 0x0000002b5e00720c */ /* 0x000fe40003f24310 */
[----:B------:R-:W-:Y:S02]  /*fa40*/  ISETP.NE.AND.EX P4, PT, R4, R47, PT, P4 ;  /* 0x0000002f0400720c */ /* 0x000fe40003f85340 */
[----:B------:R-:W-:Y:S02]  /*fa50*/  @P0 SEL R108, RZ, 0xffffffff, !P1 ;  /* 0xffffffffff6c0807 */ /* 0x000fe40004800000 */
[----:B----4-:R-:W-:Y:S02]  /*fa60*/  ISETP.NE.U32.AND P0, PT, R9, R48, PT ;  /* 0x000000300900720c */ /* 0x010fe40003f05070 */
[----:B------:R-:W-:-:S02]  /*fa70*/  ISETP.GT.U32.AND P3, PT, R5, R46, PT ;  /* 0x0000002e0500720c */ /* 0x000fc40003f64070 */
[----:B------:R-:W-:Y:S02]  /*fa80*/  ISETP.GT.AND.EX P5, PT, R90, R45, PT, P5 ;  /* 0x0000002d5a00720c */ /* 0x000fe40003fa4350 */
[----:B------:R-:W-:Y:S02]  /*fa90*/  ISETP.NE.U32.AND P1, PT, R13, R50, PT ;  /* 0x000000320d00720c */ /* 0x000fe40003f25070 */
[----:B------:R-:W-:Y:S02]  /*faa0*/  ISETP.NE.AND.EX P0, PT, R8, R49, PT, P0 ;  /* 0x000000310800720c */ /* 0x000fe40003f05300 */
[----:B------:R-:W-:Y:S02]  /*fab0*/  ISETP.GT.AND.EX P3, PT, R4, R47, PT, P3 ;  /* 0x0000002f0400720c */ /* 0x000fe40003f64330 */
[----:B------:R-:W-:Y:S02]  /*fac0*/  @P2 SEL R109, RZ, 0xffffffff, !P5 ;  /* 0xffffffffff6d2807 */ /* 0x000fe40006800000 */
[----:B------:R-:W-:-:S02]  /*fad0*/  ISETP.NE.AND.EX P1, PT, R12, R51, PT, P1 ;  /* 0x000000330c00720c */ /* 0x000fc40003f25310 */
[----:B------:R-:W-:Y:S02]  /*fae0*/  ISETP.GT.U32.AND P5, PT, R9, R48, PT ;  /* 0x000000300900720c */ /* 0x000fe40003fa4070 */
[----:B-----5:R-:W-:Y:S02]  /*faf0*/  ISETP.NE.U32.AND P2, PT, R18, R52, PT ;  /* 0x000000341200720c */ /* 0x020fe40003f45070 */
[----:B------:R-:W-:Y:S02]  /*fb00*/  @P4 SEL R114, RZ, 0xffffffff, !P3 ;  /* 0xffffffffff724807 */ /* 0x000fe40005800000 */
[----:B------:R-:W-:Y:S02]  /*fb10*/  ISETP.GT.U32.AND P3, PT, R13, R50, PT ;  /* 0x000000320d00720c */ /* 0x000fe40003f64070 */
[----:B------:R-:W-:Y:S02]  /*fb20*/  ISETP.NE.U32.AND P4, PT, R21, R54, PT ;  /* 0x000000361500720c */ /* 0x000fe40003f85070 */
[----:B------:R-:W-:-:S02]  /*fb30*/  ISETP.GT.AND.EX P5, PT, R8, R49, PT, P5 ;  /* 0x000000310800720c */ /* 0x000fc40003fa4350 */
[----:B------:R-:W-:Y:S02]  /*fb40*/  ISETP.NE.AND.EX P2, PT, R16, R53, PT, P2 ;  /* 0x000000351000720c */ /* 0x000fe40003f45320 */
[----:B------:R-:W-:Y:S02]  /*fb50*/  ISETP.GT.AND.EX P3, PT, R12, R51, PT, P3 ;  /* 0x000000330c00720c */ /* 0x000fe40003f64330 */
[----:B------:R-:W-:Y:S02]  /*fb60*/  ISETP.NE.AND.EX P4, PT, R22, R55, PT, P4 ;  /* 0x000000371600720c */ /* 0x000fe40003f85340 */
[----:B------:R-:W-:Y:S02]  /*fb70*/  @P0 SEL R118, RZ, 0xffffffff, !P5 ;  /* 0xffffffffff760807 */ /* 0x000fe40006800000 */
[----:B------:R-:W-:Y:S02]  /*fb80*/  ISETP.GT.U32.AND P5, PT, R18, R52, PT ;  /* 0x000000341200720c */ /* 0x000fe40003fa4070 */
[----:B------:R-:W-:-:S02]  /*fb90*/  ISETP.NE.U32.AND P0, PT, R57, R24, PT ;  /* 0x000000183900720c */ /* 0x000fc40003f05070 */
[----:B------:R-:W-:Y:S02]  /*fba0*/  @P1 SEL R107, RZ, 0xffffffff, !P3 ;  /* 0xffffffffff6b1807 */ /* 0x000fe40005800000 */
[----:B------:R-:W-:Y:S02]  /*fbb0*/  ISETP.GT.U32.AND P1, PT, R21, R54, PT ;  /* 0x000000361500720c */ /* 0x000fe40003f24070 */
[----:B------:R-:W-:Y:S02]  /*fbc0*/  ISETP.GT.AND.EX P5, PT, R16, R53, PT, P5 ;  /* 0x000000351000720c */ /* 0x000fe40003fa4350 */
[----:B------:R-:W-:Y:S02]  /*fbd0*/  ISETP.NE.AND.EX P0, PT, R58, R25, PT, P0 ;  /* 0x000000193a00720c */ /* 0x000fe40003f05300 */
[----:B------:R-:W-:Y:S02]  /*fbe0*/  ISETP.GT.AND.EX P1, PT, R22, R55, PT, P1 ;  /* 0x000000371600720c */ /* 0x000fe40003f24310 */
[----:B------:R-:W-:-:S02]  /*fbf0*/  @P2 SEL R106, RZ, 0xffffffff, !P5 ;  /* 0xffffffffff6a2807 */ /* 0x000fc40006800000 */
[----:B------:R-:W-:Y:S02]  /*fc00*/  ISETP.GT.U32.AND P2, PT, R57, R24, PT ;  /* 0x000000183900720c */ /* 0x000fe40003f44070 */
[----:B------:R-:W-:Y:S02]  /*fc10*/  ISETP.NE.U32.AND P5, PT, R61, R26, PT ;  /* 0x0000001a3d00720c */ /* 0x000fe40003fa5070 */
[----:B------:R-:W-:Y:S02]  /*fc20*/  ISETP.GE.U32.AND P3, PT, R64, R113, PT ;  /* 0x000000714000720c */ /* 0x000fe40003f66070 */
[----:B------:R-:W-:Y:S02]  /*fc30*/  @P4 SEL R101, RZ, 0xffffffff, !P1 ;  /* 0xffffffffff654807 */ /* 0x000fe40004800000 */
[----:B------:R-:W-:Y:S02]  /*fc40*/  ISETP.GT.AND.EX P2, PT, R58, R25, PT, P2 ;  /* 0x000000193a00720c */ /* 0x000fe40003f44320 */
[----:B------:R-:W-:-:S02]  /*fc50*/  ISETP.NE.AND.EX P1, PT, R62, R27, PT, P5 ;  /* 0x0000001b3e00720c */ /* 0x000fc40003f25350 */
[----:B------:R-:W-:Y:S02]  /*fc60*/  ISETP.GE.AND.EX P5, PT, R63, RZ, PT, P3 ;  /* 0x000000ff3f00720c */ /* 0x000fe40003fa6330 */
[----:B------:R-:W-:Y:S02]  /*fc70*/  ISETP.NE.U32.AND P3, PT, R65, R28, PT ;  /* 0x0000001c4100720c */ /* 0x000fe40003f65070 */
[----:B------:R-:W-:Y:S02]  /*fc80*/  @P0 SEL R100, RZ, 0xffffffff, !P2 ;  /* 0xffffffffff640807 */ /* 0x000fe40005000000 */
[----:B------:R-:W-:Y:S02]  /*fc90*/  ISETP.GT.U32.AND P2, PT, R61, R26, PT ;  /* 0x0000001a3d00720c */ /* 0x000fe40003f44070 */
[----:B------:R-:W-:Y:S02]  /*fca0*/  LOP3.LUT R108, R108, 0x1, RZ, 0xc0, !PT ;  /* 0x000000016c6c7812 */ /* 0x000fe400078ec0ff */
[----:B------:R-:W-:-:S02]  /*fcb0*/  ISETP.NE.AND.EX P3, PT, R66, R29, PT, P3 ;  /* 0x0000001d4200720c */ /* 0x000fc40003f65330 */
[----:B------:R-:W-:Y:S02]  /*fcc0*/  ISETP.GE.U32.AND P0, PT, R68, R113, PT ;  /* 0x000000714400720c */ /* 0x000fe40003f06070 */
[----:B------:R-:W-:Y:S02]  /*fcd0*/  ISETP.GT.AND.EX P2, PT, R62, R27, PT, P2 ;  /* 0x0000001b3e00720c */ /* 0x000fe40003f44320 */
[----:B------:R-:W-:Y:S02]  /*fce0*/  ISETP.NE.U32.AND P4, PT, R108, 0x1, PT ;  /* 0x000000016c00780c */ /* 0x000fe40003f85070 */
[----:B------:R-:W-:Y:S02]  /*fcf0*/  SEL R108, RZ, 0xffffffff, P5 ;  /* 0xffffffffff6c7807 */ /* 0x000fe40002800000 */
[----:B------:R-:W-:Y:S02]  /*fd00*/  ISETP.GE.AND.EX P0, PT, R67, RZ, PT, P0 ;  /* 0x000000ff4300720c */ /* 0x000fe40003f06300 */
[----:B------:R-:W-:-:S02]  /*fd10*/  ISETP.GT.U32.AND P5, PT, R65, R28, PT ;  /* 0x0000001c4100720c */ /* 0x000fc40003fa4070 */
[----:B------:R-:W-:Y:S02]  /*fd20*/  @P1 SEL R108, RZ, 0xffffffff, !P2 ;  /* 0xffffffffff6c1807 */ /* 0x000fe40005000000 */
[----:B------:R-:W-:Y:S02]  /*fd30*/  ISETP.NE.U32.AND P1, PT, R69, R30, PT ;  /* 0x0000001e4500720c */ /* 0x000fe40003f25070 */
[----:B------:R-:W-:Y:S02]  /*fd40*/  SEL R112, RZ, 0xffffffff, P0 ;  /* 0xffffffffff707807 */ /* 0x000fe40000000000 */
[----:B------:R-:W-:Y:S02]  /*fd50*/  ISETP.GT.AND.EX P5, PT, R66, R29, PT, P5 ;  /* 0x0000001d4200720c */ /* 0x000fe40003fa4350 */
[----:B------:R-:W-:Y:S02]  /*fd60*/  ISETP.NE.AND.EX P1, PT, R70, R31, PT, P1 ;  /* 0x0000001f4600720c */ /* 0x000fe40003f25310 */
[----:B------:R-:W-:-:S02]  /*fd70*/  ISETP.GE.U32.AND P0, PT, R72, R113, PT ;  /* 0x000000714800720c */ /* 0x000fc40003f06070 */
[----:B------:R-:W-:Y:S02]  /*fd80*/  @P3 SEL R112, RZ, 0xffffffff, !P5 ;  /* 0xffffffffff703807 */ /* 0x000fe40006800000 */
[----:B------:R-:W-:Y:S02]  /*fd90*/  ISETP.GE.AND.EX P5, PT, R71, RZ, PT, P0 ;  /* 0x000000ff4700720c */ /* 0x000fe40003fa6300 */
[----:B------:R-:W-:Y:S02]  /*fda0*/  ISETP.GT.U32.AND P3, PT, R69, R30, PT ;  /* 0x0000001e4500720c */ /* 0x000fe40003f64070 */
[----:B------:R-:W-:Y:S02]  /*fdb0*/  ISETP.NE.U32.AND P0, PT, R73, R32, PT ;  /* 0x000000204900720c */ /* 0x000fe40003f05070 */
[----:B------:R-:W-:Y:S02]  /*fdc0*/  LOP3.LUT R109, R109, 0x1, RZ, 0xc0, !PT ;  /* 0x000000016d6d7812 */ /* 0x000fe400078ec0ff */
[----:B------:R-:W-:-:S02]  /*fdd0*/  ISETP.GT.AND.EX P3, PT, R70, R31, PT, P3 ;  /* 0x0000001f4600720c */ /* 0x000fc40003f64330 */
[----:B------:R-:W-:Y:S02]  /*fde0*/  ISETP.NE.AND.EX P0, PT, R74, R33, PT, P0 ;  /* 0x000000214a00720c */ /* 0x000fe40003f05300 */
[----:B------:R-:W-:Y:S02]  /*fdf0*/  ISETP.NE.U32.AND P2, PT, R109, 0x1, PT ;  /* 0x000000016d00780c */ /* 0x000fe40003f45070 */
[----:B------:R-:W-:Y:S02]  /*fe00*/  SEL R109, RZ, 0xffffffff, P5 ;  /* 0xffffffffff6d7807 */ /* 0x000fe40002800000 */
[----:B------:R-:W-:Y:S02]  /*fe10*/  ISETP.GE.U32.AND P5, PT, R76, R115, PT ;  /* 0x000000734c00720c */ /* 0x000fe40003fa6070 */
[----:B------:R-:W-:Y:S02]  /*fe20*/  @P1 SEL R109, RZ, 0xffffffff, !P3 ;  /* 0xffffffffff6d1807 */ /* 0x000fe40005800000 */
[----:B------:R-:W-:-:S02]  /*fe30*/  ISETP.GT.U32.AND P1, PT, R73, R32, PT ;  /* 0x000000204900720c */ /* 0x000fc40003f24070 */
[----:B------:R-:W-:Y:S02]  /*fe40*/  LOP3.LUT R114, R114, 0x1, RZ, 0xc0, !PT ;  /* 0x0000000172727812 */ /* 0x000fe400078ec0ff */
[----:B------:R-:W-:Y:S02]  /*fe50*/  ISETP.GE.AND.EX P5, PT, R75, RZ, PT, P5 ;  /* 0x000000ff4b00720c */ /* 0x000fe40003fa6350 */
[----:B------:R-:W-:Y:S02]  /*fe60*/  ISETP.GT.AND.EX P1, PT, R74, R33, PT, P1 ;  /* 0x000000214a00720c */ /* 0x000fe40003f24310 */
[----:B------:R-:W-:Y:S02]  /*fe70*/  ISETP.NE.U32.AND P3, PT, R114, 0x1, PT ;  /* 0x000000017200780c */ /* 0x000fe40003f65070 */
[----:B------:R-:W-:Y:S02]  /*fe80*/  SEL R114, RZ, 0xffffffff, P5 ;  /* 0xffffffffff727807 */ /* 0x000fe40002800000 */
[----:B------:R-:W-:-:S02]  /*fe90*/  ISETP.NE.U32.AND P5, PT, R77, R34, PT ;  /* 0x000000224d00720c */ /* 0x000fc40003fa5070 */
[----:B------:R-:W-:Y:S02]  /*fea0*/  @P0 SEL R114, RZ, 0xffffffff, !P1 ;  /* 0xffffffffff720807 */ /* 0x000fe40004800000 */
[----:B------:R-:W-:Y:S02]  /*feb0*/  ISETP.GE.U32.AND P1, PT, R80, R115, PT ;  /* 0x000000735000720c */ /* 0x000fe40003f26070 */
[----:B------:R-:W-:Y:S02]  /*fec0*/  ISETP.NE.AND.EX P0, PT, R78, R35, PT, P5 ;  /* 0x000000234e00720c */ /* 0x000fe40003f05350 */
[----:B------:R-:W-:Y:S02]  /*fed0*/  ISETP.GE.AND.EX P5, PT, R79, RZ, PT, P1 ;  /* 0x000000ff4f00720c */ /* 0x000fe40003fa6310 */
[----:B------:R-:W-:Y:S02]  /*fee0*/  ISETP.GT.U32.AND P1, PT, R77, R34, PT ;  /* 0x000000224d00720c */ /* 0x000fe40003f24070 */
[----:B------:R-:W-:-:S02]  /*fef0*/  SEL R117, RZ, 0xffffffff, P5 ;  /* 0xffffffffff757807 */ /* 0x000fc40002800000 */
[CC--:B------:R-:W-:Y:S02]  /*ff00*/  ISETP.NE.U32.AND P5, PT, R81.reuse, R36.reuse, PT ;  /* 0x000000245100720c */ /* 0x0c0fe40003fa5070 */
[----:B------:R-:W-:Y:S02]  /*ff10*/  ISETP.GT.AND.EX P1, PT, R78, R35, PT, P1 ;  /* 0x000000234e00720c */ /* 0x000fe40003f24310 */
[----:B------:R-:W-:Y:S02]  /*ff20*/  ISETP.NE.AND.EX P5, PT, R82, R37, PT, P5 ;  /* 0x000000255200720c */ /* 0x000fe40003fa5350 */
[----:B------:R-:W-:Y:S02]  /*ff30*/  @P0 SEL R117, RZ, 0xffffffff, !P1 ;  /* 0xffffffffff750807 */ /* 0x000fe40004800000 */
[----:B------:R-:W-:Y:S02]  /*ff40*/  ISETP.GE.U32.AND P0, PT, R84, R115, PT ;  /* 0x000000735400720c */ /* 0x000fe40003f06070 */
[----:B------:R-:W-:-:S02]  /*ff50*/  ISETP.GT.U32.AND P1, PT, R81, R36, PT ;  /* 0x000000245100720c */ /* 0x000fc40003f24070 */
[----:B------:R-:W-:Y:S02]  /*ff60*/  ISETP.GE.AND.EX P0, PT, R83, RZ, PT, P0 ;  /* 0x000000ff5300720c */ /* 0x000fe40003f06300 */
[----:B------:R-:W-:Y:S02]  /*ff70*/  ISETP.GT.AND.EX P1, PT, R82, R37, PT, P1 ;  /* 0x000000255200720c */ /* 0x000fe40003f24310 */
[----:B------:R-:W-:Y:S02]  /*ff80*/  SEL R116, RZ, 0xffffffff, P0 ;  /* 0xffffffffff747807 */ /* 0x000fe40000000000 */
[----:B------:R-:W-:Y:S02]  /*ff90*/  @P5 SEL R116, RZ, 0xffffffff, !P1 ;  /* 0xffffffffff745807 */ /* 0x000fe40004800000 */
[----:B------:R-:W-:Y:S02]  /*ffa0*/  ISETP.GE.U32.AND P5, PT, R86, R115, PT ;  /* 0x000000735600720c */ /* 0x000fe40003fa6070 */
[----:B------:R-:W-:-:S02]  /*ffb0*/  SEL R96, R96, R99, !P6 ;  /* 0x0000006360607207 */ /* 0x000fc40007000000 */
[-C--:B------:R-:W-:Y:S02]  /*ffc0*/  SEL R92, R92, R99.reuse, !P4 ;  /* 0x000000635c5c7207 */ /* 0x080fe40006000000 */
[-C--:B------:R-:W-:Y:S02]  /*ffd0*/  SEL R3, R3, R99.reuse, !P2 ;  /* 0x0000006303037207 */ /* 0x080fe40005000000 */
[----:B------:R-:W-:Y:S02]  /*ffe0*/  SEL R7, R7, R99, !P3 ;  /* 0x0000006307077207 */ /* 0x000fe40005800000 */
[----:B------:R-:W-:Y:S02]  /*fff0*/  ISETP.GE.AND.EX P5, PT, R85, RZ, PT, P5 ;  /* 0x000000ff5500720c */ /* 0x000fe40003fa6350 */
[----:B------:R-:W-:Y:S02]  /*10000*/  LOP3.LUT R99, R118, 0x1, RZ, 0xc0, !PT ;  /* 0x0000000176637812 */ /* 0x000fe400078ec0ff */
[----:B------:R-:W-:-:S02]  /*10010*/  ISETP.NE.U32.AND P0, PT, R87, R38, PT ;  /* 0x000000265700720c */ /* 0x000fc40003f05070 */
[----:B------:R-:W-:Y:S02]  /*10020*/  SEL R118, RZ, 0xffffffff, P5 ;  /* 0xffffffffff767807 */ /* 0x000fe40002800000 */
[----:B------:R-:W-:Y:S02]  /*10030*/  ISETP.NE.U32.AND P5, PT, R99, 0x1, PT ;  /* 0x000000016300780c */ /* 0x000fe40003fa5070 */
[----:B------:R-:W-:Y:S02]  /*10040*/  ISETP.NE.AND.EX P0, PT, R88, R39, PT, P0 ;  /* 0x000000275800720c */ /* 0x000fe40003f05300 */
[----:B------:R-:W-:Y:S02]  /*10050*/  LOP3.LUT R101, R101, 0x1, RZ, 0xc0, !PT ;  /* 0x0000000165657812 */ /* 0x000fe400078ec0ff */
[----:B------:R-:W-:Y:S02]  /*10060*/  IADD3 R99, R115, c[0x0][0x184], RZ ;  /* 0x0000610073637a10 */ /* 0x000fe40007ffe0ff */
[----:B------:R-:W-:-:S02]  /*10070*/  SEL R97, R97, R40, !P6 ;  /* 0x0000002861617207 */ /* 0x000fc40007000000 */
[----:B------:R-:W-:Y:S02]  /*10080*/  SEL R98, R98, R41, !P6 ;  /* 0x0000002962627207 */ /* 0x000fe40007000000 */
[----:B------:R-:W-:Y:S02]  /*10090*/  SEL R95, R95, RZ, !P6 ;  /* 0x000000ff5f5f7207 */ /* 0x000fe40007000000 */
[----:B------:R-:W-:Y:S01]  /*100a0*/  ISETP.NE.U32.AND P6, PT, R101, 0x1, PT ;  /* 0x000000016500780c */ /* 0x000fe20003fc5070 */
[----:B------:R-:W-:Y:S01]  /*100b0*/  IMAD R101, R110, 0x3, R99 ;  /* 0x000000036e657824 */ /* 0x000fe200078e0263 */
[----:B------:R-:W-:Y:S02]  /*100c0*/  ISETP.GT.U32.AND P1, PT, R87, R38, PT ;  /* 0x000000265700720c */ /* 0x000fe40003f24070 */
[----:B------:R-:W-:Y:S02]  /*100d0*/  SEL R93, R93, R42, !P4 ;  /* 0x0000002a5d5d7207 */ /* 0x000fe40006000000 */
[----:B------:R-:W-:-:S02]  /*100e0*/  ISETP.GT.AND.EX P1, PT, R88, R39, PT, P1 ;  /* 0x000000275800720c */ /* 0x000fc40003f24310 */
[----:B------:R-:W-:Y:S02]  /*100f0*/  SEL R94, R94, R43, !P4 ;  /* 0x0000002b5e5e7207 */ /* 0x000fe40006000000 */
[----:B------:R-:W-:Y:S02]  /*10100*/  SEL R91, R91, RZ, !P4 ;  /* 0x000000ff5b5b7207 */ /* 0x000fe40006000000 */
[----:B------:R-:W-:Y:S02]  /*10110*/  ISETP.GE.U32.AND P4, PT, R101, c[0x0][0x17c], PT ;  /* 0x00005f0065007a0c */ /* 0x000fe40003f86070 */
[----:B------:R-:W-:Y:S02]  /*10120*/  LOP3.LUT R107, R107, 0x1, RZ, 0xc0, !PT ;  /* 0x000000016b6b7812 */ /* 0x000fe400078ec0ff */
[----:B------:R-:W-:Y:S02]  /*10130*/  LOP3.LUT R106, R106, 0x1, RZ, 0xc0, !PT ;  /* 0x000000016a6a7812 */ /* 0x000fe400078ec0ff */
[----:B------:R-:W-:-:S02]  /*10140*/  LOP3.LUT R100, R100, 0x1, RZ, 0xc0, !PT ;  /* 0x0000000164647812 */ /* 0x000fc400078ec0ff */
[----:B------:R-:W-:Y:S02]  /*10150*/  LOP3.LUT R108, R108, 0x1, RZ, 0xc0, !PT ;  /* 0x000000016c6c7812 */ /* 0x000fe400078ec0ff */
[----:B------:R-:W-:Y:S02]  /*10160*/  @P0 SEL R118, RZ, 0xffffffff, !P1 ;  /* 0xffffffffff760807 */ /* 0x000fe40004800000 */
        /* <DEDUP_REMOVED lines=9> */
[----:B------:R-:W-:-:S02]  /*10200*/  ISETP.NE.U32.AND P3, PT, R108, 0x1, PT ;  /* 0x000000016c00780c */ /* 0x000fc40003f65070 */
[----:B------:R-:W-:Y:S02]  /*10210*/  LOP3.LUT R112, R112, 0x1, RZ, 0xc0, !PT ;  /* 0x0000000170707812 */ /* 0x000fe400078ec0ff */
[----:B------:R-:W-:Y:S02]  /*10220*/  LOP3.LUT R109, R109, 0x1, RZ, 0xc0, !PT ;  /* 0x000000016d6d7812 */ /* 0x000fe400078ec0ff */
[----:B------:R-:W-:Y:S02]  /*10230*/  LOP3.LUT R114, R114, 0x1, RZ, 0xc0, !PT ;  /* 0x0000000172727812 */ /* 0x000fe400078ec0ff */
[----:B------:R-:W-:Y:S02]  /*10240*/  LOP3.LUT R117, R117, 0x1, RZ, 0xc0, !PT ;  /* 0x0000000175757812 */ /* 0x000fe400078ec0ff */
[----:B------:R-:W-:Y:S02]  /*10250*/  LOP3.LUT R116, R116, 0x1, RZ, 0xc0, !PT ;  /* 0x0000000174747812 */ /* 0x000fe400078ec0ff */
[----:B------:R-:W-:-:S02]  /*10260*/  LOP3.LUT R118, R118, 0x1, RZ, 0xc0, !PT ;  /* 0x0000000176767812 */ /* 0x000fc400078ec0ff */
[-C--:B------:R-:W-:Y:S02]  /*10270*/  SEL R11, R11, R111.reuse, !P5 ;  /* 0x0000006f0b0b7207 */ /* 0x080fe40006800000 */
[-C--:B------:R-:W-:Y:S02]  /*10280*/  SEL R15, R15, R111.reuse, !P0 ;  /* 0x0000006f0f0f7207 */ /* 0x080fe40004000000 */
[-C--:B------:R-:W-:Y:S02]  /*10290*/  SEL R20, R20, R111.reuse, !P1 ;  /* 0x0000006f14147207 */ /* 0x080fe40004800000 */
[----:B------:R-:W-:Y:S02]  /*102a0*/  SEL R56, R56, R111, !P6 ;  /* 0x0000006f38387207 */ /* 0x000fe40007000000 */
[----:B------:R-:W-:Y:S02]  /*102b0*/  SEL R9, R9, R48, !P5 ;  /* 0x0000003009097207 */ /* 0x000fe40006800000 */
[----:B------:R-:W-:-:S02]  /*102c0*/  SEL R8, R8, R49, !P5 ;  /* 0x0000003108087207 */ /* 0x000fc40006800000 */
[----:B------:R-:W-:Y:S02]  /*102d0*/  SEL R10, R10, RZ, !P5 ;  /* 0x000000ff0a0a7207 */ /* 0x000fe40006800000 */
[----:B------:R-:W-:Y:S02]  /*102e0*/  SEL R13, R13, R50, !P0 ;  /* 0x000000320d0d7207 */ /* 0x000fe40004000000 */
[----:B------:R-:W-:Y:S02]  /*102f0*/  SEL R12, R12, R51, !P0 ;  /* 0x000000330c0c7207 */ /* 0x000fe40004000000 */
[----:B------:R-:W-:Y:S02]  /*10300*/  SEL R14, R14, RZ, !P0 ;  /* 0x000000ff0e0e7207 */ /* 0x000fe40004000000 */
[-C--:B------:R-:W-:Y:S02]  /*10310*/  SEL R60, R60, R113.reuse, !P2 ;  /* 0x000000713c3c7207 */ /* 0x080fe40005000000 */
[----:B------:R-:W-:-:S02]  /*10320*/  SEL R64, R64, R113, !P3 ;  /* 0x0000007140407207 */ /* 0x000fc40005800000 */
        /* <DEDUP_REMOVED lines=8> */
[----:B------:R-:W-:Y:S02]  /*103b0*/  SEL R59, R59, RZ, !P2 ;  /* 0x000000ff3b3b7207 */ /* 0x000fe40005000000 */
[----:B------:R-:W-:Y:S02]  /*103c0*/  SEL R61, R61, R26, !P3 ;  /* 0x0000001a3d3d7207 */ /* 0x000fe40005800000 */
[----:B------:R-:W-:Y:S02]  /*103d0*/  SEL R62, R62, R27, !P3 ;  /* 0x0000001b3e3e7207 */ /* 0x000fe40005800000 */
[----:B------:R-:W-:-:S02]  /*103e0*/  SEL R63, R63, RZ, !P3 ;  /* 0x000000ff3f3f7207 */ /* 0x000fc40005800000 */
[----:B------:R-:W-:Y:S02]  /*103f0*/  ISETP.NE.U32.AND P5, PT, R112, 0x1, PT ;  /* 0x000000017000780c */ /* 0x000fe40003fa5070 */
[----:B------:R-:W-:Y:S02]  /*10400*/  ISETP.NE.U32.AND P0, PT, R109, 0x1, PT ;  /* 0x000000016d00780c */ /* 0x000fe40003f05070 */
[----:B------:R-:W-:Y:S02]  /*10410*/  ISETP.NE.U32.AND P1, PT, R114, 0x1, PT ;  /* 0x000000017200780c */ /* 0x000fe40003f25070 */
[----:B------:R-:W-:Y:S02]  /*10420*/  ISETP.NE.U32.AND P6, PT, R117, 0x1, PT ;  /* 0x000000017500780c */ /* 0x000fe40003fc5070 */
[----:B------:R-:W-:Y:S02]  /*10430*/  ISETP.NE.U32.AND P2, PT, R116, 0x1, PT ;  /* 0x000000017400780c */ /* 0x000fe40003f45070 */
[----:B------:R-:W-:-:S02]  /*10440*/  ISETP.NE.U32.AND P3, PT, R118, 0x1, PT ;  /* 0x000000017600780c */ /* 0x000fc40003f65070 */
[-C--:B------:R-:W-:Y:S02]  /*10450*/  SEL R68, R68, R113.reuse, !P5 ;  /* 0x0000007144447207 */ /* 0x080fe40006800000 */
[----:B------:R-:W-:Y:S02]  /*10460*/  SEL R72, R72, R113, !P0 ;  /* 0x0000007148487207 */ /* 0x000fe40004000000 */
[-C--:B------:R-:W-:Y:S02]  /*10470*/  SEL R76, R76, R115.reuse, !P1 ;  /* 0x000000734c4c7207 */ /* 0x080fe40004800000 */
[-C--:B------:R-:W-:Y:S02]  /*10480*/  SEL R80, R80, R115.reuse, !P6 ;  /* 0x0000007350507207 */ /* 0x080fe40007000000 */
        /* <DEDUP_REMOVED lines=19> */
[----:B------:R-:W-:Y:S01]  /*105c0*/  SEL R85, R85, RZ, !P3 ;  /* 0x000000ff55557207 */ /* 0x000fe20005800000 */
[----:B------:R-:W-:Y:S05]  /*105d0*/  @!P4 BRA `(.L_x_3120) ;  /* 0xfffff0900000c947 */ /* 0x000fea000383ffff */
[----:B------:R-:W-:Y:S05]  /*105e0*/  BSYNC B1 ;  /* 0x0000000000017941 */ /* 0x000fea0003800000 */
.L_x_3119:
[----:B------:R-:W-:Y:S05]  /*105f0*/  BSYNC B0 ;  /* 0x0000000000007941 */ /* 0x000fea0003800000 */
.L_x_3118:
        /* <DEDUP_REMOVED lines=27> */
.L_x_3122:
[----:B0-----:R-:W-:Y:S05]  /*107b0*/  BSYNC B0 ;  /* 0x0000000000007941 */ /* 0x001fea0003800000 */
.L_x_3121:
[----:B------:R-:W-:Y:S01]  /*107c0*/  BSSY B0, `(.L_x_3123) ;  /* 0x00000eb000007945 */ /* 0x000fe20003800000 */
[----:B------:R-:W-:Y:S05]  /*107d0*/  @P1 BRA `(.L_x_3124) ;  /* 0x00000e9000001947 */ /* 0x000fea0003800000 */
[----:B-----5:R-:W-:Y:S02]  /*107e0*/  ISETP.GT.U32.AND P2, PT, R97, R40, PT ;  /* 0x000000286100720c */ /* 0x020fe40003f44070 */
[----:B------:R-:W-:-:S02]  /*107f0*/  ISETP.GT.U32.AND P5, PT, R93, R42, PT ;  /* 0x0000002a5d00720c */ /* 0x000fc40003fa4070 */
[----:B------:R-:W-:Y:S02]  /*10800*/  ISETP.GT.AND.EX P2, PT, R98, R41, PT, P2 ;  /* 0x000000296200720c */ /* 0x000fe40003f44320 */
[----:B------:R-:W-:Y:S02]  /*10810*/  ISETP.NE.U32.AND P1, PT, R97, R40, PT ;  /* 0x000000286100720c */ /* 0x000fe40003f25070 */
[----:B------:R-:W-:Y:S02]  /*10820*/  SEL R100, RZ, 0xffffffff, !P2 ;  /* 0xffffffffff647807 */ /* 0x000fe40005000000 */
[----:B------:R-:W-:Y:S02]  /*10830*/  ISETP.NE.U32.AND P2, PT, R89, R44, PT ;  /* 0x0000002c5900720c */ /* 0x000fe40003f45070 */
[----:B------:R-:W-:Y:S02]  /*10840*/  ISETP.GT.AND.EX P5, PT, R94, R43, PT, P5 ;  /* 0x0000002b5e00720c */ /* 0x000fe40003fa4350 */
[----:B------:R-:W-:-:S02]  /*10850*/  ISETP.NE.AND.EX P2, PT, R90, R45, PT, P2 ;  /* 0x0000002d5a00720c */ /* 0x000fc40003f45320 */
[----:B------:R-:W-:Y:S02]  /*10860*/  ISETP.NE.AND.EX P1, PT, R98, R41, PT, P1 ;  /* 0x000000296200720c */ /* 0x000fe40003f25310 */
[----:B------:R-:W-:Y:S02]  /*10870*/  ISETP.GT.U32.AND P3, PT, R89, R44, PT ;  /* 0x0000002c5900720c */ /* 0x000fe40003f64070 */
[----:B------:R-:W-:Y:S02]  /*10880*/  SEL R101, RZ, 0xffffffff, !P5 ;  /* 0xffffffffff657807 */ /* 0x000fe40006800000 */
[-C--:B------:R-:W-:Y:S02]  /*10890*/  ISETP.GE.U32.AND P5, PT, R3, R99.reuse, PT ;  /* 0x000000630300720c */ /* 0x080fe40003fa6070 */
[----:B------:R-:W-:Y:S02]  /*108a0*/  ISETP.GE.U32.AND P6, PT, R96, R99, PT ;  /* 0x000000636000720c */ /* 0x000fe40003fc6070 */
[----:B------:R-:W-:-:S02]  /*108b0*/  ISETP.GT.AND.EX P3, PT, R90, R45, PT, P3 ;  /* 0x0000002d5a00720c */ /* 0x000fc40003f64330 */
[----:B------:R-:W-:Y:S02]  /*108c0*/  ISETP.GE.AND.EX P5, PT, R0, RZ, PT, P5 ;  /* 0x000000ff0000720c */ /* 0x000fe40003fa6350 */
[----:B------:R-:W-:Y:S02]  /*108d0*/  ISETP.GE.AND.EX P6, PT, R95, RZ, PT, P6 ;  /* 0x000000ff5f00720c */ /* 0x000fe40003fc6360 */
[----:B------:R-:W-:Y:S02]  /*108e0*/  ISETP.NE.U32.AND P4, PT, R93, R42, PT ;  /* 0x0000002a5d00720c */ /* 0x000fe40003f85070 */
[----:B------:R-:W-:Y:S02]  /*108f0*/  SEL R104, RZ, 0xffffffff, !P3 ;  /* 0xffffffffff687807 */ /* 0x000fe40005800000 */
[----:B------:R-:W-:Y:S02]  /*10900*/  @!P2 SEL R104, RZ, 0xffffffff, P5 ;  /* 0xffffffffff68a807 */ /* 0x000fe40002800000 */
[----:B------:R-:W-:-:S02]  /*10910*/  @!P1 SEL R100, RZ, 0xffffffff, P6 ;  /* 0xffffffffff649807 */ /* 0x000fc40003000000 */
[----:B------:R-:W-:Y:S02]  /*10920*/  ISETP.NE.U32.AND P6, PT, R5, R46, PT ;  /* 0x0000002e0500720c */ /* 0x000fe40003fc5070 */
[----:B------:R-:W-:Y:S02]  /*10930*/  ISETP.NE.AND.EX P4, PT, R94, R43, PT, P4 ;  /* 0x0000002b5e00720c */ /* 0x000fe40003f85340 */
[----:B------:R-:W-:Y:S02]  /*10940*/  LOP3.LUT R104, R104, 0x1, RZ, 0xc0, !PT ;  /* 0x0000000168687812 */ /* 0x000fe400078ec0ff */
[----:B------:R-:W-:Y:S02]  /*10950*/  ISETP.NE.AND.EX P6, PT, R4, R47, PT, P6 ;  /* 0x0000002f0400720c */ /* 0x000fe40003fc5360 */
[----:B------:R-:W-:Y:S02]  /*10960*/  ISETP.GE.U32.AND P0, PT, R92, R99, PT ;  /* 0x000000635c00720c */ /* 0x000fe40003f06070 */
[----:B------:R-:W-:-:S02]  /*10970*/  ISETP.NE.U32.AND P2, PT, R104, 0x1, PT ;  /* 0x000000016800780c */ /* 0x000fc40003f45070 */
[----:B------:R-:W-:Y:S02]  /*10980*/  ISETP.GT.U32.AND P1, PT, R5, R46, PT ;  /* 0x0000002e0500720c */ /* 0x000fe40003f24070 */
[----:B------:R-:W-:Y:S02]  /*10990*/  ISETP.GE.U32.AND P3, PT, R7, R99, PT ;  /* 0x000000630700720c */ /* 0x000fe40003f66070 */
[----:B------:R-:W-:Y:S02]  /*109a0*/  ISETP.GE.AND.EX P0, PT, R91, RZ, PT, P0 ;  /* 0x000000ff5b00720c */ /* 0x000fe40003f06300 */
[----:B------:R-:W-:Y:S02]  /*109b0*/  SEL R89, R89, R44, !P2 ;  /* 0x0000002c59597207 */ /* 0x000fe40005000000 */
[----:B------:R-:W-:Y:S02]  /*109c0*/  IADD3 R44, R99, c[0x0][0x184], RZ ;  /* 0x00006100632c7a10 */ /* 0x000fe40007ffe0ff */
[----:B------:R-:W-:-:S02]  /*109d0*/  ISETP.GT.AND.EX P1, PT, R4, R47, PT, P1 ;  /* 0x0000002f0400720c */ /* 0x000fc40003f24310 */
[----:B------:R-:W-:Y:S02]  /*109e0*/  ISETP.GE.AND.EX P3, PT, R6, RZ, PT, P3 ;  /* 0x000000ff0600720c */ /* 0x000fe40003f66330 */
[----:B------:R-:W-:Y:S02]  /*109f0*/  @!P4 SEL R101, RZ, 0xffffffff, P0 ;  /* 0xffffffffff65c807 */ /* 0x000fe40000000000 */
[----:B------:R-:W-:Y:S02]  /*10a00*/  ISETP.GE.U32.AND P4, PT, R44, c[0x0][0x17c], PT ;  /* 0x00005f002c007a0c */ /* 0x000fe40003f86070 */
[----:B------:R-:W-:Y:S02]  /*10a10*/  SEL R105, RZ, 0xffffffff, !P1 ;  /* 0xffffffffff697807 */ /* 0x000fe40004800000 */
        /* <DEDUP_REMOVED lines=23> */
[CC--:B------:R-:W-:Y:S02]  /*10b90*/  ISETP.NE.U32.AND P1, PT, R9.reuse, R48.reuse, PT ;  /* 0x000000300900720c */ /* 0x0c0fe40003f25070 */
[----:B------:R-:W-:Y:S02]  /*10ba0*/  ISETP.GT.U32.AND P2, PT, R9, R48, PT ;  /* 0x000000300900720c */ /* 0x000fe40003f44070 */
[CC--:B------:R-:W-:Y:S02]  /*10bb0*/  ISETP.NE.AND.EX P1, PT, R8.reuse, R49.reuse, PT, P1 ;  /* 0x000000310800720c */ /* 0x0c0fe40003f25310 */
[----:B------:R-:W-:Y:S02]  /*10bc0*/  ISETP.GE.U32.AND P6, PT, R11, R44, PT ;  /* 0x0000002c0b00720c */ /* 0x000fe40003fc6070 */
[----:B------:R-:W-:-:S02]  /*10bd0*/  ISETP.GT.AND.EX P2, PT, R8, R49, PT, P2 ;  /* 0x000000310800720c */ /* 0x000fc40003f44320 */
[----:B------:R-:W-:Y:S02]  /*10be0*/  ISETP.GE.AND.EX P6, PT, R10, RZ, PT, P6 ;  /* 0x000000ff0a00720c */ /* 0x000fe40003fc6360 */
[CC--:B------:R-:W-:Y:S02]  /*10bf0*/  ISETP.NE.U32.AND P4, PT, R13.reuse, R50.reuse, PT ;  /* 0x000000320d00720c */ /* 0x0c0fe40003f85070 */
[----:B------:R-:W-:Y:S02]  /*10c00*/  SEL R40, RZ, 0xffffffff, !P2 ;  /* 0xffffffffff287807 */ /* 0x000fe40005000000 */
[----:B------:R-:W-:Y:S02]  /*10c10*/  ISETP.GT.U32.AND P5, PT, R13, R50, PT ;  /* 0x000000320d00720c */ /* 0x000fe40003fa4070 */
[----:B------:R-:W-:Y:S02]  /*10c20*/  @!P1 SEL R40, RZ, 0xffffffff, P6 ;  /* 0xffffffffff289807 */ /* 0x000fe40003000000 */
[----:B------:R-:W-:-:S02]  /*10c30*/  ISETP.GT.U32.AND P3, PT, R18, R52, PT ;  /* 0x000000341200720c */ /* 0x000fc40003f64070 */
[----:B------:R-:W-:Y:S02]  /*10c40*/  ISETP.NE.U32.AND P2, PT, R18, R52, PT ;  /* 0x000000341200720c */ /* 0x000fe40003f45070 */
[----:B------:R-:W-:Y:S02]  /*10c50*/  ISETP.NE.U32.AND P6, PT, R21, R54, PT ;  /* 0x000000361500720c */ /* 0x000fe40003fc5070 */
[CC--:B------:R-:W-:Y:S02]  /*10c60*/  ISETP.NE.AND.EX P4, PT, R12.reuse, R51.reuse, PT, P4 ;  /* 0x000000330c00720c */ /* 0x0c0fe40003f85340 */
[----:B------:R-:W-:Y:S02]  /*10c70*/  ISETP.GT.AND.EX P5, PT, R12, R51, PT, P5 ;  /* 0x000000330c00720c */ /* 0x000fe40003fa4350 */
[CC--:B------:R-:W-:Y:S02]  /*10c80*/  ISETP.GT.AND.EX P3, PT, R16.reuse, R53.reuse, PT, P3 ;  /* 0x000000351000720c */ /* 0x0c0fe40003f64330 */
[----:B------:R-:W-:-:S02]  /*10c90*/  ISETP.NE.AND.EX P2, PT, R16, R53, PT, P2 ;  /* 0x000000351000720c */ /* 0x000fc40003f45320 */
[----:B------:R-:W-:Y:S02]  /*10ca0*/  ISETP.NE.AND.EX P6, PT, R22, R55, PT, P6 ;  /* 0x000000371600720c */ /* 0x000fe40003fc5360 */
[----:B------:R-:W-:Y:S02]  /*10cb0*/  ISETP.GE.U32.AND P0, PT, R15, R44, PT ;  /* 0x0000002c0f00720c */ /* 0x000fe40003f06070 */
[----:B------:R-:W-:Y:S02]  /*10cc0*/  ISETP.GT.U32.AND P1, PT, R21, R54, PT ;  /* 0x000000361500720c */ /* 0x000fe40003f24070 */
[----:B------:R-:W-:Y:S02]  /*10cd0*/  SEL R41, RZ, 0xffffffff, !P5 ;  /* 0xffffffffff297807 */ /* 0x000fe40006800000 */
[----:B------:R-:W-:Y:S02]  /*10ce0*/  SEL R42, RZ, 0xffffffff, !P3 ;  /* 0xffffffffff2a7807 */ /* 0x000fe40005800000 */
[----:B------:R-:W-:-:S02]  /*10cf0*/  ISETP.GE.U32.AND P5, PT, R20, R44, PT ;  /* 0x0000002c1400720c */ /* 0x000fc40003fa6070 */
[----:B------:R-:W-:Y:S02]  /*10d00*/  ISETP.GE.U32.AND P3, PT, R56, R44, PT ;  /* 0x0000002c3800720c */ /* 0x000fe40003f66070 */
[----:B------:R-:W-:Y:S02]  /*10d10*/  ISETP.GE.AND.EX P0, PT, R14, RZ, PT, P0 ;  /* 0x000000ff0e00720c */ /* 0x000fe40003f06300 */
[----:B------:R-:W-:Y:S02]  /*10d20*/  IADD3 R45, R44, c[0x0][0x184], RZ ;  /* 0x000061002c2d7a10 */ /* 0x000fe40007ffe0ff */
[----:B------:R-:W-:Y:S02]  /*10d30*/  ISETP.GT.AND.EX P1, PT, R22, R55, PT, P1 ;  /* 0x000000371600720c */ /* 0x000fe40003f24310 */
[----:B------:R-:W-:Y:S02]  /*10d40*/  ISETP.GE.AND.EX P5, PT, R19, RZ, PT, P5 ;  /* 0x000000ff1300720c */ /* 0x000fe40003fa6350 */
[----:B------:R-:W-:-:S02]  /*10d50*/  ISETP.GE.AND.EX P3, PT, R23, RZ, PT, P3 ;  /* 0x000000ff1700720c */ /* 0x000fc40003f66330 */
[----:B------:R-:W-:Y:S02]  /*10d60*/  @!P4 SEL R41, RZ, 0xffffffff, P0 ;  /* 0xffffffffff29c807 */ /* 0x000fe40000000000 */
[----:B------:R-:W-:Y:S02]  /*10d70*/  ISETP.GE.U32.AND P4, PT, R45, c[0x0][0x17c], PT ;  /* 0x00005f002d007a0c */ /* 0x000fe40003f86070 */
[----:B------:R-:W-:Y:S02]  /*10d80*/  SEL R43, RZ, 0xffffffff, !P1 ;  /* 0xffffffffff2b7807 */ /* 0x000fe40004800000 */
[----:B------:R-:W-:Y:S02]  /*10d90*/  @!P2 SEL R42, RZ, 0xffffffff, P5 ;  /* 0xffffffffff2aa807 */ /* 0x000fe40002800000 */
[----:B------:R-:W-:Y:S02]  /*10da0*/  @!P6 SEL R43, RZ, 0xffffffff, P3 ;  /* 0xffffffffff2be807 */ /* 0x000fe40001800000 */
[----:B------:R-:W-:-:S02]  /*10db0*/  LOP3.LUT R40, R40, 0x1, RZ, 0xc0, !PT ;  /* 0x0000000128287812 */ /* 0x000fc400078ec0ff */
[----:B------:R-:W-:Y:S02]  /*10dc0*/  LOP3.LUT R41, R41, 0x1, RZ, 0xc0, !PT ;  /* 0x0000000129297812 */ /* 0x000fe400078ec0ff */
[----:B------:R-:W-:Y:S02]  /*10dd0*/  LOP3.LUT R42, R42, 0x1, RZ, 0xc0, !PT ;  /* 0x000000012a2a7812 */ /* 0x000fe400078ec0ff */
[----:B------:R-:W-:Y:S02]  /*10de0*/  LOP3.LUT R43, R43, 0x1, RZ, 0xc0, !PT ;  /* 0x000000012b2b7812 */ /* 0x000fe400078ec0ff */
[----:B------:R-:W-:Y:S02]  /*10df0*/  ISETP.NE.U32.AND P0, PT, R40, 0x1, PT ;  /* 0x000000012800780c */ /* 0x000fe40003f05070 */
        /* <DEDUP_REMOVED lines=25> */
[-C--:B------:R-:W-:Y:S02]  /*10f90*/  ISETP.GE.U32.AND P6, PT, R60, R45.reuse, PT ;  /* 0x0000002d3c00720c */ /* 0x080fe40003fc6070 */
[----:B------:R-:W-:Y:S02]  /*10fa0*/  ISETP.GT.U32.AND P5, PT, R61, R26, PT ;  /* 0x0000001a3d00720c */ /* 0x000fe40003fa4070 */
[----:B------:R-:W-:-:S02]  /*10fb0*/  ISETP.GE.U32.AND P0, PT, R64, R45, PT ;  /* 0x0000002d4000720c */ /* 0x000fc40003f06070 */
[----:B------:R-:W-:Y:S02]  /*10fc0*/  ISETP.GT.AND.EX P2, PT, R58, R25, PT, P2 ;  /* 0x000000193a00720c */ /* 0x000fe40003f44320 */
[----:B------:R-:W-:Y:S02]  /*10fd0*/  ISETP.GE.AND.EX P6, PT, R59, RZ, PT, P6 ;  /* 0x000000ff3b00720c */ /* 0x000fe40003fc6360 */
[----:B------:R-:W-:Y:S02]  /*10fe0*/  ISETP.GT.AND.EX P5, PT, R62, R27, PT, P5 ;  /* 0x0000001b3e00720c */ /* 0x000fe40003fa4350 */
[----:B------:R-:W-:Y:S02]  /*10ff0*/  ISETP.GE.AND.EX P0, PT, R63, RZ, PT, P0 ;  /* 0x000000ff3f00720c */ /* 0x000fe40003f06300 */
[----:B------:R-:W-:Y:S02]  /*11000*/  SEL R40, RZ, 0xffffffff, !P2 ;  /* 0xffffffffff287807 */ /* 0x000fe40005000000 */
[----:B------:R-:W-:-:S02]  /*11010*/  @!P1 SEL R40, RZ, 0xffffffff, P6 ;  /* 0xffffffffff289807 */ /* 0x000fc40003000000 */
[CC--:B------:R-:W-:Y:S02]  /*11020*/  ISETP.GT.U32.AND P3, PT, R65.reuse, R28.reuse, PT ;  /* 0x0000001c4100720c */ /* 0x0c0fe40003f64070 */
[----:B------:R-:W-:Y:S02]  /*11030*/  ISETP.NE.U32.AND P2, PT, R65, R28, PT ;  /* 0x0000001c4100720c */ /* 0x000fe40003f45070 */
[CC--:B------:R-:W-:Y:S02]  /*11040*/  ISETP.GT.U32.AND P1, PT, R69.reuse, R30.reuse, PT ;  /* 0x0000001e4500720c */ /* 0x0c0fe40003f24070 */
[----:B------:R-:W-:Y:S02]  /*11050*/  ISETP.NE.U32.AND P6, PT, R69, R30, PT ;  /* 0x0000001e4500720c */ /* 0x000fe40003fc5070 */
[----:B------:R-:W-:Y:S02]  /*11060*/  SEL R41, RZ, 0xffffffff, !P5 ;  /* 0xffffffffff297807 */ /* 0x000fe40006800000 */
[----:B------:R-:W-:-:S02]  /*11070*/  @!P4 SEL R41, RZ, 0xffffffff, P0 ;  /* 0xffffffffff29c807 */ /* 0x000fc40000000000 */
[CC--:B------:R-:W-:Y:S02]  /*11080*/  ISETP.GT.AND.EX P3, PT, R66.reuse, R29.reuse, PT, P3 ;  /* 0x0000001d4200720c */ /* 0x0c0fe40003f64330 */
[----:B------:R-:W-:Y:S02]  /*11090*/  ISETP.NE.AND.EX P2, PT, R66, R29, PT, P2 ;  /* 0x0000001d4200720c */ /* 0x000fe40003f45320 */
[CC--:B------:R-:W-:Y:S02]  /*110a0*/  ISETP.NE.AND.EX P6, PT, R70.reuse, R31.reuse, PT, P6 ;  /* 0x0000001f4600720c */ /* 0x0c0fe40003fc5360 */
[----:B------:R-:W-:Y:S02]  /*110b0*/  ISETP.GT.AND.EX P1, PT, R70, R31, PT, P1 ;  /* 0x0000001f4600720c */ /* 0x000fe40003f24310 */
[----:B------:R-:W-:Y:S02]  /*110c0*/  LOP3.LUT R41, R41, 0x1, RZ, 0xc0, !PT ;  /* 0x0000000129297812 */ /* 0x000fe400078ec0ff */
[----:B------:R-:W-:-:S02]  /*110d0*/  SEL R42, RZ, 0xffffffff, !P3 ;  /* 0xffffffffff2a7807 */ /* 0x000fc40005800000 */
[----:B------:R-:W-:Y:S02]  /*110e0*/  SEL R43, RZ, 0xffffffff, !P1 ;  /* 0xffffffffff2b7807 */ /* 0x000fe40004800000 */
[-C--:B------:R-:W-:Y:S02]  /*110f0*/  ISETP.GE.U32.AND P5, PT, R68, R45.reuse, PT ;  /* 0x0000002d4400720c */ /* 0x080fe40003fa6070 */
[----:B------:R-:W-:Y:S02]  /*11100*/  ISETP.GE.U32.AND P3, PT, R72, R45, PT ;  /* 0x0000002d4800720c */ /* 0x000fe40003f66070 */
[----:B------:R-:W-:Y:S02]  /*11110*/  ISETP.NE.U32.AND P1, PT, R41, 0x1, PT ;  /* 0x000000012900780c */ /* 0x000fe40003f25070 */
[----:B------:R-:W-:Y:S02]  /*11120*/  IADD3 R41, R45, c[0x0][0x184], RZ ;  /* 0x000061002d297a10 */ /* 0x000fe40007ffe0ff */
[----:B------:R-:W-:-:S02]  /*11130*/  ISETP.GE.AND.EX P5, PT, R67, RZ, PT, P5 ;  /* 0x000000ff4300720c */ /* 0x000fc40003fa6350 */
[----:B------:R-:W-:Y:S02]  /*11140*/  ISETP.GE.AND.EX P3, PT, R71, RZ, PT, P3 ;  /* 0x000000ff4700720c */ /* 0x000fe40003f66330 */
[----:B------:R-:W-:Y:S02]  /*11150*/  ISETP.GE.U32.AND P4, PT, R41, c[0x0][0x17c], PT ;  /* 0x00005f0029007a0c */ /* 0x000fe40003f86070 */
        /* <DEDUP_REMOVED lines=27> */
[----:B------:R-:W-:Y:S02]  /*11310*/  ISETP.NE.AND.EX P1, PT, R74, R33, PT, P1 ;  /* 0x000000214a00720c */ /* 0x000fe40003f25310 */
[----:B------:R-:W-:Y:S02]  /*11320*/  ISETP.GE.U32.AND P6, PT, R76, R41, PT ;  /* 0x000000294c00720c */ /* 0x000fe40003fc6070 */
[----:B------:R-:W-:-:S02]  /*11330*/  ISETP.GT.AND.EX P2, PT, R74, R33, PT, P2 ;  /* 0x000000214a00720c */ /* 0x000fc40003f44320 */
[----:B------:R-:W-:Y:S02]  /*11340*/  ISETP.GE.AND.EX P6, PT, R75, RZ, PT, P6 ;  /* 0x000000ff4b00720c */ /* 0x000fe40003fc6360 */
[----:B------:R-:W-:Y:S02]  /*11350*/  SEL R24, RZ, 0xffffffff, !P2 ;  /* 0xffffffffff187807 */ /* 0x000fe40005000000 */
[CC--:B------:R-:W-:Y:S02]  /*11360*/  ISETP.GT.U32.AND P5, PT, R77.reuse, R34.reuse, PT ;  /* 0x000000224d00720c */ /* 0x0c0fe40003fa4070 */
[----:B------:R-:W-:Y:S02]  /*11370*/  ISETP.NE.U32.AND P4, PT, R77, R34, PT ;  /* 0x000000224d00720c */ /* 0x000fe40003f85070 */
[----:B------:R-:W-:Y:S02]  /*11380*/  @!P1 SEL R24, RZ, 0xffffffff, P6 ;  /* 0xffffffffff189807 */ /* 0x000fe40003000000 */
[----:B------:R-:W-:-:S02]  /*11390*/  ISETP.GT.U32.AND P3, PT, R81, R36, PT ;  /* 0x000000245100720c */ /* 0x000fc40003f64070 */
[----:B------:R-:W-:Y:S02]  /*113a0*/  ISETP.NE.U32.AND P2, PT, R81, R36, PT ;  /* 0x000000245100720c */ /* 0x000fe40003f45070 */
[----:B------:R-:W-:Y:S02]  /*113b0*/  ISETP.NE.U32.AND P6, PT, R87, R38, PT ;  /* 0x000000265700720c */ /* 0x000fe40003fc5070 */
[CC--:B------:R-:W-:Y:S02]  /*113c0*/  ISETP.GT.AND.EX P5, PT, R78.reuse, R35.reuse, PT, P5 ;  /* 0x000000234e00720c */ /* 0x0c0fe40003fa4350 */
[----:B------:R-:W-:Y:S02]  /*113d0*/  ISETP.NE.AND.EX P4, PT, R78, R35, PT, P4 ;  /* 0x000000234e00720c */ /* 0x000fe40003f85340 */
[CC--:B------:R-:W-:Y:S02]  /*113e0*/  ISETP.GT.AND.EX P3, PT, R82.reuse, R37.reuse, PT, P3 ;  /* 0x000000255200720c */ /* 0x0c0fe40003f64330 */
[----:B------:R-:W-:-:S02]  /*113f0*/  ISETP.NE.AND.EX P2, PT, R82, R37, PT, P2 ;  /* 0x000000255200720c */ /* 0x000fc40003f45320 */
[----:B------:R-:W-:Y:S02]  /*11400*/  ISETP.NE.AND.EX P6, PT, R88, R39, PT, P6 ;  /* 0x000000275800720c */ /* 0x000fe40003fc5360 */
[----:B------:R-:W-:Y:S02]  /*11410*/  ISETP.GT.U32.AND P1, PT, R87, R38, PT ;  /* 0x000000265700720c */ /* 0x000fe40003f24070 */
[----:B------:R-:W-:Y:S02]  /*11420*/  SEL R25, RZ, 0xffffffff, !P5 ;  /* 0xffffffffff197807 */ /* 0x000fe40006800000 */
[----:B------:R-:W-:Y:S02]  /*11430*/  SEL R26, RZ, 0xffffffff, !P3 ;  /* 0xffffffffff1a7807 */ /* 0x000fe40005800000 */
[-C--:B------:R-:W-:Y:S02]  /*11440*/  ISETP.GE.U32.AND P0, PT, R80, R41.reuse, PT ;  /* 0x000000295000720c */ /* 0x080fe40003f06070 */
[----:B------:R-:W-:-:S02]  /*11450*/  ISETP.GE.U32.AND P5, PT, R84, R41, PT ;  /* 0x000000295400720c */ /* 0x000fc40003fa6070 */
[----:B------:R-:W-:Y:S02]  /*11460*/  ISETP.GE.U32.AND P3, PT, R86, R41, PT ;  /* 0x000000295600720c */ /* 0x000fe40003f66070 */
[----:B------:R-:W-:Y:S02]  /*11470*/  ISETP.GT.AND.EX P1, PT, R88, R39, PT, P1 ;  /* 0x000000275800720c */ /* 0x000fe40003f24310 */
        /* <DEDUP_REMOVED lines=30> */
[----:B------:R-:W-:Y:S02]  /*11660*/  SEL R85, R85, RZ, !P3 ;  /* 0x000000ff55557207 */ /* 0x000fe40005800000 */
.L_x_3124:
[----:B------:R-:W-:Y:S05]  /*11670*/  BSYNC B0 ;  /* 0x0000000000007941 */ /* 0x000fea0003800000 */
.L_x_3123:
[CC--:B------:R-:W-:Y:S02]  /*11680*/  ISETP.NE.U32.AND P1, PT, R97.reuse, R9.reuse, PT ;  /* 0x000000096100720c */ /* 0x0c0fe40003f25070 */
[----:B------:R-:W-:Y:S02]  /*11690*/  ISETP.GT.U32.AND P2, PT, R97, R9, PT ;  /* 0x000000096100720c */ /* 0x000fe40003f44070 */
[CC--:B------:R-:W-:Y:S02]  /*116a0*/  ISETP.NE.AND.EX P1, PT, R98.reuse, R8.reuse, PT, P1 ;  /* 0x000000086200720c */ /* 0x0c0fe40003f25310 */
[----:B------:R-:W-:-:S02]  /*116b0*/  ISETP.GT.AND.EX P2, PT, R98, R8, PT, P2 ;  /* 0x000000086200720c */ /* 0x000fc40003f44320 */
[C---:B------:R-:W-:Y:S02]  /*116c0*/  ISETP.NE.U32.AND P4, PT, R93.reuse, R13, PT ;  /* 0x0000000d5d00720c */ /* 0x040fe40003f85070 */
[----:B-----5:R-:W-:Y:S02]  /*116d0*/  SEL R24, RZ, 0xffffffff, !P2 ;  /* 0xffffffffff187807 */ /* 0x020fe40005000000 */
[----:B------:R-:W-:Y:S02]  /*116e0*/  ISETP.GE.U32.AND P6, PT, R96, R11, PT ;  /* 0x0000000b6000720c */ /* 0x000fe40003fc6070 */
[----:B------:R-:W-:Y:S02]  /*116f0*/  ISETP.GT.U32.AND P5, PT, R93, R13, PT ;  /* 0x0000000d5d00720c */ /* 0x000fe40003fa4070 */
[----:B------:R-:W-:Y:S02]  /*11700*/  ISETP.NE.U32.AND P2, PT, R89, R18, PT ;  /* 0x000000125900720c */ /* 0x000fe40003f45070 */
[----:B------:R-:W-:-:S02]  /*11710*/  ISETP.NE.AND.EX P4, PT, R94, R12, PT, P4 ;  /* 0x0000000c5e00720c */ /* 0x000fc40003f85340 */
[----:B------:R-:W-:Y:S02]  /*11720*/  ISETP.GE.AND.EX P6, PT, R95, R10, PT, P6 ;  /* 0x0000000a5f00720c */ /* 0x000fe40003fc6360 */
[----:B------:R-:W-:Y:S02]  /*11730*/  ISETP.GT.AND.EX P5, PT, R94, R12, PT, P5 ;  /* 0x0000000c5e00720c */ /* 0x000fe40003fa4350 */
[----:B------:R-:W-:Y:S02]  /*11740*/  ISETP.NE.AND.EX P2, PT, R90, R16, PT, P2 ;  /* 0x000000105a00720c */ /* 0x000fe40003f45320 */
[----:B------:R-:W-:Y:S02]  /*11750*/  ISETP.GE.U32.AND P0, PT, R92, R15, PT ;  /* 0x0000000f5c00720c */ /* 0x000fe40003f06070 */
[----:B------:R-:W-:Y:S02]  /*11760*/  ISETP.GT.U32.AND P3, PT, R89, R18, PT ;  /* 0x000000125900720c */ /* 0x000fe40003f64070 */
[----:B------:R-:W-:-:S02]  /*11770*/  @!P1 SEL R24, RZ, 0xffffffff, P6 ;  /* 0xffffffffff189807 */ /* 0x000fc40003000000 */
[----:B------:R-:W-:Y:S02]  /*11780*/  SEL R25, RZ, 0xffffffff, !P5 ;  /* 0xffffffffff197807 */ /* 0x000fe40006800000 */
[----:B------:R-:W-:Y:S02]  /*11790*/  ISETP.NE.U32.AND P6, PT, R5, R21, PT ;  /* 0x000000150500720c */ /* 0x000fe40003fc5070 */
[----:B------:R-:W-:Y:S02]  /*117a0*/  ISETP.GE.U32.AND P5, PT, R3, R20, PT ;  /* 0x000000140300720c */ /* 0x000fe40003fa6070 */
[----:B------:R-:W-:Y:S02]  /*117b0*/  ISETP.GT.AND.EX P3, PT, R90, R16, PT, P3 ;  /* 0x000000105a00720c */ /* 0x000fe40003f64330 */
[----:B------:R-:W-:Y:S02]  /*117c0*/  ISETP.GE.AND.EX P0, PT, R91, R14, PT, P0 ;  /* 0x0000000e5b00720c */ /* 0x000fe40003f06300 */
[----:B------:R-:W-:-:S02]  /*117d0*/  ISETP.NE.AND.EX P6, PT, R4, R22, PT, P6 ;  /* 0x000000160400720c */ /* 0x000fc40003fc5360 */
[----:B------:R-:W-:Y:S02]  /*117e0*/  ISETP.GE.AND.EX P5, PT, R0, R19, PT, P5 ;  /* 0x000000130000720c */ /* 0x000fe40003fa6350 */
[----:B------:R-:W-:Y:S02]  /*117f0*/  ISETP.GT.U32.AND P1, PT, R5, R21, PT ;  /* 0x000000150500720c */ /* 0x000fe40003f24070 */
[----:B------:R-:W-:Y:S02]  /*11800*/  SEL R26, RZ, 0xffffffff, !P3 ;  /* 0xffffffffff1a7807 */ /* 0x000fe40005800000 */
[----:B------:R-:W-:Y:S02]  /*11810*/  @!P4 SEL R25, RZ, 0xffffffff, P0 ;  /* 0xffffffffff19c807 */ /* 0x000fe40000000000 */
[----:B------:R-:W-:Y:S02]  /*11820*/  @!P2 SEL R26, RZ, 0xffffffff, P5 ;  /* 0xffffffffff1aa807 */ /* 0x000fe40002800000 */
[----:B------:R-:W-:-:S02]  /*11830*/  ISETP.GE.U32.AND P3, PT, R7, R56, PT ;  /* 0x000000380700720c */ /* 0x000fc40003f66070 */
[----:B------:R-:W-:Y:S02]  /*11840*/  ISETP.GT.AND.EX P1, PT, R4, R22, PT, P1 ;  /* 0x000000160400720c */ /* 0x000fe40003f24310 */
[----:B------:R-:W-:Y:S02]  /*11850*/  LOP3.LUT R25, R25, 0x1, RZ, 0xc0, !PT ;  /* 0x0000000119197812 */ /* 0x000fe400078ec0ff */
[----:B------:R-:W-:Y:S02]  /*11860*/  LOP3.LUT R24, R24, 0x1, RZ, 0xc0, !PT ;  /* 0x0000000118187812 */ /* 0x000fe400078ec0ff */
[----:B------:R-:W-:Y:S02]  /*11870*/  LOP3.LUT R26, R26, 0x1, RZ, 0xc0, !PT ;  /* 0x000000011a1a7812 */ /* 0x000fe400078ec0ff */
[----:B------:R-:W-:Y:S02]  /*11880*/  ISETP.GE.AND.EX P3, PT, R6, R23, PT, P3 ;  /* 0x000000170600720c */ /* 0x000fe40003f66330 */
[----:B------:R-:W-:-:S02]  /*11890*/  SEL R27, RZ, 0xffffffff, !P1 ;  /* 0xffffffffff1b7807 */ /* 0x000fc40004800000 */
[----:B------:R-:W-:Y:S02]  /*118a0*/  ISETP.NE.U32.AND P1, PT, R25, 0x1, PT ;  /* 0x000000011900780c */ /* 0x000fe40003f25070 */
[----:B------:R-:W-:Y:S02]  /*118b0*/  ISETP.NE.U32.AND P0, PT, R24, 0x1, PT ;  /* 0x000000011800780c */ /* 0x000fe40003f05070 */
[----:B------:R-:W-:Y:S02]  /*118c0*/  ISETP.NE.U32.AND P2, PT, R26, 0x1, PT ;  /* 0x000000011a00780c */ /* 0x000fe40003f45070 */
[----:B------:R-:W-:Y:S02]  /*118d0*/  @!P6 SEL R27, RZ, 0xffffffff, P3 ;  /* 0xffffffffff1be807 */ /* 0x000fe40001800000 */
[----:B------:R-:W-:Y:S02]  /*118e0*/  SEL R25, R94, R12, !P1 ;  /* 0x0000000c5e197207 */ /* 0x000fe40004800000 */
[----:B------:R-:W-:-:S02]  /*118f0*/  SEL R28, R97, R9, !P0 ;  /* 0x00000009611c7207 */ /* 0x000fc40004000000 */
[----:B------:R-:W-:Y:S02]  /*11900*/  SEL R12, R89, R18, !P2 ;  /* 0x00000012590c7207 */ /* 0x000fe40005000000 */
[----:B------:R-:W-:Y:S02]  /*11910*/  LOP3.LUT R27, R27, 0x1, RZ, 0xc0, !PT ;  /* 0x000000011b1b7812 */ /* 0x000fe400078ec0ff */
[----:B------:R-:W-:Y:S02]  /*11920*/  SEL R24, R93, R13, !P1 ;  /* 0x0000000d5d187207 */ /* 0x000fe40004800000 */
[----:B------:R-:W-:Y:S02]  /*11930*/  SEL R15, R92, R15, !P1 ;  /* 0x0000000f5c0f7207 */ /* 0x000fe40004800000 */
[----:B------:R-:W-:Y:S02]  /*11940*/  SEL R14, R91, R14, !P1 ;  /* 0x0000000e5b0e7207 */ /* 0x000fe40004800000 */
[----:B------:R-:W-:-:S02]  /*11950*/  SEL R29, R98, R8, !P0 ;  /* 0x00000008621d7207 */ /* 0x000fc40004000000 */
[----:B------:R-:W-:Y:S02]  /*11960*/  SEL R13, R90, R16, !P2 ;  /* 0x000000105a0d7207 */ /* 0x000fe40005000000 */
[----:B------:R-:W-:Y:S02]  /*11970*/  ISETP.NE.U32.AND P1, PT, R28, R57, PT ;  /* 0x000000391c00720c */ /* 0x000fe40003f25070 */
[----:B------:R-:W-:Y:S02]  /*11980*/  ISETP.GT.U32.AND P5, PT, R12, R65, PT ;  /* 0x000000410c00720c */ /* 0x000fe40003fa4070 */
[----:B------:R-:W-:Y:S02]  /*11990*/  ISETP.NE.U32.AND P3, PT, R27, 0x1, PT ;  /* 0x000000011b00780c */ /* 0x000fe40003f65070 */
[----:B------:R-:W-:Y:S02]  /*119a0*/  ISETP.NE.AND.EX P1, PT, R29, R58, PT, P1 ;  /* 0x0000003a1d00720c */ /* 0x000fe40003f25310 */
[----:B------:R-:W-:-:S02]  /*119b0*/  ISETP.GT.AND.EX P5, PT, R13, R66, PT, P5 ;  /* 0x000000420d00720c */ /* 0x000fc40003fa4350 */
        /* <DEDUP_REMOVED lines=8> */
[----:B------:R-:W-:Y:S02]  /*11a40*/  ISETP.GT.U32.AND P0, PT, R28, R57, PT ;  /* 0x000000391c00720c */ /* 0x000fe40003f04070 */
[----:B------:R-:W-:Y:S02]  /*11a50*/  SEL R4, RZ, 0xffffffff, !P5 ;  /* 0xffffffffff047807 */ /* 0x000fe40006800000 */
[----:B------:R-:W-:Y:S02]  /*11a60*/  ISETP.GE.U32.AND P2, PT, R27, R60, PT ;  /* 0x0000003c1b00720c */ /* 0x000fe40003f46070 */
[----:B------:R-:W-:-:S02]  /*11a70*/  ISETP.NE.U32.AND P3, PT, R24, R61, PT ;  /* 0x0000003d1800720c */ /* 0x000fc40003f65070 */
[----:B------:R-:W-:Y:S02]  /*11a80*/  ISETP.GT.U32.AND P4, PT, R24, R61, PT ;  /* 0x0000003d1800720c */ /* 0x000fe40003f84070 */
[----:B------:R-:W-:Y:S02]  /*11a90*/  ISETP.NE.U32.AND P5, PT, R8, R69, PT ;  /* 0x000000450800720c */ /* 0x000fe40003fa5070 */
[----:B------:R-:W-:Y:S02]  /*11aa0*/  ISETP.GT.AND.EX P0, PT, R29, R58, PT, P0 ;  /* 0x0000003a1d00720c */ /* 0x000fe40003f04300 */
[CC--:B------:R-:W-:Y:S02]  /*11ab0*/  ISETP.GT.AND.EX P4, PT, R25.reuse, R62.reuse, PT, P4 ;  /* 0x0000003e1900720c */ /* 0x0c0fe40003f84340 */
[----:B------:R-:W-:Y:S02]  /*11ac0*/  ISETP.GE.AND.EX P2, PT, R26, R59, PT, P2 ;  /* 0x0000003b1a00720c */ /* 0x000fe40003f46320 */
[----:B------:R-:W-:-:S02]  /*11ad0*/  ISETP.NE.AND.EX P3, PT, R25, R62, PT, P3 ;  /* 0x0000003e1900720c */ /* 0x000fc40003f65330 */
[----:B------:R-:W-:Y:S02]  /*11ae0*/  ISETP.NE.AND.EX P5, PT, R9, R70, PT, P5 ;  /* 0x000000460900720c */ /* 0x000fe40003fa5350 */
[----:B------:R-:W-:Y:S02]  /*11af0*/  SEL R0, RZ, 0xffffffff, !P0 ;  /* 0xffffffffff007807 */ /* 0x000fe40004000000 */
[----:B------:R-:W-:Y:S02]  /*11b00*/  SEL R3, RZ, 0xffffffff, !P4 ;  /* 0xffffffffff037807 */ /* 0x000fe40006000000 */
[----:B------:R-:W-:Y:S02]  /*11b10*/  ISETP.GT.U32.AND P6, PT, R8, R69, PT ;  /* 0x000000450800720c */ /* 0x000fe40003fc4070 */
[----:B------:R-:W-:Y:S02]  /*11b20*/  @!P1 SEL R0, RZ, 0xffffffff, P2 ;  /* 0xffffffffff009807 */ /* 0x000fe40001000000 */
[----:B------:R-:W-:-:S02]  /*11b30*/  ISETP.GE.U32.AND P0, PT, R15, R64, PT ;  /* 0x000000400f00720c */ /* 0x000fc40003f06070 */
[----:B------:R-:W-:Y:S02]  /*11b40*/  ISETP.NE.U32.AND P4, PT, R12, R65, PT ;  /* 0x000000410c00720c */ /* 0x000fe40003f85070 */
[----:B------:R-:W-:Y:S02]  /*11b50*/  ISETP.GE.U32.AND P1, PT, R7, R72, PT ;  /* 0x000000480700720c */ /* 0x000fe40003f26070 */
[----:B------:R-:W-:Y:S02]  /*11b60*/  ISETP.GT.AND.EX P6, PT, R9, R70, PT, P6 ;  /* 0x000000460900720c */ /* 0x000fe40003fc4360 */
[----:B------:R-:W-:Y:S02]  /*11b70*/  ISETP.NE.AND.EX P4, PT, R13, R66, PT, P4 ;  /* 0x000000420d00720c */ /* 0x000fe40003f85340 */
[----:B------:R-:W-:Y:S02]  /*11b80*/  ISETP.GE.AND.EX P0, PT, R14, R63, PT, P0 ;  /* 0x0000003f0e00720c */ /* 0x000fe40003f06300 */
[----:B------:R-:W-:-:S02]  /*11b90*/  ISETP.GE.AND.EX P1, PT, R6, R71, PT, P1 ;  /* 0x000000470600720c */ /* 0x000fc40003f26310 */
[----:B------:R-:W-:Y:S02]  /*11ba0*/  SEL R5, RZ, 0xffffffff, !P6 ;  /* 0xffffffffff057807 */ /* 0x000fe40007000000 */
[----:B------:R-:W-:Y:S02]  /*11bb0*/  @!P3 SEL R3, RZ, 0xffffffff, P0 ;  /* 0xffffffffff03b807 */ /* 0x000fe40000000000 */
[----:B------:R-:W-:Y:S02]  /*11bc0*/  @!P5 SEL R5, RZ, 0xffffffff, P1 ;  /* 0xffffffffff05d807 */ /* 0x000fe40000800000 */
[----:B------:R-:W-:Y:S02]  /*11bd0*/  ISETP.GE.U32.AND P2, PT, R11, R68, PT ;  /* 0x000000440b00720c */ /* 0x000fe40003f46070 */
[----:B------:R-:W-:Y:S02]  /*11be0*/  LOP3.LUT R3, R3, 0x1, RZ, 0xc0, !PT ;  /* 0x0000000103037812 */ /* 0x000fe400078ec0ff */
[----:B------:R-:W-:-:S02]  /*11bf0*/  LOP3.LUT R5, R5, 0x1, RZ, 0xc0, !PT ;  /* 0x0000000105057812 */ /* 0x000fc400078ec0ff */
[----:B------:R-:W-:Y:S02]  /*11c00*/  ISETP.GE.AND.EX P2, PT, R10, R67, PT, P2 ;  /* 0x000000430a00720c */ /* 0x000fe40003f46320 */
[----:B------:R-:W-:Y:S02]  /*11c10*/  LOP3.LUT R0, R0, 0x1, RZ, 0xc0, !PT ;  /* 0x0000000100007812 */ /* 0x000fe400078ec0ff */
        /* <DEDUP_REMOVED lines=15> */
[----:B------:R-:W-:-:S02]  /*11d10*/  ISETP.NE.U32.AND P4, PT, R8, R87, PT ;  /* 0x000000570800720c */ /* 0x000fc40003f85070 */
[----:B------:R-:W-:Y:S02]  /*11d20*/  ISETP.NE.U32.AND P2, PT, R4, 0x1, PT ;  /* 0x000000010400780c */ /* 0x000fe40003f45070 */
[----:B------:R-:W-:Y:S02]  /*11d30*/  SEL R23, R29, R58, !P0 ;  /* 0x0000003a1d177207 */ /* 0x000fe40004000000 */
[----:B------:R-:W-:Y:S02]  /*11d40*/  ISETP.GT.U32.AND P1, PT, R20, R73, PT ;  /* 0x000000491400720c */ /* 0x000fe40003f24070 */
[----:B------:R-:W-:Y:S02]  /*11d50*/  ISETP.GT.AND.EX P3, PT, R19, R78, PT, P3 ;  /* 0x0000004e1300720c */ /* 0x000fe40003f64330 */
[----:B------:R-:W-:Y:S02]  /*11d60*/  ISETP.NE.AND.EX P4, PT, R9, R88, PT, P4 ;  /* 0x000000580900720c */ /* 0x000fe40003f85340 */
[----:B------:R-:W-:-:S02]  /*11d70*/  SEL R12, R12, R65, !P2 ;  /* 0x000000410c0c7207 */ /* 0x000fc40005000000 */
[----:B------:R-:W-:Y:S02]  /*11d80*/  ISETP.GT.AND.EX P1, PT, R23, R74, PT, P1 ;  /* 0x0000004a1700720c */ /* 0x000fe40003f24310 */
[----:B------:R-:W-:Y:S02]  /*11d90*/  ISETP.GT.U32.AND P6, PT, R8, R87, PT ;  /* 0x000000570800720c */ /* 0x000fe40003fc4070 */
[----:B------:R-:W-:Y:S02]  /*11da0*/  SEL R3, RZ, 0xffffffff, !P3 ;  /* 0xffffffffff037807 */ /* 0x000fe40005800000 */
[----:B------:R-:W-:Y:S02]  /*11db0*/  SEL R13, R13, R66, !P2 ;  /* 0x000000420d0d7207 */ /* 0x000fe40005000000 */
[----:B------:R-:W-:Y:S02]  /*11dc0*/  SEL R11, R11, R68, !P2 ;  /* 0x000000440b0b7207 */ /* 0x000fe40005000000 */
[----:B------:R-:W-:-:S02]  /*11dd0*/  SEL R10, R10, R67, !P2 ;  /* 0x000000430a0a7207 */ /* 0x000fc40005000000 */
[----:B------:R-:W-:Y:S02]  /*11de0*/  SEL R0, RZ, 0xffffffff, !P1 ;  /* 0xffffffffff007807 */ /* 0x000fe40004800000 */
[----:B------:R-:W-:Y:S02]  /*11df0*/  ISETP.GE.U32.AND P3, PT, R7, R86, PT ;  /* 0x000000560700720c */ /* 0x000fe40003f66070 */
[----:B------:R-:W-:Y:S02]  /*11e00*/  ISETP.NE.U32.AND P5, PT, R12, R81, PT ;  /* 0x000000510c00720c */ /* 0x000fe40003fa5070 */
[----:B------:R-:W-:Y:S02]  /*11e10*/  ISETP.NE.U32.AND P2, PT, R20, R73, PT ;  /* 0x000000491400720c */ /* 0x000fe40003f45070 */
[----:B------:R-:W-:Y:S02]  /*11e20*/  ISETP.NE.U32.AND P1, PT, R16, R77, PT ;  /* 0x0000004d1000720c */ /* 0x000fe40003f25070 */
[----:B------:R-:W-:-:S02]  /*11e30*/  ISETP.GT.AND.EX P6, PT, R9, R88, PT, P6 ;  /* 0x000000580900720c */ /* 0x000fc40003fc4360 */
[----:B------:R-:W-:Y:S02]  /*11e40*/  ISETP.GE.AND.EX P3, PT, R6, R85, PT, P3 ;  /* 0x000000550600720c */ /* 0x000fe40003f66330 */
[----:B------:R-:W-:Y:S02]  /*11e50*/  ISETP.NE.AND.EX P5, PT, R13, R82, PT, P5 ;  /* 0x000000520d00720c */ /* 0x000fe40003fa5350 */
[----:B------:R-:W-:Y:S02]  /*11e60*/  ISETP.NE.AND.EX P2, PT, R23, R74, PT, P2 ;  /* 0x0000004a1700720c */ /* 0x000fe40003f45320 */
[----:B------:R-:W-:Y:S02]  /*11e70*/  ISETP.NE.AND.EX P1, PT, R19, R78, PT, P1 ;  /* 0x0000004e1300720c */ /* 0x000fe40003f25310 */
[----:B------:R-:W-:Y:S02]  /*11e80*/  SEL R21, R27, R60, !P0 ;  /* 0x0000003c1b157207 */ /* 0x000fe40004000000 */
[----:B------:R-:W-:-:S02]  /*11e90*/  SEL R5, RZ, 0xffffffff, !P6 ;  /* 0xffffffffff057807 */ /* 0x000fc40007000000 */
[----:B------:R-:W-:Y:S02]  /*11ea0*/  ISETP.GT.U32.AND P6, PT, R12, R81, PT ;  /* 0x000000510c00720c */ /* 0x000fe40003fc4070 */
[----:B------:R-:W-:Y:S02]  /*11eb0*/  @!P4 SEL R5, RZ, 0xffffffff, P3 ;  /* 0xffffffffff05c807 */ /* 0x000fe40001800000 */
[----:B------:R-:W-:Y:S02]  /*11ec0*/  SEL R18, R26, R59, !P0 ;  /* 0x0000003b1a127207 */ /* 0x000fe40004000000 */
[----:B------:R-:W-:Y:S02]  /*11ed0*/  ISETP.GE.U32.AND P3, PT, R11, R84, PT ;  /* 0x000000540b00720c */ /* 0x000fe40003f66070 */
[----:B------:R-:W-:Y:S02]  /*11ee0*/  ISETP.GE.U32.AND P0, PT, R21, R76, PT ;  /* 0x0000004c1500720c */ /* 0x000fe40003f06070 */
[----:B------:R-:W-:-:S02]  /*11ef0*/  ISETP.GE.U32.AND P4, PT, R15, R80, PT ;  /* 0x000000500f00720c */ /* 0x000fc40003f86070 */
[----:B------:R-:W-:Y:S02]  /*11f00*/  ISETP.GT.AND.EX P6, PT, R13, R82, PT, P6 ;  /* 0x000000520d00720c */ /* 0x000fe40003fc4360 */
        /* <DEDUP_REMOVED lines=31> */
.L_x_3078:
[----:B------:R-:W-:Y:S05]  /*12100*/  BSYNC B6 ;  /* 0x0000000000067941 */ /* 0x000fea0003800000 */
.L_x_3077:
        /* <DEDUP_REMOVED lines=8> */
[----:B------:R-:W-:Y:S02]  /*12190*/  IMAD.MOV.U32 R15, RZ, RZ, R75 ;  /* 0x000000ffff0f7224 */ /* 0x000fe400078e004b */
[----:B------:R-:W-:Y:S01]  /*121a0*/  IMAD.MOV.U32 R80, RZ, RZ, R10 ;  /* 0x000000ffff507224 */ /* 0x000fe200078e000a */
[----:B------:R-:W-:Y:S01]  /*121b0*/  ISETP.NE.AND P0, PT, RZ, UR4, PT ;  /* 0x00000004ff007c0c */ /* 0x000fe2000bf05270 */
[----:B------:R-:W-:Y:S01]  /*121c0*/  IMAD.MOV.U32 R81, RZ, RZ, R11 ;  /* 0x000000ffff517224 */ /* 0x000fe200078e000b */
[----:B------:R0:W-:Y:S01]  /*121d0*/  STS.128 [R25+0x10], R12 ;  /* 0x0000100c19007388 */ /* 0x0001e20000000c00 */
[----:B------:R-:W-:-:S02]  /*121e0*/  IMAD.MOV.U32 R82, RZ, RZ, R84 ;  /* 0x000000ffff527224 */ /* 0x000fc400078e0054 */
[----:B------:R-:W-:Y:S02]  /*121f0*/  IMAD.MOV.U32 R4, RZ, RZ, R8 ;  /* 0x000000ffff047224 */ /* 0x000fe400078e0008 */
[----:B------:R-:W-:Y:S01]  /*12200*/  IMAD.MOV.U32 R5, RZ, RZ, R9 ;  /* 0x000000ffff057224 */ /* 0x000fe200078e0009 */
[----:B------:R0:W-:Y:S01]  /*12210*/  STS.128 [R25+0x20], R80 ;  /* 0x0000205019007388 */ /* 0x0001e20000000c00 */
[----:B------:R-:W-:Y:S02]  /*12220*/  IMAD.MOV.U32 R20, RZ, RZ, R0 ;  /* 0x000000ffff147224 */ /* 0x000fe400078e0000 */
[----:B------:R-:W-:Y:S01]  /*12230*/  IMAD.MOV.U32 R21, RZ, RZ, R3 ;  /* 0x000000ffff157224 */ /* 0x000fe200078e0003 */
[----:B------:R0:W-:Y:S01]  /*12240*/  STS.128 [R25+0x30], R4 ;  /* 0x0000300419007388 */ /* 0x0001e20000000c00 */
[----:B------:R-:W-:Y:S02]  /*12250*/  IMAD.MOV.U32 R22, RZ, RZ, R90 ;  /* 0x000000ffff167224 */ /* 0x000fe400078e005a */
[----:B------:R-:W-:-:S05]  /*12260*/  IMAD.MOV.U32 R23, RZ, RZ, R89 ;  /* 0x000000ffff177224 */ /* 0x000fca00078e0059 */
[----:B------:R0:W-:Y:S01]  /*12270*/  STS.128 [R25+0x40], R20 ;  /* 0x0000401419007388 */ /* 0x0001e20000000c00 */
[----:B------:R-:W-:Y:S05]  /*12280*/  @!P0 BRA `(.L_x_3125) ;  /* 0x000005a000008947 */ /* 0x000fea0003800000 */
[----:B0-----:R-:W-:-:S04]  /*12290*/  IMAD.U32 R5, RZ, RZ, UR4 ;  /* 0x00000004ff057e24 */ /* 0x001fc8000f8e00ff */
.L_x_3128:
[--C-:B------:R-:W-:Y:S01]  /*122a0*/  IMAD.IADD R4, R2, 0x1, R5.reuse ;  /* 0x0000000102047824 */ /* 0x100fe200078e0205 */
[----:B------:R-:W-:Y:S01]  /*122b0*/  WARPSYNC 0xffffffff ;  /* 0xffffffff00007948 */ /* 0x000fe20003800000 */
[----:B------:R-:W-:Y:S01]  /*122c0*/  BAR.SYNC.DEFER_BLOCKING 0x0 ;  /* 0x0000000000007b1d */ /* 0x000fe20000010000 */
[----:B------:R-:W-:Y:S02]  /*122d0*/  ISETP.GT.AND P5, PT, R5, 0x1, PT ;  /* 0x000000010500780c */ /* 0x000fe40003fa4270 */
[----:B------:R-:W-:Y:S02]  /*122e0*/  ISETP.GE.U32.AND P0, PT, R4, c[0x0][0x4], PT ;  /* 0x0000010004007a0c */ /* 0x000fe40003f06070 */
[----:B------:R-:W-:Y:S01]  /*122f0*/  SHF.R.S32.HI R16, RZ, 0x1, R5 ;  /* 0x00000001ff107819 */ /* 0x000fe20000011405 */
[----:B------:R-:W-:Y:S01]  /*12300*/  BSSY B0, `(.L_x_3126) ;  /* 0x0000050000007945 */ /* 0x000fe20003800000 */
[----:B------:R-:W-:-:S13]  /*12310*/  ISETP.GE.U32.OR P0, PT, R2, R5, P0 ;  /* 0x000000050200720c */ /* 0x000fda0000706470 */
[----:B------:R-:W-:Y:S05]  /*12320*/  @P0 BRA `(.L_x_3127) ;  /* 0x000004d000000947 */ /* 0x000fea0003800000 */
[----:B------:R-:W-:-:S04]  /*12330*/  IMAD R4, R4, c[0x0][0x0], R17 ;  /* 0x0000000004047a24 */ /* 0x000fc800078e0211 */
[----:B------:R-:W-:-:S05]  /*12340*/  IMAD.SHL.U32 R5, R4, 0x40, RZ ;  /* 0x0000004004057824 */ /* 0x000fca00078e00ff */
[----:B------:R-:W0:Y:S04]  /*12350*/  LDS.128 R32, [R5+0x10] ;  /* 0x0000100005207984 */ /* 0x000e280000000c00 */
[----:B------:R-:W1:Y:S04]  /*12360*/  LDS.128 R28, [R5+0x20] ;  /* 0x00002000051c7984 */ /* 0x000e680000000c00 */
[----:B------:R-:W2:Y:S04]  /*12370*/  LDS.128 R24, [R5+0x30] ;  /* 0x0000300005187984 */ /* 0x000ea80000000c00 */
[----:B------:R-:W3:Y:S01]  /*12380*/  LDS.128 R20, [R5+0x40] ;  /* 0x0000400005147984 */ /* 0x000ee20000000c00 */
[----:B0-----:R-:W-:-:S02]  /*12390*/  ISETP.NE.U32.AND P1, PT, R12, R32, PT ;  /* 0x000000200c00720c */ /* 0x001fc40003f25070 */
[----:B------:R-:W-:Y:S02]  /*123a0*/  ISETP.GT.U32.AND P0, PT, R12, R32, PT ;  /* 0x000000200c00720c */ /* 0x000fe40003f04070 */
[CC--:B------:R-:W-:Y:S02]  /*123b0*/  ISETP.NE.AND.EX P1, PT, R13.reuse, R33.reuse, PT, P1 ;  /* 0x000000210d00720c */ /* 0x0c0fe40003f25310 */
[----:B------:R-:W-:Y:S02]  /*123c0*/  ISETP.GE.U32.AND P2, PT, R76, R34, PT ;  /* 0x000000224c00720c */ /* 0x000fe40003f46070 */
[----:B------:R-:W-:Y:S02]  /*123d0*/  ISETP.GT.AND.EX P0, PT, R13, R33, PT, P0 ;  /* 0x000000210d00720c */ /* 0x000fe40003f04300 */
[----:B------:R-:W-:Y:S02]  /*123e0*/  ISETP.GE.AND.EX P2, PT, R75, R35, PT, P2 ;  /* 0x000000234b00720c */ /* 0x000fe40003f46320 */
[----:B------:R-:W-:-:S02]  /*123f0*/  SEL R4, RZ, 0xffffffff, !P0 ;  /* 0xffffffffff047807 */ /* 0x000fc40004000000 */
[----:B-1----:R-:W-:Y:S02]  /*12400*/  ISETP.GE.U32.AND P3, PT, R84, R30, PT ;  /* 0x0000001e5400720c */ /* 0x002fe40003f66070 */
[----:B--2---:R-:W-:Y:S02]  /*12410*/  ISETP.NE.U32.AND P0, PT, R8, R24, PT ;  /* 0x000000180800720c */ /* 0x004fe40003f05070 */
[----:B------:R-:W-:Y:S02]  /*12420*/  @!P1 SEL R4, RZ, 0xffffffff, P2 ;  /* 0xffffffffff049807 */ /* 0x000fe40001000000 */
[CC--:B------:R-:W-:Y:S02]  /*12430*/  ISETP.NE.U32.AND P1, PT, R10.reuse, R28.reuse, PT ;  /* 0x0000001c0a00720c */ /* 0x0c0fe40003f25070 */
[----:B------:R-:W-:Y:S02]  /*12440*/  ISETP.GT.U32.AND P2, PT, R10, R28, PT ;  /* 0x0000001c0a00720c */ /* 0x000fe40003f44070 */
[----:B------:R-:W-:-:S02]  /*12450*/  LOP3.LUT R4, R4, 0x1, RZ, 0xc0, !PT ;  /* 0x0000000104047812 */ /* 0x000fc400078ec0ff */
[CC--:B------:R-:W-:Y:S02]  /*12460*/  ISETP.NE.AND.EX P1, PT, R11.reuse, R29.reuse, PT, P1 ;  /* 0x0000001d0b00720c */ /* 0x0c0fe40003f25310 */
[----:B------:R-:W-:Y:S02]  /*12470*/  ISETP.GT.AND.EX P2, PT, R11, R29, PT, P2 ;  /* 0x0000001d0b00720c */ /* 0x000fe40003f44320 */
[----:B------:R-:W-:Y:S02]  /*12480*/  ISETP.NE.U32.AND P6, PT, R4, 0x1, PT ;  /* 0x000000010400780c */ /* 0x000fe40003fc5070 */
[----:B------:R-:W-:Y:S02]  /*12490*/  SEL R4, RZ, 0xffffffff, !P2 ;  /* 0xffffffffff047807 */ /* 0x000fe40005000000 */
[----:B------:R-:W-:Y:S02]  /*124a0*/  ISETP.GT.U32.AND P2, PT, R8, R24, PT ;  /* 0x000000180800720c */ /* 0x000fe40003f44070 */
[----:B---3--:R-:W-:-:S02]  /*124b0*/  ISETP.NE.U32.AND P4, PT, R0, R20, PT ;  /* 0x000000140000720c */ /* 0x008fc40003f85070 */
[----:B------:R-:W-:Y:S02]  /*124c0*/  ISETP.GE.AND.EX P3, PT, R83, R31, PT, P3 ;  /* 0x0000001f5300720c */ /* 0x000fe40003f66330 */
[CC--:B------:R-:W-:Y:S02]  /*124d0*/  ISETP.NE.AND.EX P0, PT, R9.reuse, R25.reuse, PT, P0 ;  /* 0x000000190900720c */ /* 0x0c0fe40003f05300 */
[----:B------:R-:W-:Y:S02]  /*124e0*/  ISETP.GT.AND.EX P2, PT, R9, R25, PT, P2 ;  /* 0x000000190900720c */ /* 0x000fe40003f44320 */
[----:B------:R-:W-:Y:S02]  /*124f0*/  ISETP.NE.AND.EX P4, PT, R3, R21, PT, P4 ;  /* 0x000000150300720c */ /* 0x000fe40003f85340 */
[----:B------:R-:W-:Y:S02]  /*12500*/  @!P1 SEL R4, RZ, 0xffffffff, P3 ;  /* 0xffffffffff049807 */ /* 0x000fe40001800000 */
[----:B------:R-:W-:-:S02]  /*12510*/  ISETP.GT.U32.AND P1, PT, R0, R20, PT ;  /* 0x000000140000720c */ /* 0x000fc40003f24070 */
[----:B------:R-:W-:Y:S02]  /*12520*/  SEL R5, RZ, 0xffffffff, !P2 ;  /* 0xffffffffff057807 */ /* 0x000fe40005000000 */
[----:B------:R-:W-:Y:S02]  /*12530*/  ISETP.GE.U32.AND P3, PT, R6, R26, PT ;  /* 0x0000001a0600720c */ /* 0x000fe40003f66070 */
[----:B------:R-:W-:Y:S02]  /*12540*/  ISETP.GE.U32.AND P2, PT, R90, R22, PT ;  /* 0x000000165a00720c */ /* 0x000fe40003f46070 */
[----:B------:R-:W-:Y:S02]  /*12550*/  ISETP.GT.AND.EX P1, PT, R3, R21, PT, P1 ;  /* 0x000000150300720c */ /* 0x000fe40003f24310 */
[----:B------:R-:W-:Y:S02]  /*12560*/  ISETP.GE.AND.EX P3, PT, R7, R27, PT, P3 ;  /* 0x0000001b0700720c */ /* 0x000fe40003f66330 */
[----:B------:R-:W-:-:S02]  /*12570*/  ISETP.GE.AND.EX P2, PT, R89, R23, PT, P2 ;  /* 0x000000175900720c */ /* 0x000fc40003f46320 */
[----:B------:R-:W-:Y:S02]  /*12580*/  LOP3.LUT R4, R4, 0x1, RZ, 0xc0, !PT ;  /* 0x0000000104047812 */ /* 0x000fe400078ec0ff */
[----:B------:R-:W-:Y:S02]  /*12590*/  SEL R14, RZ, 0xffffffff, !P1 ;  /* 0xffffffffff0e7807 */ /* 0x000fe40004800000 */
[----:B------:R-:W-:Y:S02]  /*125a0*/  @!P0 SEL R5, RZ, 0xffffffff, P3 ;  /* 0xffffffffff058807 */ /* 0x000fe40001800000 */
[----:B------:R-:W-:Y:S02]  /*125b0*/  @!P4 SEL R14, RZ, 0xffffffff, P2 ;  /* 0xffffffffff0ec807 */ /* 0x000fe40001000000 */
[----:B------:R-:W-:Y:S02]  /*125c0*/  ISETP.NE.U32.AND P1, PT, R4, 0x1, PT ;  /* 0x000000010400780c */ /* 0x000fe40003f25070 */
[----:B------:R-:W-:-:S02]  /*125d0*/  LOP3.LUT R5, R5, 0x1, RZ, 0xc0, !PT ;  /* 0x0000000105057812 */ /* 0x000fc400078ec0ff */
[----:B------:R-:W-:Y:S02]  /*125e0*/  LOP3.LUT R14, R14, 0x1, RZ, 0xc0, !PT ;  /* 0x000000010e0e7812 */ /* 0x000fe400078ec0ff */
[----:B------:R-:W-:Y:S02]  /*125f0*/  SEL R10, R10, R28, !P1 ;  /* 0x0000001c0a0a7207 */ /* 0x000fe40004800000 */
[----:B------:R-:W-:Y:S02]  /*12600*/  SEL R11, R11, R29, !P1 ;  /* 0x0000001d0b0b7207 */ /* 0x000fe40004800000 */
[----:B------:R-:W-:Y:S01]  /*12610*/  SEL R84, R84, R30, !P1 ;  /* 0x0000001e54547207 */ /* 0x000fe20004800000 */
[----:B------:R-:W-:Y:S01]  /*12620*/  IMAD.MOV.U32 R80, RZ, RZ, R10 ;  /* 0x000000ffff507224 */ /* 0x000fe200078e000a */
[----:B------:R-:W-:Y:S01]  /*12630*/  SEL R83, R83, R31, !P1 ;  /* 0x0000001f53537207 */ /* 0x000fe20004800000 */
[----:B------:R-:W-:Y:S01]  /*12640*/  IMAD.MOV.U32 R81, RZ, RZ, R11 ;  /* 0x000000ffff517224 */ /* 0x000fe200078e000b */
[----:B------:R-:W-:Y:S01]  /*12650*/  ISETP.NE.U32.AND P0, PT, R5, 0x1, PT ;  /* 0x000000010500780c */ /* 0x000fe20003f05070 */
[----:B------:R-:W-:Y:S01]  /*12660*/  IMAD.MOV.U32 R82, RZ, RZ, R84 ;  /* 0x000000ffff527224 */ /* 0x000fe200078e0054 */
[----:B------:R-:W-:-:S02]  /*12670*/  ISETP.NE.U32.AND P1, PT, R14, 0x1, PT ;  /* 0x000000010e00780c */ /* 0x000fc40003f25070 */
[----:B------:R-:W-:Y:S02]  /*12680*/  SEL R76, R76, R34, !P6 ;  /* 0x000000224c4c7207 */ /* 0x000fe40007000000 */
[----:B------:R-:W-:Y:S01]  /*12690*/  SEL R75, R75, R35, !P6 ;  /* 0x000000234b4b7207 */ /* 0x000fe20007000000 */
[----:B------:R0:W-:Y:S01]  /*126a0*/  STS.128 [R19+0x10], R80 ;  /* 0x0000105013007388 */ /* 0x0001e20000000c00 */
        /* <DEDUP_REMOVED lines=16> */
[----:B------:R-:W-:-:S02]  /*127b0*/  SEL R6, R6, R26, !P0 ;  /* 0x0000001a06067207 */ /* 0x000fc40004000000 */
[----:B------:R-:W-:Y:S01]  /*127c0*/  SEL R7, R7, R27, !P0 ;  /* 0x0000001b07077207 */ /* 0x000fe20004000000 */
[----:B------:R0:W-:Y:S04]  /*127d0*/  STS.128 [R19], R12 ;  /* 0x0000000c13007388 */ /* 0x0001e80000000c00 */
[----:B------:R0:W-:Y:S04]  /*127e0*/  STS.128 [R19+0x20], R4 ;  /* 0x0000200413007388 */ /* 0x0001e80000000c00 */
[----:B------:R0:W-:Y:S02]  /*127f0*/  STS.128 [R19+0x30], R20 ;  /* 0x0000301413007388 */ /* 0x0001e40000000c00 */
.L_x_3127:
[----:B------:R-:W-:Y:S05]  /*12800*/  BSYNC B0 ;  /* 0x0000000000007941 */ /* 0x000fea0003800000 */
.L_x_3126:
[----:B0-----:R-:W-:Y:S01]  /*12810*/  IMAD.MOV.U32 R5, RZ, RZ, R16 ;  /* 0x000000ffff057224 */ /* 0x001fe200078e0010 */
[----:B------:R-:W-:Y:S05]  /*12820*/  @P5 BRA `(.L_x_3128) ;  /* 0xfffffa7000005947 */ /* 0x000fea000383ffff */
.L_x_3125:
        /* <DEDUP_REMOVED lines=13> */
[----:B------:R-:W-:Y:S01]  /*12900*/  IMAD.MOV.U32 R82, RZ, RZ, R84 ;  /* 0x000000ffff527224 */ /* 0x000fe200078e0054 */
[----:B------:R-:W-:Y:S01]  /*12910*/  ISETP.GE.AND P0, PT, R16, 0x20, PT ;  /* 0x000000201000780c */ /* 0x000fe20003f06270 */
[----:B------:R-:W-:-:S02]  /*12920*/  IMAD.MOV.U32 R4, RZ, RZ, R8 ;  /* 0x000000ffff047224 */ /* 0x000fc400078e0008 */
[----:B------:R-:W-:Y:S01]  /*12930*/  IMAD.MOV.U32 R5, RZ, RZ, R9 ;  /* 0x000000ffff057224 */ /* 0x000fe200078e0009 */
[----:B------:R-:W-:Y:S01]  /*12940*/  STS.128 [R25+0x20], R80 ;  /* 0x0000205019007388 */ /* 0x000fe20000000c00 */
[----:B------:R-:W-:Y:S02]  /*12950*/  IMAD.MOV.U32 R20, RZ, RZ, R0 ;  /* 0x000000ffff147224 */ /* 0x000fe400078e0000 */
[----:B------:R-:W-:Y:S01]  /*12960*/  IMAD.MOV.U32 R21, RZ, RZ, R3 ;  /* 0x000000ffff157224 */ /* 0x000fe200078e0003 */
[----:B------:R-:W-:Y:S01]  /*12970*/  STS.128 [R25+0x30], R4 ;  /* 0x0000300419007388 */ /* 0x000fe20000000c00 */
[----:B------:R-:W-:Y:S02]  /*12980*/  IMAD.MOV.U32 R22, RZ, RZ, R90 ;  /* 0x000000ffff167224 */ /* 0x000fe400078e005a */
[----:B------:R-:W-:Y:S02]  /*12990*/  IMAD.MOV.U32 R23, RZ, RZ, R89 ;  /* 0x000000ffff177224 */ /* 0x000fe400078e0059 */
[----:B------:R-:W-:-:S02]  /*129a0*/  IMAD.MOV.U32 R14, RZ, RZ, R76 ;  /* 0x000000ffff0e7224 */ /* 0x000fc400078e004c */
[----:B------:R-:W-:Y:S01]  /*129b0*/  IMAD.MOV.U32 R15, RZ, RZ, R75 ;  /* 0x000000ffff0f7224 */ /* 0x000fe200078e004b */
[----:B------:R-:W-:Y:S04]  /*129c0*/  STS.128 [R25+0x40], R20 ;  /* 0x0000401419007388 */ /* 0x000fe80000000c00 */
[----:B------:R0:W-:Y:S02]  /*129d0*/  STS.128 [R25+0x10], R12 ;  /* 0x0000100c19007388 */ /* 0x0001e40000000c00 */
[----:B0-----:R-:W-:Y:S01]  /*129e0*/  IMAD.MOV.U32 R14, RZ, RZ, 0x20 ;  /* 0x00000020ff0e7424 */ /* 0x001fe200078e00ff */
[----:B------:R-:W-:Y:S05]  /*129f0*/  @!P0 BRA `(.L_x_3130) ;  /* 0x0000058000008947 */ /* 0x000fea0003800000 */
.L_x_3133:
[----:B0-----:R-:W-:Y:S01]  /*12a00*/  IMAD.IADD R4, R17, 0x1, R16 ;  /* 0x0000000111047824 */ /* 0x001fe200078e0210 */
[----:B------:R-:W-:Y:S01]  /*12a10*/  WARPSYNC 0xffffffff ;  /* 0xffffffff00007948 */ /* 0x000fe20003800000 */
[----:B------:R-:W-:Y:S03]  /*12a20*/  BAR.SYNC.DEFER_BLOCKING 0x0 ;  /* 0x0000000000007b1d */ /* 0x000fe60000010000 */
[----:B------:R-:W-:-:S03]  /*12a30*/  ISETP.GE.U32.AND P0, PT, R4, c[0x0][0x0], PT ;  /* 0x0000000004007a0c */ /* 0x000fc60003f06070 */
[----:B------:R-:W-:Y:S01]  /*12a40*/  BSSY B0, `(.L_x_3131) ;  /* 0x000004f000007945 */ /* 0x000fe20003800000 */
[----:B------:R-:W-:-:S13]  /*12a50*/  ISETP.GE.U32.OR P0, PT, R17, R16, P0 ;  /* 0x000000101100720c */ /* 0x000fda0000706470 */
[----:B------:R-:W-:Y:S05]  /*12a60*/  @P0 BRA `(.L_x_3132) ;  /* 0x000004c000000947 */ /* 0x000fea0003800000 */
[----:B------:R-:W-:-:S05]  /*12a70*/  IMAD R4, R16, 0x40, R19 ;  /* 0x0000004010047824 */ /* 0x000fca00078e0213 */
[----:B------:R-:W0:Y:S04]  /*12a80*/  LDS.128 R32, [R4] ;  /* 0x0000000004207984 */ /* 0x000e280000000c00 */
[----:B------:R-:W1:Y:S04]  /*12a90*/  LDS.128 R24, [R4+0x10] ;  /* 0x0000100004187984 */ /* 0x000e680000000c00 */
[----:B------:R-:W2:Y:S04]  /*12aa0*/  LDS.128 R20, [R4+0x20] ;  /* 0x0000200004147984 */ /* 0x000ea80000000c00 */
[----:B------:R-:W3:Y:S01]  /*12ab0*/  LDS.128 R28, [R4+0x30] ;  /* 0x00003000041c7984 */ /* 0x000ee20000000c00 */
[----:B0-----:R-:W-:-:S02]  /*12ac0*/  ISETP.NE.U32.AND P1, PT, R12, R32, PT ;  /* 0x000000200c00720c */ /* 0x001fc40003f25070 */
[----:B------:R-:W-:Y:S02]  /*12ad0*/  ISETP.GT.U32.AND P0, PT, R12, R32, PT ;  /* 0x000000200c00720c */ /* 0x000fe40003f04070 */
[CC--:B------:R-:W-:Y:S02]  /*12ae0*/  ISETP.NE.AND.EX P1, PT, R13.reuse, R33.reuse, PT, P1 ;  /* 0x000000210d00720c */ /* 0x0c0fe40003f25310 */
[----:B------:R-:W-:Y:S02]  /*12af0*/  ISETP.GE.U32.AND P2, PT, R76, R34, PT ;  /* 0x000000224c00720c */ /* 0x000fe40003f46070 */
[----:B-1----:R-:W-:Y:S02]  /*12b00*/  ISETP.NE.U32.AND P3, PT, R10, R24, PT ;  /* 0x000000180a00720c */ /* 0x002fe40003f65070 */
[----:B------:R-:W-:Y:S02]  /*12b10*/  ISETP.GT.AND.EX P0, PT, R13, R33, PT, P0 ;  /* 0x000000210d00720c */ /* 0x000fe40003f04300 */
[----:B------:R-:W-:-:S02]  /*12b20*/  ISETP.GE.AND.EX P2, PT, R75, R35, PT, P2 ;  /* 0x000000234b00720c */ /* 0x000fc40003f46320 */
[----:B------:R-:W-:Y:S02]  /*12b30*/  ISETP.NE.AND.EX P3, PT, R11, R25, PT, P3 ;  /* 0x000000190b00720c */ /* 0x000fe40003f65330 */
[----:B------:R-:W-:Y:S02]  /*12b40*/  SEL R5, RZ, 0xffffffff, !P0 ;  /* 0xffffffffff057807 */ /* 0x000fe40004000000 */
[----:B------:R-:W-:Y:S02]  /*12b50*/  @!P1 SEL R5, RZ, 0xffffffff, P2 ;  /* 0xffffffffff059807 */ /* 0x000fe40001000000 */
[----:B------:R-:W-:Y:S02]  /*12b60*/  ISETP.GT.U32.AND P1, PT, R10, R24, PT ;  /* 0x000000180a00720c */ /* 0x000fe40003f24070 */
[----:B------:R-:W-:Y:S02]  /*12b70*/  ISETP.GE.U32.AND P5, PT, R84, R26, PT ;  /* 0x0000001a5400720c */ /* 0x000fe40003fa6070 */
[----:B--2---:R-:W-:-:S02]  /*12b80*/  ISETP.NE.U32.AND P2, PT, R8, R20, PT ;  /* 0x000000140800720c */ /* 0x004fc40003f45070 */
[----:B---3--:R-:W-:Y:S02]  /*12b90*/  ISETP.NE.U32.AND P4, PT, R0, R28, PT ;  /* 0x0000001c0000720c */ /* 0x008fe40003f85070 */
[----:B------:R-:W-:Y:S02]  /*12ba0*/  ISETP.GT.AND.EX P1, PT, R11, R25, PT, P1 ;  /* 0x000000190b00720c */ /* 0x000fe40003f24310 */
[----:B------:R-:W-:Y:S02]  /*12bb0*/  ISETP.GE.AND.EX P5, PT, R83, R27, PT, P5 ;  /* 0x0000001b5300720c */ /* 0x000fe40003fa6350 */
[----:B------:R-:W-:Y:S02]  /*12bc0*/  ISETP.NE.AND.EX P2, PT, R9, R21, PT, P2 ;  /* 0x000000150900720c */ /* 0x000fe40003f45320 */
[----:B------:R-:W-:Y:S02]  /*12bd0*/  ISETP.NE.AND.EX P4, PT, R3, R29, PT, P4 ;  /* 0x0000001d0300720c */ /* 0x000fe40003f85340 */
[----:B------:R-:W-:-:S02]  /*12be0*/  SEL R4, RZ, 0xffffffff, !P1 ;  /* 0xffffffffff047807 */ /* 0x000fc40004800000 */
[----:B------:R-:W-:Y:S02]  /*12bf0*/  ISETP.GT.U32.AND P1, PT, R8, R20, PT ;  /* 0x000000140800720c */ /* 0x000fe40003f24070 */
[----:B------:R-:W-:Y:S02]  /*12c00*/  @!P3 SEL R4, RZ, 0xffffffff, P5 ;  /* 0xffffffffff04b807 */ /* 0x000fe40002800000 */
[----:B------:R-:W-:Y:S02]  /*12c10*/  ISETP.GT.U32.AND P5, PT, R0, R28, PT ;  /* 0x0000001c0000720c */ /* 0x000fe40003fa4070 */
[----:B------:R-:W-:Y:S02]  /*12c20*/  LOP3.LUT R5, R5, 0x1, RZ, 0xc0, !PT ;  /* 0x0000000105057812 */ /* 0x000fe400078ec0ff */
[----:B------:R-:W-:Y:S02]  /*12c30*/  ISETP.GE.U32.AND P0, PT, R6, R22, PT ;  /* 0x000000160600720c */ /* 0x000fe40003f06070 */
[----:B------:R-:W-:-:S02]  /*12c40*/  ISETP.GE.U32.AND P3, PT, R90, R30, PT ;  /* 0x0000001e5a00720c */ /* 0x000fc40003f66070 */
[----:B------:R-:W-:Y:S02]  /*12c50*/  ISETP.GT.AND.EX P1, PT, R9, R21, PT, P1 ;  /* 0x000000150900720c */ /* 0x000fe40003f24310 */
[----:B------:R-:W-:Y:S02]  /*12c60*/  LOP3.LUT R4, R4, 0x1, RZ, 0xc0, !PT ;  /* 0x0000000104047812 */ /* 0x000fe400078ec0ff */
[----:B------:R-:W-:Y:S02]  /*12c70*/  ISETP.GT.AND.EX P5, PT, R3, R29, PT, P5 ;  /* 0x0000001d0300720c */ /* 0x000fe40003fa4350 */
[----:B------:R-:W-:Y:S02]  /*12c80*/  ISETP.NE.U32.AND P6, PT, R5, 0x1, PT ;  /* 0x000000010500780c */ /* 0x000fe40003fc5070 */
[----:B------:R-:W-:Y:S02]  /*12c90*/  ISETP.GE.AND.EX P0, PT, R7, R23, PT, P0 ;  /* 0x000000170700720c */ /* 0x000fe40003f06300 */
[----:B------:R-:W-:-:S02]  /*12ca0*/  ISETP.GE.AND.EX P3, PT, R89, R31, PT, P3 ;  /* 0x0000001f5900720c */ /* 0x000fc40003f66330 */
[----:B------:R-:W-:Y:S02]  /*12cb0*/  SEL R5, RZ, 0xffffffff, !P1 ;  /* 0xffffffffff057807 */ /* 0x000fe40004800000 */
[----:B------:R-:W-:Y:S02]  /*12cc0*/  ISETP.NE.U32.AND P1, PT, R4, 0x1, PT ;  /* 0x000000010400780c */ /* 0x000fe40003f25070 */
[----:B------:R-:W-:Y:S02]  /*12cd0*/  SEL R4, RZ, 0xffffffff, !P5 ;  /* 0xffffffffff047807 */ /* 0x000fe40006800000 */
[----:B------:R-:W-:Y:S02]  /*12ce0*/  @!P2 SEL R5, RZ, 0xffffffff, P0 ;  /* 0xffffffffff05a807 */ /* 0x000fe40000000000 */
[----:B------:R-:W-:Y:S02]  /*12cf0*/  @!P4 SEL R4, RZ, 0xffffffff, P3 ;  /* 0xffffffffff04c807 */ /* 0x000fe40001800000 */
        /* <DEDUP_REMOVED lines=32> */
[----:B------:R0:W-:Y:S04]  /*12f00*/  STS.128 [R19+0x20], R4 ;  /* 0x0000200413007388 */ /* 0x0001e80000000c00 */
[----:B------:R0:W-:Y:S04]  /*12f10*/  STS.128 [R19], R12 ;  /* 0x0000000c13007388 */ /* 0x0001e80000000c00 */
[----:B------:R0:W-:Y:S02]  /*12f20*/  STS.128 [R19+0x30], R20 ;  /* 0x0000301413007388 */ /* 0x0001e40000000c00 */
.L_x_3132:
[----:B------:R-:W-:Y:S05]  /*12f30*/  BSYNC B0 ;  /* 0x0000000000007941 */ /* 0x000fea0003800000 */
.L_x_3131:
[----:B------:R-:W-:-:S04]  /*12f40*/  SHF.R.S32.HI R16, RZ, 0x1, R16 ;  /* 0x00000001ff107819 */ /* 0x000fc80000011410 */
[----:B------:R-:W-:-:S13]  /*12f50*/  ISETP.GE.AND P0, PT, R16, 0x20, PT ;  /* 0x000000201000780c */ /* 0x000fda0003f06270 */
[----:B------:R-:W-:Y:S05]  /*12f60*/  @P0 BRA `(.L_x_3133) ;  /* 0xfffffa9000000947 */ /* 0x000fea000383ffff */
[----:B0-----:R-:W-:-:S05]  /*12f70*/  IMAD.MOV.U32 R14, RZ, RZ, 0x20 ;  /* 0x00000020ff0e7424 */ /* 0x001fca00078e00ff */
.L_x_3130:
[----:B------:R-:W-:Y:S01]  /*12f80*/  ISETP.GE.AND P0, PT, R14, 0x2, PT ;  /* 0x000000020e00780c */ /* 0x000fe20003f06270 */
[----:B------:R-:W-:Y:S01]  /*12f90*/  WARPSYNC 0xffffffff ;  /* 0xffffffff00007948 */ /* 0x000fe20003800000 */
[----:B------:R-:W-:Y:S11]  /*12fa0*/  BAR.SYNC.DEFER_BLOCKING 0x0 ;  /* 0x0000000000007b1d */ /* 0x000ff60000010000 */
[----:B------:R-:W-:Y:S05]  /*12fb0*/  @!P0 BRA `(.L_x_3129) ;  /* 0x000004c000008947 */ /* 0x000fea0003800000 */
[----:B------:R-:W-:-:S05]  /*12fc0*/  IMAD.MOV.U32 R5, RZ, RZ, 0x1 ;  /* 0x00000001ff057424 */ /* 0x000fca00078e00ff */
.L_x_3134:
        /* <DEDUP_REMOVED lines=9> */
[----:B------:R-:W0:Y:S01]  /*13060*/  SHFL.DOWN PT, R25, R8, R5, 0x1f ;  /* 0x08001f0508197589 */ /* 0x000e2200000e0000 */
[CC--:B-1----:R-:W-:Y:S02]  /*13070*/  ISETP.NE.AND.EX P1, PT, R13.reuse, R4.reuse, PT, P1 ;  /* 0x000000040d00720c */ /* 0x0c2fe40003f25310 */
[----:B------:R-:W-:Y:S01]  /*13080*/  ISETP.GT.AND.EX P0, PT, R13, R4, PT, P0 ;  /* 0x000000040d00720c */ /* 0x000fe20003f04300 */
[----:B------:R-:W1:Y:S01]  /*13090*/  SHFL.DOWN PT, R31, R0, R5, 0x1f ;  /* 0x08001f05001f7589 */ /* 0x000e6200000e0000 */
[----:B--2---:R-:W-:Y:S02]  /*130a0*/  ISETP.GE.U32.AND P6, PT, R76, R19, PT ;  /* 0x000000134c00720c */ /* 0x004fe40003fc6070 */
[----:B------:R-:W-:Y:S01]  /*130b0*/  SEL R18, RZ, 0xffffffff, !P0 ;  /* 0xffffffffff127807 */ /* 0x000fe20004000000 */
[----:B------:R-:W2:Y:S01]  /*130c0*/  SHFL.DOWN PT, R26, R9, R5, 0x1f ;  /* 0x08001f05091a7589 */ /* 0x000ea200000e0000 */
[----:B---3--:R-:W-:-:S02]  /*130d0*/  ISETP.NE.U32.AND P4, PT, R10, R21, PT ;  /* 0x000000150a00720c */ /* 0x008fc40003f85070 */
[----:B------:R-:W-:Y:S01]  /*130e0*/  ISETP.GT.U32.AND P5, PT, R10, R21, PT ;  /* 0x000000150a00720c */ /* 0x000fe20003fa4070 */
[----:B------:R-:W3:Y:S01]  /*130f0*/  SHFL.DOWN PT, R30, R3, R5, 0x1f ;  /* 0x08001f05031e7589 */ /* 0x000ee200000e0000 */
[----:B----4-:R-:W-:-:S03]  /*13100*/  ISETP.GE.AND.EX P6, PT, R75, R16, PT, P6 ;  /* 0x000000104b00720c */ /* 0x010fc60003fc6360 */
[----:B------:R-:W4:Y:S01]  /*13110*/  SHFL.DOWN PT, R22, R83, R5, 0x1f ;  /* 0x08001f0553167589 */ /* 0x000f2200000e0000 */
[CC--:B-----5:R-:W-:Y:S02]  /*13120*/  ISETP.NE.AND.EX P4, PT, R11.reuse, R20.reuse, PT, P4 ;  /* 0x000000140b00720c */ /* 0x0e0fe40003f85340 */
[----:B------:R-:W-:Y:S01]  /*13130*/  @!P1 SEL R18, RZ, 0xffffffff, P6 ;  /* 0xffffffffff129807 */ /* 0x000fe20003000000 */
[----:B------:R-:W5:Y:S01]  /*13140*/  SHFL.DOWN PT, R27, R6, R5, 0x1f ;  /* 0x08001f05061b7589 */ /* 0x000f6200000e0000 */
[----:B------:R-:W-:Y:S02]  /*13150*/  ISETP.GE.U32.AND P0, PT, R84, R23, PT ;  /* 0x000000175400720c */ /* 0x000fe40003f06070 */
[----:B------:R-:W-:Y:S01]  /*13160*/  ISETP.GT.AND.EX P5, PT, R11, R20, PT, P5 ;  /* 0x000000140b00720c */ /* 0x000fe20003fa4350 */
[----:B------:R-:W5:Y:S01]  /*13170*/  SHFL.DOWN PT, R33, R90, R5, 0x1f ;  /* 0x08001f055a217589 */ /* 0x000f6200000e0000 */
[CC--:B0-----:R-:W-:Y:S02]  /*13180*/  ISETP.NE.U32.AND P2, PT, R8.reuse, R25.reuse, PT ;  /* 0x000000190800720c */ /* 0x0c1fe40003f45070 */
[----:B------:R-:W-:Y:S01]  /*13190*/  ISETP.GT.U32.AND P3, PT, R8, R25, PT ;  /* 0x000000190800720c */ /* 0x000fe20003f64070 */
[----:B------:R-:W0:Y:S01]  /*131a0*/  SHFL.DOWN PT, R28, R7, R5, 0x1f ;  /* 0x08001f05071c7589 */ /* 0x000e2200000e0000 */
[----:B-1----:R-:W-:-:S02]  /*131b0*/  ISETP.NE.U32.AND P6, PT, R0, R31, PT ;  /* 0x0000001f0000720c */ /* 0x002fc40003fc5070 */
[----:B------:R-:W-:Y:S01]  /*131c0*/  LOP3.LUT R18, R18, 0x1, RZ, 0xc0, !PT ;  /* 0x0000000112127812 */ /* 0x000fe200078ec0ff */
[----:B------:R1:W0:Y:S01]  /*131d0*/  SHFL.DOWN PT, R32, R89, R5, 0x1f ;  /* 0x08001f0559207589 */ /* 0x00022200000e0000 */
[CC--:B--2---:R-:W-:Y:S02]  /*131e0*/  ISETP.NE.AND.EX P2, PT, R9.reuse, R26.reuse, PT, P2 ;  /* 0x0000001a0900720c */ /* 0x0c4fe40003f45320 */
[----:B------:R-:W-:Y:S02]  /*131f0*/  ISETP.GT.AND.EX P3, PT, R9, R26, PT, P3 ;  /* 0x0000001a0900720c */ /* 0x000fe40003f64330 */
[----:B---3--:R-:W-:Y:S02]  /*13200*/  ISETP.NE.AND.EX P6, PT, R3, R30, PT, P6 ;  /* 0x0000001e0300720c */ /* 0x008fe40003fc5360 */
[----:B------:R-:W-:Y:S02]  /*13210*/  SEL R24, RZ, 0xffffffff, !P5 ;  /* 0xffffffffff187807 */ /* 0x000fe40006800000 */
[----:B----4-:R-:W-:Y:S01]  /*13220*/  ISETP.GE.AND.EX P0, PT, R83, R22, PT, P0 ;  /* 0x000000165300720c */ /* 0x010fe20003f06300 */
[----:B-1----:R-:W-:Y:S01]  /*13230*/  IMAD.SHL.U32 R5, R5, 0x2, RZ ;  /* 0x0000000205057824 */ /* 0x002fe200078e00ff */
[----:B------:R-:W-:-:S02]  /*13240*/  ISETP.GT.U32.AND P1, PT, R0, R31, PT ;  /* 0x0000001f0000720c */ /* 0x000fc40003f24070 */
[----:B------:R-:W-:Y:S02]  /*13250*/  SEL R29, RZ, 0xffffffff, !P3 ;  /* 0xffffffffff1d7807 */ /* 0x000fe40005800000 */
[----:B------:R-:W-:Y:S02]  /*13260*/  @!P4 SEL R24, RZ, 0xffffffff, P0 ;  /* 0xffffffffff18c807 */ /* 0x000fe40000000000 */
[----:B-----5:R-:W-:Y:S02]  /*13270*/  ISETP.GE.U32.AND P5, PT, R6, R27, PT ;  /* 0x0000001b0600720c */ /* 0x020fe40003fa6070 */
[----:B------:R-:W-:Y:S02]  /*13280*/  ISETP.GE.U32.AND P3, PT, R90, R33, PT ;  /* 0x000000215a00720c */ /* 0x000fe40003f66070 */
[----:B------:R-:W-:Y:S02]  /*13290*/  ISETP.NE.U32.AND P0, PT, R18, 0x1, PT ;  /* 0x000000011200780c */ /* 0x000fe40003f05070 */
[----:B------:R-:W-:-:S02]  /*132a0*/  ISETP.GT.AND.EX P1, PT, R3, R30, PT, P1 ;  /* 0x0000001e0300720c */ /* 0x000fc40003f24310 */
[----:B0-----:R-:W-:Y:S02]  /*132b0*/  ISETP.GE.AND.EX P5, PT, R7, R28, PT, P5 ;  /* 0x0000001c0700720c */ /* 0x001fe40003fa6350 */
[----:B------:R-:W-:Y:S02]  /*132c0*/  ISETP.GE.AND.EX P3, PT, R89, R32, PT, P3 ;  /* 0x000000205900720c */ /* 0x000fe40003f66330 */
[----:B------:R-:W-:Y:S02]  /*132d0*/  SEL R12, R12, R15, !P0 ;  /* 0x0000000f0c0c7207 */ /* 0x000fe40004000000 */
[----:B------:R-:W-:Y:S02]  /*132e0*/  SEL R13, R13, R4, !P0 ;  /* 0x000000040d0d7207 */ /* 0x000fe40004000000 */
[----:B------:R-:W-:Y:S02]  /*132f0*/  SEL R76, R76, R19, !P0 ;  /* 0x000000134c4c7207 */ /* 0x000fe40004000000 */
[----:B------:R-:W-:-:S02]  /*13300*/  SEL R75, R75, R16, !P0 ;  /* 0x000000104b4b7207 */ /* 0x000fc40004000000 */
[----:B------:R-:W-:Y:S02]  /*13310*/  ISETP.GE.AND P0, PT, R5, R14, PT ;  /* 0x0000000e0500720c */ /* 0x000fe40003f06270 */
        /* <DEDUP_REMOVED lines=22> */
.L_x_3129:
        /* <DEDUP_REMOVED lines=203> */
.L_x_3135:
        /* <DEDUP_REMOVED lines=200> */
.L_x_3136:
        /* <DEDUP_REMOVED lines=201> */
.L_x_3137:
        /* <DEDUP_REMOVED lines=200> */
.L_x_3138:
        /* <DEDUP_REMOVED lines=10> */
.L_x_3144:
        /* <DEDUP_REMOVED lines=9> */
[----:B------:R-:W-:Y:S05]  /*167f0*/  CALL.REL.NOINC `($__internal_23_$__cuda_sm20_rem_u64) ;  /* 0x0000962000007944 */ /* 0x000fea0003c00000 */
[----:B------:R-:W-:Y:S02]  /*16800*/  IMAD.MOV.U32 R14, RZ, RZ, R16 ;  /* 0x000000ffff0e7224 */ /* 0x000fe400078e0010 */
[----:B------:R-:W-:Y:S01]  /*16810*/  IMAD.MOV.U32 R15, RZ, RZ, R21 ;  /* 0x000000ffff0f7224 */ /* 0x000fe200078e0015 */
[----:B------:R-:W-:Y:S05]  /*16820*/  BRA `(.L_x_3143) ;  /* 0x0000013000007947 */ /* 0x000fea0003800000 */
.L_x_3142:
        /* <DEDUP_REMOVED lines=19> */
.L_x_3143:
[----:B------:R-:W-:Y:S05]  /*16960*/  BSYNC B1 ;  /* 0x0000000000017941 */ /* 0x000fea0003800000 */
.L_x_3141:
[----:B------:R-:W-:Y:S01]  /*16970*/  ISETP.NE.U32.AND P0, PT, R14, RZ, PT ;  /* 0x000000ff0e00720c */ /* 0x000fe20003f05070 */
[----:B------:R-:W-:Y:S02]  /*16980*/  IMAD.MOV.U32 R26, RZ, RZ, R4 ;  /* 0x000000ffff1a7224 */ /* 0x000fe400078e0004 */
[----:B------:R-:W-:Y:S01]  /*16990*/  IMAD.MOV.U32 R28, RZ, RZ, R5 ;  /* 0x000000ffff1c7224 */ /* 0x000fe200078e0005 */
[----:B------:R-:W-:-:S13]  /*169a0*/  ISETP.NE.AND.EX P0, PT, R15, RZ, PT, P0 ;  /* 0x000000ff0f00720c */ /* 0x000fda0003f05300 */
[----:B------:R-:W-:Y:S05]  /*169b0*/  @P0 BRA `(.L_x_3144) ;  /* 0xfffffda000000947 */ /* 0x000fea000383ffff */
[----:B------:R-:W-:Y:S05]  /*169c0*/  BSYNC B0 ;  /* 0x0000000000007941 */ /* 0x000fea0003800000 */
.L_x_3140:
[----:B------:R-:W-:Y:S01]  /*169d0*/  ISETP.NE.U32.AND P2, PT, R5, RZ, PT ;  /* 0x000000ff0500720c */ /* 0x000fe20003f45070 */
[----:B------:R-:W-:-:S12]  /*169e0*/  BSSY B0, `(.L_x_3145) ;  /* 0x000001c000007945 */ /* 0x000fd80003800000 */
[----:B------:R-:W-:Y:S05]  /*169f0*/  @!P2 BRA `(.L_x_3146) ;  /* 0x000000700000a947 */ /* 0x000fea0003800000 */
[----:B------:R-:W-:Y:S01]  /*16a00*/  IMAD.MOV.U32 R28, RZ, RZ, 0x10 ;  /* 0x00000010ff1c7424 */ /* 0x000fe200078e00ff */
[----:B------:R-:W-:Y:S01]  /*16a10*/  MOV R29, 0x16a40 ;  /* 0x00016a40001d7802 */ /* 0x000fe20000000f00 */
[----:B------:R-:W-:Y:S02]  /*16a20*/  IMAD.MOV.U32 R30, RZ, RZ, RZ ;  /* 0x000000ffff1e7224 */ /* 0x000fe400078e00ff */
[----:B------:R-:W-:Y:S05]  /*16a30*/  CALL.REL.NOINC `($__internal_22_$__cuda_sm20_div_u64) ;  /* 0x00008f8000007944 */ /* 0x000fea0003c00000 */
[----:B------:R-:W-:Y:S02]  /*16a40*/  IMAD.MOV.U32 R14, RZ, RZ, R16 ;  /* 0x000000ffff0e7224 */ /* 0x000fe400078e0010 */
[----:B------:R-:W-:Y:S01]  /*16a50*/  IMAD.MOV.U32 R15, RZ, RZ, R25 ;  /* 0x000000ffff0f7224 */ /* 0x000fe200078e0019 */
[----:B------:R-:W-:Y:S05]  /*16a60*/  BRA `(.L_x_3147) ;  /* 0x0000013000007947 */ /* 0x000fea0003800000 */
.L_x_3146:
        /* <DEDUP_REMOVED lines=19> */
.L_x_3147:
[----:B------:R-:W-:Y:S05]  /*16ba0*/  BSYNC B0 ;  /* 0x0000000000007941 */ /* 0x000fea0003800000 */
.L_x_3145:
[----:B------:R-:W-:Y:S01]  /*16bb0*/  BSSY B0, `(.L_x_3148) ;  /* 0x000001d000007945 */ /* 0x000fe20003800000 */
        /* <DEDUP_REMOVED lines=8> */
.L_x_3149:
        /* <DEDUP_REMOVED lines=20> */
.L_x_3150:
[----:B------:R-:W-:Y:S05]  /*16d80*/  BSYNC B0 ;  /* 0x0000000000007941 */ /* 0x000fea0003800000 */
.L_x_3148:
        /* <DEDUP_REMOVED lines=8> */
[----:B------:R-:W-:Y:S05]  /*16e10*/  CALL.REL.NOINC `($__internal_22_$__cuda_sm20_div_u64) ;  /* 0x00008ba000007944 */ /* 0x000fea0003c00000 */
[----:B------:R-:W-:Y:S02]  /*16e20*/  IMAD.MOV.U32 R4, RZ, RZ, R16 ;  /* 0x000000ffff047224 */ /* 0x000fe400078e0010 */
[----:B------:R-:W-:Y:S01]  /*16e30*/  IMAD.MOV.U32 R5, RZ, RZ, R25 ;  /* 0x000000ffff057224 */ /* 0x000fe200078e0019 */
[----:B------:R-:W-:Y:S05]  /*16e40*/  BRA `(.L_x_3153) ;  /* 0x0000014000007947 */ /* 0x000fea0003800000 */
.L_x_3152:
        /* <DEDUP_REMOVED lines=20> */
.L_x_3153:
[----:B------:R-:W-:Y:S05]  /*16f90*/  BSYNC B0 ;  /* 0x0000000000007941 */ /* 0x000fea0003800000 */
.L_x_3151:
[----:B------:R-:W-:-:S04]  /*16fa0*/  IADD3 R4, P0, R4, c[0x0][0x560], RZ ;  /* 0x0001580004047a10 */ /* 0x000fc80007f1e0ff */
[----:B------:R-:W-:-:S05]  /*16fb0*/  IADD3.X R5, R5, c[0x0][0x564], RZ, P0, !PT ;  /* 0x0001590005057a10 */ /* 0x000fca00007fe4ff */
[----:B------:R-:W-:Y:S02]  /*16fc0*/  IMAD.MOV.U32 R14, RZ, RZ, R5 ;  /* 0x000000ffff0e7224 */ /* 0x000fe400078e0005 */
.L_x_3139:
        /* <DEDUP_REMOVED lines=209> */
.L_x_3155:
        /* <DEDUP_REMOVED lines=200> */
.L_x_3156:
        /* <DEDUP_REMOVED lines=202> */
.L_x_3157:
        /* <DEDUP_REMOVED lines=200> */
.L_x_3158:
        /* <DEDUP_REMOVED lines=11> */
.L_x_3160:
[----:B------:R-:W-:Y:S05]  /*1a330*/  BSYNC B0 ;  /* 0x0000000000007941 */ /* 0x000fea0003800000 */
.L_x_3159:
        /* <DEDUP_REMOVED lines=11> */
[----:B0-----:R-:W-:-:S04]  /*1a3f0*/  IMAD R20, R15, c[0x0][0x10], R20 ;  /* 0x000004000f147a24 */ /* 0x001fc800078e0214 */
[----:B------:R-:W-:-:S04]  /*1a400*/  @!P1 IMAD R20, R20, c[0x0][0x0], R17 ;  /* 0x0000000014149a24 */ /* 0x000fc800078e0211 */
[----:B------:R-:W-:-:S05]  /*1a410*/  IMAD.WIDE.U32 R20, R20, R21, c[0x0][0x568] ;  /* 0x00015a0014147625 */ /* 0x000fca00078e0015 */
[----:B------:R0:W-:Y:S04]  /*1a420*/  STG.E.64 [R20.64+0x28], R6 ;  /* 0x0000280614007986 */ /* 0x0001e8000c101b24 */
[----:B------:R1:W-:Y:S04]  /*1a430*/  STG.E.64 [R20.64], R12 ;  /* 0x0000000c14007986 */ /* 0x0003e8000c101b24 */
[----:B------:R1:W-:Y:S04]  /*1a440*/  STG.E.64 [R20.64+0x8], R76 ;  /* 0x0000084c14007986 */ /* 0x0003e8000c101b24 */
[----:B------:R1:W-:Y:S01]  /*1a450*/  STG.E.64 [R20.64+0x10], R10 ;  /* 0x0000100a14007986 */ /* 0x0003e2000c101b24 */
[----:B0-----:R-:W-:-:S02]  /*1a460*/  IMAD.MOV.U32 R6, RZ, RZ, R0 ;  /* 0x000000ffff067224 */ /* 0x001fc400078e0000 */
[----:B------:R-:W-:Y:S01]  /*1a470*/  IMAD.MOV.U32 R7, RZ, RZ, R3 ;  /* 0x000000ffff077224 */ /* 0x000fe200078e0003 */
[----:B------:R1:W-:Y:S04]  /*1a480*/  STG.E.64 [R20.64+0x18], R84 ;  /* 0x0000185414007986 */ /* 0x0003e8000c101b24 */
[----:B------:R1:W-:Y:S04]  /*1a490*/  STG.E.64 [R20.64+0x20], R8 ;  /* 0x0000200814007986 */ /* 0x0003e8000c101b24 */
[----:B------:R1:W-:Y:S04]  /*1a4a0*/  STG.E.64 [R20.64+0x30], R6 ;  /* 0x0000300614007986 */ /* 0x0003e8000c101b24 */
[----:B------:R1:W-:Y:S02]  /*1a4b0*/  STG.E.64 [R20.64+0x38], R90 ;  /* 0x0000385a14007986 */ /* 0x0003e4000c101b24 */
.L_x_3162:
[----:B------:R-:W-:Y:S05]  /*1a4c0*/  BSYNC B0 ;  /* 0x0000000000007941 */ /* 0x000fea0003800000 */
.L_x_3161:
        /* <DEDUP_REMOVED lines=12> */
[----:B-1----:R-:W0:Y:S01]  /*1a590*/  S2R R7, SR_LANEID ;  /* 0x0000000000077919 */ /* 0x002e220000000000 */
        /* <DEDUP_REMOVED lines=18> */
.L_x_3164:
[----:B------:R-:W-:Y:S05]  /*1a6c0*/  BSYNC B0 ;  /* 0x0000000000007941 */ /* 0x000fea0003800000 */
.L_x_3163:
[----:B------:R-:W-:Y:S06]  /*1a6d0*/  BAR.SYNC.DEFER_BLOCKING 0x0 ;  /* 0x0000000000007b1d */ /* 0x000fec0000010000 */
[----:B0-----:R-:W0:Y:S02]  /*1a6e0*/  LDS.U8 R0, [RZ] ;  /* 0x00000000ff007984 */ /* 0x001e240000000000 */
[----:B0-----:R-:W-:-:S13]  /*1a6f0*/  ISETP.NE.AND P0, PT, R0, RZ, PT ;  /* 0x000000ff0000720c */ /* 0x001fda0003f05270 */
[----:B------:R-:W-:Y:S05]  /*1a700*/  @!P0 EXIT ;  /* 0x000000000000894d */ /* 0x000fea0003800000 */
[----:B------:R-:W-:Y:S01]  /*1a710*/  ISETP.NE.AND P0, PT, RZ, c[0x0][0x190], PT ;  /* 0x00006400ff007a0c */ /* 0x000fe20003f05270 */
[----:B------:R-:W-:Y:S02]  /*1a720*/  IMAD.MOV.U32 R0, RZ, RZ, c[0x0][0x168] ;  /* 0x00005a00ff007624 */ /* 0x000fe400078e00ff */
[----:B------:R-:W-:Y:S02]  /*1a730*/  IMAD.MOV.U32 R3, RZ, RZ, c[0x0][0x16c] ;  /* 0x00005b00ff037624 */ /* 0x000fe400078e00ff */
[----:B-1----:R-:W-:Y:S02]  /*1a740*/  IMAD.MOV.U32 R6, RZ, RZ, c[0x0][0x170] ;  /* 0x00005c00ff067624 */ /* 0x002fe400078e00ff */
        /* <DEDUP_REMOVED lines=38> */
.L_x_3169:
[----:B------:R-:W-:Y:S02]  /*1a9b0*/  IMAD.MOV.U32 R29, RZ, RZ, 0x40 ;  /* 0x00000040ff1d7424 */ /* 0x000fe400078e00ff */
[----:B------:R-:W-:-:S04]  /*1a9c0*/  IMAD R28, R15, c[0x0][0x10], R46 ;  /* 0x000004000f1c7a24 */ /* 0x000fc800078e022e */
[----:B------:R-:W-:-:S05]  /*1a9d0*/  IMAD.WIDE.U32 R28, R28, R29, c[0x0][0x568] ;  /* 0x00015a001c1c7625 */ /* 0x000fca00078e001d */
[----:B------:R-:W2:Y:S04]  /*1a9e0*/  LDG.E.64 R30, [R28.64] ;  /* 0x000000241c1e7981 */ /* 0x000ea8000c1e1b00 */
[----:B------:R-:W3:Y:S04]  /*1a9f0*/  LDG.E.64 R32, [R28.64+0x8] ;  /* 0x000008241c207981 */ /* 0x000ee8000c1e1b00 */
[----:B------:R-:W4:Y:S04]  /*1aa00*/  LDG.E.64 R34, [R28.64+0x10] ;  /* 0x000010241c227981 */ /* 0x000f28000c1e1b00 */
[----:B------:R-:W5:Y:S04]  /*1aa10*/  LDG.E.64 R36, [R28.64+0x18] ;  /* 0x000018241c247981 */ /* 0x000f68000c1e1b00 */
[----:B------:R-:W4:Y:S04]  /*1aa20*/  LDG.E.64 R38, [R28.64+0x20] ;  /* 0x000020241c267981 */ /* 0x000f28000c1e1b00 */
[----:B------:R-:W4:Y:S04]  /*1aa30*/  LDG.E.64 R42, [R28.64+0x30] ;  /* 0x000030241c2a7981 */ /* 0x000f28000c1e1b00 */
[----:B------:R-:W4:Y:S04]  /*1aa40*/  LDG.E.64 R40, [R28.64+0x28] ;  /* 0x000028241c287981 */ /* 0x000f28000c1e1b00 */
[----:B------:R0:W4:Y:S01]  /*1aa50*/  LDG.E.64 R44, [R28.64+0x38] ;  /* 0x000038241c2c7981 */ /* 0x000122000c1e1b00 */
        /* <DEDUP_REMOVED lines=8> */
[----:B------:R-:W-:Y:S02]  /*1aae0*/  SEL R23, RZ, 0xffffffff, !P0 ;  /* 0xffffffffff177807 */ /* 0x000fe40004000000 */
[----:B-----5:R-:W-:Y:S02]  /*1aaf0*/  ISETP.GE.U32.AND P3, PT, R10, R36, PT ;  /* 0x000000240a00720c */ /* 0x020fe40003f66070 */
[----:B----4-:R-:W-:Y:S02]  /*1ab00*/  ISETP.NE.U32.AND P0, PT, R12, R38, PT ;  /* 0x000000260c00720c */ /* 0x010fe40003f05070 */
[----:B------:R-:W-:Y:S02]  /*1ab10*/  @!P1 SEL R23, RZ, 0xffffffff, P2 ;  /* 0xffffffffff179807 */ /* 0x000fe40001000000 */
[CC--:B------:R-:W-:Y:S02]  /*1ab20*/  ISETP.NE.U32.AND P1, PT, R8.reuse, R34.reuse, PT ;  /* 0x000000220800720c */ /* 0x0c0fe40003f25070 */
[----:B------:R-:W-:-:S02]  /*1ab30*/  ISETP.GT.U32.AND P2, PT, R8, R34, PT ;  /* 0x000000220800720c */ /* 0x000fc40003f44070 */
[-C--:B------:R-:W-:Y:S02]  /*1ab40*/  ISETP.NE.AND.EX P1, PT, R9, R35.reuse, PT, P1 ;  /* 0x000000230900720c */ /* 0x080fe40003f25310 */
[----:B------:R-:W-:Y:S02]  /*1ab50*/  LOP3.LUT R23, R23, 0x1, RZ, 0xc0, !PT ;  /* 0x0000000117177812 */ /* 0x000fe400078ec0ff */
[----:B------:R-:W-:Y:S02]  /*1ab60*/  ISETP.GT.AND.EX P2, PT, R9, R35, PT, P2 ;  /* 0x000000230900720c */ /* 0x000fe40003f44320 */
[----:B------:R-:W-:Y:S02]  /*1ab70*/  ISETP.NE.U32.AND P6, PT, R23, 0x1, PT ;  /* 0x000000011700780c */ /* 0x000fe40003fc5070 */
[----:B------:R-:W-:Y:S02]  /*1ab80*/  SEL R23, RZ, 0xffffffff, !P2 ;  /* 0xffffffffff177807 */ /* 0x000fe40005000000 */
[----:B------:R-:W-:-:S02]  /*1ab90*/  ISETP.GT.U32.AND P2, PT, R12, R38, PT ;  /* 0x000000260c00720c */ /* 0x000fc40003f44070 */
[----:B------:R-:W-:Y:S02]  /*1aba0*/  ISETP.NE.U32.AND P4, PT, R24, R42, PT ;  /* 0x0000002a1800720c */ /* 0x000fe40003f85070 */
[----:B------:R-:W-:Y:S02]  /*1abb0*/  ISETP.GE.AND.EX P3, PT, R11, R37, PT, P3 ;  /* 0x000000250b00720c */ /* 0x000fe40003f66330 */
[CC--:B------:R-:W-:Y:S02]  /*1abc0*/  ISETP.NE.AND.EX P0, PT, R13.reuse, R39.reuse, PT, P0 ;  /* 0x000000270d00720c */ /* 0x0c0fe40003f05300 */
[----:B------:R-:W-:Y:S02]  /*1abd0*/  ISETP.GT.AND.EX P2, PT, R13, R39, PT, P2 ;  /* 0x000000270d00720c */ /* 0x000fe40003f44320 */
[----:B------:R-:W-:Y:S02]  /*1abe0*/  ISETP.NE.AND.EX P4, PT, R25, R43, PT, P4 ;  /* 0x0000002b1900720c */ /* 0x000fe40003f85340 */
[----:B------:R-:W-:-:S02]  /*1abf0*/  @!P1 SEL R23, RZ, 0xffffffff, P3 ;  /* 0xffffffffff179807 */ /* 0x000fc40001800000 */
[----:B------:R-:W-:Y:S02]  /*1ac00*/  ISETP.GE.U32.AND P1, PT, R20, R40, PT ;  /* 0x000000281400720c */ /* 0x000fe40003f26070 */
[----:B------:R-:W-:Y:S02]  /*1ac10*/  ISETP.GT.U32.AND P3, PT, R24, R42, PT ;  /* 0x0000002a1800720c */ /* 0x000fe40003f64070 */
[----:B0-----:R-:W-:Y:S02]  /*1ac20*/  SEL R28, RZ, 0xffffffff, !P2 ;  /* 0xffffffffff1c7807 */ /* 0x001fe40005000000 */
[----:B------:R-:W-:Y:S02]  /*1ac30*/  ISETP.GE.U32.AND P2, PT, R26, R44, PT ;  /* 0x0000002c1a00720c */ /* 0x000fe40003f46070 */
[----:B------:R-:W-:Y:S02]  /*1ac40*/  ISETP.GE.AND.EX P1, PT, R21, R41, PT, P1 ;  /* 0x000000291500720c */ /* 0x000fe40003f26310 */
[----:B------:R-:W-:-:S02]  /*1ac50*/  LOP3.LUT R23, R23, 0x1, RZ, 0xc0, !PT ;  /* 0x0000000117177812 */ /* 0x000fc400078ec0ff */
[----:B------:R-:W-:Y:S02]  /*1ac60*/  ISETP.GT.AND.EX P3, PT, R25, R43, PT, P3 ;  /* 0x0000002b1900720c */ /* 0x000fe40003f64330 */
[----:B------:R-:W-:Y:S02]  /*1ac70*/  ISETP.GE.AND.EX P2, PT, R27, R45, PT, P2 ;  /* 0x0000002d1b00720c */ /* 0x000fe40003f46320 */
[----:B------:R-:W-:Y:S02]  /*1ac80*/  @!P0 SEL R28, RZ, 0xffffffff, P1 ;  /* 0xffffffffff1c8807 */ /* 0x000fe40000800000 */
[----:B------:R-:W-:Y:S02]  /*1ac90*/  ISETP.NE.U32.AND P0, PT, R23, 0x1, PT ;  /* 0x000000011700780c */ /* 0x000fe40003f05070 */
[----:B------:R-:W-:Y:S02]  /*1aca0*/  SEL R23, RZ, 0xffffffff, !P3 ;  /* 0xffffffffff177807 */ /* 0x000fe40005800000 */
[----:B------:R-:W-:-:S02]  /*1acb0*/  @!P4 SEL R23, RZ, 0xffffffff, P2 ;  /* 0xffffffffff17c807 */ /* 0x000fc40001000000 */
[----:B------:R-:W-:Y:S02]  /*1acc0*/  ISETP.GE.U32.AND P2, PT, R46, c[0x0][0x18c], PT ;  /* 0x000063002e007a0c */ /* 0x000fe40003f46070 */
[----:B------:R-:W-:Y:S02]  /*1acd0*/  LOP3.LUT R28, R28, 0x1, RZ, 0xc0, !PT ;  /* 0x000000011c1c7812 */ /* 0x000fe400078ec0ff */
[----:B------:R-:W-:Y:S02]  /*1ace0*/  LOP3.LUT R23, R23, 0x1, RZ, 0xc0, !PT ;  /* 0x0000000117177812 */ /* 0x000fe400078ec0ff */
[----:B------:R-:W-:Y:S02]  /*1acf0*/  SEL R8, R8, R34, !P0 ;  /* 0x0000002208087207 */ /* 0x000fe40004000000 */
        /* <DEDUP_REMOVED lines=18> */
.L_x_3168:
[----:B------:R-:W-:Y:S05]  /*1ae20*/  BSYNC B1 ;  /* 0x0000000000017941 */ /* 0x000fea0003800000 */
.L_x_3167:
[----:B------:R-:W-:Y:S05]  /*1ae30*/  BRA `(.L_x_3170) ;  /* 0x0000062000007947 */ /* 0x000fea0003800000 */
.L_x_3166:
        /* <DEDUP_REMOVED lines=12> */
[----:B------:R-:W-:Y:S01]  /*1af00*/  IMAD.MOV.U32 R27, RZ, RZ, c[0x0][0x174] ;  /* 0x00005d00ff1b7624 */ /* 0x000fe200078e00ff */
[----:B------:R-:W-:Y:S05]  /*1af10*/  @P0 BRA `(.L_x_3170) ;  /* 0x0000054000000947 */ /* 0x000fea0003800000 */
        /* <DEDUP_REMOVED lines=12> */
[----:B------:R-:W-:-:S04]  /*1afe0*/  IMAD.MOV.U32 R46, RZ, RZ, R2 ;  /* 0x000000ffff2e7224 */ /* 0x000fc800078e0002 */
.L_x_3171:
[----:B------:R-:W-:Y:S02]  /*1aff0*/  IMAD R28, R15, c[0x0][0x10], R46 ;  /* 0x000004000f1c7a24 */ /* 0x000fe400078e022e */
        /* <DEDUP_REMOVED lines=8> */
[----:B------:R-:W5:Y:S04]  /*1b080*/  LDG.E.64 R42, [R28.64+0x30] ;  /* 0x000030241c2a7981 */ /* 0x000f68000c1e1b00 */
[----:B------:R-:W5:Y:S04]  /*1b090*/  LDG.E.64 R40, [R28.64+0x28] ;  /* 0x000028241c287981 */ /* 0x000f68000c1e1b00 */
[----:B------:R0:W5:Y:S01]  /*1b0a0*/  LDG.E.64 R44, [R28.64+0x38] ;  /* 0x000038241c2c7981 */ /* 0x000162000c1e1b00 */
[----:B------:R-:W-:-:S02]  /*1b0b0*/  IADD3 R46, R46, c[0x0][0x4], RZ ;  /* 0x000001002e2e7a10 */ /* 0x000fc40007ffe0ff */
[----:B--2---:R-:W-:-:S04]  /*1b0c0*/  ISETP.NE.U32.AND P1, PT, R0, R30, PT ;  /* 0x0000001e0000720c */ /* 0x004fc80003f25070 */
[CC--:B------:R-:W-:Y:S02]  /*1b0d0*/  ISETP.NE.AND.EX P1, PT, R3.reuse, R31.reuse, PT, P1 ;  /* 0x0000001f0300720c */ /* 0x0c0fe40003f25310 */
[----:B------:R-:W-:Y:S02]  /*1b0e0*/  ISETP.GT.U32.AND P0, PT, R0, R30, PT ;  /* 0x0000001e0000720c */ /* 0x000fe40003f04070 */
[----:B---3--:R-:W-:Y:S02]  /*1b0f0*/  ISETP.GE.U32.AND P2, PT, R6, R32, PT ;  /* 0x000000200600720c */ /* 0x008fe40003f46070 */
[----:B------:R-:W-:Y:S02]  /*1b100*/  ISETP.GT.AND.EX P0, PT, R3, R31, PT, P0 ;  /* 0x0000001f0300720c */ /* 0x000fe40003f04300 */
[----:B------:R-:W-:Y:S02]  /*1b110*/  ISETP.GE.AND.EX P2, PT, R7, R33, PT, P2 ;  /* 0x000000210700720c */ /* 0x000fe40003f46320 */
[----:B------:R-:W-:-:S03]  /*1b120*/  SEL R23, RZ, 0xffffffff, !P0 ;  /* 0xffffffffff177807 */ /* 0x000fc60004000000 */
[----:B------:R-:W-:Y:S02]  /*1b130*/  @!P1 SEL R23, RZ, 0xffffffff, P2 ;  /* 0xffffffffff179807 */ /* 0x000fe40001000000 */
[CC--:B----4-:R-:W-:Y:S02]  /*1b140*/  ISETP.NE.U32.AND P4, PT, R8.reuse, R34.reuse, PT ;  /* 0x000000220800720c */ /* 0x0d0fe40003f85070 */
[----:B------:R-:W-:Y:S02]  /*1b150*/  LOP3.LUT R23, R23, 0x1, RZ, 0xc0, !PT ;  /* 0x0000000117177812 */ /* 0x000fe400078ec0ff */
[----:B------:R-:W-:Y:S02]  /*1b160*/  ISETP.NE.AND.EX P4, PT, R9, R35, PT, P4 ;  /* 0x000000230900720c */ /* 0x000fe40003f85340 */
[----:B------:R-:W-:Y:S02]  /*1b170*/  ISETP.NE.U32.AND P0, PT, R23, 0x1, PT ;  /* 0x000000011700780c */ /* 0x000fe40003f05070 */
[----:B------:R-:W-:-:S02]  /*1b180*/  ISETP.GT.U32.AND P1, PT, R8, R34, PT ;  /* 0x000000220800720c */ /* 0x000fc40003f24070 */
[----:B------:R-:W-:Y:S02]  /*1b190*/  SEL R0, R0, R30, !P0 ;  /* 0x0000001e00007207 */ /* 0x000fe40004000000 */
[----:B------:R-:W-:Y:S02]  /*1b1a0*/  SEL R3, R3, R31, !P0 ;  /* 0x0000001f03037207 */ /* 0x000fe40004000000 */
[----:B------:R-:W-:Y:S02]  /*1b1b0*/  SEL R6, R6, R32, !P0 ;  /* 0x0000002006067207 */ /* 0x000fe40004000000 */
[----:B------:R-:W-:Y:S02]  /*1b1c0*/  SEL R7, R7, R33, !P0 ;  /* 0x0000002107077207 */ /* 0x000fe40004000000 */
[----:B-----5:R-:W-:Y:S02]  /*1b1d0*/  ISETP.NE.U32.AND P0, PT, R12, R38, PT ;  /* 0x000000260c00720c */ /* 0x020fe40003f05070 */
[----:B------:R-:W-:-:S02]  /*1b1e0*/  ISETP.GE.U32.AND P6, PT, R10, R36, PT ;  /* 0x000000240a00720c */ /* 0x000fc40003fc6070 */
[----:B------:R-:W-:Y:S02]  /*1b1f0*/  ISETP.GT.U32.AND P2, PT, R12, R38, PT ;  /* 0x000000260c00720c */ /* 0x000fe40003f44070 */
[----:B------:R-:W-:Y:S02]  /*1b200*/  ISETP.NE.U32.AND P3, PT, R24, R42, PT ;  /* 0x0000002a1800720c */ /* 0x000fe40003f65070 */
[----:B------:R-:W-:Y:S02]  /*1b210*/  ISETP.GT.AND.EX P1, PT, R9, R35, PT, P1 ;  /* 0x000000230900720c */ /* 0x000fe40003f24310 */
[----:B------:R-:W-:Y:S02]  /*1b220*/  ISETP.NE.AND.EX P0, PT, R13, R39, PT, P0 ;  /* 0x000000270d00720c */ /* 0x000fe40003f05300 */
[----:B------:R-:W-:Y:S02]  /*1b230*/  ISETP.GE.AND.EX P6, PT, R11, R37, PT, P6 ;  /* 0x000000250b00720c */ /* 0x000fe40003fc6360 */
[----:B------:R-:W-:-:S02]  /*1b240*/  ISETP.GT.AND.EX P2, PT, R13, R39, PT, P2 ;  /* 0x000000270d00720c */ /* 0x000fc40003f44320 */
[----:B------:R-:W-:Y:S02]  /*1b250*/  ISETP.NE.AND.EX P3, PT, R25, R43, PT, P3 ;  /* 0x0000002b1900720c */ /* 0x000fe40003f65330 */
[----:B------:R-:W-:Y:S02]  /*1b260*/  SEL R23, RZ, 0xffffffff, !P1 ;  /* 0xffffffffff177807 */ /* 0x000fe40004800000 */
[----:B------:R-:W-:Y:S02]  /*1b270*/  ISETP.GE.U32.AND P1, PT, R20, R40, PT ;  /* 0x000000281400720c */ /* 0x000fe40003f26070 */
[----:B------:R-:W-:Y:S02]  /*1b280*/  @!P4 SEL R23, RZ, 0xffffffff, P6 ;  /* 0xffffffffff17c807 */ /* 0x000fe40003000000 */
[----:B------:R-:W-:Y:S02]  /*1b290*/  ISETP.GT.U32.AND P4, PT, R24, R42, PT ;  /* 0x0000002a1800720c */ /* 0x000fe40003f84070 */
[----:B0-----:R-:W-:-:S02]  /*1b2a0*/  SEL R28, RZ, 0xffffffff, !P2 ;  /* 0xffffffffff1c7807 */ /* 0x001fc40005000000 */
[----:B------:R-:W-:Y:S02]  /*1b2b0*/  ISETP.GE.U32.AND P2, PT, R26, R44, PT ;  /* 0x0000002c1a00720c */ /* 0x000fe40003f46070 */
[----:B------:R-:W-:Y:S02]  /*1b2c0*/  ISETP.GE.AND.EX P1, PT, R21, R41, PT, P1 ;  /* 0x000000291500720c */ /* 0x000fe40003f26310 */
[----:B------:R-:W-:Y:S02]  /*1b2d0*/  LOP3.LUT R23, R23, 0x1, RZ, 0xc0, !PT ;  /* 0x0000000117177812 */ /* 0x000fe400078ec0ff */
[----:B------:R-:W-:Y:S02]  /*1b2e0*/  ISETP.GT.AND.EX P4, PT, R25, R43, PT, P4 ;  /* 0x0000002b1900720c */ /* 0x000fe40003f84340 */
[----:B------:R-:W-:Y:S02]  /*1b2f0*/  ISETP.GE.AND.EX P2, PT, R27, R45, PT, P2 ;  /* 0x0000002d1b00720c */ /* 0x000fe40003f46320 */
[----:B------:R-:W-:-:S02]  /*1b300*/  @!P0 SEL R28, RZ, 0xffffffff, P1 ;  /* 0xffffffffff1c8807 */ /* 0x000fc40000800000 */
[----:B------:R-:W-:Y:S02]  /*1b310*/  ISETP.NE.U32.AND P0, PT, R23, 0x1, PT ;  /* 0x000000011700780c */ /* 0x000fe40003f05070 */
[----:B------:R-:W-:Y:S02]  /*1b320*/  SEL R23, RZ, 0xffffffff, !P4 ;  /* 0xffffffffff177807 */ /* 0x000fe40006000000 */
[----:B------:R-:W-:Y:S02]  /*1b330*/  @!P3 SEL R23, RZ, 0xffffffff, P2 ;  /* 0xffffffffff17b807 */ /* 0x000fe40001000000 */
[----:B------:R-:W-:Y:S02]  /*1b340*/  ISETP.GE.U32.AND P2, PT, R46, c[0x0][0x18c], PT ;  /* 0x000063002e007a0c */ /* 0x000fe40003f46070 */
[----:B------:R-:W-:Y:S02]  /*1b350*/  LOP3.LUT R28, R28, 0x1, RZ, 0xc0, !PT ;  /* 0x000000011c1c7812 */ /* 0x000fe400078ec0ff */
[----:B------:R-:W-:-:S02]  /*1b360*/  LOP3.LUT R23, R23, 0x1, RZ, 0xc0, !PT ;  /* 0x0000000117177812 */ /* 0x000fc400078ec0ff */
[----:B------:R-:W-:Y:S02]  /*1b370*/  SEL R8, R8, R34, !P0 ;  /* 0x0000002208087207 */ /* 0x000fe40004000000 */
[----:B------:R-:W-:Y:S02]  /*1b380*/  SEL R9, R9, R35, !P0 ;  /* 0x0000002309097207 */ /* 0x000fe40004000000 */
[----:B------:R-:W-:Y:S02]  /*1b390*/  SEL R10, R10, R36, !P0 ;  /* 0x000000240a0a7207 */ /* 0x000fe40004000000 */
[----:B------:R-:W-:Y:S02]  /*1b3a0*/  SEL R11, R11, R37, !P0 ;  /* 0x000000250b0b7207 */ /* 0x000fe40004000000 */
        /* <DEDUP_REMOVED lines=9> */
[----:B------:R-:W-:Y:S01]  /*1b440*/  SEL R27, R27, R45, !P0 ;  /* 0x0000002d1b1b7207 */ /* 0x000fe20004000000 */
[----:B------:R-:W-:Y:S05]  /*1b450*/  @!P2 BRA `(.L_x_3171) ;  /* 0xfffffb900000a947 */ /* 0x000fea000383ffff */
.L_x_3170:
[----:B------:R-:W-:Y:S05]  /*1b460*/  BSYNC B0 ;  /* 0x0000000000007941 */ /* 0x000fea0003800000 */
.L_x_3165:
        /* <DEDUP_REMOVED lines=8> */
[----:B------:R-:W-:Y:S01]  /*1b4f0*/  STS.128 [R23+0x20], R8 ;  /* 0x0000200817007388 */ /* 0x000fe20000000c00 */
[----:B------:R-:W-:Y:S01]  /*1b500*/  IMAD.MOV.U32 R31, RZ, RZ, R7 ;  /* 0x000000ffff1f7224 */ /* 0x000fe200078e0007 */
[----:B------:R-:W-:-:S02]  /*1b510*/  ISETP.NE.AND P0, PT, RZ, UR4, PT ;  /* 0x00000004ff007c0c */ /* 0x000fc4000bf05270 */
[----:B------:R-:W-:Y:S04]  /*1b520*/  STS.128 [R23+0x40], R24 ;  /* 0x0000401817007388 */ /* 0x000fe80000000c00 */
[----:B------:R0:W-:Y:S02]  /*1b530*/  STS.128 [R23+0x10], R28 ;  /* 0x0000101c17007388 */ /* 0x0001e40000000c00 */
[----:B0-----:R-:W-:Y:S02]  /*1b540*/  IMAD.MOV.U32 R28, RZ, RZ, R12 ;  /* 0x000000ffff1c7224 */ /* 0x001fe400078e000c */
[----:B------:R-:W-:Y:S02]  /*1b550*/  IMAD.MOV.U32 R29, RZ, RZ, R13 ;  /* 0x000000ffff1d7224 */ /* 0x000fe400078e000d */
[----:B------:R-:W-:-:S02]  /*1b560*/  IMAD.MOV.U32 R30, RZ, RZ, R20 ;  /* 0x000000ffff1e7224 */ /* 0x000fc400078e0014 */
[----:B------:R-:W-:-:S05]  /*1b570*/  IMAD.MOV.U32 R31, RZ, RZ, R21 ;  /* 0x000000ffff1f7224 */ /* 0x000fca00078e0015 */
[----:B------:R0:W-:Y:S01]  /*1b580*/  STS.128 [R23+0x30], R28 ;  /* 0x0000301c17007388 */ /* 0x0001e20000000c00 */
[----:B------:R-:W-:Y:S05]  /*1b590*/  @!P0 BRA `(.L_x_3172) ;  /* 0x0000056000008947 */ /* 0x000fea0003800000 */
[----:B0-----:R-:W-:-:S04]  /*1b5a0*/  IMAD.U32 R23, RZ, RZ, UR4 ;  /* 0x00000004ff177e24 */ /* 0x001fc8000f8e00ff */
.L_x_3175:
[--C-:B-1----:R-:W-:Y:S01]  /*1b5b0*/  IMAD.IADD R28, R2, 0x1, R23.reuse ;  /* 0x00000001021c7824 */ /* 0x102fe200078e0217 */
[----:B------:R-:W-:Y:S01]  /*1b5c0*/  BAR.SYNC.DEFER_BLOCKING 0x0 ;  /* 0x0000000000007b1d */ /* 0x000fe20000010000 */
[----:B------:R-:W-:Y:S02]  /*1b5d0*/  ISETP.GT.AND P6, PT, R23, 0x1, PT ;  /* 0x000000011700780c */ /* 0x000fe40003fc4270 */
[----:B------:R-:W-:Y:S02]  /*1b5e0*/  SHF.R.S32.HI R46, RZ, 0x1, R23 ;  /* 0x00000001ff2e7819 */ /* 0x000fe40000011417 */
[----:B------:R-:W-:Y:S01]  /*1b5f0*/  ISETP.GE.U32.AND P0, PT, R28, c[0x0][0x4], PT ;  /* 0x000001001c007a0c */ /* 0x000fe20003f06070 */
[----:B------:R-:W-:Y:S03]  /*1b600*/  BSSY B0, `(.L_x_3173) ;  /* 0x000004d000007945 */ /* 0x000fe60003800000 */
[----:B------:R-:W-:-:S13]  /*1b610*/  ISETP.GE.U32.OR P0, PT, R2, R23, P0 ;  /* 0x000000170200720c */ /* 0x000fda0000706470 */
[----:B------:R-:W-:Y:S05]  /*1b620*/  @P0 BRA `(.L_x_3174) ;  /* 0x000004a000000947 */ /* 0x000fea0003800000 */
[----:B------:R-:W-:-:S04]  /*1b630*/  IMAD R23, R28, c[0x0][0x0], R17 ;  /* 0x000000001c177a24 */ /* 0x000fc800078e0211 */
[----:B------:R-:W-:-:S05]  /*1b640*/  IMAD.SHL.U32 R44, R23, 0x40, RZ ;  /* 0x00000040172c7824 */ /* 0x000fca00078e00ff */
[----:B------:R-:W0:Y:S04]  /*1b650*/  LDS.128 R28, [R44+0x10] ;  /* 0x000010002c1c7984 */ /* 0x000e280000000c00 */
[----:B------:R-:W1:Y:S04]  /*1b660*/  LDS.128 R32, [R44+0x20] ;  /* 0x000020002c207984 */ /* 0x000e680000000c00 */
[----:B------:R-:W2:Y:S04]  /*1b670*/  LDS.128 R36, [R44+0x30] ;  /* 0x000030002c247984 */ /* 0x000ea80000000c00 */
[----:B------:R3:W4:Y:S01]  /*1b680*/  LDS.128 R40, [R44+0x40] ;  /* 0x000040002c287984 */ /* 0x0007220000000c00 */
[----:B0-----:R-:W-:-:S02]  /*1b690*/  ISETP.NE.U32.AND P0, PT, R0, R28, PT ;  /* 0x0000001c0000720c */ /* 0x001fc40003f05070 */
[----:B------:R-:W-:Y:S02]  /*1b6a0*/  ISETP.GT.U32.AND P4, PT, R0, R28, PT ;  /* 0x0000001c0000720c */ /* 0x000fe40003f84070 */
[CC--:B-1----:R-:W-:Y:S02]  /*1b6b0*/  ISETP.NE.U32.AND P3, PT, R8.reuse, R32.reuse, PT ;  /* 0x000000200800720c */ /* 0x0c2fe40003f65070 */
[CC--:B------:R-:W-:Y:S02]  /*1b6c0*/  ISETP.NE.AND.EX P0, PT, R3.reuse, R29.reuse, PT, P0 ;  /* 0x0000001d0300720c */ /* 0x0c0fe40003f05300 */
[----:B------:R-:W-:Y:S02]  /*1b6d0*/  ISETP.GT.U32.AND P1, PT, R8, R32, PT ;  /* 0x000000200800720c */ /* 0x000fe40003f24070 */
[----:B------:R-:W-:Y:S02]  /*1b6e0*/  ISETP.GT.AND.EX P4, PT, R3, R29, PT, P4 ;  /* 0x0000001d0300720c */ /* 0x000fe40003f84340 */
[----:B------:R-:W-:-:S02]  /*1b6f0*/  ISETP.NE.AND.EX P3, PT, R9, R33, PT, P3 ;  /* 0x000000210900720c */ /* 0x000fc40003f65330 */
[----:B------:R-:W-:Y:S02]  /*1b700*/  ISETP.GE.U32.AND P2, PT, R6, R30, PT ;  /* 0x0000001e0600720c */ /* 0x000fe40003f46070 */
[----:B------:R-:W-:Y:S02]  /*1b710*/  ISETP.GT.AND.EX P1, PT, R9, R33, PT, P1 ;  /* 0x000000210900720c */ /* 0x000fe40003f24310 */
[----:B------:R-:W-:Y:S02]  /*1b720*/  SEL R23, RZ, 0xffffffff, !P4 ;  /* 0xffffffffff177807 */ /* 0x000fe40006000000 */
[----:B------:R-:W-:Y:S02]  /*1b730*/  ISETP.GE.U32.AND P4, PT, R10, R34, PT ;  /* 0x000000220a00720c */ /* 0x000fe40003f86070 */
[----:B------:R-:W-:Y:S02]  /*1b740*/  ISETP.GE.AND.EX P2, PT, R7, R31, PT, P2 ;  /* 0x0000001f0700720c */ /* 0x000fe40003f46320 */
[----:B---3--:R-:W-:-:S02]  /*1b750*/  SEL R44, RZ, 0xffffffff, !P1 ;  /* 0xffffffffff2c7807 */ /* 0x008fc40004800000 */
[CC--:B--2---:R-:W-:Y:S02]  /*1b760*/  ISETP.NE.U32.AND P1, PT, R12.reuse, R36.reuse, PT ;  /* 0x000000240c00720c */ /* 0x0c4fe40003f25070 */
[----:B------:R-:W-:Y:S02]  /*1b770*/  ISETP.GE.AND.EX P4, PT, R11, R35, PT, P4 ;  /* 0x000000230b00720c */ /* 0x000fe40003f86340 */
[----:B------:R-:W-:Y:S02]  /*1b780*/  @!P0 SEL R23, RZ, 0xffffffff, P2 ;  /* 0xffffffffff178807 */ /* 0x000fe40001000000 */
[----:B------:R-:W-:Y:S02]  /*1b790*/  ISETP.GT.U32.AND P0, PT, R12, R36, PT ;  /* 0x000000240c00720c */ /* 0x000fe40003f04070 */
[----:B------:R-:W-:Y:S02]  /*1b7a0*/  @!P3 SEL R44, RZ, 0xffffffff, P4 ;  /* 0xffffffffff2cb807 */ /* 0x000fe40002000000 */
[----:B------:R-:W-:-:S02]  /*1b7b0*/  ISETP.NE.AND.EX P1, PT, R13, R37, PT, P1 ;  /* 0x000000250d00720c */ /* 0x000fc40003f25310 */
[CC--:B----4-:R-:W-:Y:S02]  /*1b7c0*/  ISETP.NE.U32.AND P3, PT, R24.reuse, R40.reuse, PT ;  /* 0x000000281800720c */ /* 0x0d0fe40003f65070 */
[----:B------:R-:W-:Y:S02]  /*1b7d0*/  ISETP.GT.U32.AND P4, PT, R24, R40, PT ;  /* 0x000000281800720c */ /* 0x000fe40003f84070 */
[----:B------:R-:W-:Y:S02]  /*1b7e0*/  ISETP.GT.AND.EX P0, PT, R13, R37, PT, P0 ;  /* 0x000000250d00720c */ /* 0x000fe40003f04300 */
[----:B------:R-:W-:Y:S02]  /*1b7f0*/  LOP3.LUT R23, R23, 0x1, RZ, 0xc0, !PT ;  /* 0x0000000117177812 */ /* 0x000fe400078ec0ff */
[----:B------:R-:W-:Y:S02]  /*1b800*/  ISETP.GE.U32.AND P2, PT, R20, R38, PT ;  /* 0x000000261400720c */ /* 0x000fe40003f46070 */
[----:B------:R-:W-:-:S02]  /*1b810*/  ISETP.GT.AND.EX P4, PT, R25, R41, PT, P4 ;  /* 0x000000291900720c */ /* 0x000fc40003f84340 */
[----:B------:R-:W-:Y:S02]  /*1b820*/  ISETP.NE.AND.EX P3, PT, R25, R41, PT, P3 ;  /* 0x000000291900720c */ /* 0x000fe40003f65330 */
[----:B------:R-:W-:Y:S02]  /*1b830*/  SEL R45, RZ, 0xffffffff, !P0 ;  /* 0xffffffffff2d7807 */ /* 0x000fe40004000000 */
[----:B------:R-:W-:Y:S02]  /*1b840*/  ISETP.NE.U32.AND P0, PT, R23, 0x1, PT ;  /* 0x000000011700780c */ /* 0x000fe40003f05070 */
[----:B------:R-:W-:Y:S02]  /*1b850*/  SEL R23, RZ, 0xffffffff, !P4 ;  /* 0xffffffffff177807 */ /* 0x000fe40006000000 */
[----:B------:R-:W-:Y:S02]  /*1b860*/  ISETP.GE.AND.EX P2, PT, R21, R39, PT, P2 ;  /* 0x000000271500720c */ /* 0x000fe40003f46320 */
[----:B------:R-:W-:-:S02]  /*1b870*/  ISETP.GE.U32.AND P4, PT, R26, R42, PT ;  /* 0x0000002a1a00720c */ /* 0x000fc40003f86070 */
[----:B------:R-:W-:Y:S02]  /*1b880*/  @!P1 SEL R45, RZ, 0xffffffff, P2 ;  /* 0xffffffffff2d9807 */ /* 0x000fe40001000000 */
[----:B------:R-:W-:Y:S02]  /*1b890*/  ISETP.GE.AND.EX P4, PT, R27, R43, PT, P4 ;  /* 0x0000002b1b00720c */ /* 0x000fe40003f86340 */
[----:B------:R-:W-:Y:S02]  /*1b8a0*/  LOP3.LUT R44, R44, 0x1, RZ, 0xc0, !PT ;  /* 0x000000012c2c7812 */ /* 0x000fe400078ec0ff */
[----:B------:R-:W-:Y:S02]  /*1b8b0*/  LOP3.LUT R45, R45, 0x1, RZ, 0xc0, !PT ;  /* 0x000000012d2d7812 */ /* 0x000fe400078ec0ff */
[----:B------:R-:W-:Y:S02]  /*1b8c0*/  @!P3 SEL R23, RZ, 0xffffffff, P4 ;  /* 0xffffffffff17b807 */ /* 0x000fe40002000000 */
[----:B------:R-:W-:-:S02]  /*1b8d0*/  SEL R0, R0, R28, !P0 ;  /* 0x0000001c00007207 */ /* 0x000fc40004000000 */
[----:B------:R-:W-:Y:S02]  /*1b8e0*/  SEL R3, R3, R29, !P0 ;  /* 0x0000001d03037207 */ /* 0x000fe40004000000 */
[----:B------:R-:W-:Y:S01]  /*1b8f0*/  SEL R6, R6, R30, !P0 ;  /* 0x0000001e06067207 */ /* 0x000fe20004000000 */
[----:B------:R-:W-:Y:S01]  /*1b900*/  IMAD.MOV.U32 R28, RZ, RZ, R0 ;  /* 0x000000ffff1c7224 */ /* 0x000fe200078e0000 */
[----:B------:R-:W-:Y:S01]  /*1b910*/  SEL R7, R7, R31, !P0 ;  /* 0x0000001f07077207 */ /* 0x000fe20004000000 */
[----:B------:R-:W-:Y:S01]  /*1b920*/  IMAD.MOV.U32 R29, RZ, RZ, R3 ;  /* 0x000000ffff1d7224 */ /* 0x000fe200078e0003 */
[----:B------:R-:W-:Y:S01]  /*1b930*/  ISETP.NE.U32.AND P1, PT, R44, 0x1, PT ;  /* 0x000000012c00780c */ /* 0x000fe20003f25070 */
[----:B------:R-:W-:Y:S01]  /*1b940*/  IMAD.MOV.U32 R30, RZ, RZ, R6 ;  /* 0x000000ffff1e7224 */ /* 0x000fe200078e0006 */
[----:B------:R-:W-:Y:S01]  /*1b950*/  ISETP.NE.U32.AND P0, PT, R45, 0x1, PT ;  /* 0x000000012d00780c */ /* 0x000fe20003f05070 */
[----:B------:R-:W-:Y:S01]  /*1b960*/  IMAD.MOV.U32 R31, RZ, RZ, R7 ;  /* 0x000000ffff1f7224 */ /* 0x000fe200078e0007 */
[----:B------:R-:W-:-:S02]  /*1b970*/  LOP3.LUT R23, R23, 0x1, RZ, 0xc0, !PT ;  /* 0x0000000117177812 */ /* 0x000fc400078ec0ff */
[----:B------:R-:W-:Y:S02]  /*1b980*/  SEL R8, R8, R32, !P1 ;  /* 0x0000002008087207 */ /* 0x000fe40004800000 */
[----:B------:R-:W-:Y:S01]  /*1b990*/  SEL R9, R9, R33, !P1 ;  /* 0x0000002109097207 */ /* 0x000fe20004800000 */
[----:B------:R0:W-:Y:S01]  /*1b9a0*/  STS.128 [R15], R28 ;  /* 0x0000001c0f007388 */ /* 0x0001e20000000c00 */
[----:B------:R-:W-:Y:S02]  /*1b9b0*/  SEL R10, R10, R34, !P1 ;  /* 0x000000220a0a7207 */ /* 0x000fe40004800000 */
[----:B------:R-:W-:Y:S02]  /*1b9c0*/  SEL R11, R11, R35, !P1 ;  /* 0x000000230b0b7207 */ /* 0x000fe40004800000 */
[----:B------:R-:W-:Y:S02]  /*1b9d0*/  SEL R12, R12, R36, !P0 ;  /* 0x000000240c0c7207 */ /* 0x000fe40004000000 */
[----:B------:R-:W-:Y:S01]  /*1b9e0*/  SEL R13, R13, R37, !P0 ;  /* 0x000000250d0d7207 */ /* 0x000fe20004000000 */
[----:B------:R1:W-:Y:S01]  /*1b9f0*/  STS.128 [R15+0x10], R8 ;  /* 0x000010080f007388 */ /* 0x0003e20000000c00 */
[----:B------:R-:W-:-:S02]  /*1ba00*/  SEL R20, R20, R38, !P0 ;  /* 0x0000002614147207 */ /* 0x000fc40004000000 */
[----:B------:R-:W-:Y:S02]  /*1ba10*/  SEL R21, R21, R39, !P0 ;  /* 0x0000002715157207 */ /* 0x000fe40004000000 */
[----:B------:R-:W-:Y:S01]  /*1ba20*/  ISETP.NE.U32.AND P1, PT, R23, 0x1, PT ;  /* 0x000000011700780c */ /* 0x000fe20003f25070 */
[----:B0-----:R-:W-:-:S03]  /*1ba30*/  IMAD.MOV.U32 R28, RZ, RZ, R12 ;  /* 0x000000ffff1c7224 */ /* 0x001fc600078e000c */
[----:B------:R-:W-:Y:S01]  /*1ba40*/  SEL R24, R24, R40, !P1 ;  /* 0x0000002818187207 */ /* 0x000fe20004800000 */
[----:B------:R-:W-:Y:S01]  /*1ba50*/  IMAD.MOV.U32 R29, RZ, RZ, R13 ;  /* 0x000000ffff1d7224 */ /* 0x000fe200078e000d */
[----:B------:R-:W-:Y:S01]  /*1ba60*/  SEL R25, R25, R41, !P1 ;  /* 0x0000002919197207 */ /* 0x000fe20004800000 */
[----:B------:R-:W-:Y:S01]  /*1ba70*/  IMAD.MOV.U32 R30, RZ, RZ, R20 ;  /* 0x000000ffff1e7224 */ /* 0x000fe200078e0014 */
[----:B------:R-:W-:Y:S01]  /*1ba80*/  SEL R26, R26, R42, !P1 ;  /* 0x0000002a1a1a7207 */ /* 0x000fe20004800000 */
[----:B------:R-:W-:Y:S01]  /*1ba90*/  IMAD.MOV.U32 R31, RZ, RZ, R21 ;  /* 0x000000ffff1f7224 */ /* 0x000fe200078e0015 */
[----:B------:R-:W-:-:S04]  /*1baa0*/  SEL R27, R27, R43, !P1 ;  /* 0x0000002b1b1b7207 */ /* 0x000fc80004800000 */
[----:B------:R1:W-:Y:S04]  /*1bab0*/  STS.128 [R15+0x20], R28 ;  /* 0x0000201c0f007388 */ /* 0x0003e80000000c00 */
[----:B------:R1:W-:Y:S02]  /*1bac0*/  STS.128 [R15+0x30], R24 ;  /* 0x000030180f007388 */ /* 0x0003e40000000c00 */
.L_x_3174:
[----:B------:R-:W-:Y:S05]  /*1bad0*/  BSYNC B0 ;  /* 0x0000000000007941 */ /* 0x000fea0003800000 */
.L_x_3173:
[----:B------:R-:W-:Y:S01]  /*1bae0*/  IMAD.MOV.U32 R23, RZ, RZ, R46 ;  /* 0x000000ffff177224 */ /* 0x000fe200078e002e */
[----:B------:R-:W-:Y:S05]  /*1baf0*/  @P6 BRA `(.L_x_3175) ;  /* 0xfffffab000006947 */ /* 0x000fea000383ffff */
.L_x_3172:
[----:B------:R-:W-:-:S13]  /*1bb00*/  ISETP.NE.AND P0, PT, RZ, c[0x0][0x190], PT ;  /* 0x00006400ff007a0c */ /* 0x000fda0003f05270 */
[----:B------:R-:W-:Y:S05]  /*1bb10*/  @!P0 BRA `(.L_x_3176) ;  /* 0x00000b9000008947 */ /* 0x000fea0003800000 */
[----:B0-----:R-:W-:Y:S02]  /*1bb20*/  IMAD.MOV.U32 R23, RZ, RZ, c[0x0][0x0] ;  /* 0x00000000ff177624 */ /* 0x001fe400078e00ff */
[----:B------:R-:W-:-:S03]  /*1bb30*/  IMAD.MOV.U32 R2, RZ, RZ, c[0x0][0x0] ;  /* 0x00000000ff027624 */ /* 0x000fc600078e00ff */
[----:B------:R-:W-:-:S13]  /*1bb40*/  ISETP.GT.AND P0, PT, R23, 0x20, PT ;  /* 0x000000201700780c */ /* 0x000fda0003f04270 */
[----:B------:R-:W-:Y:S05]  /*1bb50*/  @!P0 BRA `(.L_x_3177) ;  /* 0x0000066000008947 */ /* 0x000fea0003800000 */
[----:B-1----:R-:W-:Y:S01]  /*1bb60*/  IMAD.MOV.U32 R28, RZ, RZ, R0 ;  /* 0x000000ffff1c7224 */ /* 0x002fe200078e0000 */
[----:B------:R-:W-:Y:S01]  /*1bb70*/  LEA.HI R23, R23, c[0x0][0x0], RZ, 0x1 ;  /* 0x0000000017177a11 */ /* 0x000fe200078f08ff */
[----:B------:R-:W-:Y:S01]  /*1bb80*/  IMAD.MOV.U32 R29, RZ, RZ, R3 ;  /* 0x000000ffff1d7224 */ /* 0x000fe200078e0003 */
[----:B------:R-:W-:Y:S01]  /*1bb90*/  STS.128 [R15+0x10], R8 ;  /* 0x000010080f007388 */ /* 0x000fe20000000c00 */
[----:B------:R-:W-:Y:S01]  /*1bba0*/  IMAD.MOV.U32 R30, RZ, RZ, R6 ;  /* 0x000000ffff1e7224 */ /* 0x000fe200078e0006 */
[----:B------:R-:W-:Y:S01]  /*1bbb0*/  SHF.R.S32.HI R23, RZ, 0x1, R23 ;  /* 0x00000001ff177819 */ /* 0x000fe20000011417 */
[----:B------:R-:W-:Y:S01]  /*1bbc0*/  IMAD.MOV.U32 R31, RZ, RZ, R7 ;  /* 0x000000ffff1f7224 */ /* 0x000fe200078e0007 */
[----:B------:R-:W-:Y:S01]  /*1bbd0*/  STS.128 [R15+0x30], R24 ;  /* 0x000030180f007388 */ /* 0x000fe20000000c00 */
[----:B------:R-:W-:Y:S01]  /*1bbe0*/  IMAD.MOV.U32 R2, RZ, RZ, 0x20 ;  /* 0x00000020ff027424 */ /* 0x000fe200078e00ff */
[----:B------:R-:W-:Y:S02]  /*1bbf0*/  ISETP.GE.AND P0, PT, R23, 0x20, PT ;  /* 0x000000201700780c */ /* 0x000fe40003f06270 */
[----:B------:R0:W-:Y:S02]  /*1bc00*/  STS.128 [R15], R28 ;  /* 0x0000001c0f007388 */ /* 0x0001e40000000c00 */
[----:B0-----:R-:W-:-:S02]  /*1bc10*/  IMAD.MOV.U32 R28, RZ, RZ, R12 ;  /* 0x000000ffff1c7224 */ /* 0x001fc400078e000c */
[----:B------:R-:W-:Y:S02]  /*1bc20*/  IMAD.MOV.U32 R29, RZ, RZ, R13 ;  /* 0x000000ffff1d7224 */ /* 0x000fe400078e000d */
[----:B------:R-:W-:Y:S02]  /*1bc30*/  IMAD.MOV.U32 R30, RZ, RZ, R20 ;  /* 0x000000ffff1e7224 */ /* 0x000fe400078e0014 */
[----:B------:R-:W-:-:S05]  /*1bc40*/  IMAD.MOV.U32 R31, RZ, RZ, R21 ;  /* 0x000000ffff1f7224 */ /* 0x000fca00078e0015 */
[----:B------:R0:W-:Y:S01]  /*1bc50*/  STS.128 [R15+0x20], R28 ;  /* 0x0000201c0f007388 */ /* 0x0001e20000000c00 */
[----:B------:R-:W-:Y:S05]  /*1bc60*/  @!P0 BRA `(.L_x_3177) ;  /* 0x0000055000008947 */ /* 0x000fea0003800000 */
[----:B------:R-:W-:-:S04]  /*1bc70*/  IMAD.MOV.U32 R2, RZ, RZ, R23 ;  /* 0x000000ffff027224 */ /* 0x000fc800078e0017 */
.L_x_3180:
[----:B------:R-:W-:Y:S01]  /*1bc80*/  IMAD.IADD R23, R17, 0x1, R2 ;  /* 0x0000000111177824 */ /* 0x000fe200078e0202 */
[----:B------:R-:W-:Y:S04]  /*1bc90*/  BAR.SYNC.DEFER_BLOCKING 0x0 ;  /* 0x0000000000007b1d */ /* 0x000fe80000010000 */
[----:B------:R-:W-:Y:S02]  /*1bca0*/  ISETP.GE.U32.AND P0, PT, R23, c[0x0][0x0], PT ;  /* 0x0000000017007a0c */ /* 0x000fe40003f06070 */
[----:B------:R-:W-:Y:S02]  /*1bcb0*/  BSSY B0, `(.L_x_3178) ;  /* 0x000004c000007945 */ /* 0x000fe40003800000 */
[----:B------:R-:W-:-:S13]  /*1bcc0*/  ISETP.GE.U32.OR P0, PT, R17, R2, P0 ;  /* 0x000000021100720c */ /* 0x000fda0000706470 */
[----:B01----:R-:W-:Y:S05]  /*1bcd0*/  @P0 BRA `(.L_x_3179) ;  /* 0x0000049000000947 */ /* 0x003fea0003800000 */
[----:B------:R-:W-:-:S05]  /*1bce0*/  IMAD R23, R2, 0x40, R15 ;  /* 0x0000004002177824 */ /* 0x000fca00078e020f */
[----:B0-----:R-:W0:Y:S04]  /*1bcf0*/  LDS.128 R28, [R23] ;  /* 0x00000000171c7984 */ /* 0x001e280000000c00 */
[----:B------:R-:W1:Y:S04]  /*1bd00*/  LDS.128 R32, [R23+0x10] ;  /* 0x0000100017207984 */ /* 0x000e680000000c00 */
[----:B------:R-:W2:Y:S04]  /*1bd10*/  LDS.128 R36, [R23+0x20] ;  /* 0x0000200017247984 */ /* 0x000ea80000000c00 */
[----:B------:R3:W4:Y:S01]  /*1bd20*/  LDS.128 R40, [R23+0x30] ;  /* 0x0000300017287984 */ /* 0x0007220000000c00 */
        /* <DEDUP_REMOVED lines=12> */
[----:B------:R-:W-:-:S02]  /*1bdf0*/  ISETP.NE.AND.EX P1, PT, R9, R33, PT, P1 ;  /* 0x000000210900720c */ /* 0x000fc40003f25310 */
[----:B------:R-:W-:Y:S02]  /*1be00*/  ISETP.GT.AND.EX P2, PT, R9, R33, PT, P2 ;  /* 0x000000210900720c */ /* 0x000fe40003f44320 */
[----:B------:R-:W-:Y:S02]  /*1be10*/  LOP3.LUT R44, R44, 0x1, RZ, 0xc0, !PT ;  /* 0x000000012c2c7812 */ /* 0x000fe400078ec0ff */
[----:B---3--:R-:W-:Y:S02]  /*1be20*/  SEL R23, RZ, 0xffffffff, !P2 ;  /* 0xffffffffff177807 */ /* 0x008fe40005000000 */
[----:B------:R-:W-:Y:S02]  /*1be30*/  ISETP.GT.U32.AND P2, PT, R12, R36, PT ;  /* 0x000000240c00720c */ /* 0x000fe40003f44070 */
[----:B----4-:R-:W-:Y:S02]  /*1be40*/  ISETP.NE.U32.AND P4, PT, R24, R40, PT ;  /* 0x000000281800720c */ /* 0x010fe40003f85070 */
[----:B------:R-:W-:-:S02]  /*1be50*/  ISETP.GE.AND.EX P3, PT, R11, R35, PT, P3 ;  /* 0x000000230b00720c */ /* 0x000fc40003f66330 */
[CC--:B------:R-:W-:Y:S02]  /*1be60*/  ISETP.NE.AND.EX P0, PT, R13.reuse, R37.reuse, PT, P0 ;  /* 0x000000250d00720c */ /* 0x0c0fe40003f05300 */
[----:B------:R-:W-:Y:S02]  /*1be70*/  ISETP.NE.U32.AND P6, PT, R44, 0x1, PT ;  /* 0x000000012c00780c */ /* 0x000fe40003fc5070 */
[----:B------:R-:W-:Y:S02]  /*1be80*/  ISETP.GT.AND.EX P2, PT, R13, R37, PT, P2 ;  /* 0x000000250d00720c */ /* 0x000fe40003f44320 */
[----:B------:R-:W-:Y:S02]  /*1be90*/  ISETP.NE.AND.EX P4, PT, R25, R41, PT, P4 ;  /* 0x000000291900720c */ /* 0x000fe40003f85340 */
[----:B------:R-:W-:Y:S02]  /*1bea0*/  @!P1 SEL R23, RZ, 0xffffffff, P3 ;  /* 0xffffffffff179807 */ /* 0x000fe40001800000 */
[----:B------:R-:W-:-:S02]  /*1beb0*/  SEL R0, R0, R28, !P6 ;  /* 0x0000001c00007207 */ /* 0x000fc40007000000 */
[----:B------:R-:W-:Y:S02]  /*1bec0*/  ISETP.GE.U32.AND P3, PT, R20, R38, PT ;  /* 0x000000261400720c */ /* 0x000fe40003f66070 */
[----:B------:R-:W-:Y:S02]  /*1bed0*/  ISETP.GT.U32.AND P1, PT, R24, R40, PT ;  /* 0x000000281800720c */ /* 0x000fe40003f24070 */
[----:B------:R-:W-:Y:S02]  /*1bee0*/  SEL R28, RZ, 0xffffffff, !P2 ;  /* 0xffffffffff1c7807 */ /* 0x000fe40005000000 */
[----:B------:R-:W-:Y:S02]  /*1bef0*/  ISETP.GE.U32.AND P2, PT, R26, R42, PT ;  /* 0x0000002a1a00720c */ /* 0x000fe40003f46070 */
[----:B------:R-:W-:Y:S02]  /*1bf00*/  ISETP.GE.AND.EX P3, PT, R21, R39, PT, P3 ;  /* 0x000000271500720c */ /* 0x000fe40003f66330 */
[----:B------:R-:W-:-:S02]  /*1bf10*/  ISETP.GT.AND.EX P1, PT, R25, R41, PT, P1 ;  /* 0x000000291900720c */ /* 0x000fc40003f24310 */
[----:B------:R-:W-:Y:S02]  /*1bf20*/  ISETP.GE.AND.EX P2, PT, R27, R43, PT, P2 ;  /* 0x0000002b1b00720c */ /* 0x000fe40003f46320 */
[----:B------:R-:W-:Y:S02]  /*1bf30*/  SEL R3, R3, R29, !P6 ;  /* 0x0000001d03037207 */ /* 0x000fe40007000000 */
[----:B------:R-:W-:Y:S02]  /*1bf40*/  @!P0 SEL R28, RZ, 0xffffffff, P3 ;  /* 0xffffffffff1c8807 */ /* 0x000fe40001800000 */
[----:B------:R-:W-:Y:S02]  /*1bf50*/  LOP3.LUT R23, R23, 0x1, RZ, 0xc0, !PT ;  /* 0x0000000117177812 */ /* 0x000fe400078ec0ff */
[----:B------:R-:W-:Y:S02]  /*1bf60*/  SEL R29, RZ, 0xffffffff, !P1 ;  /* 0xffffffffff1d7807 */ /* 0x000fe40004800000 */
[----:B------:R-:W-:-:S02]  /*1bf70*/  @!P4 SEL R29, RZ, 0xffffffff, P2 ;  /* 0xffffffffff1dc807 */ /* 0x000fc40001000000 */
[----:B------:R-:W-:Y:S02]  /*1bf80*/  LOP3.LUT R28, R28, 0x1, RZ, 0xc0, !PT ;  /* 0x000000011c1c7812 */ /* 0x000fe400078ec0ff */
[----:B------:R-:W-:Y:S02]  /*1bf90*/  ISETP.NE.U32.AND P1, PT, R23, 0x1, PT ;  /* 0x000000011700780c */ /* 0x000fe40003f25070 */
[----:B------:R-:W-:Y:S02]  /*1bfa0*/  SEL R6, R6, R30, !P6 ;  /* 0x0000001e06067207 */ /* 0x000fe40007000000 */
[----:B------:R-:W-:Y:S02]  /*1bfb0*/  SEL R7, R7, R31, !P6 ;  /* 0x0000001f07077207 */ /* 0x000fe40007000000 */
[----:B------:R-:W-:Y:S01]  /*1bfc0*/  LOP3.LUT R29, R29, 0x1, RZ, 0xc0, !PT ;  /* 0x000000011d1d7812 */ /* 0x000fe200078ec0ff */
[----:B------:R-:W-:Y:S01]  /*1bfd0*/  IMAD.MOV.U32 R30, RZ, RZ, R6 ;  /* 0x000000ffff1e7224 */ /* 0x000fe200078e0006 */
[----:B------:R-:W-:Y:S01]  /*1bfe0*/  ISETP.NE.U32.AND P0, PT, R28, 0x1, PT ;  /* 0x000000011c00780c */ /* 0x000fe20003f05070 */
[----:B------:R-:W-:Y:S01]  /*1bff0*/  IMAD.MOV.U32 R28, RZ, RZ, R0 ;  /* 0x000000ffff1c7224 */ /* 0x000fe200078e0000 */
[----:B------:R-:W-:Y:S01]  /*1c000*/  SEL R8, R8, R32, !P1 ;  /* 0x0000002008087207 */ /* 0x000fe20004800000 */
[----:B------:R-:W-:Y:S01]  /*1c010*/  IMAD.MOV.U32 R31, RZ, RZ, R7 ;  /* 0x000000ffff1f7224 */ /* 0x000fe200078e0007 */
[----:B------:R-:W-:-:S02]  /*1c020*/  SEL R9, R9, R33, !P1 ;  /* 0x0000002109097207 */ /* 0x000fc40004800000 */
[----:B------:R-:W-:Y:S02]  /*1c030*/  SEL R10, R10, R34, !P1 ;  /* 0x000000220a0a7207 */ /* 0x000fe40004800000 */
[----:B------:R-:W-:Y:S02]  /*1c040*/  SEL R11, R11, R35, !P1 ;  /* 0x000000230b0b7207 */ /* 0x000fe40004800000 */
[----:B------:R-:W-:Y:S01]  /*1c050*/  ISETP.NE.U32.AND P1, PT, R29, 0x1, PT ;  /* 0x000000011d00780c */ /* 0x000fe20003f25070 */
[----:B------:R-:W-:Y:S01]  /*1c060*/  IMAD.MOV.U32 R29, RZ, RZ, R3 ;  /* 0x000000ffff1d7224 */ /* 0x000fe200078e0003 */
[----:B------:R-:W-:Y:S01]  /*1c070*/  SEL R12, R12, R36, !P0 ;  /* 0x000000240c0c7207 */ /* 0x000fe20004000000 */
[----:B------:R-:W-:Y:S01]  /*1c080*/  STS.128 [R15+0x10], R8 ;  /* 0x000010080f007388 */ /* 0x000fe20000000c00 */
[----:B------:R-:W-:Y:S02]  /*1c090*/  SEL R13, R13, R37, !P0 ;  /* 0x000000250d0d7207 */ /* 0x000fe40004000000 */
[----:B------:R-:W-:Y:S01]  /*1c0a0*/  SEL R20, R20, R38, !P0 ;  /* 0x0000002614147207 */ /* 0x000fe20004000000 */
[----:B------:R0:W-:Y:S01]  /*1c0b0*/  STS.128 [R15], R28 ;  /* 0x0000001c0f007388 */ /* 0x0001e20000000c00 */
[----:B------:R-:W-:-:S02]  /*1c0c0*/  SEL R21, R21, R39, !P0 ;  /* 0x0000002715157207 */ /* 0x000fc40004000000 */
[----:B------:R-:W-:Y:S02]  /*1c0d0*/  SEL R24, R24, R40, !P1 ;  /* 0x0000002818187207 */ /* 0x000fe40004800000 */
[----:B------:R-:W-:Y:S02]  /*1c0e0*/  SEL R25, R25, R41, !P1 ;  /* 0x0000002919197207 */ /* 0x000fe40004800000 */
[----:B------:R-:W-:Y:S02]  /*1c0f0*/  SEL R26, R26, R42, !P1 ;  /* 0x0000002a1a1a7207 */ /* 0x000fe40004800000 */
[----:B------:R-:W-:-:S05]  /*1c100*/  SEL R27, R27, R43, !P1 ;  /* 0x0000002b1b1b7207 */ /* 0x000fca0004800000 */
[----:B------:R1:W-:Y:S01]  /*1c110*/  STS.128 [R15+0x30], R24 ;  /* 0x000030180f007388 */ /* 0x0003e20000000c00 */
[----:B0-----:R-:W-:Y:S02]  /*1c120*/  IMAD.MOV.U32 R28, RZ, RZ, R12 ;  /* 0x000000ffff1c7224 */ /* 0x001fe400078e000c */
[----:B------:R-:W-:Y:S02]  /*1c130*/  IMAD.MOV.U32 R29, RZ, RZ, R13 ;  /* 0x000000ffff1d7224 */ /* 0x000fe400078e000d */
[----:B------:R-:W-:Y:S02]  /*1c140*/  IMAD.MOV.U32 R30, RZ, RZ, R20 ;  /* 0x000000ffff1e7224 */ /* 0x000fe400078e0014 */
[----:B------:R-:W-:-:S05]  /*1c150*/  IMAD.MOV.U32 R31, RZ, RZ, R21 ;  /* 0x000000ffff1f7224 */ /* 0x000fca00078e0015 */
[----:B------:R1:W-:Y:S02]  /*1c160*/  STS.128 [R15+0x20], R28 ;  /* 0x0000201c0f007388 */ /* 0x0003e40000000c00 */
.L_x_3179:
[----:B------:R-:W-:Y:S05]  /*1c170*/  BSYNC B0 ;  /* 0x0000000000007941 */ /* 0x000fea0003800000 */
.L_x_3178:
[----:B------:R-:W-:-:S04]  /*1c180*/  SHF.R.S32.HI R2, RZ, 0x1, R2 ;  /* 0x00000001ff027819 */ /* 0x000fc80000011402 */
[----:B------:R-:W-:-:S13]  /*1c190*/  ISETP.GE.AND P0, PT, R2, 0x20, PT ;  /* 0x000000200200780c */ /* 0x000fda0003f06270 */
[----:B------:R-:W-:Y:S05]  /*1c1a0*/  @P0 BRA `(.L_x_3180) ;  /* 0xfffffad000000947 */ /* 0x000fea000383ffff */
[----:B------:R-:W-:-:S04]  /*1c1b0*/  IMAD.MOV.U32 R2, RZ, RZ, 0x20 ;  /* 0x00000020ff027424 */ /* 0x000fc800078e00ff */
.L_x_3177:
[----:B------:R-:W-:Y:S01]  /*1c1c0*/  BAR.SYNC.DEFER_BLOCKING 0x0 ;  /* 0x0000000000007b1d */ /* 0x000fe20000010000 */
[----:B------:R-:W-:-:S13]  /*1c1d0*/  ISETP.GE.AND P0, PT, R2, 0x2, PT ;  /* 0x000000020200780c */ /* 0x000fda0003f06270 */
[----:B------:R-:W-:Y:S05]  /*1c1e0*/  @!P0 BRA `(.L_x_3176) ;  /* 0x000004c000008947 */ /* 0x000fea0003800000 */
[----:B01----:R-:W-:-:S05]  /*1c1f0*/  IMAD.MOV.U32 R15, RZ, RZ, 0x1 ;  /* 0x00000001ff0f7424 */ /* 0x003fca00078e00ff */
.L_x_3181:
[----:B------:R-:W0:Y:S04]  /*1c200*/  SHFL.DOWN PT, R17, R0, R15, 0x1f ;  /* 0x08001f0f00117589 */ /* 0x000e2800000e0000 */
[----:B------:R-:W1:Y:S04]  /*1c210*/  SHFL.DOWN PT, R28, R3, R15, 0x1f ;  /* 0x08001f0f031c7589 */ /* 0x000e6800000e0000 */
[----:B------:R-:W2:Y:S04]  /*1c220*/  SHFL.DOWN PT, R23, R6, R15, 0x1f ;  /* 0x08001f0f06177589 */ /* 0x000ea800000e0000 */
[----:B------:R-:W3:Y:S04]  /*1c230*/  SHFL.DOWN PT, R30, R7, R15, 0x1f ;  /* 0x08001f0f071e7589 */ /* 0x000ee800000e0000 */
[----:B------:R-:W4:Y:S04]  /*1c240*/  SHFL.DOWN PT, R41, R24, R15, 0x1f ;  /* 0x08001f0f18297589 */ /* 0x000f2800000e0000 */
[----:B------:R-:W5:Y:S01]  /*1c250*/  SHFL.DOWN PT, R42, R25, R15, 0x1f ;  /* 0x08001f0f192a7589 */ /* 0x000f6200000e0000 */
[----:B0-----:R-:W-:-:S03]  /*1c260*/  ISETP.NE.U32.AND P0, PT, R0, R17, PT ;  /* 0x000000110000720c */ /* 0x001fc60003f05070 */
[----:B------:R-:W0:Y:S01]  /*1c270*/  SHFL.DOWN PT, R31, R8, R15, 0x1f ;  /* 0x08001f0f081f7589 */ /* 0x000e2200000e0000 */
[----:B------:R-:W-:Y:S02]  /*1c280*/  ISETP.GT.U32.AND P2, PT, R0, R17, PT ;  /* 0x000000110000720c */ /* 0x000fe40003f44070 */
[CC--:B-1----:R-:W-:Y:S01]  /*1c290*/  ISETP.NE.AND.EX P0, PT, R3.reuse, R28.reuse, PT, P0 ;  /* 0x0000001c0300720c */ /* 0x0c2fe20003f05300 */
[----:B------:R-:W1:Y:S01]  /*1c2a0*/  SHFL.DOWN PT, R37, R12, R15, 0x1f ;  /* 0x08001f0f0c257589 */ /* 0x000e6200000e0000 */
[----:B------:R-:W-:Y:S02]  /*1c2b0*/  ISETP.GT.AND.EX P2, PT, R3, R28, PT, P2 ;  /* 0x0000001c0300720c */ /* 0x000fe40003f44320 */
[----:B--2---:R-:W-:Y:S01]  /*1c2c0*/  ISETP.GE.U32.AND P6, PT, R6, R23, PT ;  /* 0x000000170600720c */ /* 0x004fe20003fc6070 */
[----:B------:R-:W2:Y:S01]  /*1c2d0*/  SHFL.DOWN PT, R43, R26, R15, 0x1f ;  /* 0x08001f0f1a2b7589 */ /* 0x000ea200000e0000 */
[----:B------:R-:W-:Y:S02]  /*1c2e0*/  SEL R29, RZ, 0xffffffff, !P2 ;  /* 0xffffffffff1d7807 */ /* 0x000fe40005000000 */
[----:B---3--:R-:W-:Y:S01]  /*1c2f0*/  ISETP.GE.AND.EX P6, PT, R7, R30, PT, P6 ;  /* 0x0000001e0700720c */ /* 0x008fe20003fc6360 */
[----:B------:R-:W3:Y:S04]  /*1c300*/  SHFL.DOWN PT, R32, R9, R15, 0x1f ;  /* 0x08001f0f09207589 */ /* 0x000ee800000e0000 */
[----:B------:R-:W3:Y:S01]  /*1c310*/  SHFL.DOWN PT, R36, R13, R15, 0x1f ;  /* 0x08001f0f0d247589 */ /* 0x000ee200000e0000 */
[----:B------:R-:W-:-:S02]  /*1c320*/  @!P0 SEL R29, RZ, 0xffffffff, P6 ;  /* 0xffffffffff1d8807 */ /* 0x000fc40003000000 */
[CC--:B----4-:R-:W-:Y:S01]  /*1c330*/  ISETP.NE.U32.AND P6, PT, R24.reuse, R41.reuse, PT ;  /* 0x000000291800720c */ /* 0x0d0fe20003fc5070 */
[----:B------:R-:W4:Y:S01]  /*1c340*/  SHFL.DOWN PT, R44, R27, R15, 0x1f ;  /* 0x08001f0f1b2c7589 */ /* 0x000f2200000e0000 */
[----:B------:R-:W-:Y:S02]  /*1c350*/  ISETP.GT.U32.AND P0, PT, R24, R41, PT ;  /* 0x000000291800720c */ /* 0x000fe40003f04070 */
[CC--:B-----5:R-:W-:Y:S01]  /*1c360*/  ISETP.NE.AND.EX P6, PT, R25.reuse, R42.reuse, PT, P6 ;  /* 0x0000002a1900720c */ /* 0x0e0fe20003fc5360 */
[----:B------:R-:W5:Y:S01]  /*1c370*/  SHFL.DOWN PT, R33, R10, R15, 0x1f ;  /* 0x08001f0f0a217589 */ /* 0x000f6200000e0000 */
[----:B------:R-:W-:Y:S02]  /*1c380*/  ISETP.GT.AND.EX P0, PT, R25, R42, PT, P0 ;  /* 0x0000002a1900720c */ /* 0x000fe40003f04300 */
[----:B0-----:R-:W-:Y:S01]  /*1c390*/  ISETP.NE.U32.AND P1, PT, R8, R31, PT ;  /* 0x0000001f0800720c */ /* 0x001fe20003f25070 */
[----:B------:R-:W0:Y:S01]  /*1c3a0*/  SHFL.DOWN PT, R39, R20, R15, 0x1f ;  /* 0x08001f0f14277589 */ /* 0x000e2200000e0000 */
[----:B------:R-:W-:-:S02]  /*1c3b0*/  SEL R45, RZ, 0xffffffff, !P0 ;  /* 0xffffffffff2d7807 */ /* 0x000fc40004000000 */
[----:B------:R-:W-:Y:S01]  /*1c3c0*/  ISETP.GT.U32.AND P2, PT, R8, R31, PT ;  /* 0x0000001f0800720c */ /* 0x000fe20003f44070 */
[----:B------:R-:W0:Y:S01]  /*1c3d0*/  SHFL.DOWN PT, R34, R11, R15, 0x1f ;  /* 0x08001f0f0b227589 */ /* 0x000e2200000e0000 */
[CC--:B-1----:R-:W-:Y:S02]  /*1c3e0*/  ISETP.NE.U32.AND P3, PT, R12.reuse, R37.reuse, PT ;  /* 0x000000250c00720c */ /* 0x0c2fe40003f65070 */
[----:B------:R-:W-:Y:S01]  /*1c3f0*/  ISETP.GT.U32.AND P4, PT, R12, R37, PT ;  /* 0x000000250c00720c */ /* 0x000fe20003f84070 */
[----:B------:R1:W0:Y:S01]  /*1c400*/  SHFL.DOWN PT, R38, R21, R15, 0x1f ;  /* 0x08001f0f15267589 */ /* 0x00022200000e0000 */
[----:B--2---:R-:W-:Y:S02]  /*1c410*/  ISETP.GE.U32.AND P0, PT, R26, R43, PT ;  /* 0x0000002b1a00720c */ /* 0x004fe40003f06070 */
[CC--:B---3--:R-:W-:Y:S02]  /*1c420*/  ISETP.NE.AND.EX P1, PT, R9.reuse, R32.reuse, PT, P1 ;  /* 0x000000200900720c */ /* 0x0c8fe40003f25310 */
[----:B------:R-:W-:-:S02]  /*1c430*/  ISETP.GT.AND.EX P2, PT, R9, R32, PT, P2 ;  /* 0x000000200900720c */ /* 0x000fc40003f44320 */
[CC--:B------:R-:W-:Y:S02]  /*1c440*/  ISETP.NE.AND.EX P3, PT, R13.reuse, R36.reuse, PT, P3 ;  /* 0x000000240d00720c */ /* 0x0c0fe40003f65330 */
[----:B------:R-:W-:Y:S01]  /*1c450*/  ISETP.GT.AND.EX P4, PT, R13, R36, PT, P4 ;  /* 0x000000240d00720c */ /* 0x000fe20003f84340 */
[----:B-1----:R-:W-:Y:S01]  /*1c460*/  IMAD.SHL.U32 R15, R15, 0x2, RZ ;  /* 0x000000020f0f7824 */ /* 0x002fe200078e00ff */
[----:B----4-:R-:W-:Y:S02]  /*1c470*/  ISETP.GE.AND.EX P0, PT, R27, R44, PT, P0 ;  /* 0x0000002c1b00720c */ /* 0x010fe40003f06300 */
[----:B------:R-:W-:Y:S02]  /*1c480*/  LOP3.LUT R29, R29, 0x1, RZ, 0xc0, !PT ;  /* 0x000000011d1d7812 */ /* 0x000fe400078ec0ff */
[----:B------:R-:W-:Y:S02]  /*1c490*/  SEL R35, RZ, 0xffffffff, !P2 ;  /* 0xffffffffff237807 */ /* 0x000fe40005000000 */
[----:B------:R-:W-:-:S02]  /*1c4a0*/  SEL R40, RZ, 0xffffffff, !P4 ;  /* 0xffffffffff287807 */ /* 0x000fc40006000000 */
[----:B------:R-:W-:Y:S02]  /*1c4b0*/  @!P6 SEL R45, RZ, 0xffffffff, P0 ;  /* 0xffffffffff2de807 */ /* 0x000fe40000000000 */
[----:B-----5:R-:W-:Y:S02]  /*1c4c0*/  ISETP.GE.U32.AND P2, PT, R10, R33, PT ;  /* 0x000000210a00720c */ /* 0x020fe40003f46070 */
[----:B0-----:R-:W-:Y:S02]  /*1c4d0*/  ISETP.GE.U32.AND P4, PT, R20, R39, PT ;  /* 0x000000271400720c */ /* 0x001fe40003f86070 */
[----:B------:R-:W-:Y:S02]  /*1c4e0*/  ISETP.NE.U32.AND P0, PT, R29, 0x1, PT ;  /* 0x000000011d00780c */ /* 0x000fe40003f05070 */
[----:B------:R-:W-:Y:S02]  /*1c4f0*/  ISETP.GE.AND.EX P2, PT, R11, R34, PT, P2 ;  /* 0x000000220b00720c */ /* 0x000fe40003f46320 */
[----:B------:R-:W-:-:S02]  /*1c500*/  ISETP.GE.AND.EX P4, PT, R21, R38, PT, P4 ;  /* 0x000000261500720c */ /* 0x000fc40003f86340 */
[----:B------:R-:W-:Y:S02]  /*1c510*/  SEL R0, R0, R17, !P0 ;  /* 0x0000001100007207 */ /* 0x000fe40004000000 */
[----:B------:R-:W-:Y:S02]  /*1c520*/  SEL R3, R3, R28, !P0 ;  /* 0x0000001c03037207 */ /* 0x000fe40004000000 */
[----:B------:R-:W-:Y:S02]  /*1c530*/  SEL R6, R6, R23, !P0 ;  /* 0x0000001706067207 */ /* 0x000fe40004000000 */
[----:B------:R-:W-:Y:S02]  /*1c540*/  SEL R7, R7, R30, !P0 ;  /* 0x0000001e07077207 */ /* 0x000fe40004000000 */
[----:B------:R-:W-:Y:S02]  /*1c550*/  ISETP.GE.AND P0, PT, R15, R2, PT ;  /* 0x000000020f00720c */ /* 0x000fe40003f06270 */
        /* <DEDUP_REMOVED lines=19> */
[----:B------:R-:W-:Y:S01]  /*1c690*/  SEL R27, R27, R44, !P3 ;  /* 0x0000002c1b1b7207 */ /* 0x000fe20005800000 */
[----:B------:R-:W-:Y:S05]  /*1c6a0*/  @!P0 BRA `(.L_x_3181) ;  /* 0xfffffb5000008947 */ /* 0x000fea000383ffff */
.L_x_3176:
[----:B------:R-:W-:Y:S05]  /*1c6b0*/  @!P5 EXIT ;  /* 0x000000000000d94d */ /* 0x000fea0003800000 */
[----:B------:R-:W-:Y:S01]  /*1c6c0*/  ULDC.U8 UR4, c[0x0][0x580] ;  /* 0x0001600000047ab9 */ /* 0x000fe20000000000 */
[----:B------:R-:W-:Y:S02]  /*1c6d0*/  ISETP.NE.U32.AND P0, PT, R4, RZ, PT ;  /* 0x000000ff0400720c */ /* 0x000fe40003f05070 */
[----:B------:R-:W-:Y:S02]  /*1c6e0*/  ISETP.NE.AND P1, PT, RZ, UR4, PT ;  /* 0x00000004ff007c0c */ /* 0x000fe4000bf25270 */
[----:B------:R-:W-:-:S11]  /*1c6f0*/  ISETP.NE.AND.EX P0, PT, R14, RZ, PT, P0 ;  /* 0x000000ff0e00720c */ /* 0x000fd60003f05300 */
[----:B------:R-:W-:Y:S05]  /*1c700*/  @!P1 BRA `(.L_x_3182) ;  /* 0x0000008000009947 */ /* 0x000fea0003800000 */
[----:B------:R-:W-:Y:S02]  /*1c710*/  IADD3 R6, P2, R6, c[0x0][0x578], RZ ;  /* 0x00015e0006067a10 */ /* 0x000fe40007f5e0ff */
[----:B-1----:R-:W-:Y:S02]  /*1c720*/  IADD3 R10, P3, R10, c[0x0][0x578], RZ ;  /* 0x00015e000a0a7a10 */ /* 0x002fe40007f7e0ff */
[----:B------:R-:W-:Y:S02]  /*1c730*/  IADD3 R20, P4, R20, c[0x0][0x578], RZ ;  /* 0x00015e0014147a10 */ /* 0x000fe40007f9e0ff */
[----:B------:R-:W-:Y:S02]  /*1c740*/  IADD3 R26, P5, R26, c[0x0][0x578], RZ ;  /* 0x00015e001a1a7a10 */ /* 0x000fe40007fbe0ff */
[----:B------:R-:W-:Y:S02]  /*1c750*/  IADD3.X R7, R7, c[0x0][0x57c], RZ, P2, !PT ;  /* 0x00015f0007077a10 */ /* 0x000fe400017fe4ff */
[----:B------:R-:W-:-:S02]  /*1c760*/  IADD3.X R11, R11, c[0x0][0x57c], RZ, P3, !PT ;  /* 0x00015f000b0b7a10 */ /* 0x000fc40001ffe4ff */
[----:B------:R-:W-:Y:S02]  /*1c770*/  IADD3.X R21, R21, c[0x0][0x57c], RZ, P4, !PT ;  /* 0x00015f0015157a10 */ /* 0x000fe400027fe4ff */
[----:B------:R-:W-:Y:S02]  /*1c780*/  IADD3.X R27, R27, c[0x0][0x57c], RZ, P5, !PT ;  /* 0x00015f001b1b7a10 */ /* 0x000fe40002ffe4ff */
.L_x_3182:
[----:B------:R-:W-:Y:S05]  /*1c790*/  @!P0 BRA `(.L_x_3183) ;  /* 0x00000b7000008947 */ /* 0x000fea0003800000 */
[----:B------:R-:W-:Y:S02]  /*1c7a0*/  ULDC.U8 UR4, c[0x0][0x581] ;  /* 0x0001604000047ab9 */ /* 0x000fe40000000000 */
[----:B------:R-:W-:Y:S01]  /*1c7b0*/  ISETP.NE.AND P5, PT, RZ, UR4, PT ;  /* 0x00000004ff007c0c */ /* 0x000fe2000bfa5270 */
[----:B------:R-:W-:Y:S05]  /*1c7c0*/  @!P1 BRA `(.L_x_3184) ;  /* 0x0000040000009947 */ /* 0x000fea0003800000 */
[----:B01----:R-:W2:Y:S04]  /*1c7d0*/  LDG.E.64 R14, [R4.64] ;  /* 0x00000024040e7981 */ /* 0x003ea8000c1e1b00 */
[----:B------:R-:W3:Y:S04]  /*1c7e0*/  LDG.E.64 R28, [R4.64+0x8] ;  /* 0x00000824041c7981 */ /* 0x000ee8000c1e1b00 */
[----:B------:R-:W4:Y:S04]  /*1c7f0*/  LDG.E.64 R30, [R4.64+0x10] ;  /* 0x00001024041e7981 */ /* 0x000f28000c1e1b00 */
[----:B------:R-:W5:Y:S04]  /*1c800*/  LDG.E.64 R32, [R4.64+0x18] ;  /* 0x0000182404207981 */ /* 0x000f68000c1e1b00 */
[----:B------:R-:W4:Y:S04]  /*1c810*/  LDG.E.64 R34, [R4.64+0x20] ;  /* 0x0000202404227981 */ /* 0x000f28000c1e1b00 */
[----:B------:R-:W4:Y:S04]  /*1c820*/  LDG.E.64 R38, [R4.64+0x30] ;  /* 0x0000302404267981 */ /* 0x000f28000c1e1b00 */
[----:B------:R-:W4:Y:S04]  /*1c830*/  LDG.E.64 R36, [R4.64+0x28] ;  /* 0x0000282404247981 */ /* 0x000f28000c1e1b00 */
[----:B------:R-:W4:Y:S01]  /*1c840*/  LDG.E.64 R40, [R4.64+0x38] ;  /* 0x0000382404287981 */ /* 0x000f22000c1e1b00 */
[----:B--2---:R-:W-:-:S02]  /*1c850*/  ISETP.NE.U32.AND P1, PT, R14, R0, PT ;  /* 0x000000000e00720c */ /* 0x004fc40003f25070 */
[----:B------:R-:W-:Y:S02]  /*1c860*/  ISETP.GT.U32.AND P0, PT, R14, R0, PT ;  /* 0x000000000e00720c */ /* 0x000fe40003f04070 */
[CC--:B------:R-:W-:Y:S02]  /*1c870*/  ISETP.NE.AND.EX P1, PT, R15.reuse, R3.reuse, PT, P1 ;  /* 0x000000030f00720c */ /* 0x0c0fe40003f25310 */
[----:B---3--:R-:W-:Y:S02]  /*1c880*/  ISETP.GE.U32.AND P2, PT, R28, R6, PT ;  /* 0x000000061c00720c */ /* 0x008fe40003f46070 */
[----:B------:R-:W-:Y:S02]  /*1c890*/  ISETP.GT.AND.EX P0, PT, R15, R3, PT, P0 ;  /* 0x000000030f00720c */ /* 0x000fe40003f04300 */
[----:B------:R-:W-:Y:S02]  /*1c8a0*/  ISETP.GE.AND.EX P2, PT, R29, R7, PT, P2 ;  /* 0x000000071d00720c */ /* 0x000fe40003f46320 */
[----:B------:R-:W-:-:S02]  /*1c8b0*/  SEL R2, RZ, 0xffffffff, !P0 ;  /* 0xffffffffff027807 */ /* 0x000fc40004000000 */
[----:B-----5:R-:W-:Y:S02]  /*1c8c0*/  ISETP.GE.U32.AND P3, PT, R32, R10, PT ;  /* 0x0000000a2000720c */ /* 0x020fe40003f66070 */
[----:B----4-:R-:W-:Y:S02]  /*1c8d0*/  ISETP.NE.U32.AND P0, PT, R34, R12, PT ;  /* 0x0000000c2200720c */ /* 0x010fe40003f05070 */
        /* <DEDUP_REMOVED lines=9> */
[----:B------:R-:W-:-:S02]  /*1c970*/  ISETP.NE.U32.AND P4, PT, R38, R24, PT ;  /* 0x000000182600720c */ /* 0x000fc40003f85070 */
[----:B------:R-:W-:Y:S02]  /*1c980*/  ISETP.GE.AND.EX P3, PT, R33, R11, PT, P3 ;  /* 0x0000000b2100720c */ /* 0x000fe40003f66330 */
[CC--:B------:R-:W-:Y:S02]  /*1c990*/  ISETP.NE.AND.EX P0, PT, R35.reuse, R13.reuse, PT, P0 ;  /* 0x0000000d2300720c */ /* 0x0c0fe40003f05300 */
[----:B------:R-:W-:Y:S02]  /*1c9a0*/  ISETP.GT.AND.EX P2, PT, R35, R13, PT, P2 ;  /* 0x0000000d2300720c */ /* 0x000fe40003f44320 */
[----:B------:R-:W-:Y:S02]  /*1c9b0*/  ISETP.NE.AND.EX P4, PT, R39, R25, PT, P4 ;  /* 0x000000192700720c */ /* 0x000fe40003f85340 */
[----:B------:R-:W-:Y:S02]  /*1c9c0*/  SEL R0, R14, R0, !P6 ;  /* 0x000000000e007207 */ /* 0x000fe40007000000 */
[----:B------:R-:W-:-:S02]  /*1c9d0*/  @!P1 SEL R2, RZ, 0xffffffff, P3 ;  /* 0xffffffffff029807 */ /* 0x000fc40001800000 */
[----:B------:R-:W-:Y:S02]  /*1c9e0*/  ISETP.GT.U32.AND P1, PT, R38, R24, PT ;  /* 0x000000182600720c */ /* 0x000fe40003f24070 */
[----:B------:R-:W-:Y:S02]  /*1c9f0*/  SEL R14, RZ, 0xffffffff, !P2 ;  /* 0xffffffffff0e7807 */ /* 0x000fe40005000000 */
[----:B------:R-:W-:Y:S02]  /*1ca00*/  ISETP.GE.U32.AND P3, PT, R36, R20, PT ;  /* 0x000000142400720c */ /* 0x000fe40003f66070 */
[----:B------:R-:W-:Y:S02]  /*1ca10*/  ISETP.GE.U32.AND P2, PT, R40, R26, PT ;  /* 0x0000001a2800720c */ /* 0x000fe40003f46070 */
[----:B------:R-:W-:Y:S02]  /*1ca20*/  ISETP.GT.AND.EX P1, PT, R39, R25, PT, P1 ;  /* 0x000000192700720c */ /* 0x000fe40003f24310 */
[----:B------:R-:W-:-:S02]  /*1ca30*/  ISETP.GE.AND.EX P3, PT, R37, R21, PT, P3 ;  /* 0x000000152500720c */ /* 0x000fc40003f66330 */
[----:B------:R-:W-:Y:S02]  /*1ca40*/  ISETP.GE.AND.EX P2, PT, R41, R27, PT, P2 ;  /* 0x0000001b2900720c */ /* 0x000fe40003f46320 */
[----:B------:R-:W-:Y:S02]  /*1ca50*/  SEL R3, R15, R3, !P6 ;  /* 0x000000030f037207 */ /* 0x000fe40007000000 */
        /* <DEDUP_REMOVED lines=23> */
.L_x_3184:
[----:B------:R-:W-:Y:S02]  /*1cbd0*/  IMAD.MOV.U32 R2, RZ, RZ, R0 ;  /* 0x000000ffff027224 */ /* 0x000fe400078e0000 */
[----:B01----:R-:W-:Y:S02]  /*1cbe0*/  IMAD.MOV.U32 R28, RZ, RZ, R6 ;  /* 0x000000ffff1c7224 */ /* 0x003fe400078e0006 */
[----:B------:R-:W-:Y:S02]  /*1cbf0*/  IMAD.MOV.U32 R29, RZ, RZ, R7 ;  /* 0x000000ffff1d7224 */ /* 0x000fe400078e0007 */
[----:B------:R-:W-:Y:S02]  /*1cc00*/  IMAD.MOV.U32 R30, RZ, RZ, R10 ;  /* 0x000000ffff1e7224 */ /* 0x000fe400078e000a */
[----:B------:R-:W-:Y:S02]  /*1cc10*/  IMAD.MOV.U32 R31, RZ, RZ, R11 ;  /* 0x000000ffff1f7224 */ /* 0x000fe400078e000b */
[----:B------:R-:W-:-:S02]  /*1cc20*/  IMAD.MOV.U32 R32, RZ, RZ, R20 ;  /* 0x000000ffff207224 */ /* 0x000fc400078e0014 */
        /* <DEDUP_REMOVED lines=25> */
.L_x_3186:
        /* <DEDUP_REMOVED lines=24> */
.L_x_3187:
        /* <DEDUP_REMOVED lines=24> */
.L_x_3188:
        /* <DEDUP_REMOVED lines=24> */
.L_x_3189:
[----:B------:R-:W-:-:S05]  /*1d240*/  IADD3 R16, P0, R16, c[0x0][0x550], RZ ;  /* 0x0001540010107a10 */ /* 0x000fca0007f1e0ff */
[----:B------:R-:W-:-:S05]  /*1d250*/  IMAD.X R17, RZ, RZ, c[0x0][0x554], P0 ;  /* 0x00015500ff117624 */ /* 0x000fca00000e06ff */
[----:B------:R-:W-:Y:S01]  /*1d260*/  STG.E.64 [R16.64], R26 ;  /* 0x0000001a10007986 */ /* 0x000fe2000c101b24 */
[----:B------:R-:W-:Y:S05]  /*1d270*/  EXIT ;  /* 0x000000000000794d */ /* 0x000fea0003800000 */
.L_x_3185:
        /* <DEDUP_REMOVED lines=9> */
.L_x_3183:
[----:B------:R-:W-:Y:S05]  /*1d310*/  @!P1 BRA `(.L_x_3190) ;  /* 0x0000017000009947 */ /* 0x000fea0003800000 */
[----:B------:R-:W-:Y:S01]  /*1d320*/  MOV R0, 0x0 ;  /* 0x0000000000007802 */ /* 0x000fe20000000f00 */
[----:B------:R-:W-:-:S02]  /*1d330*/  IMAD.MOV.U32 R4, RZ, RZ, c[0x4][0x3c8] ;  /* 0x0100f200ff047624 */ /* 0x000fc400078e00ff */
[----:B------:R-:W-:Y:S01]  /*1d340*/  IMAD.MOV.U32 R5, RZ, RZ, c[0x4][0x3cc] ;  /* 0x0100f300ff057624 */ /* 0x000fe200078e00ff */
[----:B------:R2:W3:Y:S01]  /*1d350*/  LDC.64 R2, c[0x4][R0] ;  /* 0x0100000000027b82 */ /* 0x0004e20000000a00 */
[----:B------:R-:W-:Y:S02]  /*1d360*/  IMAD.MOV.U32 R6, RZ, RZ, c[0x4][0x3c0] ;  /* 0x0100f000ff067624 */ /* 0x000fe400078e00ff */
[----:B------:R-:W-:Y:S02]  /*1d370*/  IMAD.MOV.U32 R7, RZ, RZ, c[0x4][0x3c4] ;  /* 0x0100f100ff077624 */ /* 0x000fe400078e00ff */
[----:B-1----:R-:W-:Y:S02]  /*1d380*/  IMAD.MOV.U32 R8, RZ, RZ, 0x2dd ;  /* 0x000002ddff087424 */ /* 0x002fe400078e00ff */
[----:B------:R-:W-:Y:S02]  /*1d390*/  IMAD.MOV.U32 R10, RZ, RZ, c[0x4][0x1a0] ;  /* 0x01006800ff0a7624 */ /* 0x000fe400078e00ff */
[----:B------:R-:W-:-:S02]  /*1d3a0*/  IMAD.MOV.U32 R11, RZ, RZ, c[0x4][0x1a4] ;  /* 0x01006900ff0b7624 */ /* 0x000fc400078e00ff */
[----:B------:R-:W-:Y:S02]  /*1d3b0*/  IMAD.MOV.U32 R12, RZ, RZ, 0x1 ;  /* 0x00000001ff0c7424 */ /* 0x000fe400078e00ff */
[----:B------:R-:W-:Y:S02]  /*1d3c0*/  IMAD.MOV.U32 R13, RZ, RZ, RZ ;  /* 0x000000ffff0d7224 */ /* 0x000fe400078e00ff */
[----:B0-2---:R-:W-:Y:S01]  /*1d3d0*/  LEPC R14 ;  /* 0x00000000000e734e */ /* 0x005fe20000000000 */
        /* <DEDUP_REMOVED lines=10> */
[----:B------:R-:W-:Y:S02]  /*1d480*/  CS2R R26, SRZ ;  /* 0x00000000001a7805 */ /* 0x000fe4000001ff00 */
.L_x_3190:
[----:B------:R-:W-:Y:S01]  /*1d490*/  ULDC.U8 UR4, c[0x0][0x581] ;  /* 0x0001604000047ab9 */ /* 0x000fe20000000000 */
[----:B-1----:R-:W-:Y:S01]  /*1d4a0*/  IMAD.MOV.U32 R24, RZ, RZ, R6 ;  /* 0x000000ffff187224 */ /* 0x002fe200078e0006 */
[----:B------:R-:W-:Y:S01]  /*1d4b0*/  ISETP.NE.AND P0, PT, RZ, UR4, PT ;  /* 0x00000004ff007c0c */ /* 0x000fe2000bf05270 */
[----:B------:R-:W-:Y:S02]  /*1d4c0*/  IMAD.MOV.U32 R25, RZ, RZ, R7 ;  /* 0x000000ffff197224 */ /* 0x000fe400078e0007 */
[----:B0-----:R-:W-:Y:S02]  /*1d4d0*/  IMAD.MOV.U32 R28, RZ, RZ, R10 ;  /* 0x000000ffff1c7224 */ /* 0x001fe400078e000a */
        /* <DEDUP_REMOVED lines=27> */
.L_x_3192:
        /* <DEDUP_REMOVED lines=24> */
.L_x_3193:
        /* <DEDUP_REMOVED lines=24> */
.L_x_3194:
        /* <DEDUP_REMOVED lines=24> */
.L_x_3195:
[----:B------:R-:W-:-:S05]  /*1db10*/  IADD3 R16, P0, R16, c[0x0][0x550], RZ ;  /* 0x0001540010107a10 */ /* 0x000fca0007f1e0ff */
[----:B------:R-:W-:-:S05]  /*1db20*/  IMAD.X R17, RZ, RZ, c[0x0][0x554], P0 ;  /* 0x00015500ff117624 */ /* 0x000fca00000e06ff */
[----:B------:R-:W-:Y:S01]  /*1db30*/  STG.E.64 [R16.64], R26 ;  /* 0x0000001a10007986 */ /* 0x000fe2000c101b24 */
[----:B------:R-:W-:Y:S05]  /*1db40*/  EXIT ;  /* 0x000000000000794d */ /* 0x000fea0003800000 */
.L_x_3191:
        /* <DEDUP_REMOVED lines=74> */
.L_x_3154:
        /* <DEDUP_REMOVED lines=21> */
.L_x_3196:
[----:B------:R-:W-:Y:S05]  /*1e140*/  @!P0 BRA `(.L_x_3197) ;  /* 0x00000b7000008947 */ /* 0x000fea0003800000 */
[----:B------:R-:W-:Y:S02]  /*1e150*/  ULDC.U8 UR4, c[0x0][0x581] ;  /* 0x0001604000047ab9 */ /* 0x000fe40000000000 */
[----:B------:R-:W-:Y:S01]  /*1e160*/  ISETP.NE.AND P5, PT, RZ, UR4, PT ;  /* 0x00000004ff007c0c */ /* 0x000fe2000bfa5270 */
[----:B------:R-:W-:Y:S05]  /*1e170*/  @!P1 BRA `(.L_x_3198) ;  /* 0x0000040000009947 */ /* 0x000fea0003800000 */
[----:B------:R-:W2:Y:S04]  /*1e180*/  LDG.E.64 R14, [R4.64] ;  /* 0x00000024040e7981 */ /* 0x000ea8000c1e1b00 */
        /* <DEDUP_REMOVED lines=62> */
[----:B------:R-:W-:-:S03]  /*1e570*/  SEL R89, R33, R89, !P1 ;  /* 0x0000005921597207 */ /* 0x000fc60004800000 */
.L_x_3198:
[----:B------:R-:W-:Y:S02]  /*1e580*/  IMAD.MOV.U32 R16, RZ, RZ, R90 ;  /* 0x000000ffff107224 */ /* 0x000fe400078e005a */
[----:B------:R-:W-:Y:S02]  /*1e590*/  IMAD.MOV.U32 R17, RZ, RZ, R89 ;  /* 0x000000ffff117224 */ /* 0x000fe400078e0059 */
        /* <DEDUP_REMOVED lines=29> */
.L_x_3200:
        /* <DEDUP_REMOVED lines=24> */
.L_x_3201:
        /* <DEDUP_REMOVED lines=24> */
.L_x_3202:
        /* <DEDUP_REMOVED lines=24> */
.L_x_3203:
[----:B------:R-:W-:-:S05]  /*1ebf0*/  IADD3 R18, P0, R18, c[0x0][0x550], RZ ;  /* 0x0001540012127a10 */ /* 0x000fca0007f1e0ff */
[----:B------:R-:W-:-:S05]  /*1ec00*/  IMAD.X R19, RZ, RZ, c[0x0][0x554], P0 ;  /* 0x00015500ff137624 */ /* 0x000fca00000e06ff */
[----:B------:R-:W-:Y:S01]  /*1ec10*/  STG.E.64 [R18.64], R16 ;  /* 0x0000001012007986 */ /* 0x000fe2000c101b24 */
[----:B------:R-:W-:Y:S05]  /*1ec20*/  EXIT ;  /* 0x000000000000794d */ /* 0x000fea0003800000 */
.L_x_3199:
        /* <DEDUP_REMOVED lines=9> */
.L_x_3197:
        /* <DEDUP_REMOVED lines=23> */
[----:B------:R-:W-:Y:S02]  /*1ee30*/  IMAD.MOV.U32 R84, RZ, RZ, RZ ;  /* 0x000000ffff547224 */ /* 0x000fe400078e00ff */
[----:B------:R-:W-:Y:S02]  /*1ee40*/  IMAD.MOV.U32 R83, RZ, RZ, RZ ;  /* 0x000000ffff537224 */ /* 0x000fe400078e00ff */
[----:B------:R-:W-:Y:S02]  /*1ee50*/  IMAD.MOV.U32 R76, RZ, RZ, RZ ;  /* 0x000000ffff4c7224 */ /* 0x000fe400078e00ff */
[----:B------:R-:W-:-:S02]  /*1ee60*/  IMAD.MOV.U32 R75, RZ, RZ, RZ ;  /* 0x000000ffff4b7224 */ /* 0x000fc400078e00ff */
.L_x_3204:
[----:B------:R-:W-:Y:S01]  /*1ee70*/  ULDC.U8 UR4, c[0x0][0x581] ;  /* 0x0001604000047ab9 */ /* 0x000fe20000000000 */
[----:B------:R-:W-:Y:S01]  /*1ee80*/  IMAD.MOV.U32 R91, RZ, RZ, R89 ;  /* 0x000000ffff5b7224 */ /* 0x000fe200078e0059 */
[----:B------:R-:W-:Y:S01]  /*1ee90*/  ISETP.NE.AND P0, PT, RZ, UR4, PT ;  /* 0x00000004ff007c0c */ /* 0x000fe2000bf05270 */
[----:B------:R-:W-:-:S02]  /*1eea0*/  IMAD.MOV.U32 R16, RZ, RZ, R6 ;  /* 0x000000ffff107224 */ /* 0x000fc400078e0006 */
        /* <DEDUP_REMOVED lines=27> */
.L_x_3206:
        /* <DEDUP_REMOVED lines=24> */
.L_x_3207:
        /* <DEDUP_REMOVED lines=24> */
.L_x_3208:
        /* <DEDUP_REMOVED lines=24> */
.L_x_3209:
[----:B------:R-:W-:-:S05]  /*1f4e0*/  IADD3 R18, P0, R18, c[0x0][0x550], RZ ;  /* 0x0001540012127a10 */ /* 0x000fca0007f1e0ff */
[----:B------:R-:W-:-:S05]  /*1f4f0*/  IMAD.X R19, RZ, RZ, c[0x0][0x554], P0 ;  /* 0x00015500ff137624 */ /* 0x000fca00000e06ff */
[----:B------:R-:W-:Y:S01]  /*1f500*/  STG.E.64 [R18.64], R90 ;  /* 0x0000005a12007986 */ /* 0x000fe2000c101b24 */
[----:B------:R-:W-:Y:S05]  /*1f510*/  EXIT ;  /* 0x000000000000794d */ /* 0x000fea0003800000 */
.L_x_3205:
        /* <DEDUP_REMOVED lines=74> */
        .weak           $__internal_22_$__cuda_sm20_div_u64
        .type           $__internal_22_$__cuda_sm20_div_u64,@function
        .size           $__internal_22_$__cuda_sm20_div_u64,($__internal_23_$__cuda_sm20_rem_u64 - $__internal_22_$__cuda_sm20_div_u64)
$__internal_22_$__cuda_sm20_div_u64:
        /* <DEDUP_REMOVED lines=69> */
[----:B------:R-:W-:Y:S06]  /*1fe10*/  RET.REL.NODEC R20 `(_ZN2at6native13reduce_kernelILi128ELi4ENS0_8ReduceOpIlNS0_9ArgMaxOpsIlEEjlLi4ELi4EEEEEvT1_) ;  /* 0xfffe01e014007950 */ /* 0x000fec0003c3ffff */
        .weak           $__internal_23_$__cuda_sm20_rem_u64
        .type           $__internal_23_$__cuda_sm20_rem_u64,@function
        .size           $__internal_23_$__cuda_sm20_rem_u64,(.L_x_6825 - $__internal_23_$__cuda_sm20_rem_u64)
$__internal_23_$__cuda_sm20_rem_u64:
        /* <DEDUP_REMOVED lines=65> */
.L_x_3210:
        /* <DEDUP_REMOVED lines=13> */
.L_x_6825:


//--------------------- .text._ZN2at6native13reduce_kernelILi512ELi1ENS0_8ReduceOpIiNS0_9ArgMaxOpsIiEEjlLi4ELi4EEEEEvT1_ --------------------------
	.section	.text._ZN2at6native13reduce_kernelILi512ELi1ENS0_8ReduceOpIiNS0_9ArgMaxOpsIiEEjlLi4ELi4EEEEEvT1_,"ax",@progbits
	.sectioninfo	@"SHI_REGISTERS=32"
	.align	128
        .global         _ZN2at6native13reduce_kernelILi512ELi1ENS0_8ReduceOpIiNS0_9ArgMaxOpsIiEEjlLi4ELi4EEEEEvT1_
        .type           _ZN2at6native13reduce_kernelILi512ELi1ENS0_8ReduceOpIiNS0_9ArgMaxOpsIiEEjlLi4ELi4EEEEEvT1_,@function
        .size           _ZN2at6native13reduce_kernelILi512ELi1ENS0_8ReduceOpIiNS0_9ArgMaxOpsIiEEjlLi4ELi4EEEEEvT1_,(.L_x_6827 - _ZN2at6native13reduce_kernelILi512ELi1ENS0_8ReduceOpIiNS0_9ArgMaxOpsIiEEjlLi4ELi4EEEEEvT1_)
        .other          _ZN2at6native13reduce_kernelILi512ELi1ENS0_8ReduceOpIiNS0_9ArgMaxOpsIiEEjlLi4ELi4EEEEEvT1_,@"STO_CUDA_ENTRY STV_DEFAULT"
_ZN2at6native13reduce_kernelILi512ELi1ENS0_8ReduceOpIiNS0_9ArgMaxOpsIiEEjlLi4ELi4EEEEEvT1_:
.text._ZN2at6native13reduce_kernelILi512ELi1ENS0_8ReduceOpIiNS0_9ArgMaxOpsIiEEjlLi4ELi4EEEEEvT1_:
        /* <DEDUP_REMOVED lines=12> */
[----:B------:R-:W-:Y:S02]  /*00c0*/  IMAD.MOV.U32 R5, RZ, RZ, RZ ;  /* 0x000000ffff057224 */ /* 0x000fe400078e00ff */
[----:B---3--:R-:W-:Y:S01]  /*00d0*/  IMAD R13, R3, c[0x0][0x198], R0 ;  /* 0x00006600030d7a24 */ /* 0x008fe200078e0200 */
        /* <DEDUP_REMOVED lines=199> */
.L_x_3211:
[----:B------:R-:W-:Y:S01]  /*0d50*/  ISETP.GE.U32.AND P0, PT, R13, c[0x0][0x17c], PT ;  /* 0x00005f000d007a0c */ /* 0x000fe20003f06070 */
[----:B------:R-:W-:Y:S01]  /*0d60*/  ULDC.64 UR36, c[0x0][0x118] ;  /* 0x0000460000247ab9 */ /* 0x000fe20000000a00 */
[----:B------:R-:W-:Y:S01]  /*0d70*/  BSSY B0, `(.L_x_3212) ;  /* 0x00009bd000007945 */ /* 0x000fe20003800000 */
[----:B------:R-:W-:Y:S01]  /*0d80*/  MOV R0, RZ ;  /* 0x000000ff00007202 */ /* 0x000fe20000000f00 */
[----:B------:R-:W-:Y:S01]  /*0d90*/  IMAD.MOV.U32 R8, RZ, RZ, RZ ;  /* 0x000000ffff087224 */ /* 0x000fe200078e00ff */
[----:B------:R-:W-:-:S13]  /*0da0*/  ISETP.GE.U32.OR P0, PT, R7, c[0x0][0x180], P0 ;  /* 0x0000600007007a0c */ /* 0x000fda0000706470 */
        /* <DEDUP_REMOVED lines=30> */
.L_x_3220:
[----:B------:R-:W-:Y:S05]  /*0f90*/  BSYNC B3 ;  /* 0x0000000000037941 */ /* 0x000fea0003800000 */
.L_x_3219:
[----:B------:R-:W-:-:S04]  /*0fa0*/  PRMT R0, R0, 0x9910, RZ ;  /* 0x0000991000007816 */ /* 0x000fc800000000ff */
[----:B------:R-:W-:-:S13]  /*0fb0*/  ISETP.NE.AND P0, PT, R0, RZ, PT ;  /* 0x000000ff0000720c */ /* 0x000fda0003f05270 */
[----:B------:R-:W-:Y:S05]  /*0fc0*/  @!P0 BRA `(.L_x_3218) ;  /* 0x0000011000008947 */ /* 0x000fea0003800000 */
[----:B------:R-:W-:-:S05]  /*0fd0*/  IADD3 R7, P0, R26, -R5, RZ ;  /* 0x800000051a077210 */ /* 0x000fca0007f1e0ff */
[----:B------:R-:W-:Y:S01]  /*0fe0*/  IMAD.X R0, RZ, RZ, -0x1, P0 ;  /* 0xffffffffff007424 */ /* 0x000fe200000e06ff */
[----:B------:R-:W-:-:S04]  /*0ff0*/  LEA R6, P0, R7, R14, 0x2 ;  /* 0x0000000e07067211 */ /* 0x000fc800078010ff */
[----:B------:R-:W-:-:S05]  /*1000*/  LEA.HI.X R7, R7, R15, R0, 0x2, P0 ;  /* 0x0000000f07077211 */ /* 0x000fca00000f1400 */
[----:B------:R-:W2:Y:S01]  /*1010*/  LDG.E R6, [R6.64] ;  /* 0x0000002406067981 */ /* 0x000ea2000c1e1900 */
[----:B------:R-:W-:-:S04]  /*1020*/  IADD3 R19, R26, -R5, RZ ;  /* 0x800000051a137210 */ /* 0x000fc80007ffe0ff */
[----:B------:R-:W-:-:S04]  /*1030*/  ISETP.GT.U32.AND P0, PT, R19, c[0x0][0x170], PT ;  /* 0x00005c0013007a0c */ /* 0x000fc80003f04070 */
[----:B------:R-:W-:-:S04]  /*1040*/  ISETP.GT.AND.EX P0, PT, RZ, c[0x0][0x174], PT, P0 ;  /* 0x00005d00ff007a0c */ /* 0x000fc80003f04300 */
[----:B------:R-:W-:Y:S02]  /*1050*/  SEL R0, RZ, 0xffffffff, !P0 ;  /* 0xffffffffff007807 */ /* 0x000fe40004000000 */
[C---:B--2---:R-:W-:Y:S02]  /*1060*/  ISETP.NE.AND P1, PT, R6.reuse, c[0x0][0x168], PT ;  /* 0x00005a0006007a0c */ /* 0x044fe40003f25270 */
[----:B------:R-:W-:-:S11]  /*1070*/  ISETP.GE.AND P0, PT, R6, c[0x0][0x168], PT ;  /* 0x00005a0006007a0c */ /* 0x000fd60003f06270 */
[----:B------:R-:W-:-:S04]  /*1080*/  @P1 SEL R0, RZ, 0xffffffff, P0 ;  /* 0xffffffffff001807 */ /* 0x000fc80000000000 */
[----:B------:R-:W-:-:S04]  /*1090*/  LOP3.LUT R0, R0, 0x1, RZ, 0xc0, !PT ;  /* 0x0000000100007812 */ /* 0x000fc800078ec0ff */
[----:B------:R-:W-:-:S04]  /*10a0*/  ISETP.NE.U32.AND P0, PT, R0, 0x1, PT ;  /* 0x000000010000780c */ /* 0x000fc80003f05070 */
[----:B------:R-:W-:Y:S02]  /*10b0*/  SEL R19, R19, c[0x0][0x170], P0 ;  /* 0x00005c0013137a07 */ /* 0x000fe40000000000 */
[----:B------:R-:W-:Y:S02]  /*10c0*/  SEL R21, R6, c[0x0][0x168], P0 ;  /* 0x00005a0006157a07 */ /* 0x000fe40000000000 */
[----:B------:R-:W-:Y:S02]  /*10d0*/  SEL R20, RZ, c[0x0][0x174], P0 ;  /* 0x00005d00ff147a07 */ /* 0x000fe40000000000 */
.L_x_3218:
[----:B------:R-:W-:Y:S05]  /*10e0*/  BSYNC B2 ;  /* 0x0000000000027941 */ /* 0x000fea0003800000 */
.L_x_3217:
[C---:B------:R-:W-:Y:S02]  /*10f0*/  IADD3 R7, P0, -R5.reuse, 0x4, RZ ;  /* 0x0000000405077810 */ /* 0x040fe40007f1e1ff */
[----:B------:R-:W-:Y:S02]  /*1100*/  IADD3 R22, R5, c[0x0][0x17c], RZ ;  /* 0x00005f0005167a10 */ /* 0x000fe40007ffe0ff */
[----:B------:R-:W-:Y:S01]  /*1110*/  LEA R14, P1, R7, R14, 0x2 ;  /* 0x0000000e070e7211 */ /* 0x000fe200078210ff */
[----:B------:R-:W-:Y:S01]  /*1120*/  IMAD.X R0, RZ, RZ, -0x1, P0 ;  /* 0xffffffffff007424 */ /* 0x000fe200000e06ff */
[----:B------:R-:W-:-:S02]  /*1130*/  IADD3 R18, -R5, 0x4, RZ ;  /* 0x0000000405127810 */ /* 0x000fc40007ffe1ff */
[----:B------:R-:W-:Y:S02]  /*1140*/  IADD3 R22, R22, -0x4, RZ ;  /* 0xfffffffc16167810 */ /* 0x000fe40007ffe0ff */
[----:B------:R-:W-:Y:S02]  /*1150*/  LEA.HI.X R15, R7, R15, R0, 0x2, P1 ;  /* 0x0000000f070f7211 */ /* 0x000fe400008f1400 */
.L_x_3216:
[----:B------:R-:W-:Y:S05]  /*1160*/  BSYNC B1 ;  /* 0x0000000000017941 */ /* 0x000fea0003800000 */
.L_x_3215:
        /* <DEDUP_REMOVED lines=14> */
[----:B------:R-:W-:-:S08]  /*1250*/  IMAD.MOV.U32 R0, RZ, RZ, c[0x0][0x168] ;  /* 0x00005a00ff007624 */ /* 0x000fd000078e00ff */
[----:B------:R-:W-:Y:S05]  /*1260*/  @P0 BRA `(.L_x_3222) ;  /* 0x000003d000000947 */ /* 0x000fea0003800000 */
[----:B------:R-:W-:Y:S01]  /*1270*/  IMAD.MOV.U32 R16, RZ, RZ, c[0x0][0x170] ;  /* 0x00005c00ff107624 */ /* 0x000fe200078e00ff */
[----:B------:R-:W-:Y:S01]  /*1280*/  MOV R10, c[0x0][0x170] ;  /* 0x00005c00000a7a02 */ /* 0x000fe20000000f00 */
[----:B------:R-:W-:Y:S02]  /*1290*/  IMAD.MOV.U32 R12, RZ, RZ, c[0x0][0x174] ;  /* 0x00005d00ff0c7624 */ /* 0x000fe400078e00ff */
[----:B------:R-:W-:Y:S02]  /*12a0*/  IMAD.MOV.U32 R11, RZ, RZ, c[0x0][0x168] ;  /* 0x00005a00ff0b7624 */ /* 0x000fe400078e00ff */
[----:B------:R-:W-:Y:S02]  /*12b0*/  IMAD.MOV.U32 R9, RZ, RZ, c[0x0][0x174] ;  /* 0x00005d00ff097624 */ /* 0x000fe400078e00ff */
[----:B------:R-:W-:Y:S02]  /*12c0*/  IMAD.MOV.U32 R0, RZ, RZ, c[0x0][0x168] ;  /* 0x00005a00ff007624 */ /* 0x000fe400078e00ff */
.L_x_3223:
[----:B------:R-:W-:-:S06]  /*12d0*/  IMAD.WIDE.U32 R4, R13, 0x10, R14 ;  /* 0x000000100d047825 */ /* 0x000fcc00078e000e */
[----:B------:R-:W2:Y:S01]  /*12e0*/  LDG.E.128 R4, [R4.64] ;  /* 0x0000002404047981 */ /* 0x000ea2000c1e1d00 */
[----:B------:R-:W-:Y:S01]  /*12f0*/  IMAD.IADD R24, R23, 0x1, R18 ;  /* 0x0000000117187824 */ /* 0x000fe200078e0212 */
[----:B------:R-:W-:-:S04]  /*1300*/  IADD3 R13, R13, c[0x0][0x184], RZ ;  /* 0x000061000d0d7a10 */ /* 0x000fc80007ffe0ff */
[----:B------:R-:W-:-:S04]  /*1310*/  ISETP.GE.U32.AND P0, PT, R19, R24, PT ;  /* 0x000000181300720c */ /* 0x000fc80003f06070 */
[----:B------:R-:W-:-:S04]  /*1320*/  ISETP.GE.AND.EX P0, PT, R20, RZ, PT, P0 ;  /* 0x000000ff1400720c */ /* 0x000fc80003f06300 */
[----:B------:R-:W-:Y:S02]  /*1330*/  SEL R23, RZ, 0xffffffff, P0 ;  /* 0xffffffffff177807 */ /* 0x000fe40000000000 */
[CC--:B--2---:R-:W-:Y:S02]  /*1340*/  ISETP.NE.AND P4, PT, R21.reuse, R4.reuse, PT ;  /* 0x000000041500720c */ /* 0x0c4fe40003f85270 */
[----:B------:R-:W-:Y:S02]  /*1350*/  ISETP.GT.AND P3, PT, R21, R4, PT ;  /* 0x000000041500720c */ /* 0x000fe40003f64270 */
[----:B------:R-:W-:Y:S02]  /*1360*/  ISETP.NE.AND P5, PT, R0, R5, PT ;  /* 0x000000050000720c */ /* 0x000fe40003fa5270 */
[----:B------:R-:W-:-:S07]  /*1370*/  ISETP.GT.AND P6, PT, R11, R6, PT ;  /* 0x000000060b00720c */ /* 0x000fce0003fc4270 */
[----:B------:R-:W-:Y:S02]  /*1380*/  @P4 SEL R23, RZ, 0xffffffff, !P3 ;  /* 0xffffffffff174807 */ /* 0x000fe40005800000 */
[----:B------:R-:W-:Y:S02]  /*1390*/  ISETP.GT.AND P4, PT, R0, R5, PT ;  /* 0x000000050000720c */ /* 0x000fe40003f84270 */
[----:B------:R-:W-:-:S04]  /*13a0*/  LOP3.LUT R23, R23, 0x1, RZ, 0xc0, !PT ;  /* 0x0000000117177812 */ /* 0x000fc800078ec0ff */
[----:B------:R-:W-:Y:S02]  /*13b0*/  ISETP.NE.U32.AND P3, PT, R23, 0x1, PT ;  /* 0x000000011700780c */ /* 0x000fe40003f65070 */
[----:B------:R-:W-:Y:S02]  /*13c0*/  IADD3 R23, R24, 0x1, RZ ;  /* 0x0000000118177810 */ /* 0x000fe40007ffe0ff */
[----:B------:R-:W-:Y:S02]  /*13d0*/  SEL R21, R21, R4, !P3 ;  /* 0x0000000415157207 */ /* 0x000fe40005800000 */
[----:B------:R-:W-:Y:S02]  /*13e0*/  ISETP.GE.U32.AND P0, PT, R10, R23, PT ;  /* 0x000000170a00720c */ /* 0x000fe40003f06070 */
[----:B------:R-:W-:Y:S02]  /*13f0*/  SEL R19, R19, R24, !P3 ;  /* 0x0000001813137207 */ /* 0x000fe40005800000 */
[----:B------:R-:W-:-:S02]  /*1400*/  ISETP.GE.AND.EX P0, PT, R9, RZ, PT, P0 ;  /* 0x000000ff0900720c */ /* 0x000fc40003f06300 */
[----:B------:R-:W-:Y:S02]  /*1410*/  SEL R20, R20, RZ, !P3 ;  /* 0x000000ff14147207 */ /* 0x000fe40005800000 */
[----:B------:R-:W-:Y:S02]  /*1420*/  SEL R4, RZ, 0xffffffff, P0 ;  /* 0xffffffffff047807 */ /* 0x000fe40000000000 */
[----:B------:R-:W-:Y:S02]  /*1430*/  @P5 SEL R4, RZ, 0xffffffff, !P4 ;  /* 0xffffffffff045807 */ /* 0x000fe40006000000 */
[----:B------:R-:W-:Y:S02]  /*1440*/  ISETP.NE.AND P5, PT, R11, R6, PT ;  /* 0x000000060b00720c */ /* 0x000fe40003fa5270 */
[----:B------:R-:W-:-:S04]  /*1450*/  LOP3.LUT R4, R4, 0x1, RZ, 0xc0, !PT ;  /* 0x0000000104047812 */ /* 0x000fc800078ec0ff */
[----:B------:R-:W-:-:S04]  /*1460*/  ISETP.NE.U32.AND P4, PT, R4, 0x1, PT ;  /* 0x000000010400780c */ /* 0x000fc80003f85070 */
[----:B------:R-:W-:Y:S02]  /*1470*/  SEL R10, R10, R23, !P4 ;  /* 0x000000170a0a7207 */ /* 0x000fe40006000000 */
[C---:B------:R-:W-:Y:S02]  /*1480*/  IADD3 R23, R24.reuse, 0x2, RZ ;  /* 0x0000000218177810 */ /* 0x040fe40007ffe0ff */
[----:B------:R-:W-:Y:S02]  /*1490*/  IADD3 R24, R24, 0x3, RZ ;  /* 0x0000000318187810 */ /* 0x000fe40007ffe0ff */
[----:B------:R-:W-:Y:S02]  /*14a0*/  ISETP.GE.U32.AND P0, PT, R16, R23, PT ;  /* 0x000000171000720c */ /* 0x000fe40003f06070 */
[----:B------:R-:W-:Y:S02]  /*14b0*/  SEL R0, R0, R5, !P4 ;  /* 0x0000000500007207 */ /* 0x000fe40006000000 */
[----:B------:R-:W-:-:S02]  /*14c0*/  ISETP.GE.AND.EX P0, PT, R12, RZ, PT, P0 ;  /* 0x000000ff0c00720c */ /* 0x000fc40003f06300 */
[----:B------:R-:W-:Y:S02]  /*14d0*/  SEL R9, R9, RZ, !P4 ;  /* 0x000000ff09097207 */ /* 0x000fe40006000000 */
[----:B------:R-:W-:Y:S02]  /*14e0*/  SEL R4, RZ, 0xffffffff, P0 ;  /* 0xffffffffff047807 */ /* 0x000fe40000000000 */
[----:B------:R-:W-:Y:S02]  /*14f0*/  @P5 SEL R4, RZ, 0xffffffff, !P6 ;  /* 0xffffffffff045807 */ /* 0x000fe40007000000 */
[----:B------:R-:W-:Y:S02]  /*1500*/  ISETP.GE.U32.AND P0, PT, R17, R24, PT ;  /* 0x000000181100720c */ /* 0x000fe40003f06070 */
[----:B------:R-:W-:Y:S02]  /*1510*/  LOP3.LUT R4, R4, 0x1, RZ, 0xc0, !PT ;  /* 0x0000000104047812 */ /* 0x000fe400078ec0ff */
[----:B------:R-:W-:-:S02]  /*1520*/  ISETP.NE.AND P5, PT, R2, R7, PT ;  /* 0x000000070200720c */ /* 0x000fc40003fa5270 */
[----:B------:R-:W-:Y:S02]  /*1530*/  ISETP.NE.U32.AND P6, PT, R4, 0x1, PT ;  /* 0x000000010400780c */ /* 0x000fe40003fc5070 */
[----:B------:R-:W-:Y:S02]  /*1540*/  ISETP.GE.AND.EX P0, PT, R8, RZ, PT, P0 ;  /* 0x000000ff0800720c */ /* 0x000fe40003f06300 */
[----:B------:R-:W-:Y:S01]  /*1550*/  SEL R16, R16, R23, !P6 ;  /* 0x0000001710107207 */ /* 0x000fe20007000000 */
[----:B------:R-:W-:Y:S01]  /*1560*/  IMAD.SHL.U32 R23, R13, 0x4, RZ ;  /* 0x000000040d177824 */ /* 0x000fe200078e00ff */
[----:B------:R-:W-:Y:S02]  /*1570*/  SEL R4, RZ, 0xffffffff, P0 ;  /* 0xffffffffff047807 */ /* 0x000fe40000000000 */
[----:B------:R-:W-:Y:S02]  /*1580*/  ISETP.GT.AND P0, PT, R2, R7, PT ;  /* 0x000000070200720c */ /* 0x000fe40003f04270 */
[----:B------:R-:W-:-:S02]  /*1590*/  IADD3 R5, R23, 0x3, RZ ;  /* 0x0000000317057810 */ /* 0x000fc40007ffe0ff */
[----:B------:R-:W-:Y:S02]  /*15a0*/  @P5 SEL R4, RZ, 0xffffffff, !P0 ;  /* 0xffffffffff045807 */ /* 0x000fe40004000000 */
[----:B------:R-:W-:Y:S02]  /*15b0*/  ISETP.GE.U32.AND P3, PT, R5, R22, PT ;  /* 0x000000160500720c */ /* 0x000fe40003f66070 */
[----:B------:R-:W-:Y:S02]  /*15c0*/  LOP3.LUT R4, R4, 0x1, RZ, 0xc0, !PT ;  /* 0x0000000104047812 */ /* 0x000fe400078ec0ff */
[----:B------:R-:W-:Y:S02]  /*15d0*/  SEL R11, R11, R6, !P6 ;  /* 0x000000060b0b7207 */ /* 0x000fe40007000000 */
[----:B------:R-:W-:Y:S02]  /*15e0*/  ISETP.NE.U32.AND P0, PT, R4, 0x1, PT ;  /* 0x000000010400780c */ /* 0x000fe40003f05070 */
[----:B------:R-:W-:-:S02]  /*15f0*/  SEL R12, R12, RZ, !P6 ;  /* 0x000000ff0c0c7207 */ /* 0x000fc40007000000 */
[----:B------:R-:W-:Y:S02]  /*1600*/  SEL R17, R17, R24, !P0 ;  /* 0x0000001811117207 */ /* 0x000fe40004000000 */
[----:B------:R-:W-:Y:S02]  /*1610*/  SEL R2, R2, R7, !P0 ;  /* 0x0000000702027207 */ /* 0x000fe40004000000 */
[----:B------:R-:W-:Y:S01]  /*1620*/  SEL R8, R8, RZ, !P0 ;  /* 0x000000ff08087207 */ /* 0x000fe20004000000 */
[----:B------:R-:W-:Y:S05]  /*1630*/  @!P3 BRA `(.L_x_3223) ;  /* 0xfffffc900000b947 */ /* 0x000fea000383ffff */
.L_x_3222:
[----:B------:R-:W-:Y:S05]  /*1640*/  BSYNC B1 ;  /* 0x0000000000017941 */ /* 0x000fea0003800000 */
.L_x_3221:
[----:B------:R-:W-:Y:S01]  /*1650*/  BSSY B1, `(.L_x_3224) ;  /* 0x0000008000017945 */ /* 0x000fe20003800000 */
[----:B------:R-:W-:Y:S01]  /*1660*/  PRMT R4, RZ, 0x7610, R4 ;  /* 0x00007610ff047816 */ /* 0x000fe20000000004 */
[----:B------:R-:W-:Y:S05]  /*1670*/  @P1 BRA P2, `(.L_x_3225) ;  /* 0x0000005000001947 */ /* 0x000fea0001000000 */
[----:B------:R-:W-:Y:S01]  /*1680*/  ISETP.NE.AND P0, PT, RZ, c[0x0][0x198], PT ;  /* 0x00006600ff007a0c */ /* 0x000fe20003f05270 */
[----:B------:R-:W-:-:S12]  /*1690*/  HFMA2.MMA R4, -RZ, RZ, 0, 5.9604644775390625e-08 ;  /* 0x00000001ff047435 */ /* 0x000fd800000001ff */
[----:B------:R-:W-:-:S04]  /*16a0*/  @P0 ISETP.NE.AND P1, PT, R3, RZ, PT ;  /* 0x000000ff0300020c */ /* 0x000fc80003f25270 */
[----:B------:R-:W-:-:S04]  /*16b0*/  @P0 SEL R3, RZ, 0x1, P1 ;  /* 0x00000001ff030807 */ /* 0x000fc80000800000 */
[----:B------:R-:W-:Y:S02]  /*16c0*/  @P0 PRMT R4, R3, 0x7610, R4 ;  /* 0x0000761003040816 */ /* 0x000fe40000000004 */
.L_x_3225:
[----:B------:R-:W-:Y:S05]  /*16d0*/  BSYNC B1 ;  /* 0x0000000000017941 */ /* 0x000fea0003800000 */
.L_x_3224:
        /* <DEDUP_REMOVED lines=10> */
[----:B------:R-:W-:-:S05]  /*1780*/  IMAD.IADD R18, R3, 0x1, R18 ;  /* 0x0000000103127824 */ /* 0x000fca00078e0212 */
[----:B------:R-:W-:Y:S02]  /*1790*/  ISETP.GE.U32.AND P0, PT, R19, R18, PT ;  /* 0x000000121300720c */ /* 0x000fe40003f06070 */
[----:B------:R-:W-:-:S04]  /*17a0*/  SHF.R.S32.HI R5, RZ, 0x1f, R18 ;  /* 0x0000001fff057819 */ /* 0x000fc80000011412 */
[----:B------:R-:W-:-:S04]  /*17b0*/  ISETP.GE.AND.EX P0, PT, R20, R5, PT, P0 ;  /* 0x000000051400720c */ /* 0x000fc80003f06300 */
[----:B------:R-:W-:Y:S02]  /*17c0*/  SEL R3, RZ, 0xffffffff, P0 ;  /* 0xffffffffff037807 */ /* 0x000fe40000000000 */
[CC--:B--2---:R-:W-:Y:S02]  /*17d0*/  ISETP.NE.AND P2, PT, R21.reuse, R14.reuse, PT ;  /* 0x0000000e1500720c */ /* 0x0c4fe40003f45270 */
[----:B------:R-:W-:-:S11]  /*17e0*/  ISETP.GT.AND P1, PT, R21, R14, PT ;  /* 0x0000000e1500720c */ /* 0x000fd60003f24270 */
[----:B------:R-:W-:-:S04]  /*17f0*/  @P2 SEL R3, RZ, 0xffffffff, !P1 ;  /* 0xffffffffff032807 */ /* 0x000fc80004800000 */
[----:B------:R-:W-:-:S04]  /*1800*/  LOP3.LUT R3, R3, 0x1, RZ, 0xc0, !PT ;  /* 0x0000000103037812 */ /* 0x000fc800078ec0ff */
[----:B------:R-:W-:-:S04]  /*1810*/  ISETP.NE.U32.AND P0, PT, R3, 0x1, PT ;  /* 0x000000010300780c */ /* 0x000fc80003f05070 */
[----:B------:R-:W-:Y:S02]  /*1820*/  SEL R19, R19, R18, !P0 ;  /* 0x0000001213137207 */ /* 0x000fe40004000000 */
[----:B------:R-:W-:Y:S02]  /*1830*/  SEL R20, R20, R5, !P0 ;  /* 0x0000000514147207 */ /* 0x000fe40004000000 */
[----:B------:R-:W-:Y:S02]  /*1840*/  SEL R21, R21, R14, !P0 ;  /* 0x0000000e15157207 */ /* 0x000fe40004000000 */
.L_x_3227:
[----:B------:R-:W-:Y:S05]  /*1850*/  BSYNC B1 ;  /* 0x0000000000017941 */ /* 0x000fea0003800000 */
.L_x_3226:
[----:B------:R-:W-:Y:S02]  /*1860*/  ISETP.NE.AND P2, PT, R21, R0, PT ;  /* 0x000000001500720c */ /* 0x000fe40003f45270 */
[----:B------:R-:W-:Y:S02]  /*1870*/  ISETP.GE.U32.AND P0, PT, R19, R10, PT ;  /* 0x0000000a1300720c */ /* 0x000fe40003f06070 */
[----:B------:R-:W-:Y:S02]  /*1880*/  ISETP.GT.AND P1, PT, R21, R0, PT ;  /* 0x000000001500720c */ /* 0x000fe40003f24270 */
[----:B------:R-:W-:-:S02]  /*1890*/  ISETP.GE.AND.EX P0, PT, R20, R9, PT, P0 ;  /* 0x000000091400720c */ /* 0x000fc40003f06300 */
[----:B------:R-:W-:-:S05]  /*18a0*/  SEL R3, RZ, 0xffffffff, !P1 ;  /* 0xffffffffff037807 */ /* 0x000fca0004800000 */
[----:B------:R-:W-:-:S04]  /*18b0*/  @!P2 SEL R3, RZ, 0xffffffff, P0 ;  /* 0xffffffffff03a807 */ /* 0x000fc80000000000 */
[----:B------:R-:W-:-:S04]  /*18c0*/  LOP3.LUT R3, R3, 0x1, RZ, 0xc0, !PT ;  /* 0x0000000103037812 */ /* 0x000fc800078ec0ff */
[----:B------:R-:W-:-:S04]  /*18d0*/  ISETP.NE.U32.AND P0, PT, R3, 0x1, PT ;  /* 0x000000010300780c */ /* 0x000fc80003f05070 */
[----:B------:R-:W-:Y:S02]  /*18e0*/  SEL R0, R21, R0, !P0 ;  /* 0x0000000015007207 */ /* 0x000fe40004000000 */
[----:B------:R-:W-:Y:S02]  /*18f0*/  SEL R19, R19, R10, !P0 ;  /* 0x0000000a13137207 */ /* 0x000fe40004000000 */
[----:B------:R-:W-:Y:S02]  /*1900*/  ISETP.NE.AND P2, PT, R0, R11, PT ;  /* 0x0000000b0000720c */ /* 0x000fe40003f45270 */
[----:B------:R-:W-:Y:S02]  /*1910*/  SEL R9, R20, R9, !P0 ;  /* 0x0000000914097207 */ /* 0x000fe40004000000 */
[----:B------:R-:W-:Y:S02]  /*1920*/  ISETP.GE.U32.AND P0, PT, R19, R16, PT ;  /* 0x000000101300720c */ /* 0x000fe40003f06070 */
[----:B------:R-:W-:-:S02]  /*1930*/  ISETP.GT.AND P1, PT, R0, R11, PT ;  /* 0x0000000b0000720c */ /* 0x000fc40003f24270 */
[----:B------:R-:W-:Y:S02]  /*1940*/  ISETP.GE.AND.EX P0, PT, R9, R12, PT, P0 ;  /* 0x0000000c0900720c */ /* 0x000fe40003f06300 */
[----:B------:R-:W-:-:S03]  /*1950*/  SEL R3, RZ, 0xffffffff, !P1 ;  /* 0xffffffffff037807 */ /* 0x000fc60004800000 */
        /* <DEDUP_REMOVED lines=16> */
[----:B------:R-:W-:Y:S01]  /*1a60*/  SEL R5, R5, R2, !P0 ;  /* 0x0000000205057207 */ /* 0x000fe20004000000 */
[----:B------:R-:W-:Y:S05]  /*1a70*/  BRA `(.L_x_3213) ;  /* 0x00008ec000007947 */ /* 0x000fea0003800000 */
.L_x_3214:
[----:B------:R-:W-:Y:S02]  /*1a80*/  IMAD.MOV.U32 R17, RZ, RZ, c[0x0][0x2e8] ;  /* 0x0000ba00ff117624 */ /* 0x000fe400078e00ff */
[----:B------:R-:W-:-:S03]  /*1a90*/  IMAD.MOV.U32 R0, RZ, RZ, 0x1 ;  /* 0x00000001ff007424 */ /* 0x000fc600078e00ff */
[----:B------:R-:W-:Y:S02]  /*1aa0*/  SHF.R.U32.HI R17, RZ, 0x2, R17 ;  /* 0x00000002ff117819 */ /* 0x000fe40000011611 */
[C---:B------:R-:W-:Y:S02]  /*1ab0*/  ISETP.EQ.AND P2, PT, R0.reuse, c[0x0][0x1b8], PT ;  /* 0x00006e0000007a0c */ /* 0x040fe40003f42270 */
[----:B------:R-:W-:Y:S02]  /*1ac0*/  ISETP.NE.AND P0, PT, R17, 0x1, PT ;  /* 0x000000011100780c */ /* 0x000fe40003f05270 */
[----:B------:R-:W-:-:S11]  /*1ad0*/  ISETP.NE.AND P1, PT, R0, c[0x0][0x1b8], PT ;  /* 0x00006e0000007a0c */ /* 0x000fd60003f25270 */
[----:B------:R-:W-:Y:S05]  /*1ae0*/  @!P0 BRA P2, `(.L_x_3228) ;  /* 0x000081f000008947 */ /* 0x000fea0001000000 */
        /* <DEDUP_REMOVED lines=8> */
[----:B------:R-:W-:Y:S01]  /*1b70*/  BSSY B1, `(.L_x_3230) ;  /* 0x00003b3000017945 */ /* 0x000fe20003800000 */
        /* <DEDUP_REMOVED lines=21> */
.L_x_3237:
[----:B------:R-:W-:Y:S02]  /*1cd0*/  IMAD.MOV.U32 R0, RZ, RZ, RZ ;  /* 0x000000ffff007224 */ /* 0x000fe400078e00ff */
[----:B------:R-:W-:Y:S01]  /*1ce0*/  IMAD.MOV.U32 R3, RZ, RZ, RZ ;  /* 0x000000ffff037224 */ /* 0x000fe200078e00ff */
[----:B------:R-:W-:Y:S05]  /*1cf0*/  @!P2 BRA `(.L_x_3232) ;  /* 0x00000d300000a947 */ /* 0x000fea0003800000 */
[----:B------:R-:W-:Y:S01]  /*1d00*/  HFMA2.MMA R2, -RZ, RZ, 0, 0 ;  /* 0x00000000ff027435 */ /* 0x000fe200000001ff */
[----:B------:R-:W-:-:S09]  /*1d10*/  IMAD.MOV.U32 R3, RZ, RZ, R18 ;  /* 0x000000ffff037224 */ /* 0x000fd200078e0012 */
        /* <DEDUP_REMOVED lines=209> */
.L_x_3232:
[----:B------:R-:W-:-:S04]  /*2a30*/  LOP3.LUT R3, R3, 0xfffffffc, RZ, 0xc0, !PT ;  /* 0xfffffffc03037812 */ /* 0x000fc800078ec0ff */
[----:B------:R-:W-:-:S05]  /*2a40*/  IADD3 R2, P0, R14, R3, RZ ;  /* 0x000000030e027210 */ /* 0x000fca0007f1e0ff */
[----:B------:R-:W-:-:S05]  /*2a50*/  IMAD.X R3, RZ, RZ, R15, P0 ;  /* 0x000000ffff037224 */ /* 0x000fca00000e060f */
[----:B------:R0:W5:Y:S01]  /*2a60*/  LDG.E R4, [R2.64] ;  /* 0x0000002402047981 */ /* 0x000162000c1e1900 */
[----:B------:R-:W-:Y:S05]  /*2a70*/  @!P2 BRA `(.L_x_3233) ;  /* 0x00000d300000a947 */ /* 0x000fea0003800000 */
[----:B0-----:R-:W-:Y:S01]  /*2a80*/  HFMA2.MMA R2, -RZ, RZ, 0, 0 ;  /* 0x00000000ff027435 */ /* 0x001fe200000001ff */
[----:B------:R-:W-:-:S09]  /*2a90*/  IADD3 R3, R18, c[0x0][0x184], RZ ;  /* 0x0000610012037a10 */ /* 0x000fd20007ffe0ff */
        /* <DEDUP_REMOVED lines=209> */
.L_x_3233:
[----:B0-----:R-:W-:-:S04]  /*37b0*/  LOP3.LUT R3, R0, 0xfffffffc, RZ, 0xc0, !PT ;  /* 0xfffffffc00037812 */ /* 0x001fc800078ec0ff */
[----:B------:R-:W-:-:S05]  /*37c0*/  IADD3 R2, P0, R14, R3, RZ ;  /* 0x000000030e027210 */ /* 0x000fca0007f1e0ff */
[----:B------:R-:W-:Y:S02]  /*37d0*/  IMAD.X R3, RZ, RZ, R15, P0 ;  /* 0x000000ffff037224 */ /* 0x000fe400000e060f */
[----:B------:R-:W-:-:S04]  /*37e0*/  IMAD.MOV.U32 R0, RZ, RZ, RZ ;  /* 0x000000ffff007224 */ /* 0x000fc800078e00ff */
[----:B------:R0:W5:Y:S02]  /*37f0*/  LDG.E R3, [R2.64] ;  /* 0x0000002402037981 */ /* 0x000164000c1e1900 */
        /* <DEDUP_REMOVED lines=210> */
[----:B------:R-:W-:-:S04]  /*4520*/  @P0 SHF.R.U32.HI R12, RZ, c[0x0][0x2e4], R12 ;  /* 0x0000b900ff0c0a19 */ /* 0x000fc8000001160c */
[----:B------:R-:W-:-:S05]  /*4530*/  @P0 IADD3 R12, -R12, RZ, RZ ;  /* 0x000000ff0c0c0210 */ /* 0x000fca0007ffe1ff */
[----:B------:R-:W-:-:S04]  /*4540*/  @P0 IMAD R13, R12, c[0x0][0x2dc], R13 ;  /* 0x0000b7000c0d0a24 */ /* 0x000fc800078e020d */
[----:B------:R-:W-:-:S05]  /*4550*/  @P0 IMAD R2, R13, c[0x0][0x348], R2 ;  /* 0x0000d2000d020a24 */ /* 0x000fca00078e0202 */
.L_x_3234:
[----:B------:R-:W-:-:S04]  /*4560*/  LOP3.LUT R13, R2, 0xfffffffc, RZ, 0xc0, !PT ;  /* 0xfffffffc020d7812 */ /* 0x000fc800078ec0ff */
[----:B------:R-:W-:-:S05]  /*4570*/  IADD3 R12, P0, R14, R13, RZ ;  /* 0x0000000d0e0c7210 */ /* 0x000fca0007f1e0ff */
[----:B------:R-:W-:-:S05]  /*4580*/  IMAD.X R13, RZ, RZ, R15, P0 ;  /* 0x000000ffff0d7224 */ /* 0x000fca00000e060f */
[----:B------:R0:W5:Y:S01]  /*4590*/  LDG.E R2, [R12.64] ;  /* 0x000000240c027981 */ /* 0x000162000c1e1900 */
[----:B------:R-:W-:Y:S05]  /*45a0*/  @!P2 BRA `(.L_x_3235) ;  /* 0x00000d500000a947 */ /* 0x000fea0003800000 */
[----:B0-----:R-:W-:Y:S01]  /*45b0*/  IMAD.MOV.U32 R13, RZ, RZ, c[0x0][0x184] ;  /* 0x00006100ff0d7624 */ /* 0x001fe200078e00ff */
[----:B------:R-:W-:-:S03]  /*45c0*/  MOV R16, c[0x0][0x1b8] ;  /* 0x00006e0000107a02 */ /* 0x000fc60000000f00 */
[----:B------:R-:W-:Y:S01]  /*45d0*/  IMAD R12, R13, 0x2, R18 ;  /* 0x000000020d0c7824 */ /* 0x000fe200078e0212 */
[----:B------:R-:W-:-:S04]  /*45e0*/  ISETP.NE.AND P0, PT, R16, 0x1, PT ;  /* 0x000000011000780c */ /* 0x000fc80003f05270 */
        /* <DEDUP_REMOVED lines=201> */
[----:B------:R-:W-:Y:S01]  /*5280*/  IMAD R17, R12, c[0x0][0x2d0], R17 ;  /* 0x0000b4000c117a24 */ /* 0x000fe200078e0211 */
[----:B------:R-:W-:-:S03]  /*5290*/  @P0 MOV R12, RZ ;  /* 0x000000ff000c0202 */ /* 0x000fc60000000f00 */
[----:B------:R-:W-:Y:S02]  /*52a0*/  IMAD R0, R17, c[0x0][0x344], R0 ;  /* 0x0000d10011007a24 */ /* 0x000fe400078e0200 */
[----:B------:R-:W-:-:S05]  /*52b0*/  @P0 IMAD.HI.U32 R12, R13, c[0x0][0x2e0], R12 ;  /* 0x0000b8000d0c0a27 */ /* 0x000fca00078e000c */
[----:B------:R-:W-:-:S05]  /*52c0*/  @P0 SHF.R.U32.HI R12, RZ, c[0x0][0x2e4], R12 ;  /* 0x0000b900ff0c0a19 */ /* 0x000fca000001160c */
[----:B------:R-:W-:-:S04]  /*52d0*/  @P0 IMAD.MOV R12, RZ, RZ, -R12 ;  /* 0x000000ffff0c0224 */ /* 0x000fc800078e0a0c */
[----:B------:R-:W-:-:S04]  /*52e0*/  @P0 IMAD R13, R12, c[0x0][0x2dc], R13 ;  /* 0x0000b7000c0d0a24 */ /* 0x000fc800078e020d */
[----:B------:R-:W-:-:S05]  /*52f0*/  @P0 IMAD R0, R13, c[0x0][0x348], R0 ;  /* 0x0000d2000d000a24 */ /* 0x000fca00078e0200 */
.L_x_3235:
[----:B0-----:R-:W-:-:S04]  /*5300*/  LOP3.LUT R13, R0, 0xfffffffc, RZ, 0xc0, !PT ;  /* 0xfffffffc000d7812 */ /* 0x001fc800078ec0ff */
[----:B------:R-:W-:-:S05]  /*5310*/  IADD3 R12, P0, R14, R13, RZ ;  /* 0x0000000d0e0c7210 */ /* 0x000fca0007f1e0ff */
[----:B------:R-:W-:-:S05]  /*5320*/  IMAD.X R13, RZ, RZ, R15, P0 ;  /* 0x000000ffff0d7224 */ /* 0x000fca00000e060f */
[----:B------:R0:W2:Y:S01]  /*5330*/  LDG.E R27, [R12.64] ;  /* 0x000000240c1b7981 */ /* 0x0000a2000c1e1900 */
[C---:B-----5:R-:W-:Y:S01]  /*5340*/  ISETP.NE.AND P4, PT, R6.reuse, R4, PT ;  /* 0x000000040600720c */ /* 0x060fe20003f85270 */
[----:B------:R-:W-:Y:S01]  /*5350*/  IMAD.MOV.U32 R21, RZ, RZ, c[0x0][0x184] ;  /* 0x00006100ff157624 */ /* 0x000fe200078e00ff */
[----:B------:R-:W-:Y:S02]  /*5360*/  ISETP.GE.U32.AND P0, PT, R7, R18, PT ;  /* 0x000000120700720c */ /* 0x000fe40003f06070 */
[----:B------:R-:W-:Y:S02]  /*5370*/  ISETP.GT.AND P1, PT, R6, R4, PT ;  /* 0x000000040600720c */ /* 0x000fe40003f24270 */
[----:B------:R-:W-:Y:S02]  /*5380*/  ISETP.NE.AND P3, PT, R8, R3, PT ;  /* 0x000000030800720c */ /* 0x000fe40003f65270 */
[----:B------:R-:W-:Y:S02]  /*5390*/  IADD3 R17, R18, c[0x0][0x184], RZ ;  /* 0x0000610012117a10 */ /* 0x000fe40007ffe0ff */
[----:B------:R-:W-:-:S02]  /*53a0*/  ISETP.GE.AND.EX P0, PT, R23, RZ, PT, P0 ;  /* 0x000000ff1700720c */ /* 0x000fc40003f06300 */
[----:B------:R-:W-:Y:S02]  /*53b0*/  SEL R0, RZ, 0xffffffff, !P1 ;  /* 0xffffffffff007807 */ /* 0x000fe40004800000 */
[----:B------:R-:W-:Y:S02]  /*53c0*/  ISETP.GE.U32.AND P1, PT, R10, R17, PT ;  /* 0x000000110a00720c */ /* 0x000fe40003f26070 */
[----:B------:R-:W-:Y:S02]  /*53d0*/  ISETP.GT.AND P5, PT, R8, R3, PT ;  /* 0x000000030800720c */ /* 0x000fe40003fa4270 */
[----:B------:R-:W-:Y:S02]  /*53e0*/  @!P4 SEL R0, RZ, 0xffffffff, P0 ;  /* 0xffffffffff00c807 */ /* 0x000fe40000000000 */
[----:B------:R-:W-:Y:S02]  /*53f0*/  ISETP.GE.AND.EX P0, PT, R9, RZ, PT, P1 ;  /* 0x000000ff0900720c */ /* 0x000fe40003f06310 */
[----:B0-----:R-:W-:-:S02]  /*5400*/  SEL R12, RZ, 0xffffffff, !P5 ;  /* 0xffffffffff0c7807 */ /* 0x001fc40006800000 */
[----:B------:R-:W-:Y:S02]  /*5410*/  @!P3 SEL R12, RZ, 0xffffffff, P0 ;  /* 0xffffffffff0cb807 */ /* 0x000fe40000000000 */
[----:B------:R-:W-:Y:S02]  /*5420*/  LOP3.LUT R0, R0, 0x1, RZ, 0xc0, !PT ;  /* 0x0000000100007812 */ /* 0x000fe400078ec0ff */
[----:B------:R-:W-:Y:S02]  /*5430*/  LOP3.LUT R12, R12, 0x1, RZ, 0xc0, !PT ;  /* 0x000000010c0c7812 */ /* 0x000fe400078ec0ff */
[----:B------:R-:W-:Y:S02]  /*5440*/  ISETP.NE.U32.AND P3, PT, R0, 0x1, PT ;  /* 0x000000010000780c */ /* 0x000fe40003f65070 */
[CC--:B------:R-:W-:Y:S02]  /*5450*/  ISETP.GT.AND P1, PT, R11.reuse, R2.reuse, PT ;  /* 0x000000020b00720c */ /* 0x0c0fe40003f24270 */
[----:B------:R-:W-:-:S02]  /*5460*/  ISETP.NE.AND P5, PT, R11, R2, PT ;  /* 0x000000020b00720c */ /* 0x000fc40003fa5270 */
[----:B------:R-:W-:Y:S02]  /*5470*/  IADD3 R0, R17, c[0x0][0x184], RZ ;  /* 0x0000610011007a10 */ /* 0x000fe40007ffe0ff */
[----:B------:R-:W-:Y:S02]  /*5480*/  ISETP.NE.U32.AND P4, PT, R12, 0x1, PT ;  /* 0x000000010c00780c */ /* 0x000fe40003f85070 */
[----:B------:R-:W-:Y:S02]  /*5490*/  SEL R12, RZ, 0xffffffff, !P1 ;  /* 0xffffffffff0c7807 */ /* 0x000fe40004800000 */
[----:B------:R-:W-:Y:S02]  /*54a0*/  ISETP.GE.U32.AND P1, PT, R19, R0, PT ;  /* 0x000000001300720c */ /* 0x000fe40003f26070 */
[----:B------:R-:W-:Y:S02]  /*54b0*/  IADD3 R13, R0, c[0x0][0x184], RZ ;  /* 0x00006100000d7a10 */ /* 0x000fe40007ffe0ff */
[----:B------:R-:W-:-:S02]  /*54c0*/  ISETP.GE.AND.EX P1, PT, R24, RZ, PT, P1 ;  /* 0x000000ff1800720c */ /* 0x000fc40003f26310 */
[----:B------:R-:W-:Y:S02]  /*54d0*/  SEL R7, R7, R18, !P3 ;  /* 0x0000001207077207 */ /* 0x000fe40005800000 */
[----:B------:R-:W-:Y:S02]  /*54e0*/  @!P5 SEL R12, RZ, 0xffffffff, P1 ;  /* 0xffffffffff0cd807 */ /* 0x000fe40000800000 */
[----:B------:R-:W-:Y:S02]  /*54f0*/  IADD3 R18, R13, c[0x0][0x184], RZ ;  /* 0x000061000d127a10 */ /* 0x000fe40007ffe0ff */
[----:B------:R-:W-:Y:S02]  /*5500*/  LOP3.LUT R12, R12, 0x1, RZ, 0xc0, !PT ;  /* 0x000000010c0c7812 */ /* 0x000fe400078ec0ff */
[----:B------:R-:W-:Y:S02]  /*5510*/  SEL R10, R10, R17, !P4 ;  /* 0x000000110a0a7207 */ /* 0x000fe40006000000 */
[----:B------:R-:W-:-:S02]  /*5520*/  SEL R6, R6, R4, !P3 ;  /* 0x0000000406067207 */ /* 0x000fc40005800000 */
[----:B------:R-:W-:Y:S02]  /*5530*/  SEL R23, R23, RZ, !P3 ;  /* 0x000000ff17177207 */ /* 0x000fe40005800000 */
[----:B------:R-:W-:Y:S02]  /*5540*/  SEL R8, R8, R3, !P4 ;  /* 0x0000000308087207 */ /* 0x000fe40006000000 */
[----:B------:R-:W-:Y:S02]  /*5550*/  SEL R9, R9, RZ, !P4 ;  /* 0x000000ff09097207 */ /* 0x000fe40006000000 */
[CC--:B--2---:R-:W-:Y:S02]  /*5560*/  ISETP.GT.AND P0, PT, R5.reuse, R27.reuse, PT ;  /* 0x0000001b0500720c */ /* 0x0c4fe40003f04270 */
[----:B------:R-:W-:Y:S02]  /*5570*/  ISETP.NE.AND P6, PT, R5, R27, PT ;  /* 0x0000001b0500720c */ /* 0x000fe40003fc5270 */
[----:B------:R-:W-:-:S02]  /*5580*/  SEL R16, RZ, 0xffffffff, !P0 ;  /* 0xffffffffff107807 */ /* 0x000fc40004000000 */
[----:B------:R-:W-:-:S04]  /*5590*/  ISETP.GE.U32.AND P0, PT, R22, R13, PT ;  /* 0x0000000d1600720c */ /* 0x000fc80003f06070 */
[----:B------:R-:W-:-:S05]  /*55a0*/  ISETP.GE.AND.EX P0, PT, R25, RZ, PT, P0 ;  /* 0x000000ff1900720c */ /* 0x000fca0003f06300 */
[----:B------:R-:W-:Y:S02]  /*55b0*/  @!P6 SEL R16, RZ, 0xffffffff, P0 ;  /* 0xffffffffff10e807 */ /* 0x000fe40000000000 */
[----:B------:R-:W-:Y:S01]  /*55c0*/  ISETP.NE.U32.AND P0, PT, R12, 0x1, PT ;  /* 0x000000010c00780c */ /* 0x000fe20003f05070 */
[----:B------:R-:W-:Y:S01]  /*55d0*/  IMAD R12, R21, 0x3, R18 ;  /* 0x00000003150c7824 */ /* 0x000fe200078e0212 */
[----:B------:R-:W-:Y:S02]  /*55e0*/  LOP3.LUT R16, R16, 0x1, RZ, 0xc0, !PT ;  /* 0x0000000110107812 */ /* 0x000fe400078ec0ff */
[----:B------:R-:W-:Y:S02]  /*55f0*/  SEL R19, R19, R0, !P0 ;  /* 0x0000000013137207 */ /* 0x000fe40004000000 */
[----:B------:R-:W-:Y:S02]  /*5600*/  ISETP.GE.U32.AND P5, PT, R12, c[0x0][0x17c], PT ;  /* 0x00005f000c007a0c */ /* 0x000fe40003fa6070 */
[----:B------:R-:W-:-:S02]  /*5610*/  ISETP.NE.U32.AND P1, PT, R16, 0x1, PT ;  /* 0x000000011000780c */ /* 0x000fc40003f25070 */
[----:B------:R-:W-:Y:S02]  /*5620*/  SEL R11, R11, R2, !P0 ;  /* 0x000000020b0b7207 */ /* 0x000fe40004000000 */
[----:B------:R-:W-:Y:S02]  /*5630*/  SEL R22, R22, R13, !P1 ;  /* 0x0000000d16167207 */ /* 0x000fe40004800000 */
[----:B------:R-:W-:Y:S02]  /*5640*/  SEL R24, R24, RZ, !P0 ;  /* 0x000000ff18187207 */ /* 0x000fe40004000000 */
[----:B------:R-:W-:Y:S02]  /*5650*/  SEL R5, R5, R27, !P1 ;  /* 0x0000001b05057207 */ /* 0x000fe40004800000 */
[----:B------:R-:W-:Y:S01]  /*5660*/  SEL R25, R25, RZ, !P1 ;  /* 0x000000ff19197207 */ /* 0x000fe20004800000 */
[----:B------:R-:W-:Y:S01]  /*5670*/  @P5 CALL.REL.NOINC `(.L_x_3236) ;  /* 0x0000001000005944 */ /* 0x000fe20003c00000 */
[----:B------:R-:W-:Y:S05]  /*5680*/  BRA `(.L_x_3237) ;  /* 0xffffc64000007947 */ /* 0x000fea000383ffff */
.L_x_3236:
[----:B------:R-:W-:Y:S05]  /*5690*/  BSYNC B2 ;  /* 0x0000000000027941 */ /* 0x000fea0003800000 */
.L_x_3231:
[----:B------:R-:W-:Y:S05]  /*56a0*/  BSYNC B1 ;  /* 0x0000000000017941 */ /* 0x000fea0003800000 */
.L_x_3230:
[----:B------:R-:W-:Y:S01]  /*56b0*/  ISETP.GE.U32.AND P0, PT, R18, c[0x0][0x17c], PT ;  /* 0x00005f0012007a0c */ /* 0x000fe20003f06070 */
[----:B------:R-:W-:-:S12]  /*56c0*/  BSSY B1, `(.L_x_3238) ;  /* 0x000033d000017945 */ /* 0x000fd80003800000 */
[----:B------:R-:W-:Y:S05]  /*56d0*/  @P0 BRA `(.L_x_3239) ;  /* 0x000033b000000947 */ /* 0x000fea0003800000 */
[----:B------:R-:W-:Y:S01]  /*56e0*/  ISETP.NE.AND P1, PT, RZ, c[0x0][0x1b8], PT ;  /* 0x00006e00ff007a0c */ /* 0x000fe20003f25270 */
[----:B------:R-:W-:-:S12]  /*56f0*/  IMAD.MOV.U32 R0, RZ, RZ, RZ ;  /* 0x000000ffff007224 */ /* 0x000fd800078e00ff */
[----:B------:R-:W-:Y:S05]  /*5700*/  @!P1 BRA `(.L_x_3240) ;  /* 0x00000c7000009947 */ /* 0x000fea0003800000 */
[----:B------:R-:W-:Y:S01]  /*5710*/  MOV R12, RZ ;  /* 0x000000ff000c7202 */ /* 0x000fe20000000f00 */
        /* <DEDUP_REMOVED lines=197> */
[----:B------:R-:W-:-:S05]  /*6370*/  @P2 IMAD R0, R13, c[0x0][0x348], R0 ;  /* 0x0000d2000d002a24 */ /* 0x000fca00078e0200 */
.L_x_3240:
        /* <DEDUP_REMOVED lines=207> */
.L_x_3241:
        /* <DEDUP_REMOVED lines=207> */
.L_x_3242:
[----:B------:R-:W-:-:S04]  /*7d60*/  LOP3.LUT R13, R0, 0xfffffffc, RZ, 0xc0, !PT ;  /* 0xfffffffc000d7812 */ /* 0x000fc800078ec0ff */
[----:B------:R-:W-:-:S05]  /*7d70*/  IADD3 R12, P2, R14, R13, RZ ;  /* 0x0000000d0e0c7210 */ /* 0x000fca0007f5e0ff */
[----:B------:R-:W-:-:S05]  /*7d80*/  IMAD.X R13, RZ, RZ, R15, P2 ;  /* 0x000000ffff0d7224 */ /* 0x000fca00010e060f */
[----:B------:R0:W5:Y:S02]  /*7d90*/  LDG.E R2, [R12.64] ;  /* 0x000000240c027981 */ /* 0x000164000c1e1900 */
[----:B0-----:R-:W-:-:S04]  /*7da0*/  IADD3 R13, R21, c[0x0][0x184], RZ ;  /* 0x00006100150d7a10 */ /* 0x001fc80007ffe0ff */
        /* <DEDUP_REMOVED lines=193> */
[----:B------:R-:W-:Y:S01]  /*89c0*/  IMAD.MOV R12, RZ, RZ, -R17 ;  /* 0x000000ffff0c7224 */ /* 0x000fe200078e0a11 */
[----:B------:R-:W-:-:S03]  /*89d0*/  @P1 MOV R16, RZ ;  /* 0x000000ff00101202 */ /* 0x000fc60000000f00 */
[----:B------:R-:W-:Y:S02]  /*89e0*/  IMAD R13, R12, c[0x0][0x2d0], R13 ;  /* 0x0000b4000c0d7a24 */ /* 0x000fe400078e020d */
[----:B------:R-:W-:-:S04]  /*89f0*/  @P1 IMAD.HI.U32 R12, R17, c[0x0][0x2e0], R16 ;  /* 0x0000b800110c1a27 */ /* 0x000fc800078e0010 */
[----:B------:R-:W-:Y:S01]  /*8a00*/  IMAD R0, R13, c[0x0][0x344], R0 ;  /* 0x0000d1000d007a24 */ /* 0x000fe200078e0200 */
[----:B------:R-:W-:-:S05]  /*8a10*/  @P1 SHF.R.U32.HI R12, RZ, c[0x0][0x2e4], R12 ;  /* 0x0000b900ff0c1a19 */ /* 0x000fca000001160c */
[----:B------:R-:W-:-:S04]  /*8a20*/  @P1 IMAD.MOV R16, RZ, RZ, -R12 ;  /* 0x000000ffff101224 */ /* 0x000fc800078e0a0c */
[----:B------:R-:W-:-:S04]  /*8a30*/  @P1 IMAD R17, R16, c[0x0][0x2dc], R17 ;  /* 0x0000b70010111a24 */ /* 0x000fc800078e0211 */
[----:B------:R-:W-:-:S05]  /*8a40*/  @P1 IMAD R0, R17, c[0x0][0x348], R0 ;  /* 0x0000d20011001a24 */ /* 0x000fca00078e0200 */
.L_x_3243:
[----:B------:R-:W-:-:S04]  /*8a50*/  LOP3.LUT R13, R0, 0xfffffffc, RZ, 0xc0, !PT ;  /* 0xfffffffc000d7812 */ /* 0x000fc800078ec0ff */
[----:B------:R-:W-:-:S05]  /*8a60*/  IADD3 R12, P1, R14, R13, RZ ;  /* 0x0000000d0e0c7210 */ /* 0x000fca0007f3e0ff */
[----:B------:R-:W-:-:S05]  /*8a70*/  IMAD.X R13, RZ, RZ, R15, P1 ;  /* 0x000000ffff0d7224 */ /* 0x000fca00008e060f */
[----:B------:R0:W5:Y:S03]  /*8a80*/  LDG.E R27, [R12.64] ;  /* 0x000000240c1b7981 */ /* 0x000166000c1e1900 */
.L_x_3239:
[----:B0-----:R-:W-:Y:S05]  /*8a90*/  BSYNC B1 ;  /* 0x0000000000017941 */ /* 0x001fea0003800000 */
.L_x_3238:
[----:B------:R-:W-:Y:S01]  /*8aa0*/  BSSY B1, `(.L_x_3244) ;  /* 0x0000037000017945 */ /* 0x000fe20003800000 */
[----:B------:R-:W-:Y:S05]  /*8ab0*/  @P0 BRA `(.L_x_3245) ;  /* 0x0000035000000947 */ /* 0x000fea0003800000 */
[C---:B-----5:R-:W-:Y:S02]  /*8ac0*/  ISETP.NE.AND P2, PT, R6.reuse, R4, PT ;  /* 0x000000040600720c */ /* 0x060fe40003f45270 */
[----:B------:R-:W-:Y:S02]  /*8ad0*/  ISETP.GE.U32.AND P0, PT, R7, R18, PT ;  /* 0x000000120700720c */ /* 0x000fe40003f06070 */
[----:B------:R-:W-:Y:S02]  /*8ae0*/  ISETP.GT.AND P1, PT, R6, R4, PT ;  /* 0x000000040600720c */ /* 0x000fe40003f24270 */
[----:B------:R-:W-:Y:S02]  /*8af0*/  IADD3 R13, R18, c[0x0][0x184], RZ ;  /* 0x00006100120d7a10 */ /* 0x000fe40007ffe0ff */
[----:B------:R-:W-:Y:S02]  /*8b00*/  ISETP.GE.AND.EX P0, PT, R23, RZ, PT, P0 ;  /* 0x000000ff1700720c */ /* 0x000fe40003f06300 */
[----:B------:R-:W-:-:S02]  /*8b10*/  SEL R0, RZ, 0xffffffff, !P1 ;  /* 0xffffffffff007807 */ /* 0x000fc40004800000 */
[----:B------:R-:W-:Y:S02]  /*8b20*/  ISETP.GE.U32.AND P1, PT, R13, c[0x0][0x17c], PT ;  /* 0x00005f000d007a0c */ /* 0x000fe40003f26070 */
[----:B------:R-:W-:-:S04]  /*8b30*/  @!P2 SEL R0, RZ, 0xffffffff, P0 ;  /* 0xffffffffff00a807 */ /* 0x000fc80000000000 */
[----:B------:R-:W-:-:S04]  /*8b40*/  LOP3.LUT R0, R0, 0x1, RZ, 0xc0, !PT ;  /* 0x0000000100007812 */ /* 0x000fc800078ec0ff */
[----:B------:R-:W-:-:S04]  /*8b50*/  ISETP.NE.U32.AND P0, PT, R0, 0x1, PT ;  /* 0x000000010000780c */ /* 0x000fc80003f05070 */
[----:B------:R-:W-:Y:S02]  /*8b60*/  SEL R6, R6, R4, !P0 ;  /* 0x0000000406067207 */ /* 0x000fe40004000000 */
[----:B------:R-:W-:Y:S02]  /*8b70*/  SEL R7, R7, R18, !P0 ;  /* 0x0000001207077207 */ /* 0x000fe40004000000 */
[----:B------:R-:W-:Y:S01]  /*8b80*/  SEL R23, R23, RZ, !P0 ;  /* 0x000000ff17177207 */ /* 0x000fe20004000000 */
[----:B------:R-:W-:Y:S05]  /*8b90*/  @P1 BRA `(.L_x_3245) ;  /* 0x0000027000001947 */ /* 0x000fea0003800000 */
[----:B------:R-:W-:Y:S02]  /*8ba0*/  ISETP.NE.AND P2, PT, R8, R3, PT ;  /* 0x000000030800720c */ /* 0x000fe40003f45270 */
[----:B------:R-:W-:Y:S02]  /*8bb0*/  ISETP.GE.U32.AND P0, PT, R10, R13, PT ;  /* 0x0000000d0a00720c */ /* 0x000fe40003f06070 */
[----:B------:R-:W-:Y:S02]  /*8bc0*/  ISETP.GT.AND P1, PT, R8, R3, PT ;  /* 0x000000030800720c */ /* 0x000fe40003f24270 */
[----:B------:R-:W-:-:S02]  /*8bd0*/  IADD3 R4, R13, c[0x0][0x184], RZ ;  /* 0x000061000d047a10 */ /* 0x000fc40007ffe0ff */
[----:B------:R-:W-:Y:S02]  /*8be0*/  ISETP.GE.AND.EX P0, PT, R9, RZ, PT, P0 ;  /* 0x000000ff0900720c */ /* 0x000fe40003f06300 */
[----:B------:R-:W-:Y:S02]  /*8bf0*/  SEL R0, RZ, 0xffffffff, !P1 ;  /* 0xffffffffff007807 */ /* 0x000fe40004800000 */
        /* <DEDUP_REMOVED lines=22> */
[C---:B------:R-:W-:Y:S02]  /*8d60*/  ISETP.NE.AND P2, PT, R5.reuse, R27, PT ;  /* 0x0000001b0500720c */ /* 0x040fe40003f45270 */
[----:B------:R-:W-:Y:S02]  /*8d70*/  ISETP.GE.U32.AND P0, PT, R22, R3, PT ;  /* 0x000000031600720c */ /* 0x000fe40003f06070 */
[----:B------:R-:W-:Y:S02]  /*8d80*/  ISETP.GT.AND P1, PT, R5, R27, PT ;  /* 0x0000001b0500720c */ /* 0x000fe40003f24270 */
[----:B------:R-:W-:-:S02]  /*8d90*/  ISETP.GE.AND.EX P0, PT, R25, RZ, PT, P0 ;  /* 0x000000ff1900720c */ /* 0x000fc40003f06300 */
[----:B------:R-:W-:-:S05]  /*8da0*/  SEL R0, RZ, 0xffffffff, !P1 ;  /* 0xffffffffff007807 */ /* 0x000fca0004800000 */
[----:B------:R-:W-:-:S04]  /*8db0*/  @!P2 SEL R0, RZ, 0xffffffff, P0 ;  /* 0xffffffffff00a807 */ /* 0x000fc80000000000 */
[----:B------:R-:W-:-:S04]  /*8dc0*/  LOP3.LUT R0, R0, 0x1, RZ, 0xc0, !PT ;  /* 0x0000000100007812 */ /* 0x000fc800078ec0ff */
[----:B------:R-:W-:-:S04]  /*8dd0*/  ISETP.NE.U32.AND P0, PT, R0, 0x1, PT ;  /* 0x000000010000780c */ /* 0x000fc80003f05070 */
[----:B------:R-:W-:Y:S02]  /*8de0*/  SEL R5, R5, R27, !P0 ;  /* 0x0000001b05057207 */ /* 0x000fe40004000000 */
[----:B------:R-:W-:Y:S02]  /*8df0*/  SEL R22, R22, R3, !P0 ;  /* 0x0000000316167207 */ /* 0x000fe40004000000 */
[----:B------:R-:W-:Y:S02]  /*8e00*/  SEL R25, R25, RZ, !P0 ;  /* 0x000000ff19197207 */ /* 0x000fe40004000000 */
.L_x_3245:
[----:B------:R-:W-:Y:S05]  /*8e10*/  BSYNC B1 ;  /* 0x0000000000017941 */ /* 0x000fea0003800000 */
.L_x_3244:
[C---:B------:R-:W-:Y:S02]  /*8e20*/  ISETP.NE.AND P2, PT, R6.reuse, R8, PT ;  /* 0x000000080600720c */ /* 0x040fe40003f45270 */
        /* <DEDUP_REMOVED lines=20> */
[CC--:B------:R-:W-:Y:S02]  /*8f70*/  ISETP.NE.AND P2, PT, R6.reuse, R5.reuse, PT ;  /* 0x000000050600720c */ /* 0x0c0fe40003f45270 */
        /* <DEDUP_REMOVED lines=12> */
.L_x_3229:
        /* <DEDUP_REMOVED lines=10> */
[----:B------:R-:W-:Y:S01]  /*90e0*/  IMAD.MOV.U32 R8, RZ, RZ, c[0x0][0x174] ;  /* 0x00005d00ff087624 */ /* 0x000fe200078e00ff */
[----:B------:R-:W-:Y:S05]  /*90f0*/  @P0 BRA `(.L_x_3247) ;  /* 0x000004b000000947 */ /* 0x000fea0003800000 */
[----:B------:R-:W-:Y:S01]  /*9100*/  BSSY B2, `(.L_x_3248) ;  /* 0x0000049000027945 */ /* 0x000fe20003800000 */
        /* <DEDUP_REMOVED lines=9> */
.L_x_3249:
[----:B------:R-:W-:-:S04]  /*91a0*/  IMAD R13, R17, R18, RZ ;  /* 0x00000012110d7224 */ /* 0x000fc800078e02ff */
[----:B------:R-:W-:-:S05]  /*91b0*/  IMAD.WIDE.U32 R12, R13, 0x4, R14 ;  /* 0x000000040d0c7825 */ /* 0x000fca00078e000e */
[----:B------:R0:W2:Y:S01]  /*91c0*/  LDG.E R20, [R12.64] ;  /* 0x000000240c147981 */ /* 0x0000a2000c1e1900 */
[----:B------:R-:W-:Y:S02]  /*91d0*/  IADD3 R25, R18, c[0x0][0x184], RZ ;  /* 0x0000610012197a10 */ /* 0x000fe40007ffe0ff */
[----:B------:R-:W-:-:S03]  /*91e0*/  ISETP.GE.U32.AND P0, PT, R3, R18, PT ;  /* 0x000000120300720c */ /* 0x000fc60003f06070 */
[----:B------:R-:W-:Y:S01]  /*91f0*/  IMAD R21, R17, R25, RZ ;  /* 0x0000001911157224 */ /* 0x000fe200078e02ff */
[----:B------:R-:W-:-:S03]  /*9200*/  ISETP.GE.AND.EX P0, PT, R7, RZ, PT, P0 ;  /* 0x000000ff0700720c */ /* 0x000fc60003f06300 */
[----:B0-----:R-:W-:Y:S01]  /*9210*/  IMAD.WIDE.U32 R12, R21, 0x4, R14 ;  /* 0x00000004150c7825 */ /* 0x001fe200078e000e */
[----:B------:R-:W-:Y:S02]  /*9220*/  SEL R22, RZ, 0xffffffff, P0 ;  /* 0xffffffffff167807 */ /* 0x000fe40000000000 */
[----:B------:R-:W-:Y:S02]  /*9230*/  IADD3 R23, R25, c[0x0][0x184], RZ ;  /* 0x0000610019177a10 */ /* 0x000fe40007ffe0ff */
[----:B------:R0:W3:Y:S03]  /*9240*/  LDG.E R21, [R12.64] ;  /* 0x000000240c157981 */ /* 0x0000e6000c1e1900 */
[----:B------:R-:W-:-:S04]  /*9250*/  IMAD R27, R17, R23, RZ ;  /* 0x00000017111b7224 */ /* 0x000fc800078e02ff */
[----:B0-----:R-:W-:Y:S01]  /*9260*/  IMAD.WIDE.U32 R12, R27, 0x4, R14 ;  /* 0x000000041b0c7825 */ /* 0x001fe200078e000e */
[CC--:B--2---:R-:W-:Y:S02]  /*9270*/  ISETP.NE.AND P1, PT, R5.reuse, R20.reuse, PT ;  /* 0x000000140500720c */ /* 0x0c4fe40003f25270 */
[----:B------:R-:W-:-:S11]  /*9280*/  ISETP.GT.AND P0, PT, R5, R20, PT ;  /* 0x000000140500720c */ /* 0x000fd60003f04270 */
[----:B------:R-:W-:-:S04]  /*9290*/  @P1 SEL R22, RZ, 0xffffffff, !P0 ;  /* 0xffffffffff161807 */ /* 0x000fc80004000000 */
[----:B------:R-:W-:-:S04]  /*92a0*/  LOP3.LUT R22, R22, 0x1, RZ, 0xc0, !PT ;  /* 0x0000000116167812 */ /* 0x000fc800078ec0ff */
[----:B------:R-:W-:Y:S02]  /*92b0*/  ISETP.NE.U32.AND P1, PT, R22, 0x1, PT ;  /* 0x000000011600780c */ /* 0x000fe40003f25070 */
[----:B------:R0:W2:Y:S01]  /*92c0*/  LDG.E R22, [R12.64] ;  /* 0x000000240c167981 */ /* 0x0000a2000c1e1900 */
[----:B---3--:R-:W-:Y:S02]  /*92d0*/  ISETP.NE.AND P3, PT, R4, R21, PT ;  /* 0x000000150400720c */ /* 0x008fe40003f65270 */
[----:B------:R-:W-:Y:S02]  /*92e0*/  ISETP.GE.U32.AND P0, PT, R10, R25, PT ;  /* 0x000000190a00720c */ /* 0x000fe40003f06070 */
[----:B------:R-:W-:Y:S02]  /*92f0*/  ISETP.GT.AND P2, PT, R4, R21, PT ;  /* 0x000000150400720c */ /* 0x000fe40003f44270 */
[----:B------:R-:W-:Y:S02]  /*9300*/  ISETP.GE.AND.EX P0, PT, R9, RZ, PT, P0 ;  /* 0x000000ff0900720c */ /* 0x000fe40003f06300 */
[----:B------:R-:W-:-:S02]  /*9310*/  SEL R3, R3, R18, !P1 ;  /* 0x0000001203037207 */ /* 0x000fc40004800000 */
[----:B------:R-:W-:-:S03]  /*9320*/  SEL R18, RZ, 0xffffffff, P0 ;  /* 0xffffffffff127807 */ /* 0x000fc60000000000 */
[----:B------:R-:W-:Y:S02]  /*9330*/  @P3 SEL R18, RZ, 0xffffffff, !P2 ;  /* 0xffffffffff123807 */ /* 0x000fe40005000000 */
[----:B------:R-:W-:Y:S02]  /*9340*/  ISETP.GE.U32.AND P0, PT, R16, R23, PT ;  /* 0x000000171000720c */ /* 0x000fe40003f06070 */
[----:B------:R-:W-:Y:S02]  /*9350*/  LOP3.LUT R18, R18, 0x1, RZ, 0xc0, !PT ;  /* 0x0000000112127812 */ /* 0x000fe400078ec0ff */
[----:B------:R-:W-:Y:S02]  /*9360*/  ISETP.GE.AND.EX P0, PT, R2, RZ, PT, P0 ;  /* 0x000000ff0200720c */ /* 0x000fe40003f06300 */
[----:B------:R-:W-:Y:S02]  /*9370*/  ISETP.NE.U32.AND P2, PT, R18, 0x1, PT ;  /* 0x000000011200780c */ /* 0x000fe40003f45070 */
[----:B0-----:R-:W-:-:S02]  /*9380*/  SEL R12, RZ, 0xffffffff, P0 ;  /* 0xffffffffff0c7807 */ /* 0x001fc40000000000 */
[----:B------:R-:W-:Y:S02]  /*9390*/  SEL R10, R10, R25, !P2 ;  /* 0x000000190a0a7207 */ /* 0x000fe40005000000 */
[----:B------:R-:W-:-:S05]  /*93a0*/  IADD3 R25, R23, c[0x0][0x184], RZ ;  /* 0x0000610017197a10 */ /* 0x000fca0007ffe0ff */
[----:B------:R-:W-:Y:S01]  /*93b0*/  IMAD R13, R17, R25, RZ ;  /* 0x00000019110d7224 */ /* 0x000fe200078e02ff */
[CC--:B--2---:R-:W-:Y:S02]  /*93c0*/  ISETP.NE.AND P4, PT, R11.reuse, R22.reuse, PT ;  /* 0x000000160b00720c */ /* 0x0c4fe40003f85270 */
[----:B------:R-:W-:-:S11]  /*93d0*/  ISETP.GT.AND P3, PT, R11, R22, PT ;  /* 0x000000160b00720c */ /* 0x000fd60003f64270 */
[----:B------:R-:W-:-:S04]  /*93e0*/  @P4 SEL R12, RZ, 0xffffffff, !P3 ;  /* 0xffffffffff0c4807 */ /* 0x000fc80005800000 */
[----:B------:R-:W-:-:S04]  /*93f0*/  LOP3.LUT R12, R12, 0x1, RZ, 0xc0, !PT ;  /* 0x000000010c0c7812 */ /* 0x000fc800078ec0ff */
[----:B------:R-:W-:Y:S01]  /*9400*/  ISETP.NE.U32.AND P3, PT, R12, 0x1, PT ;  /* 0x000000010c00780c */ /* 0x000fe20003f65070 */
[----:B------:R-:W-:-:S06]  /*9410*/  IMAD.WIDE.U32 R12, R13, 0x4, R14 ;  /* 0x000000040d0c7825 */ /* 0x000fcc00078e000e */
[----:B------:R-:W2:Y:S01]  /*9420*/  LDG.E R13, [R12.64] ;  /* 0x000000240c0d7981 */ /* 0x000ea2000c1e1900 */
[----:B------:R-:W-:-:S04]  /*9430*/  ISETP.GE.U32.AND P0, PT, R0, R25, PT ;  /* 0x000000190000720c */ /* 0x000fc80003f06070 */
[----:B------:R-:W-:-:S04]  /*9440*/  ISETP.GE.AND.EX P0, PT, R8, RZ, PT, P0 ;  /* 0x000000ff0800720c */ /* 0x000fc80003f06300 */
[----:B------:R-:W-:Y:S02]  /*9450*/  SEL R18, RZ, 0xffffffff, P0 ;  /* 0xffffffffff127807 */ /* 0x000fe40000000000 */
[----:B------:R-:W-:Y:S02]  /*9460*/  SEL R16, R16, R23, !P3 ;  /* 0x0000001710107207 */ /* 0x000fe40005800000 */
[----:B------:R-:W-:Y:S02]  /*9470*/  SEL R5, R5, R20, !P1 ;  /* 0x0000001405057207 */ /* 0x000fe40004800000 */
[----:B------:R-:W-:Y:S02]  /*9480*/  SEL R7, R7, RZ, !P1 ;  /* 0x000000ff07077207 */ /* 0x000fe40004800000 */
[----:B------:R-:W-:Y:S02]  /*9490*/  SEL R4, R4, R21, !P2 ;  /* 0x0000001504047207 */ /* 0x000fe40005000000 */
[----:B------:R-:W-:-:S02]  /*94a0*/  SEL R9, R9, RZ, !P2 ;  /* 0x000000ff09097207 */ /* 0x000fc40005000000 */
[----:B------:R-:W-:Y:S02]  /*94b0*/  SEL R11, R11, R22, !P3 ;  /* 0x000000160b0b7207 */ /* 0x000fe40005800000 */
[----:B------:R-:W-:Y:S02]  /*94c0*/  SEL R2, R2, RZ, !P3 ;  /* 0x000000ff02027207 */ /* 0x000fe40005800000 */
[CC--:B--2---:R-:W-:Y:S02]  /*94d0*/  ISETP.NE.AND P5, PT, R6.reuse, R13.reuse, PT ;  /* 0x0000000d0600720c */ /* 0x0c4fe40003fa5270 */
[----:B------:R-:W-:-:S11]  /*94e0*/  ISETP.GT.AND P4, PT, R6, R13, PT ;  /* 0x0000000d0600720c */ /* 0x000fd60003f84270 */
[----:B------:R-:W-:-:S04]  /*94f0*/  @P5 SEL R18, RZ, 0xffffffff, !P4 ;  /* 0xffffffffff125807 */ /* 0x000fc80006000000 */
[----:B------:R-:W-:Y:S02]  /*9500*/  LOP3.LUT R23, R18, 0x1, RZ, 0xc0, !PT ;  /* 0x0000000112177812 */ /* 0x000fe400078ec0ff */
[----:B------:R-:W-:-:S05]  /*9510*/  IADD3 R18, R25, c[0x0][0x184], RZ ;  /* 0x0000610019127a10 */ /* 0x000fca0007ffe0ff */
[----:B------:R-:W-:-:S05]  /*9520*/  IMAD R12, R19, 0x3, R18 ;  /* 0x00000003130c7824 */ /* 0x000fca00078e0212 */
[----:B------:R-:W-:Y:S02]  /*9530*/  ISETP.GE.U32.AND P4, PT, R12, c[0x0][0x17c], PT ;  /* 0x00005f000c007a0c */ /* 0x000fe40003f86070 */
[----:B------:R-:W-:-:S04]  /*9540*/  ISETP.NE.U32.AND P0, PT, R23, 0x1, PT ;  /* 0x000000011700780c */ /* 0x000fc80003f05070 */
[----:B------:R-:W-:Y:S02]  /*9550*/  SEL R0, R0, R25, !P0 ;  /* 0x0000001900007207 */ /* 0x000fe40004000000 */
[----:B------:R-:W-:Y:S02]  /*9560*/  SEL R6, R6, R13, !P0 ;  /* 0x0000000d06067207 */ /* 0x000fe40004000000 */
[----:B------:R-:W-:-:S03]  /*9570*/  SEL R8, R8, RZ, !P0 ;  /* 0x000000ff08087207 */ /* 0x000fc60004000000 */
[----:B------:R-:W-:Y:S05]  /*9580*/  @!P4 BRA `(.L_x_3249) ;  /* 0xfffffc100000c947 */ /* 0x000fea000383ffff */
[----:B------:R-:W-:Y:S05]  /*9590*/  BSYNC B2 ;  /* 0x0000000000027941 */ /* 0x000fea0003800000 */
.L_x_3248:
[----:B------:R-:W-:Y:S02]  /*95a0*/  IMAD.MOV.U32 R19, RZ, RZ, R13 ;  /* 0x000000ffff137224 */ /* 0x000fe400078e000d */
.L_x_3247:
[----:B------:R-:W-:Y:S05]  /*95b0*/  BSYNC B1 ;  /* 0x0000000000017941 */ /* 0x000fea0003800000 */
.L_x_3246:
        /* <DEDUP_REMOVED lines=23> */
.L_x_3251:
[----:B0-----:R-:W-:Y:S05]  /*9730*/  BSYNC B1 ;  /* 0x0000000000017941 */ /* 0x001fea0003800000 */
.L_x_3250:
[----:B------:R-:W-:Y:S01]  /*9740*/  BSSY B1, `(.L_x_3252) ;  /* 0x0000037000017945 */ /* 0x000fe20003800000 */
[----:B------:R-:W-:Y:S05]  /*9750*/  @P1 BRA `(.L_x_3253) ;  /* 0x0000035000001947 */ /* 0x000fea0003800000 */
[----:B-----5:R-:W-:Y:S02]  /*9760*/  ISETP.NE.AND P2, PT, R5, R20, PT ;  /* 0x000000140500720c */ /* 0x020fe40003f45270 */
[----:B------:R-:W-:Y:S02]  /*9770*/  ISETP.GE.U32.AND P0, PT, R3, R18, PT ;  /* 0x000000120300720c */ /* 0x000fe40003f06070 */
[----:B------:R-:W-:-:S02]  /*9780*/  ISETP.GT.AND P1, PT, R5, R20, PT ;  /* 0x000000140500720c */ /* 0x000fc40003f24270 */
[----:B------:R-:W-:Y:S02]  /*9790*/  IADD3 R15, R18, c[0x0][0x184], RZ ;  /* 0x00006100120f7a10 */ /* 0x000fe40007ffe0ff */
        /* <DEDUP_REMOVED lines=24> */
[CC--:B------:R-:W-:Y:S02]  /*9920*/  ISETP.NE.AND P2, PT, R11.reuse, R22.reuse, PT ;  /* 0x000000160b00720c */ /* 0x0c0fe40003f45270 */
        /* <DEDUP_REMOVED lines=24> */
.L_x_3253:
[----:B------:R-:W-:Y:S05]  /*9ab0*/  BSYNC B1 ;  /* 0x0000000000017941 */ /* 0x000fea0003800000 */
.L_x_3252:
        /* <DEDUP_REMOVED lines=10> */
[C---:B------:R-:W-:Y:S02]  /*9b60*/  ISETP.NE.AND P2, PT, R4.reuse, R11, PT ;  /* 0x0000000b0400720c */ /* 0x040fe40003f45270 */
        /* <DEDUP_REMOVED lines=23> */
.L_x_3228:
[----:B------:R-:W-:Y:S01]  /*9ce0*/  IMAD.MOV.U32 R18, RZ, RZ, c[0x0][0x184] ;  /* 0x00006100ff127624 */ /* 0x000fe200078e00ff */
[----:B------:R-:W-:Y:S01]  /*9cf0*/  BSSY B1, `(.L_x_3254) ;  /* 0x0000057000017945 */ /* 0x000fe20003800000 */
[----:B------:R-:W-:Y:S01]  /*9d00*/  IMAD.MOV.U32 R3, RZ, RZ, c[0x0][0x168] ;  /* 0x00005a00ff037624 */ /* 0x000fe200078e00ff */
[----:B------:R-:W-:Y:S01]  /*9d10*/  MOV R12, c[0x0][0x170] ;  /* 0x00005c00000c7a02 */ /* 0x000fe20000000f00 */
[----:B------:R-:W-:Y:S01]  /*9d20*/  IMAD R0, R18, 0x3, R13 ;  /* 0x0000000312007824 */ /* 0x000fe200078e020d */
[----:B------:R-:W-:Y:S01]  /*9d30*/  MOV R8, c[0x0][0x174] ;  /* 0x00005d0000087a02 */ /* 0x000fe20000000f00 */
[----:B------:R-:W-:Y:S01]  /*9d40*/  IMAD.MOV.U32 R4, RZ, RZ, c[0x0][0x174] ;  /* 0x00005d00ff047624 */ /* 0x000fe200078e00ff */
[----:B------:R-:W-:Y:S01]  /*9d50*/  MOV R7, c[0x0][0x168] ;  /* 0x00005a0000077a02 */ /* 0x000fe20000000f00 */
[----:B------:R-:W-:Y:S01]  /*9d60*/  IMAD.MOV.U32 R6, RZ, RZ, c[0x0][0x168] ;  /* 0x00005a00ff067624 */ /* 0x000fe200078e00ff */
[----:B------:R-:W-:Y:S01]  /*9d70*/  ISETP.GE.U32.AND P0, PT, R0, c[0x0][0x17c], PT ;  /* 0x00005f0000007a0c */ /* 0x000fe20003f06070 */
[----:B------:R-:W-:-:S02]  /*9d80*/  IMAD.MOV.U32 R5, RZ, RZ, c[0x0][0x170] ;  /* 0x00005c00ff057624 */ /* 0x000fc400078e00ff */
[----:B------:R-:W-:Y:S02]  /*9d90*/  IMAD.MOV.U32 R0, RZ, RZ, c[0x0][0x170] ;  /* 0x00005c00ff007624 */ /* 0x000fe400078e00ff */
[----:B------:R-:W-:Y:S02]  /*9da0*/  IMAD.MOV.U32 R2, RZ, RZ, c[0x0][0x174] ;  /* 0x00005d00ff027624 */ /* 0x000fe400078e00ff */
[----:B------:R-:W-:Y:S02]  /*9db0*/  IMAD.MOV.U32 R10, RZ, RZ, c[0x0][0x168] ;  /* 0x00005a00ff0a7624 */ /* 0x000fe400078e00ff */
[----:B------:R-:W-:Y:S02]  /*9dc0*/  IMAD.MOV.U32 R11, RZ, RZ, c[0x0][0x170] ;  /* 0x00005c00ff0b7624 */ /* 0x000fe400078e00ff */
[----:B------:R-:W-:Y:S02]  /*9dd0*/  IMAD.MOV.U32 R9, RZ, RZ, c[0x0][0x174] ;  /* 0x00005d00ff097624 */ /* 0x000fe400078e00ff */
        /* <DEDUP_REMOVED lines=11> */
.L_x_3257:
[C---:B------:R-:W-:Y:S01]  /*9e90*/  IMAD.WIDE.U32 R16, R13.reuse, 0x4, R14 ;  /* 0x000000040d107825 */ /* 0x040fe200078e000e */
[----:B------:R-:W-:-:S04]  /*9ea0*/  IADD3 R21, R13, c[0x0][0x184], RZ ;  /* 0x000061000d157a10 */ /* 0x000fc80007ffe0ff */
[----:B------:R0:W2:Y:S02]  /*9eb0*/  LDG.E R19, [R16.64] ;  /* 0x0000002410137981 */ /* 0x0000a4000c1e1900 */
[----:B0-----:R-:W-:-:S05]  /*9ec0*/  IMAD.WIDE.U32 R16, R21, 0x4, R14 ;  /* 0x0000000415107825 */ /* 0x001fca00078e000e */
[----:B------:R0:W3:Y:S01]  /*9ed0*/  LDG.E R23, [R16.64] ;  /* 0x0000002410177981 */ /* 0x0000e2000c1e1900 */
[----:B------:R-:W-:Y:S02]  /*9ee0*/  ISETP.GE.U32.AND P0, PT, R5, R13, PT ;  /* 0x0000000d0500720c */ /* 0x000fe40003f06070 */
[----:B------:R-:W-:Y:S02]  /*9ef0*/  IADD3 R25, R21, c[0x0][0x184], RZ ;  /* 0x0000610015197a10 */ /* 0x000fe40007ffe0ff */
[----:B------:R-:W-:-:S04]  /*9f00*/  ISETP.GE.AND.EX P0, PT, R8, RZ, PT, P0 ;  /* 0x000000ff0800720c */ /* 0x000fc80003f06300 */
[----:B------:R-:W-:Y:S01]  /*9f10*/  SEL R20, RZ, 0xffffffff, P0 ;  /* 0xffffffffff147807 */ /* 0x000fe20000000000 */
[C---:B0-----:R-:W-:Y:S01]  /*9f20*/  IMAD.WIDE.U32 R16, R25.reuse, 0x4, R14 ;  /* 0x0000000419107825 */ /* 0x041fe200078e000e */
[----:B------:R-:W-:Y:S02]  /*9f30*/  IADD3 R24, R25, c[0x0][0x184], RZ ;  /* 0x0000610019187a10 */ /* 0x000fe40007ffe0ff */
[CC--:B--2---:R-:W-:Y:S02]  /*9f40*/  ISETP.NE.AND P1, PT, R10.reuse, R19.reuse, PT ;  /* 0x000000130a00720c */ /* 0x0c4fe40003f25270 */
[----:B------:R-:W-:-:S11]  /*9f50*/  ISETP.GT.AND P0, PT, R10, R19, PT ;  /* 0x000000130a00720c */ /* 0x000fd60003f04270 */
[----:B------:R-:W-:Y:S02]  /*9f60*/  @P1 SEL R20, RZ, 0xffffffff, !P0 ;  /* 0xffffffffff141807 */ /* 0x000fe40004000000 */
[----:B---3--:R-:W-:Y:S02]  /*9f70*/  ISETP.NE.AND P3, PT, R6, R23, PT ;  /* 0x000000170600720c */ /* 0x008fe40003f65270 */
[----:B------:R-:W-:Y:S02]  /*9f80*/  ISETP.GE.U32.AND P0, PT, R12, R21, PT ;  /* 0x000000150c00720c */ /* 0x000fe40003f06070 */
[----:B------:R-:W-:Y:S02]  /*9f90*/  LOP3.LUT R20, R20, 0x1, RZ, 0xc0, !PT ;  /* 0x0000000114147812 */ /* 0x000fe400078ec0ff */
[----:B------:R-:W-:Y:S02]  /*9fa0*/  ISETP.GE.AND.EX P0, PT, R4, RZ, PT, P0 ;  /* 0x000000ff0400720c */ /* 0x000fe40003f06300 */
[----:B------:R-:W-:-:S02]  /*9fb0*/  ISETP.GT.AND P2, PT, R6, R23, PT ;  /* 0x000000170600720c */ /* 0x000fc40003f44270 */
[----:B------:R-:W-:Y:S02]  /*9fc0*/  ISETP.NE.U32.AND P1, PT, R20, 0x1, PT ;  /* 0x000000011400780c */ /* 0x000fe40003f25070 */
[----:B------:R-:W-:Y:S01]  /*9fd0*/  SEL R22, RZ, 0xffffffff, P0 ;  /* 0xffffffffff167807 */ /* 0x000fe20000000000 */
[----:B------:R0:W2:Y:S01]  /*9fe0*/  LDG.E R20, [R16.64] ;  /* 0x0000002410147981 */ /* 0x0000a2000c1e1900 */
[----:B------:R-:W-:Y:S02]  /*9ff0*/  @P3 SEL R22, RZ, 0xffffffff, !P2 ;  /* 0xffffffffff163807 */ /* 0x000fe40005000000 */
[----:B------:R-:W-:Y:S02]  /*a000*/  SEL R5, R5, R13, !P1 ;  /* 0x0000000d05057207 */ /* 0x000fe40004800000 */
[----:B------:R-:W-:-:S04]  /*a010*/  LOP3.LUT R22, R22, 0x1, RZ, 0xc0, !PT ;  /* 0x0000000116167812 */ /* 0x000fc800078ec0ff */
[----:B------:R-:W-:Y:S01]  /*a020*/  ISETP.NE.U32.AND P2, PT, R22, 0x1, PT ;  /* 0x000000011600780c */ /* 0x000fe20003f45070 */
[----:B0-----:R-:W-:-:S05]  /*a030*/  IMAD.WIDE.U32 R16, R24, 0x4, R14 ;  /* 0x0000000418107825 */ /* 0x001fca00078e000e */
[----:B------:R-:W3:Y:S01]  /*a040*/  LDG.E R22, [R16.64] ;  /* 0x0000002410167981 */ /* 0x000ee2000c1e1900 */
[----:B------:R-:W-:Y:S02]  /*a050*/  ISETP.GE.U32.AND P0, PT, R0, R25, PT ;  /* 0x000000190000720c */ /* 0x000fe40003f06070 */
[----:B------:R-:W-:Y:S02]  /*a060*/  SEL R12, R12, R21, !P2 ;  /* 0x000000150c0c7207 */ /* 0x000fe40005000000 */
[----:B------:R-:W-:Y:S02]  /*a070*/  ISETP.GE.AND.EX P0, PT, R2, RZ, PT, P0 ;  /* 0x000000ff0200720c */ /* 0x000fe40003f06300 */
[----:B------:R-:W-:Y:S02]  /*a080*/  SEL R10, R10, R19, !P1 ;  /* 0x000000130a0a7207 */ /* 0x000fe40004800000 */
[----:B------:R-:W-:Y:S02]  /*a090*/  SEL R13, RZ, 0xffffffff, P0 ;  /* 0xffffffffff0d7807 */ /* 0x000fe40000000000 */
[----:B------:R-:W-:-:S02]  /*a0a0*/  ISETP.GE.U32.AND P0, PT, R11, R24, PT ;  /* 0x000000180b00720c */ /* 0x000fc40003f06070 */
[----:B------:R-:W-:Y:S02]  /*a0b0*/  SEL R8, R8, RZ, !P1 ;  /* 0x000000ff08087207 */ /* 0x000fe40004800000 */
[----:B------:R-:W-:Y:S02]  /*a0c0*/  ISETP.GE.AND.EX P0, PT, R9, RZ, PT, P0 ;  /* 0x000000ff0900720c */ /* 0x000fe40003f06300 */
[----:B------:R-:W-:Y:S02]  /*a0d0*/  SEL R6, R6, R23, !P2 ;  /* 0x0000001706067207 */ /* 0x000fe40005000000 */
[----:B------:R-:W-:Y:S02]  /*a0e0*/  SEL R4, R4, RZ, !P2 ;  /* 0x000000ff04047207 */ /* 0x000fe40005000000 */
[CC--:B--2---:R-:W-:Y:S02]  /*a0f0*/  ISETP.NE.AND P4, PT, R3.reuse, R20.reuse, PT ;  /* 0x000000140300720c */ /* 0x0c4fe40003f85270 */
[----:B------:R-:W-:-:S11]  /*a100*/  ISETP.GT.AND P3, PT, R3, R20, PT ;  /* 0x000000140300720c */ /* 0x000fd60003f64270 */
[----:B------:R-:W-:Y:S02]  /*a110*/  @P4 SEL R13, RZ, 0xffffffff, !P3 ;  /* 0xffffffffff0d4807 */ /* 0x000fe40005800000 */
[-C--:B---3--:R-:W-:Y:S02]  /*a120*/  ISETP.NE.AND P5, PT, R7, R22.reuse, PT ;  /* 0x000000160700720c */ /* 0x088fe40003fa5270 */
[----:B------:R-:W-:Y:S02]  /*a130*/  LOP3.LUT R13, R13, 0x1, RZ, 0xc0, !PT ;  /* 0x000000010d0d7812 */ /* 0x000fe400078ec0ff */
[----:B------:R-:W-:Y:S02]  /*a140*/  ISETP.GT.AND P4, PT, R7, R22, PT ;  /* 0x000000160700720c */ /* 0x000fe40003f84270 */
[----:B------:R-:W-:Y:S02]  /*a150*/  ISETP.NE.U32.AND P3, PT, R13, 0x1, PT ;  /* 0x000000010d00780c */ /* 0x000fe40003f65070 */
[----:B------:R-:W-:-:S02]  /*a160*/  SEL R13, RZ, 0xffffffff, P0 ;  /* 0xffffffffff0d7807 */ /* 0x000fc40000000000 */
[----:B------:R-:W-:Y:S02]  /*a170*/  SEL R0, R0, R25, !P3 ;  /* 0x0000001900007207 */ /* 0x000fe40005800000 */
[----:B------:R-:W-:Y:S02]  /*a180*/  SEL R3, R3, R20, !P3 ;  /* 0x0000001403037207 */ /* 0x000fe40005800000 */
[----:B------:R-:W-:Y:S02]  /*a190*/  @P5 SEL R13, RZ, 0xffffffff, !P4 ;  /* 0xffffffffff0d5807 */ /* 0x000fe40006000000 */
[----:B------:R-:W-:Y:S02]  /*a1a0*/  SEL R2, R2, RZ, !P3 ;  /* 0x000000ff02027207 */ /* 0x000fe40005800000 */
[----:B------:R-:W-:Y:S02]  /*a1b0*/  LOP3.LUT R16, R13, 0x1, RZ, 0xc0, !PT ;  /* 0x000000010d107812 */ /* 0x000fe400078ec0ff */
[----:B------:R-:W-:-:S02]  /*a1c0*/  IADD3 R13, R24, c[0x0][0x184], RZ ;  /* 0x00006100180d7a10 */ /* 0x000fc40007ffe0ff */
        /* <DEDUP_REMOVED lines=8> */
.L_x_3256:
[----:B------:R-:W-:Y:S02]  /*a250*/  MOV R18, R22 ;  /* 0x0000001600127202 */ /* 0x000fe40000000f00 */
.L_x_3255:
[----:B------:R-:W-:Y:S05]  /*a260*/  BSYNC B1 ;  /* 0x0000000000017941 */ /* 0x000fea0003800000 */
.L_x_3254:
        /* <DEDUP_REMOVED lines=19> */
.L_x_3259:
[----:B0-----:R-:W-:Y:S05]  /*a3a0*/  BSYNC B1 ;  /* 0x0000000000017941 */ /* 0x001fea0003800000 */
.L_x_3258:
        /* <DEDUP_REMOVED lines=55> */
.L_x_3261:
[----:B------:R-:W-:Y:S05]  /*a720*/  BSYNC B1 ;  /* 0x0000000000017941 */ /* 0x000fea0003800000 */
.L_x_3260:
        /* <DEDUP_REMOVED lines=10> */
[-C--:B------:R-:W-:Y:S02]  /*a7d0*/  ISETP.NE.AND P2, PT, R6, R3.reuse, PT ;  /* 0x000000030600720c */ /* 0x080fe40003f45270 */
        /* <DEDUP_REMOVED lines=22> */
.L_x_3213:
[----:B------:R-:W-:Y:S05]  /*a940*/  BSYNC B0 ;  /* 0x0000000000007941 */ /* 0x000fea0003800000 */
.L_x_3212:
[----:B------:R-:W-:-:S13]  /*a950*/  ISETP.NE.AND P0, PT, RZ, c[0x0][0x194], PT ;  /* 0x00006500ff007a0c */ /* 0x000fda0003f05270 */
[----:B------:R-:W-:Y:S05]  /*a960*/  @!P0 BRA `(.L_x_3262) ;  /* 0x0000027000008947 */ /* 0x000fea0003800000 */
[----:B-----5:R-:W-:Y:S01]  /*a970*/  IMAD R4, R28, c[0x0][0x0], R26 ;  /* 0x000000001c047a24 */ /* 0x020fe200078e021a */
[----:B------:R-:W-:Y:S01]  /*a980*/  ULDC UR4, c[0x0][0x4] ;  /* 0x0000010000047ab9 */ /* 0x000fe20000000800 */
[----:B------:R-:W-:Y:S01]  /*a990*/  IMAD.MOV.U32 R2, RZ, RZ, R0 ;  /* 0x000000ffff027224 */ /* 0x000fe200078e0000 */
[----:B------:R-:W-:Y:S01]  /*a9a0*/  USHF.R.U32.HI UR4, URZ, 0x1, UR4 ;  /* 0x000000013f047899 */ /* 0x000fe20008011604 */
[----:B------:R-:W-:Y:S01]  /*a9b0*/  IMAD.MOV.U32 R3, RZ, RZ, R8 ;  /* 0x000000ffff037224 */ /* 0x000fe200078e0008 */
[----:B------:R0:W-:Y:S04]  /*a9c0*/  STS [R4.X16+0x10], R5 ;  /* 0x0000100504007388 */ /* 0x0001e8000000c800 */
[----:B------:R0:W-:Y:S01]  /*a9d0*/  STS.64 [R4.X16+0x18], R2 ;  /* 0x0000180204007388 */ /* 0x0001e2000000ca00 */
[----:B------:R-:W-:-:S13]  /*a9e0*/  ISETP.NE.AND P0, PT, RZ, UR4, PT ;  /* 0x00000004ff007c0c */ /* 0x000fda000bf05270 */
[----:B------:R-:W-:Y:S05]  /*a9f0*/  @!P0 BRA `(.L_x_3262) ;  /* 0x000001e000008947 */ /* 0x000fea0003800000 */
[----:B0-----:R-:W-:-:S05]  /*aa00*/  IMAD.U32 R3, RZ, RZ, UR4 ;  /* 0x00000004ff037e24 */ /* 0x001fca000f8e00ff */
.L_x_3265:
[CC--:B------:R-:W-:Y:S01]  /*aa10*/  IADD3 R7, R28.reuse, R3.reuse, RZ ;  /* 0x000000031c077210 */ /* 0x0c0fe20007ffe0ff */
[----:B------:R-:W-:Y:S01]  /*aa20*/  BAR.SYNC.DEFER_BLOCKING 0x0 ;  /* 0x0000000000007b1d */ /* 0x000fe20000010000 */
[----:B------:R-:W-:Y:S02]  /*aa30*/  ISETP.GT.AND P3, PT, R3, 0x1, PT ;  /* 0x000000010300780c */ /* 0x000fe40003f64270 */
[----:B------:R-:W-:Y:S02]  /*aa40*/  ISETP.GE.U32.AND P0, PT, R7, c[0x0][0x4], PT ;  /* 0x0000010007007a0c */ /* 0x000fe40003f06070 */
[----:B------:R-:W-:Y:S01]  /*aa50*/  SHF.R.S32.HI R9, RZ, 0x1, R3 ;  /* 0x00000001ff097819 */ /* 0x000fe20000011403 */
[----:B------:R-:W-:Y:S01]  /*aa60*/  BSSY B0, `(.L_x_3263) ;  /* 0x0000015000007945 */ /* 0x000fe20003800000 */
[----:B------:R-:W-:-:S13]  /*aa70*/  ISETP.GE.U32.OR P0, PT, R28, R3, P0 ;  /* 0x000000031c00720c */ /* 0x000fda0000706470 */
[----:B------:R-:W-:Y:S05]  /*aa80*/  @P0 BRA `(.L_x_3264) ;  /* 0x0000012000000947 */ /* 0x000fea0003800000 */
[----:B------:R-:W-:-:S05]  /*aa90*/  IMAD R6, R7, c[0x0][0x0], R26 ;  /* 0x0000000007067a24 */ /* 0x000fca00078e021a */
[----:B------:R-:W0:Y:S04]  /*aaa0*/  LDS R10, [R6.X16+0x10] ;  /* 0x00001000060a7984 */ /* 0x000e28000000c800 */
[----:B------:R-:W1:Y:S01]  /*aab0*/  LDS.64 R2, [R6.X16+0x18] ;  /* 0x0000180006027984 */ /* 0x000e62000000ca00 */
[CC--:B0-----:R-:W-:Y:S02]  /*aac0*/  ISETP.NE.AND P2, PT, R5.reuse, R10.reuse, PT ;  /* 0x0000000a0500720c */ /* 0x0c1fe40003f45270 */
[----:B------:R-:W-:Y:S02]  /*aad0*/  ISETP.GT.AND P1, PT, R5, R10, PT ;  /* 0x0000000a0500720c */ /* 0x000fe40003f24270 */
[----:B-1----:R-:W-:Y:S02]  /*aae0*/  ISETP.GE.U32.AND P0, PT, R0, R2, PT ;  /* 0x000000020000720c */ /* 0x002fe40003f06070 */
[----:B------:R-:W-:-:S02]  /*aaf0*/  SEL R7, RZ, 0xffffffff, !P1 ;  /* 0xffffffffff077807 */ /* 0x000fc40004800000 */
[----:B------:R-:W-:-:S05]  /*ab00*/  ISETP.GE.AND.EX P0, PT, R8, R3, PT, P0 ;  /* 0x000000030800720c */ /* 0x000fca0003f06300 */
[----:B------:R-:W-:-:S04]  /*ab10*/  @!P2 SEL R7, RZ, 0xffffffff, P0 ;  /* 0xffffffffff07a807 */ /* 0x000fc80000000000 */
[----:B------:R-:W-:-:S04]  /*ab20*/  LOP3.LUT R7, R7, 0x1, RZ, 0xc0, !PT ;  /* 0x0000000107077812 */ /* 0x000fc800078ec0ff */
[----:B------:R-:W-:-:S04]  /*ab30*/  ISETP.NE.U32.AND P0, PT, R7, 0x1, PT ;  /* 0x000000010700780c */ /* 0x000fc80003f05070 */
[----:B------:R-:W-:Y:S02]  /*ab40*/  SEL R0, R0, R2, !P0 ;  /* 0x0000000200007207 */ /* 0x000fe40004000000 */
[----:B------:R-:W-:Y:S02]  /*ab50*/  SEL R8, R8, R3, !P0 ;  /* 0x0000000308087207 */ /* 0x000fe40004000000 */
[----:B------:R-:W-:Y:S01]  /*ab60*/  SEL R5, R5, R10, !P0 ;  /* 0x0000000a05057207 */ /* 0x000fe20004000000 */
[----:B------:R-:W-:Y:S02]  /*ab70*/  IMAD.MOV.U32 R2, RZ, RZ, R0 ;  /* 0x000000ffff027224 */ /* 0x000fe400078e0000 */
[----:B------:R-:W-:Y:S02]  /*ab80*/  IMAD.MOV.U32 R3, RZ, RZ, R8 ;  /* 0x000000ffff037224 */ /* 0x000fe400078e0008 */
[----:B------:R0:W-:Y:S04]  /*ab90*/  STS [R4.X16+0x10], R5 ;  /* 0x0000100504007388 */ /* 0x0001e8000000c800 */
[----:B------:R0:W-:Y:S02]  /*aba0*/  STS.64 [R4.X16+0x18], R2 ;  /* 0x0000180204007388 */ /* 0x0001e4000000ca00 */
.L_x_3264:
[----:B------:R-:W-:Y:S05]  /*abb0*/  BSYNC B0 ;  /* 0x0000000000007941 */ /* 0x000fea0003800000 */
.L_x_3263:
[----:B0-----:R-:W-:Y:S01]  /*abc0*/  IMAD.MOV.U32 R3, RZ, RZ, R9 ;  /* 0x000000ffff037224 */ /* 0x001fe200078e0009 */
[----:B------:R-:W-:Y:S05]  /*abd0*/  @P3 BRA `(.L_x_3265) ;  /* 0xfffffe3000003947 */ /* 0x000fea000383ffff */
.L_x_3262:
[----:B0-----:R-:W-:-:S13]  /*abe0*/  ISETP.NE.AND P0, PT, RZ, c[0x0][0x190], PT ;  /* 0x00006400ff007a0c */ /* 0x001fda0003f05270 */
[----:B------:R-:W-:Y:S05]  /*abf0*/  @!P0 BRA `(.L_x_3266) ;  /* 0x0000041000008947 */ /* 0x000fea0003800000 */
[----:B------:R-:W-:Y:S01]  /*ac00*/  MOV R6, c[0x0][0x0] ;  /* 0x0000000000067a02 */ /* 0x000fe20000000f00 */
[----:B-----5:R-:W-:-:S03]  /*ac10*/  IMAD.MOV.U32 R4, RZ, RZ, c[0x0][0x0] ;  /* 0x00000000ff047624 */ /* 0x020fc600078e00ff */
[----:B------:R-:W-:-:S13]  /*ac20*/  ISETP.GT.AND P0, PT, R6, 0x20, PT ;  /* 0x000000200600780c */ /* 0x000fda0003f04270 */
[----:B------:R-:W-:Y:S05]  /*ac30*/  @!P0 BRA `(.L_x_3267) ;  /* 0x0000028000008947 */ /* 0x000fea0003800000 */
[----:B------:R-:W-:Y:S01]  /*ac40*/  IMAD R9, R28, c[0x0][0x0], R26 ;  /* 0x000000001c097a24 */ /* 0x000fe200078e021a */
[----:B------:R-:W-:Y:S01]  /*ac50*/  LEA.HI R4, R6, c[0x0][0x0], RZ, 0x1 ;  /* 0x0000000006047a11 */ /* 0x000fe200078f08ff */
[----:B------:R-:W-:Y:S02]  /*ac60*/  IMAD.MOV.U32 R2, RZ, RZ, R0 ;  /* 0x000000ffff027224 */ /* 0x000fe400078e0000 */
[----:B------:R-:W-:Y:S01]  /*ac70*/  IMAD.MOV.U32 R3, RZ, RZ, R8 ;  /* 0x000000ffff037224 */ /* 0x000fe200078e0008 */
[----:B------:R0:W-:Y:S01]  /*ac80*/  STS [R9.X16+0x10], R5 ;  /* 0x0000100509007388 */ /* 0x0001e2000000c800 */
[----:B------:R-:W-:Y:S01]  /*ac90*/  SHF.R.S32.HI R6, RZ, 0x1, R4 ;  /* 0x00000001ff067819 */ /* 0x000fe20000011404 */
[----:B------:R-:W-:Y:S02]  /*aca0*/  HFMA2.MMA R4, -RZ, RZ, 0, 1.9073486328125e-06 ;  /* 0x00000020ff047435 */ /* 0x000fe400000001ff */
[----:B------:R0:W-:Y:S01]  /*acb0*/  STS.64 [R9.X16+0x18], R2 ;  /* 0x0000180209007388 */ /* 0x0001e2000000ca00 */
[----:B------:R-:W-:-:S13]  /*acc0*/  ISETP.GE.AND P0, PT, R6, 0x20, PT ;  /* 0x000000200600780c */ /* 0x000fda0003f06270 */
[----:B------:R-:W-:Y:S05]  /*acd0*/  @!P0 BRA `(.L_x_3267) ;  /* 0x000001e000008947 */ /* 0x000fea0003800000 */
[----:B0-----:R-:W-:Y:S02]  /*ace0*/  LEA R11, R9, 0x10, 0x4 ;  /* 0x00000010090b7811 */ /* 0x001fe400078e20ff */
.L_x_3270:
[----:B0-----:R-:W-:Y:S01]  /*acf0*/  IMAD.IADD R2, R26, 0x1, R6 ;  /* 0x000000011a027824 */ /* 0x001fe200078e0206 */
[----:B------:R-:W-:Y:S04]  /*ad00*/  BAR.SYNC.DEFER_BLOCKING 0x0 ;  /* 0x0000000000007b1d */ /* 0x000fe80000010000 */
[----:B------:R-:W-:Y:S02]  /*ad10*/  ISETP.GE.U32.AND P0, PT, R2, c[0x0][0x0], PT ;  /* 0x0000000002007a0c */ /* 0x000fe40003f06070 */
[----:B------:R-:W-:Y:S02]  /*ad20*/  BSSY B0, `(.L_x_3268) ;  /* 0x0000015000007945 */ /* 0x000fe40003800000 */
[----:B------:R-:W-:-:S13]  /*ad30*/  ISETP.GE.U32.OR P0, PT, R26, R6, P0 ;  /* 0x000000061a00720c */ /* 0x000fda0000706470 */
[----:B------:R-:W-:Y:S05]  /*ad40*/  @P0 BRA `(.L_x_3269) ;  /* 0x0000012000000947 */ /* 0x000fea0003800000 */
[----:B------:R-:W-:-:S05]  /*ad50*/  IMAD R4, R6, 0x10, R11 ;  /* 0x0000001006047824 */ /* 0x000fca00078e020b */
[----:B------:R-:W0:Y:S04]  /*ad60*/  LDS R10, [R4] ;  /* 0x00000000040a7984 */ /* 0x000e280000000800 */
[----:B------:R-:W1:Y:S01]  /*ad70*/  LDS.64 R2, [R4+0x8] ;  /* 0x0000080004027984 */ /* 0x000e620000000a00 */
        /* <DEDUP_REMOVED lines=11> */
[----:B------:R-:W-:Y:S01]  /*ae30*/  IMAD.MOV.U32 R2, RZ, RZ, R0 ;  /* 0x000000ffff027224 */ /* 0x000fe200078e0000 */
[----:B------:R-:W-:-:S03]  /*ae40*/  MOV R3, R8 ;  /* 0x0000000800037202 */ /* 0x000fc60000000f00 */
[----:B------:R0:W-:Y:S04]  /*ae50*/  STS [R9.X16+0x10], R5 ;  /* 0x0000100509007388 */ /* 0x0001e8000000c800 */
[----:B------:R0:W-:Y:S02]  /*ae60*/  STS.64 [R9.X16+0x18], R2 ;  /* 0x0000180209007388 */ /* 0x0001e4000000ca00 */
.L_x_3269:
[----:B------:R-:W-:Y:S05]  /*ae70*/  BSYNC B0 ;  /* 0x0000000000007941 */ /* 0x000fea0003800000 */
.L_x_3268:
[----:B------:R-:W-:-:S04]  /*ae80*/  SHF.R.S32.HI R6, RZ, 0x1, R6 ;  /* 0x00000001ff067819 */ /* 0x000fc80000011406 */
[----:B------:R-:W-:-:S13]  /*ae90*/  ISETP.GE.AND P0, PT, R6, 0x20, PT ;  /* 0x000000200600780c */ /* 0x000fda0003f06270 */
[----:B------:R-:W-:Y:S05]  /*aea0*/  @P0 BRA `(.L_x_3270) ;  /* 0xfffffe4000000947 */ /* 0x000fea000383ffff */
[----:B------:R-:W-:-:S04]  /*aeb0*/  IMAD.MOV.U32 R4, RZ, RZ, 0x20 ;  /* 0x00000020ff047424 */ /* 0x000fc800078e00ff */
.L_x_3267:
[----:B0-----:R-:W-:Y:S01]  /*aec0*/  BAR.SYNC.DEFER_BLOCKING 0x0 ;  /* 0x0000000000007b1d */ /* 0x001fe20000010000 */
[----:B------:R-:W-:-:S13]  /*aed0*/  ISETP.GE.AND P0, PT, R4, 0x2, PT ;  /* 0x000000020400780c */ /* 0x000fda0003f06270 */
[----:B------:R-:W-:Y:S05]  /*aee0*/  @!P0 BRA `(.L_x_3266) ;  /* 0x0000012000008947 */ /* 0x000fea0003800000 */
[----:B------:R-:W-:-:S05]  /*aef0*/  IMAD.MOV.U32 R3, RZ, RZ, 0x1 ;  /* 0x00000001ff037424 */ /* 0x000fca00078e00ff */
.L_x_3271:
[----:B------:R-:W0:Y:S04]  /*af00*/  SHFL.DOWN PT, R2, R5, R3, 0x1f ;  /* 0x08001f0305027589 */ /* 0x000e2800000e0000 */
[----:B------:R-:W1:Y:S04]  /*af10*/  SHFL.DOWN PT, R9, R0, R3, 0x1f ;  /* 0x08001f0300097589 */ /* 0x000e6800000e0000 */
[----:B------:R2:W3:Y:S02]  /*af20*/  SHFL.DOWN PT, R7, R8, R3, 0x1f ;  /* 0x08001f0308077589 */ /* 0x0004e400000e0000 */
[----:B--2---:R-:W-:Y:S01]  /*af30*/  IMAD.SHL.U32 R3, R3, 0x2, RZ ;  /* 0x0000000203037824 */ /* 0x004fe200078e00ff */
[----:B0-----:R-:W-:-:S02]  /*af40*/  ISETP.NE.AND P2, PT, R5, R2, PT ;  /* 0x000000020500720c */ /* 0x001fc40003f45270 */
[----:B------:R-:W-:Y:S02]  /*af50*/  ISETP.GT.AND P1, PT, R5, R2, PT ;  /* 0x000000020500720c */ /* 0x000fe40003f24270 */
[----:B-1----:R-:W-:-:S04]  /*af60*/  ISETP.GE.U32.AND P0, PT, R0, R9, PT ;  /* 0x000000090000720c */ /* 0x002fc80003f06070 */
[----:B---3--:R-:W-:-:S04]  /*af70*/  ISETP.GE.AND.EX P0, PT, R8, R7, PT, P0 ;  /* 0x000000070800720c */ /* 0x008fc80003f06300 */
[----:B------:R-:W-:Y:S02]  /*af80*/  SEL R6, RZ, 0xffffffff, P0 ;  /* 0xffffffffff067807 */ /* 0x000fe40000000000 */
        /* <DEDUP_REMOVED lines=8> */
.L_x_3266:
[----:B------:R-:W-:Y:S01]  /*b010*/  ISETP.NE.AND P0, PT, RZ, c[0x0][0x34c], PT ;  /* 0x0000d300ff007a0c */ /* 0x000fe20003f05270 */
[----:B-----5:R-:W-:-:S12]  /*b020*/  HFMA2.MMA R2, -RZ, RZ, 0, 0 ;  /* 0x00000000ff027435 */ /* 0x020fd800000001ff */
        /* <DEDUP_REMOVED lines=204> */
.L_x_3272:
[----:B------:R-:W-:Y:S01]  /*bcf0*/  ISETP.NE.U32.AND P0, PT, RZ, c[0x0][0x560], PT ;  /* 0x00015800ff007a0c */ /* 0x000fe20003f05070 */
[----:B------:R-:W-:Y:S01]  /*bd00*/  CS2R R6, SRZ ;  /* 0x0000000000067805 */ /* 0x000fe2000001ff00 */
[----:B------:R-:W-:Y:S02]  /*bd10*/  IMAD.MOV.U32 R4, RZ, RZ, RZ ;  /* 0x000000ffff047224 */ /* 0x000fe400078e00ff */
[----:B------:R-:W-:-:S13]  /*bd20*/  ISETP.NE.AND.EX P0, PT, RZ, c[0x0][0x564], PT, P0 ;  /* 0x00015900ff007a0c */ /* 0x000fda0003f05300 */
[----:B------:R-:W-:Y:S05]  /*bd30*/  @!P0 BRA `(.L_x_3273) ;  /* 0x0000082000008947 */ /* 0x000fea0003800000 */
[----:B------:R-:W-:Y:S01]  /*bd40*/  HFMA2.MMA R14, -RZ, RZ, 0, 9.5367431640625e-07 ;  /* 0x00000010ff0e7435 */ /* 0x000fe200000001ff */
[----:B------:R-:W-:Y:S02]  /*bd50*/  IMAD.MOV.U32 R4, RZ, RZ, 0x8 ;  /* 0x00000008ff047424 */ /* 0x000fe400078e00ff */
[----:B------:R-:W-:Y:S02]  /*bd60*/  IMAD.MOV.U32 R11, RZ, RZ, RZ ;  /* 0x000000ffff0b7224 */ /* 0x000fe400078e00ff */
[----:B------:R-:W-:-:S05]  /*bd70*/  IMAD.MOV.U32 R15, RZ, RZ, 0x0 ;  /* 0x00000000ff0f7424 */ /* 0x000fca00078e00ff */
.L_x_3276:
        /* <DEDUP_REMOVED lines=9> */
[----:B------:R-:W-:Y:S05]  /*be10*/  CALL.REL.NOINC `($__internal_25_$__cuda_sm20_rem_u64) ;  /* 0x0000378000007944 */ /* 0x000fea0003c00000 */
[----:B------:R-:W-:Y:S05]  /*be20*/  BRA `(.L_x_3275) ;  /* 0x0000013000007947 */ /* 0x000fea0003800000 */
.L_x_3274:
[----:B------:R-:W0:Y:S01]  /*be30*/  I2F.U32.RP R3, R14 ;  /* 0x0000000e00037306 */ /* 0x000e220000209000 */
[----:B------:R-:W-:Y:S01]  /*be40*/  ISETP.NE.U32.AND P1, PT, R14, RZ, PT ;  /* 0x000000ff0e00720c */ /* 0x000fe20003f25070 */
[----:B------:R-:W-:-:S06]  /*be50*/  IMAD.MOV.U32 R15, RZ, RZ, RZ ;  /* 0x000000ffff0f7224 */ /* 0x000fcc00078e00ff */
        /* <DEDUP_REMOVED lines=14> */
[----:B------:R-:W-:-:S04]  /*bf40*/  @!P1 LOP3.LUT R11, RZ, R14, RZ, 0x33, !PT ;  /* 0x0000000eff0b9212 */ /* 0x000fc800078e33ff */
[----:B------:R-:W-:-:S04]  /*bf50*/  MOV R14, R11 ;  /* 0x0000000b000e7202 */ /* 0x000fc80000000f00 */
.L_x_3275:
        /* <DEDUP_REMOVED lines=10> */
[----:B------:R-:W-:Y:S05]  /*c000*/  CALL.REL.NOINC `($__internal_24_$__cuda_sm20_div_u64) ;  /* 0x0000313000007944 */ /* 0x000fea0003c00000 */
[----:B------:R-:W-:Y:S02]  /*c010*/  IMAD.MOV.U32 R10, RZ, RZ, R6 ;  /* 0x000000ffff0a7224 */ /* 0x000fe400078e0006 */
[----:B------:R-:W-:Y:S01]  /*c020*/  IMAD.MOV.U32 R11, RZ, RZ, R15 ;  /* 0x000000ffff0b7224 */ /* 0x000fe200078e000f */
[----:B------:R-:W-:Y:S05]  /*c030*/  BRA `(.L_x_3278) ;  /* 0x0000013000007947 */ /* 0x000fea0003800000 */
.L_x_3277:
[----:B------:R-:W0:Y:S01]  /*c040*/  I2F.U32.RP R3, R7 ;  /* 0x0000000700037306 */ /* 0x000e220000209000 */
[----:B------:R-:W-:Y:S01]  /*c050*/  IMAD.MOV.U32 R10, RZ, RZ, RZ ;  /* 0x000000ffff0a7224 */ /* 0x000fe200078e00ff */
[----:B------:R-:W-:-:S06]  /*c060*/  ISETP.NE.U32.AND P3, PT, R7, RZ, PT ;  /* 0x000000ff0700720c */ /* 0x000fcc0003f65070 */
[----:B0-----:R-:W0:Y:S02]  /*c070*/  MUFU.RCP R3, R3 ;  /* 0x0000000300037308 */ /* 0x001e240000001000 */
[----:B0-----:R-:W-:-:S06]  /*c080*/  IADD3 R11, R3, 0xffffffe, RZ ;  /* 0x0ffffffe030b7810 */ /* 0x001fcc0007ffe0ff */
[----:B------:R-:W0:Y:S02]  /*c090*/  F2I.FTZ.U32.TRUNC.NTZ R11, R11 ;  /* 0x0000000b000b7305 */ /* 0x000e24000021f000 */
[----:B0-----:R-:W-:-:S05]  /*c0a0*/  IADD3 R4, RZ, -R11, RZ ;  /* 0x8000000bff047210 */ /* 0x001fca0007ffe0ff */
[----:B------:R-:W-:-:S04]  /*c0b0*/  IMAD R13, R4, R7, RZ ;  /* 0x00000007040d7224 */ /* 0x000fc800078e02ff */
[----:B------:R-:W-:Y:S01]  /*c0c0*/  IMAD.HI.U32 R10, R11, R13, R10 ;  /* 0x0000000d0b0a7227 */ /* 0x000fe200078e000a */
[----:B------:R-:W-:-:S05]  /*c0d0*/  MOV R11, RZ ;  /* 0x000000ff000b7202 */ /* 0x000fca0000000f00 */
        /* <DEDUP_REMOVED lines=9> */
.L_x_3278:
[----:B------:R-:W-:Y:S05]  /*c170*/  @!P2 BRA `(.L_x_3279) ;  /* 0x000000700000a947 */ /* 0x000fea0003800000 */
[----:B------:R-:W-:Y:S01]  /*c180*/  IMAD.MOV.U32 R4, RZ, RZ, 0x8 ;  /* 0x00000008ff047424 */ /* 0x000fe200078e00ff */
[----:B------:R-:W-:Y:S01]  /*c190*/  MOV R3, 0xc1c0 ;  /* 0x0000c1c000037802 */ /* 0x000fe20000000f00 */
[----:B------:R-:W-:Y:S02]  /*c1a0*/  IMAD.MOV.U32 R6, RZ, RZ, RZ ;  /* 0x000000ffff067224 */ /* 0x000fe400078e00ff */
[----:B------:R-:W-:Y:S05]  /*c1b0*/  CALL.REL.NOINC `($__internal_24_$__cuda_sm20_div_u64) ;  /* 0x00002f8000007944 */ /* 0x000fea0003c00000 */
[----:B------:R-:W-:Y:S01]  /*c1c0*/  IMAD.MOV.U32 R12, RZ, RZ, R6 ;  /* 0x000000ffff0c7224 */ /* 0x000fe200078e0006 */
[----:B------:R-:W-:Y:S01]  /*c1d0*/  MOV R13, R15 ;  /* 0x0000000f000d7202 */ /* 0x000fe20000000f00 */
[----:B------:R-:W-:Y:S05]  /*c1e0*/  BRA `(.L_x_3280) ;  /* 0x0000013000007947 */ /* 0x000fea0003800000 */
.L_x_3279:
        /* <DEDUP_REMOVED lines=19> */
.L_x_3280:
        /* <DEDUP_REMOVED lines=9> */
[----:B------:R-:W-:Y:S02]  /*c3b0*/  MOV R3, 0xc3d0 ;  /* 0x0000c3d000037802 */ /* 0x000fe40000000f00 */
[----:B------:R-:W-:Y:S05]  /*c3c0*/  CALL.REL.NOINC `($__internal_24_$__cuda_sm20_div_u64) ;  /* 0x00002d7000007944 */ /* 0x000fea0003c00000 */
[----:B------:R-:W-:Y:S01]  /*c3d0*/  IMAD.MOV.U32 R7, RZ, RZ, R15 ;  /* 0x000000ffff077224 */ /* 0x000fe200078e000f */
[----:B------:R-:W-:Y:S05]  /*c3e0*/  BRA `(.L_x_3283) ;  /* 0x0000013000007947 */ /* 0x000fea0003800000 */
.L_x_3282:
        /* <DEDUP_REMOVED lines=19> */
.L_x_3283:
[----:B------:R-:W-:Y:S05]  /*c520*/  BSYNC B0 ;  /* 0x0000000000007941 */ /* 0x000fea0003800000 */
.L_x_3281:
[----:B------:R-:W-:-:S04]  /*c530*/  IADD3 R6, P0, R6, c[0x0][0x560], RZ ;  /* 0x0001580006067a10 */ /* 0x000fc80007f1e0ff */
[----:B------:R-:W-:-:S04]  /*c540*/  IADD3.X R7, R7, c[0x0][0x564], RZ, P0, !PT ;  /* 0x0001590007077a10 */ /* 0x000fc800007fe4ff */
[----:B------:R-:W-:Y:S02]  /*c550*/  MOV R4, R7 ;  /* 0x0000000700047202 */ /* 0x000fe40000000f00 */
.L_x_3273:
[----:B------:R-:W-:-:S13]  /*c560*/  ISETP.NE.AND P0, PT, RZ, c[0x0][0x198], PT ;  /* 0x00006600ff007a0c */ /* 0x000fda0003f05270 */
[----:B------:R-:W-:Y:S05]  /*c570*/  @!P0 BRA `(.L_x_3284) ;  /* 0x0000233000008947 */ /* 0x000fea0003800000 */
[----:B------:R-:W0:Y:S01]  /*c580*/  S2R R9, SR_CTAID.X ;  /* 0x0000000000097919 */ /* 0x000e220000002500 */
[----:B------:R-:W-:Y:S01]  /*c590*/  ISETP.NE.AND P0, PT, RZ, c[0x0][0x34c], PT ;  /* 0x0000d300ff007a0c */ /* 0x000fe20003f05270 */
[----:B------:R-:W-:Y:S02]  /*c5a0*/  IMAD R3, R26, c[0x0][0x19c], RZ ;  /* 0x000067001a037a24 */ /* 0x000fe400078e02ff */
[----:B------:R-:W-:Y:S02]  /*c5b0*/  IMAD.MOV.U32 R18, RZ, RZ, RZ ;  /* 0x000000ffff127224 */ /* 0x000fe400078e00ff */
[----:B------:R-:W-:-:S04]  /*c5c0*/  IMAD R2, R28, c[0x0][0x1a0], R3 ;  /* 0x000068001c027a24 */ /* 0x000fc800078e0203 */
[----:B0-----:R-:W-:-:S04]  /*c5d0*/  IMAD R3, R9, c[0x0][0x188], R2 ;  /* 0x0000620009037a24 */ /* 0x001fc800078e0202 */
        /* <DEDUP_REMOVED lines=199> */
.L_x_3285:
        /* <DEDUP_REMOVED lines=11> */
.L_x_3287:
[----:B------:R-:W-:Y:S05]  /*d300*/  BSYNC B0 ;  /* 0x0000000000007941 */ /* 0x000fea0003800000 */
.L_x_3286:
        /* <DEDUP_REMOVED lines=14> */
[----:B------:R0:W-:Y:S02]  /*d3f0*/  STG.E [R2.64], R5 ;  /* 0x0000000502007986 */ /* 0x0001e4000c101924 */
.L_x_3289:
[----:B------:R-:W-:Y:S05]  /*d400*/  BSYNC B0 ;  /* 0x0000000000007941 */ /* 0x000fea0003800000 */
.L_x_3288:
        /* <DEDUP_REMOVED lines=30> */
.L_x_3291:
[----:B------:R-:W-:Y:S05]  /*d5f0*/  BSYNC B0 ;  /* 0x0000000000007941 */ /* 0x000fea0003800000 */
.L_x_3290:
[----:B------:R-:W-:Y:S06]  /*d600*/  BAR.SYNC.DEFER_BLOCKING 0x0 ;  /* 0x0000000000007b1d */ /* 0x000fec0000010000 */
[----:B0-----:R-:W0:Y:S02]  /*d610*/  LDS.U8 R0, [RZ] ;  /* 0x00000000ff007984 */ /* 0x001e240000000000 */
[----:B0-----:R-:W-:-:S13]  /*d620*/  ISETP.NE.AND P0, PT, R0, RZ, PT ;  /* 0x000000ff0000720c */ /* 0x001fda0003f05270 */
[----:B------:R-:W-:Y:S05]  /*d630*/  @!P0 EXIT ;  /* 0x000000000000894d */ /* 0x000fea0003800000 */
[----:B------:R-:W-:Y:S01]  /*d640*/  ISETP.NE.AND P0, PT, RZ, c[0x0][0x190], PT ;  /* 0x00006400ff007a0c */ /* 0x000fe20003f05270 */
[----:B------:R-:W-:Y:S01]  /*d650*/  IMAD.MOV.U32 R3, RZ, RZ, c[0x0][0x168] ;  /* 0x00005a00ff037624 */ /* 0x000fe200078e00ff */
[----:B------:R-:W-:Y:S01]  /*d660*/  MOV R0, c[0x0][0x170] ;  /* 0x00005c0000007a02 */ /* 0x000fe20000000f00 */
        /* <DEDUP_REMOVED lines=14> */
.L_x_3296:
[----:B------:R-:W-:Y:S02]  /*d750*/  IMAD.MOV.U32 R13, RZ, RZ, 0x10 ;  /* 0x00000010ff0d7424 */ /* 0x000fe400078e00ff */
[----:B------:R-:W-:-:S04]  /*d760*/  IMAD R12, R9, c[0x0][0x10], R2 ;  /* 0x00000400090c7a24 */ /* 0x000fc800078e0202 */
[----:B------:R-:W-:-:S05]  /*d770*/  IMAD.WIDE.U32 R12, R12, R13, c[0x0][0x568] ;  /* 0x00015a000c0c7625 */ /* 0x000fca00078e000d */
[----:B------:R-:W2:Y:S04]  /*d780*/  LDG.E R8, [R12.64] ;  /* 0x000000240c087981 */ /* 0x000ea8000c1e1900 */
[----:B------:R-:W3:Y:S01]  /*d790*/  LDG.E.64 R10, [R12.64+0x8] ;  /* 0x000008240c0a7981 */ /* 0x000ee2000c1e1b00 */
[----:B------:R-:W-:-:S04]  /*d7a0*/  IMAD.MOV.U32 R15, RZ, RZ, c[0x0][0x0] ;  /* 0x00000000ff0f7624 */ /* 0x000fc800078e00ff */
[----:B------:R-:W-:Y:S01]  /*d7b0*/  IMAD R2, R15, c[0x0][0x4], R2 ;  /* 0x000001000f027a24 */ /* 0x000fe200078e0202 */
[CC--:B--2---:R-:W-:Y:S02]  /*d7c0*/  ISETP.NE.AND P3, PT, R3.reuse, R8.reuse, PT ;  /* 0x000000080300720c */ /* 0x0c4fe40003f65270 */
[----:B------:R-:W-:Y:S02]  /*d7d0*/  ISETP.GT.AND P2, PT, R3, R8, PT ;  /* 0x000000080300720c */ /* 0x000fe40003f44270 */
[----:B---3--:R-:W-:Y:S02]  /*d7e0*/  ISETP.GE.U32.AND P0, PT, R0, R10, PT ;  /* 0x0000000a0000720c */ /* 0x008fe40003f06070 */
[----:B------:R-:W-:Y:S02]  /*d7f0*/  SEL R14, RZ, 0xffffffff, !P2 ;  /* 0xffffffffff0e7807 */ /* 0x000fe40005000000 */
[----:B------:R-:W-:Y:S02]  /*d800*/  ISETP.GE.AND.EX P0, PT, R5, R11, PT, P0 ;  /* 0x0000000b0500720c */ /* 0x000fe40003f06300 */
        /* <DEDUP_REMOVED lines=8> */
.L_x_3295:
[----:B------:R-:W-:Y:S05]  /*d890*/  BSYNC B1 ;  /* 0x0000000000017941 */ /* 0x000fea0003800000 */
.L_x_3294:
[----:B------:R-:W-:Y:S05]  /*d8a0*/  BRA `(.L_x_3297) ;  /* 0x0000017000007947 */ /* 0x000fea0003800000 */
.L_x_3293:
[----:B------:R-:W-:-:S13]  /*d8b0*/  ISETP.GE.U32.AND P0, PT, R28, c[0x0][0x18c], PT ;  /* 0x000063001c007a0c */ /* 0x000fda0003f06070 */
[----:B------:R-:W-:Y:S05]  /*d8c0*/  @P0 BRA `(.L_x_3297) ;  /* 0x0000015000000947 */ /* 0x000fea0003800000 */
[----:B------:R-:W-:-:S05]  /*d8d0*/  MOV R2, R28 ;  /* 0x0000001c00027202 */ /* 0x000fca0000000f00 */
.L_x_3298:
[----:B------:R-:W-:Y:S02]  /*d8e0*/  IMAD R11, R9, c[0x0][0x10], R2 ;  /* 0x00000400090b7a24 */ /* 0x000fe400078e0202 */
[----:B------:R-:W-:Y:S02]  /*d8f0*/  IMAD.MOV.U32 R12, RZ, RZ, 0x10 ;  /* 0x00000010ff0c7424 */ /* 0x000fe400078e00ff */
[----:B------:R-:W-:-:S04]  /*d900*/  IMAD R11, R11, c[0x0][0x0], R26 ;  /* 0x000000000b0b7a24 */ /* 0x000fc800078e021a */
[----:B------:R-:W-:-:S05]  /*d910*/  IMAD.WIDE.U32 R12, R11, R12, c[0x0][0x568] ;  /* 0x00015a000b0c7625 */ /* 0x000fca00078e000c */
[----:B------:R-:W2:Y:S04]  /*d920*/  LDG.E R8, [R12.64] ;  /* 0x000000240c087981 */ /* 0x000ea8000c1e1900 */
[----:B------:R-:W3:Y:S01]  /*d930*/  LDG.E.64 R10, [R12.64+0x8] ;  /* 0x000008240c0a7981 */ /* 0x000ee2000c1e1b00 */
[----:B------:R-:W-:Y:S02]  /*d940*/  IADD3 R2, R2, c[0x0][0x4], RZ ;  /* 0x0000010002027a10 */ /* 0x000fe40007ffe0ff */
[CC--:B--2---:R-:W-:Y:S02]  /*d950*/  ISETP.NE.AND P3, PT, R3.reuse, R8.reuse, PT ;  /* 0x000000080300720c */ /* 0x0c4fe40003f65270 */
[----:B------:R-:W-:Y:S02]  /*d960*/  ISETP.GT.AND P2, PT, R3, R8, PT ;  /* 0x000000080300720c */ /* 0x000fe40003f44270 */
[----:B---3--:R-:W-:-:S02]  /*d970*/  ISETP.GE.U32.AND P0, PT, R0, R10, PT ;  /* 0x0000000a0000720c */ /* 0x008fc40003f06070 */
        /* <DEDUP_REMOVED lines=10> */
.L_x_3297:
[----:B------:R-:W-:Y:S05]  /*da20*/  BSYNC B0 ;  /* 0x0000000000007941 */ /* 0x000fea0003800000 */
.L_x_3292:
        /* <DEDUP_REMOVED lines=10> */
[----:B0-----:R-:W-:-:S05]  /*dad0*/  MOV R9, UR4 ;  /* 0x0000000400097c02 */ /* 0x001fca0008000f00 */
.L_x_3302:
[C-C-:B------:R-:W-:Y:S01]  /*dae0*/  IMAD.IADD R11, R28.reuse, 0x1, R9.reuse ;  /* 0x000000011c0b7824 */ /* 0x140fe200078e0209 */
[----:B------:R-:W-:Y:S01]  /*daf0*/  BAR.SYNC.DEFER_BLOCKING 0x0 ;  /* 0x0000000000007b1d */ /* 0x000fe20000010000 */
[----:B------:R-:W-:Y:S02]  /*db00*/  ISETP.GT.AND P2, PT, R9, 0x1, PT ;  /* 0x000000010900780c */ /* 0x000fe40003f44270 */
[----:B------:R-:W-:Y:S02]  /*db10*/  SHF.R.S32.HI R14, RZ, 0x1, R9 ;  /* 0x00000001ff0e7819 */ /* 0x000fe40000011409 */
[----:B------:R-:W-:Y:S01]  /*db20*/  ISETP.GE.U32.AND P0, PT, R11, c[0x0][0x4], PT ;  /* 0x000001000b007a0c */ /* 0x000fe20003f06070 */
[----:B------:R-:W-:Y:S03]  /*db30*/  BSSY B0, `(.L_x_3300) ;  /* 0x0000015000007945 */ /* 0x000fe60003800000 */
        /* <DEDUP_REMOVED lines=20> */
.L_x_3301:
[----:B------:R-:W-:Y:S05]  /*dc80*/  BSYNC B0 ;  /* 0x0000000000007941 */ /* 0x000fea0003800000 */
.L_x_3300:
[----:B0-----:R-:W-:Y:S01]  /*dc90*/  MOV R9, R14 ;  /* 0x0000000e00097202 */ /* 0x001fe20000000f00 */
[----:B------:R-:W-:Y:S05]  /*dca0*/  @P2 BRA `(.L_x_3302) ;  /* 0xfffffe3000002947 */ /* 0x000fea000383ffff */
.L_x_3299:
[----:B0-----:R-:W-:-:S13]  /*dcb0*/  ISETP.NE.AND P0, PT, RZ, c[0x0][0x190], PT ;  /* 0x00006400ff007a0c */ /* 0x001fda0003f05270 */
[----:B------:R-:W-:Y:S05]  /*dcc0*/  @!P0 BRA `(.L_x_3303) ;  /* 0x0000040000008947 */ /* 0x000fea0003800000 */
[----:B------:R-:W-:Y:S02]  /*dcd0*/  IMAD.MOV.U32 R12, RZ, RZ, c[0x0][0x0] ;  /* 0x00000000ff0c7624 */ /* 0x000fe400078e00ff */
[----:B------:R-:W-:-:S03]  /*dce0*/  IMAD.MOV.U32 R11, RZ, RZ, c[0x0][0x0] ;  /* 0x00000000ff0b7624 */ /* 0x000fc600078e00ff */
[----:B------:R-:W-:-:S13]  /*dcf0*/  ISETP.GT.AND P0, PT, R12, 0x20, PT ;  /* 0x000000200c00780c */ /* 0x000fda0003f04270 */
[----:B------:R-:W-:Y:S05]  /*dd00*/  @!P0 BRA `(.L_x_3304) ;  /* 0x0000027000008947 */ /* 0x000fea0003800000 */
[----:B------:R-:W-:Y:S01]  /*dd10*/  IMAD.MOV.U32 R8, RZ, RZ, R0 ;  /* 0x000000ffff087224 */ /* 0x000fe200078e0000 */
[----:B------:R-:W-:Y:S01]  /*dd20*/  MOV R9, R5 ;  /* 0x0000000500097202 */ /* 0x000fe20000000f00 */
[----:B------:R0:W-:Y:S01]  /*dd30*/  STS [R2.X16+0x10], R3 ;  /* 0x0000100302007388 */ /* 0x0001e2000000c800 */
[----:B------:R-:W-:Y:S01]  /*dd40*/  LEA.HI R12, R12, c[0x0][0x0], RZ, 0x1 ;  /* 0x000000000c0c7a11 */ /* 0x000fe200078f08ff */
[----:B------:R-:W-:Y:S02]  /*dd50*/  IMAD.MOV.U32 R11, RZ, RZ, 0x20 ;  /* 0x00000020ff0b7424 */ /* 0x000fe400078e00ff */
[----:B------:R0:W-:Y:S01]  /*dd60*/  STS.64 [R2.X16+0x18], R8 ;  /* 0x0000180802007388 */ /* 0x0001e2000000ca00 */
[----:B------:R-:W-:-:S04]  /*dd70*/  SHF.R.S32.HI R12, RZ, 0x1, R12 ;  /* 0x00000001ff0c7819 */ /* 0x000fc8000001140c */
[----:B------:R-:W-:-:S13]  /*dd80*/  ISETP.GE.AND P0, PT, R12, 0x20, PT ;  /* 0x000000200c00780c */ /* 0x000fda0003f06270 */
[----:B------:R-:W-:Y:S05]  /*dd90*/  @!P0 BRA `(.L_x_3304) ;  /* 0x000001e000008947 */ /* 0x000fea0003800000 */
[----:B0-----:R-:W-:-:S04]  /*dda0*/  IMAD.MOV.U32 R11, RZ, RZ, R12 ;  /* 0x000000ffff0b7224 */ /* 0x001fc800078e000c */
.L_x_3307:
[----:B0-----:R-:W-:Y:S01]  /*ddb0*/  IMAD.IADD R8, R26, 0x1, R11 ;  /* 0x000000011a087824 */ /* 0x001fe200078e020b */
[----:B------:R-:W-:Y:S04]  /*ddc0*/  BAR.SYNC.DEFER_BLOCKING 0x0 ;  /* 0x0000000000007b1d */ /* 0x000fe80000010000 */
[----:B------:R-:W-:Y:S02]  /*ddd0*/  ISETP.GE.U32.AND P0, PT, R8, c[0x0][0x0], PT ;  /* 0x0000000008007a0c */ /* 0x000fe40003f06070 */
[----:B------:R-:W-:Y:S02]  /*dde0*/  BSSY B0, `(.L_x_3305) ;  /* 0x0000015000007945 */ /* 0x000fe40003800000 */
[----:B------:R-:W-:-:S13]  /*ddf0*/  ISETP.GE.U32.OR P0, PT, R26, R11, P0 ;  /* 0x0000000b1a00720c */ /* 0x000fda0000706470 */
[----:B------:R-:W-:Y:S05]  /*de00*/  @P0 BRA `(.L_x_3306) ;  /* 0x0000012000000947 */ /* 0x000fea0003800000 */
[----:B------:R-:W-:-:S05]  /*de10*/  LEA R12, R11, R10, 0x4 ;  /* 0x0000000a0b0c7211 */ /* 0x000fca00078e20ff */
        /* <DEDUP_REMOVED lines=17> */
.L_x_3306:
[----:B------:R-:W-:Y:S05]  /*df30*/  BSYNC B0 ;  /* 0x0000000000007941 */ /* 0x000fea0003800000 */
.L_x_3305:
[----:B------:R-:W-:-:S04]  /*df40*/  SHF.R.S32.HI R11, RZ, 0x1, R11 ;  /* 0x00000001ff0b7819 */ /* 0x000fc8000001140b */
[----:B------:R-:W-:-:S13]  /*df50*/  ISETP.GE.AND P0, PT, R11, 0x20, PT ;  /* 0x000000200b00780c */ /* 0x000fda0003f06270 */
[----:B------:R-:W-:Y:S05]  /*df60*/  @P0 BRA `(.L_x_3307) ;  /* 0xfffffe4000000947 */ /* 0x000fea000383ffff */
[----:B------:R-:W-:-:S04]  /*df70*/  IMAD.MOV.U32 R11, RZ, RZ, 0x20 ;  /* 0x00000020ff0b7424 */ /* 0x000fc800078e00ff */
.L_x_3304:
[----:B0-----:R-:W-:Y:S01]  /*df80*/  BAR.SYNC.DEFER_BLOCKING 0x0 ;  /* 0x0000000000007b1d */ /* 0x001fe20000010000 */
[----:B------:R-:W-:-:S13]  /*df90*/  ISETP.GE.AND P0, PT, R11, 0x2, PT ;  /* 0x000000020b00780c */ /* 0x000fda0003f06270 */
[----:B------:R-:W-:Y:S05]  /*dfa0*/  @!P0 BRA `(.L_x_3303) ;  /* 0x0000012000008947 */ /* 0x000fea0003800000 */
[----:B------:R-:W-:-:S07]  /*dfb0*/  HFMA2.MMA R2, -RZ, RZ, 0, 5.9604644775390625e-08 ;  /* 0x00000001ff027435 */ /* 0x000fce00000001ff */
.L_x_3308:
        /* <DEDUP_REMOVED lines=17> */
.L_x_3303:
[----:B------:R-:W-:Y:S05]  /*e0d0*/  @!P1 EXIT ;  /* 0x000000000000994d */ /* 0x000fea0003800000 */
[----:B------:R-:W-:Y:S01]  /*e0e0*/  ISETP.NE.U32.AND P0, PT, R6, RZ, PT ;  /* 0x000000ff0600720c */ /* 0x000fe20003f05070 */
[----:B------:R-:W-:Y:S02]  /*e0f0*/  ULDC.U8 UR4, c[0x0][0x580] ;  /* 0x0001600000047ab9 */ /* 0x000fe40000000000 */
[----:B------:R-:W-:Y:S02]  /*e100*/  ISETP.NE.AND P1, PT, RZ, UR4, PT ;  /* 0x00000004ff007c0c */ /* 0x000fe4000bf25270 */
[----:B------:R-:W-:-:S02]  /*e110*/  ISETP.NE.AND.EX P0, PT, R4, RZ, PT, P0 ;  /* 0x000000ff0400720c */ /* 0x000fc40003f05300 */
[----:B------:R-:W-:-:S04]  /*e120*/  SEL R9, RZ, c[0x0][0x578], !P1 ;  /* 0x00015e00ff097a07 */ /* 0x000fc80004800000 */
[----:B------:R-:W-:Y:S02]  /*e130*/  IADD3 R16, P2, R0, R9, RZ ;  /* 0x0000000900107210 */ /* 0x000fe40007f5e0ff */
[----:B------:R-:W-:-:S05]  /*e140*/  SEL R0, RZ, c[0x0][0x57c], !P1 ;  /* 0x00015f00ff007a07 */ /* 0x000fca0004800000 */
[----:B------:R-:W-:Y:S01]  /*e150*/  IMAD.X R17, R5, 0x1, R0, P2 ;  /* 0x0000000105117824 */ /* 0x000fe200010e0600 */
[----:B------:R-:W-:Y:S05]  /*e160*/  @!P0 BRA `(.L_x_3309) ;  /* 0x000002e000008947 */ /* 0x000fea0003800000 */
[----:B------:R-:W-:Y:S02]  /*e170*/  ULDC.U8 UR4, c[0x0][0x581] ;  /* 0x0001604000047ab9 */ /* 0x000fe40000000000 */
[----:B------:R-:W-:Y:S01]  /*e180*/  ISETP.NE.AND P3, PT, RZ, UR4, PT ;  /* 0x00000004ff007c0c */ /* 0x000fe2000bf65270 */
[----:B------:R-:W-:-:S12]  /*e190*/  @!P1 BRA `(.L_x_3310) ;  /* 0x000000d000009947 */ /* 0x000fd80003800000 */
[----:B------:R-:W2:Y:S04]  /*e1a0*/  LDG.E R0, [R6.64] ;  /* 0x0000002406007981 */ /* 0x000ea8000c1e1900 */
[----:B------:R-:W3:Y:S01]  /*e1b0*/  LDG.E.64 R4, [R6.64+0x8] ;  /* 0x0000082406047981 */ /* 0x000ee2000c1e1b00 */
[CC--:B--2---:R-:W-:Y:S02]  /*e1c0*/  ISETP.NE.AND P2, PT, R0.reuse, R3.reuse, PT ;  /* 0x000000030000720c */ /* 0x0c4fe40003f45270 */
[----:B------:R-:W-:-:S02]  /*e1d0*/  ISETP.GT.AND P1, PT, R0, R3, PT ;  /* 0x000000030000720c */ /* 0x000fc40003f24270 */
[----:B---3--:R-:W-:Y:S02]  /*e1e0*/  ISETP.GE.U32.AND P0, PT, R4, R16, PT ;  /* 0x000000100400720c */ /* 0x008fe40003f06070 */
[----:B------:R-:W-:Y:S02]  /*e1f0*/  SEL R2, RZ, 0xffffffff, !P1 ;  /* 0xffffffffff027807 */ /* 0x000fe40004800000 */
[----:B------:R-:W-:-:S05]  /*e200*/  ISETP.GE.AND.EX P0, PT, R5, R17, PT, P0 ;  /* 0x000000110500720c */ /* 0x000fca0003f06300 */
[----:B------:R-:W-:-:S04]  /*e210*/  @!P2 SEL R2, RZ, 0xffffffff, P0 ;  /* 0xffffffffff02a807 */ /* 0x000fc80000000000 */
[----:B------:R-:W-:-:S04]  /*e220*/  LOP3.LUT R2, R2, 0x1, RZ, 0xc0, !PT ;  /* 0x0000000102027812 */ /* 0x000fc800078ec0ff */
[----:B------:R-:W-:-:S04]  /*e230*/  ISETP.NE.U32.AND P0, PT, R2, 0x1, PT ;  /* 0x000000010200780c */ /* 0x000fc80003f05070 */
[----:B------:R-:W-:Y:S02]  /*e240*/  SEL R16, R4, R16, !P0 ;  /* 0x0000001004107207 */ /* 0x000fe40004000000 */
[----:B------:R-:W-:Y:S02]  /*e250*/  SEL R17, R5, R17, !P0 ;  /* 0x0000001105117207 */ /* 0x000fe40004000000 */
[----:B------:R-:W-:Y:S02]  /*e260*/  SEL R3, R0, R3, !P0 ;  /* 0x0000000300037207 */ /* 0x000fe40004000000 */
.L_x_3310:
[----:B------:R-:W-:Y:S05]  /*e270*/  @!P3 BRA `(.L_x_3311) ;  /* 0x000001a00000b947 */ /* 0x000fea0003800000 */
[----:B------:R-:W-:-:S05]  /*e280*/  IMAD.MOV.U32 R0, RZ, RZ, 0x1 ;  /* 0x00000001ff007424 */ /* 0x000fca00078e00ff */
[----:B------:R-:W-:-:S13]  /*e290*/  ISETP.NE.AND P0, PT, R0, c[0x0][0x584], PT ;  /* 0x0001610000007a0c */ /* 0x000fda0003f05270 */
[----:B------:R-:W-:Y:S05]  /*e2a0*/  @!P0 BRA `(.L_x_3312) ;  /* 0x0000013000008947 */ /* 0x000fea0003800000 */
[----:B------:R-:W-:Y:S01]  /*e2b0*/  MOV R2, 0x0 ;  /* 0x0000000000027802 */ /* 0x000fe20000000f00 */
[----:B------:R-:W-:Y:S01]  /*e2c0*/  HFMA2.MMA R8, -RZ, RZ, 0, 4.4763088226318359375e-05 ;  /* 0x000002efff087435 */ /* 0x000fe200000001ff */
[----:B------:R-:W-:Y:S01]  /*e2d0*/  MOV R4, c[0x4][0x3d8] ;  /* 0x0100f60000047a02 */ /* 0x000fe20000000f00 */
[----:B------:R-:W-:Y:S01]  /*e2e0*/  IMAD.MOV.U32 R5, RZ, RZ, c[0x4][0x3dc] ;  /* 0x0100f700ff057624 */ /* 0x000fe200078e00ff */
[----:B------:R-:W-:Y:S01]  /*e2f0*/  MOV R13, RZ ;  /* 0x000000ff000d7202 */ /* 0x000fe20000000f00 */
[----:B------:R-:W-:Y:S01]  /*e300*/  IMAD.MOV.U32 R6, RZ, RZ, c[0x4][0x3c0] ;  /* 0x0100f000ff067624 */ /* 0x000fe200078e00ff */
[----:B------:R-:W0:Y:S01]  /*e310*/  LDC.64 R2, c[0x4][R2] ;  /* 0x0100000002027b82 */ /* 0x000e220000000a00 */
[----:B------:R-:W-:Y:S02]  /*e320*/  IMAD.MOV.U32 R7, RZ, RZ, c[0x4][0x3c4] ;  /* 0x0100f100ff077624 */ /* 0x000fe400078e00ff */
[----:B------:R-:W-:Y:S02]  /*e330*/  IMAD.MOV.U32 R10, RZ, RZ, c[0x4][0x160] ;  /* 0x01005800ff0a7624 */ /* 0x000fe400078e00ff */
[----:B------:R-:W-:-:S02]  /*e340*/  IMAD.MOV.U32 R11, RZ, RZ, c[0x4][0x164] ;  /* 0x01005900ff0b7624 */ /* 0x000fc400078e00ff */
        /* <DEDUP_REMOVED lines=9> */
.L_x_3312:
[----:B------:R-:W-:-:S05]  /*e3e0*/  IADD3 R18, P0, R18, c[0x0][0x550], RZ ;  /* 0x0001540012127a10 */ /* 0x000fca0007f1e0ff */
[----:B------:R-:W-:-:S05]  /*e3f0*/  IMAD.X R19, RZ, RZ, c[0x0][0x554], P0 ;  /* 0x00015500ff137624 */ /* 0x000fca00000e06ff */
[----:B------:R-:W-:Y:S01]  /*e400*/  STG.E.64 [R18.64], R16 ;  /* 0x0000001012007986 */ /* 0x000fe2000c101b24 */
[----:B------:R-:W-:Y:S05]  /*e410*/  EXIT ;  /* 0x000000000000794d */ /* 0x000fea0003800000 */
.L_x_3311:
[----:B------:R-:W-:Y:S04]  /*e420*/  STG.E.64 [R6.64+0x8], R16 ;  /* 0x0000081006007986 */ /* 0x000fe8000c101b24 */
[----:B------:R-:W-:Y:S01]  /*e430*/  STG.E [R6.64], R3 ;  /* 0x0000000306007986 */ /* 0x000fe2000c101924 */
[----:B------:R-:W-:Y:S05]  /*e440*/  EXIT ;  /* 0x000000000000794d */ /* 0x000fea0003800000 */
.L_x_3309:
        /* <DEDUP_REMOVED lines=21> */
.L_x_3313:
[----:B------:R-:W-:Y:S02]  /*e5a0*/  ULDC.U8 UR4, c[0x0][0x581] ;  /* 0x0001604000047ab9 */ /* 0x000fe40000000000 */
[----:B------:R-:W-:-:S13]  /*e5b0*/  ISETP.NE.AND P0, PT, RZ, UR4, PT ;  /* 0x00000004ff007c0c */ /* 0x000fda000bf05270 */
        /* <DEDUP_REMOVED lines=23> */
.L_x_3315:
[----:B------:R-:W-:-:S05]  /*e730*/  IADD3 R18, P0, R18, c[0x0][0x550], RZ ;  /* 0x0001540012127a10 */ /* 0x000fca0007f1e0ff */
[----:B------:R-:W-:-:S05]  /*e740*/  IMAD.X R19, RZ, RZ, c[0x0][0x554], P0 ;  /* 0x00015500ff137624 */ /* 0x000fca00000e06ff */
[----:B------:R-:W-:Y:S01]  /*e750*/  STG.E.64 [R18.64], R16 ;  /* 0x0000001012007986 */ /* 0x000fe2000c101b24 */
[----:B------:R-:W-:Y:S05]  /*e760*/  EXIT ;  /* 0x000000000000794d */ /* 0x000fea0003800000 */
.L_x_3314:
[----:B------:R-:W-:Y:S01]  /*e770*/  MOV R2, 0x0 ;  /* 0x0000000000027802 */ /* 0x000fe20000000f00 */
[----:B------:R-:W-:Y:S01]  /*e780*/  IMAD.MOV.U32 R4, RZ, RZ, c[0x4][0x3c8] ;  /* 0x0100f200ff047624 */ /* 0x000fe200078e00ff */
[----:B------:R-:W-:Y:S01]  /*e790*/  MOV R6, c[0x4][0x3c0] ;  /* 0x0100f00000067a02 */ /* 0x000fe20000000f00 */
[----:B------:R-:W-:Y:S01]  /*e7a0*/  IMAD.MOV.U32 R5, RZ, RZ, c[0x4][0x3cc] ;  /* 0x0100f300ff057624 */ /* 0x000fe200078e00ff */
[----:B------:R-:W-:Y:S01]  /*e7b0*/  MOV R11, c[0x4][0x16c] ;  /* 0x01005b00000b7a02 */ /* 0x000fe20000000f00 */
[----:B------:R-:W-:Y:S01]  /*e7c0*/  IMAD.MOV.U32 R7, RZ, RZ, c[0x4][0x3c4] ;  /* 0x0100f100ff077624 */ /* 0x000fe200078e00ff */
[----:B------:R-:W0:Y:S01]  /*e7d0*/  LDC.64 R2, c[0x4][R2] ;  /* 0x0100000002027b82 */ /* 0x000e220000000a00 */
        /* <DEDUP_REMOVED lines=13> */
.L_x_3284:
        /* <DEDUP_REMOVED lines=26> */
[----:B--2---:R-:W-:-:S02]  /*ea50*/  ISETP.NE.AND P2, PT, R0, R5, PT ;  /* 0x000000050000720c */ /* 0x004fc40003f45270 */
[----:B------:R-:W-:Y:S02]  /*ea60*/  ISETP.GT.AND P1, PT, R0, R5, PT ;  /* 0x000000050000720c */ /* 0x000fe40003f24270 */
        /* <DEDUP_REMOVED lines=9> */
.L_x_3317:
[----:B------:R-:W-:Y:S05]  /*eb00*/  @!P3 BRA `(.L_x_3318) ;  /* 0x000001a00000b947 */ /* 0x000fea0003800000 */
[----:B------:R-:W-:-:S10]  /*eb10*/  HFMA2.MMA R0, -RZ, RZ, 0, 5.9604644775390625e-08 ;  /* 0x00000001ff007435 */ /* 0x000fd400000001ff */
[----:B------:R-:W-:-:S13]  /*eb20*/  ISETP.NE.AND P0, PT, R0, c[0x0][0x584], PT ;  /* 0x0001610000007a0c */ /* 0x000fda0003f05270 */
[----:B------:R-:W-:Y:S05]  /*eb30*/  @!P0 BRA `(.L_x_3319) ;  /* 0x0000013000008947 */ /* 0x000fea0003800000 */
[----:B------:R-:W-:Y:S01]  /*eb40*/  MOV R14, 0x0 ;  /* 0x00000000000e7802 */ /* 0x000fe20000000f00 */
[----:B------:R-:W-:Y:S01]  /*eb50*/  IMAD.MOV.U32 R4, RZ, RZ, c[0x4][0x3d8] ;  /* 0x0100f600ff047624 */ /* 0x000fe200078e00ff */
[----:B------:R-:W-:Y:S01]  /*eb60*/  MOV R7, c[0x4][0x3c4] ;  /* 0x0100f10000077a02 */ /* 0x000fe20000000f00 */
[----:B------:R-:W-:Y:S01]  /*eb70*/  IMAD.MOV.U32 R5, RZ, RZ, c[0x4][0x3dc] ;  /* 0x0100f700ff057624 */ /* 0x000fe200078e00ff */
[----:B------:R-:W-:Y:S01]  /*eb80*/  MOV R12, 0x1 ;  /* 0x00000001000c7802 */ /* 0x000fe20000000f00 */
[----:B------:R-:W-:Y:S01]  /*eb90*/  IMAD.MOV.U32 R6, RZ, RZ, c[0x4][0x3c0] ;  /* 0x0100f000ff067624 */ /* 0x000fe200078e00ff */
[----:B------:R-:W0:Y:S01]  /*eba0*/  LDC.64 R14, c[0x4][R14] ;  /* 0x010000000e0e7b82 */ /* 0x000e220000000a00 */
[----:B------:R-:W-:Y:S02]  /*ebb0*/  IMAD.MOV.U32 R8, RZ, RZ, 0x2ef ;  /* 0x000002efff087424 */ /* 0x000fe400078e00ff */
[----:B------:R-:W-:Y:S02]  /*ebc0*/  IMAD.MOV.U32 R10, RZ, RZ, c[0x4][0x160] ;  /* 0x01005800ff0a7624 */ /* 0x000fe400078e00ff */
[----:B------:R-:W-:-:S02]  /*ebd0*/  IMAD.MOV.U32 R11, RZ, RZ, c[0x4][0x164] ;  /* 0x01005900ff0b7624 */ /* 0x000fc400078e00ff */
        /* <DEDUP_REMOVED lines=9> */
.L_x_3319:
[----:B------:R-:W-:-:S05]  /*ec70*/  IADD3 R2, P0, R2, c[0x0][0x550], RZ ;  /* 0x0001540002027a10 */ /* 0x000fca0007f1e0ff */
[----:B------:R-:W-:-:S05]  /*ec80*/  IMAD.X R3, RZ, RZ, c[0x0][0x554], P0 ;  /* 0x00015500ff037624 */ /* 0x000fca00000e06ff */
[----:B------:R-:W-:Y:S01]  /*ec90*/  STG.E.64 [R2.64], R16 ;  /* 0x0000001002007986 */ /* 0x000fe2000c101b24 */
[----:B------:R-:W-:Y:S05]  /*eca0*/  EXIT ;  /* 0x000000000000794d */ /* 0x000fea0003800000 */
.L_x_3318:
[----:B------:R-:W-:Y:S04]  /*ecb0*/  STG.E.64 [R6.64+0x8], R16 ;  /* 0x0000081006007986 */ /* 0x000fe8000c101b24 */
[----:B------:R-:W-:Y:S01]  /*ecc0*/  STG.E [R6.64], R5 ;  /* 0x0000000506007986 */ /* 0x000fe2000c101924 */
[----:B------:R-:W-:Y:S05]  /*ecd0*/  EXIT ;  /* 0x000000000000794d */ /* 0x000fea0003800000 */
.L_x_3316:
        /* <DEDUP_REMOVED lines=21> */
.L_x_3320:
[----:B------:R-:W-:Y:S02]  /*ee30*/  ULDC.U8 UR4, c[0x0][0x581] ;  /* 0x0001604000047ab9 */ /* 0x000fe40000000000 */
[----:B------:R-:W-:-:S13]  /*ee40*/  ISETP.NE.AND P0, PT, RZ, UR4, PT ;  /* 0x00000004ff007c0c */ /* 0x000fda000bf05270 */
        /* <DEDUP_REMOVED lines=23> */
.L_x_3322:
[----:B------:R-:W-:-:S05]  /*efc0*/  IADD3 R2, P0, R2, c[0x0][0x550], RZ ;  /* 0x0001540002027a10 */ /* 0x000fca0007f1e0ff */
[----:B------:R-:W-:-:S05]  /*efd0*/  IMAD.X R3, RZ, RZ, c[0x0][0x554], P0 ;  /* 0x00015500ff037624 */ /* 0x000fca00000e06ff */
[----:B------:R-:W-:Y:S01]  /*efe0*/  STG.E.64 [R2.64], R16 ;  /* 0x0000001002007986 */ /* 0x000fe2000c101b24 */
[----:B------:R-:W-:Y:S05]  /*eff0*/  EXIT ;  /* 0x000000000000794d */ /* 0x000fea0003800000 */
.L_x_3321:
        /* <DEDUP_REMOVED lines=20> */
        .weak           $__internal_24_$__cuda_sm20_div_u64
        .type           $__internal_24_$__cuda_sm20_div_u64,@function
        .size           $__internal_24_$__cuda_sm20_div_u64,($__internal_25_$__cuda_sm20_rem_u64 - $__internal_24_$__cuda_sm20_div_u64)
$__internal_24_$__cuda_sm20_div_u64:
        /* <DEDUP_REMOVED lines=16> */
[----:B------:R-:W-:Y:S01]  /*f240*/  IMAD.HI.U32 R14, P1, R13, R19, R14 ;  /* 0x000000130d0e7227 */ /* 0x000fe2000782000e */
[----:B------:R-:W-:-:S04]  /*f250*/  IADD3.X R16, R21, R13, RZ, P0, !PT ;  /* 0x0000000d15107210 */ /* 0x000fc800007fe4ff */
        /* <DEDUP_REMOVED lines=34> */
[----:B------:R-:W-:Y:S02]  /*f480*/  IADD3.X R15, RZ, R14, RZ, P3, !PT ;  /* 0x0000000eff0f7210 */ /* 0x000fe40001ffe4ff */
[----:B------:R-:W-:Y:S02]  /*f490*/  SEL R4, R4, R18, P0 ;  /* 0x0000001204047207 */ /* 0x000fe40000000000 */
[----:B------:R-:W-:-:S02]  /*f4a0*/  SEL R13, R13, R16, P0 ;  /* 0x000000100d0d7207 */ /* 0x000fc40000000000 */
[----:B------:R-:W-:Y:S02]  /*f4b0*/  SEL R12, R12, R6, P0 ;  /* 0x000000060c0c7207 */ /* 0x000fe40000000000 */
[----:B------:R-:W-:Y:S02]  /*f4c0*/  SEL R14, R15, R14, P0 ;  /* 0x0000000e0f0e7207 */ /* 0x000fe40000000000 */
[----:B------:R-:W-:Y:S02]  /*f4d0*/  ISETP.GE.U32.AND P0, PT, R4, R7, PT ;  /* 0x000000070400720c */ /* 0x000fe40003f06070 */
[----:B------:R-:W-:Y:S02]  /*f4e0*/  IADD3 R6, P3, R13, 0x1, RZ ;  /* 0x000000010d067810 */ /* 0x000fe40007f7e0ff */
[----:B------:R-:W-:Y:S01]  /*f4f0*/  ISETP.GE.U32.AND.EX P0, PT, R12, R9, PT, P0 ;  /* 0x000000090c00720c */ /* 0x000fe20003f06100 */
[----:B------:R-:W-:Y:S01]  /*f500*/  IMAD.MOV.U32 R12, RZ, RZ, R3 ;  /* 0x000000ffff0c7224 */ /* 0x000fe200078e0003 */
[----:B------:R-:W-:Y:S01]  /*f510*/  ISETP.NE.U32.AND P1, PT, R7, RZ, PT ;  /* 0x000000ff0700720c */ /* 0x000fe20003f25070 */
[----:B------:R-:W-:Y:S01]  /*f520*/  IMAD.X R15, RZ, RZ, R14, P3 ;  /* 0x000000ffff0f7224 */ /* 0x000fe200018e060e */
[----:B------:R-:W-:Y:S01]  /*f530*/  SEL R6, R6, R13, P0 ;  /* 0x0000000d06067207 */ /* 0x000fe20000000000 */
[----:B------:R-:W-:Y:S01]  /*f540*/  IMAD.MOV.U32 R13, RZ, RZ, 0x0 ;  /* 0x00000000ff0d7424 */ /* 0x000fe200078e00ff */
[----:B------:R-:W-:-:S02]  /*f550*/  ISETP.NE.AND.EX P1, PT, R9, RZ, PT, P1 ;  /* 0x000000ff0900720c */ /* 0x000fc40003f25310 */
[----:B------:R-:W-:Y:S02]  /*f560*/  SEL R15, R15, R14, P0 ;  /* 0x0000000e0f0f7207 */ /* 0x000fe40000000000 */
[----:B------:R-:W-:Y:S02]  /*f570*/  SEL R6, R6, 0xffffffff, P1 ;  /* 0xffffffff06067807 */ /* 0x000fe40000800000 */
[----:B------:R-:W-:Y:S01]  /*f580*/  SEL R15, R15, 0xffffffff, P1 ;  /* 0xffffffff0f0f7807 */ /* 0x000fe20000800000 */
[----:B------:R-:W-:Y:S06]  /*f590*/  RET.REL.NODEC R12 `(_ZN2at6native13reduce_kernelILi512ELi1ENS0_8ReduceOpIiNS0_9ArgMaxOpsIiEEjlLi4ELi4EEEEEvT1_) ;  /* 0xffff0a600c007950 */ /* 0x000fec0003c3ffff */
        .weak           $__internal_25_$__cuda_sm20_rem_u64
        .type           $__internal_25_$__cuda_sm20_rem_u64,@function
        .size           $__internal_25_$__cuda_sm20_rem_u64,(.L_x_6827 - $__internal_25_$__cuda_sm20_rem_u64)
$__internal_25_$__cuda_sm20_rem_u64:
        /* <DEDUP_REMOVED lines=48> */
[----:B------:R-:W-:Y:S01]  /*f8a0*/  IADD3 R11, P1, -R14, R3, RZ ;  /* 0x000000030e0b7210 */ /* 0x000fe20007f3e1ff */
[----:B------:R-:W-:-:S03]  /*f8b0*/  IMAD.MOV.U32 R10, RZ, RZ, R4 ;  /* 0x000000ffff0a7224 */ /* 0x000fc600078e0004 */
[C---:B------:R-:W-:Y:S01]  /*f8c0*/  ISETP.GE.U32.AND.EX P0, PT, R15.reuse, R6, PT, P0 ;  /* 0x000000060f00720c */ /* 0x040fe20003f06100 */
[----:B------:R-:W-:Y:S01]  /*f8d0*/  IMAD.X R13, R15, 0x1, ~R6, P1 ;  /* 0x000000010f0d7824 */ /* 0x000fe200008e0e06 */
[C---:B------:R-:W-:Y:S02]  /*f8e0*/  ISETP.NE.U32.AND P1, PT, R14.reuse, RZ, PT ;  /* 0x000000ff0e00720c */ /* 0x040fe40003f25070 */
[----:B------:R-:W-:Y:S02]  /*f8f0*/  SEL R11, R11, R3, P0 ;  /* 0x000000030b0b7207 */ /* 0x000fe40000000000 */
[----:B------:R-:W-:Y:S02]  /*f900*/  SEL R13, R13, R15, P0 ;  /* 0x0000000f0d0d7207 */ /* 0x000fe40000000000 */
[----:B------:R-:W-:Y:S02]  /*f910*/  ISETP.GE.U32.AND P0, PT, R11, R14, PT ;  /* 0x0000000e0b00720c */ /* 0x000fe40003f06070 */
[----:B------:R-:W-:-:S02]  /*f920*/  IADD3 R3, P2, -R14, R11, RZ ;  /* 0x0000000b0e037210 */ /* 0x000fc40007f5e1ff */
[----:B------:R-:W-:Y:S02]  /*f930*/  ISETP.GE.U32.AND.EX P0, PT, R13, R6, PT, P0 ;  /* 0x000000060d00720c */ /* 0x000fe40003f06100 */
[C---:B------:R-:W-:Y:S02]  /*f940*/  IADD3.X R15, ~R6.reuse, R13, RZ, P2, !PT ;  /* 0x0000000d060f7210 */ /* 0x040fe400017fe5ff */
[----:B------:R-:W-:Y:S01]  /*f950*/  SEL R14, R3, R11, P0 ;  /* 0x0000000b030e7207 */ /* 0x000fe20000000000 */
[----:B------:R-:W-:Y:S01]  /*f960*/  IMAD.MOV.U32 R11, RZ, RZ, 0x0 ;  /* 0x00000000ff0b7424 */ /* 0x000fe200078e00ff */
[----:B------:R-:W-:Y:S02]  /*f970*/  ISETP.NE.AND.EX P1, PT, R6, RZ, PT, P1 ;  /* 0x000000ff0600720c */ /* 0x000fe40003f25310 */
[----:B------:R-:W-:Y:S02]  /*f980*/  SEL R15, R15, R13, P0 ;  /* 0x0000000d0f0f7207 */ /* 0x000fe40000000000 */
[----:B------:R-:W-:-:S02]  /*f990*/  SEL R14, R14, 0xffffffff, P1 ;  /* 0xffffffff0e0e7807 */ /* 0x000fc40000800000 */
[----:B------:R-:W-:Y:S01]  /*f9a0*/  SEL R15, R15, 0xffffffff, P1 ;  /* 0xffffffff0f0f7807 */ /* 0x000fe20000800000 */
[----:B------:R-:W-:Y:S06]  /*f9b0*/  RET.REL.NODEC R10 `(_ZN2at6native13reduce_kernelILi512ELi1ENS0_8ReduceOpIiNS0_9ArgMaxOpsIiEEjlLi4ELi4EEEEEvT1_) ;  /* 0xffff06400a007950 */ /* 0x000fec0003c3ffff */
.L_x_3323:
        /* <DEDUP_REMOVED lines=12> */
.L_x_6827:


//--------------------- .text._ZN2at6native13reduce_kernelILi256ELi2ENS0_8ReduceOpIiNS0_9ArgMaxOpsIiEEjlLi4ELi4EEEEEvT1_ --------------------------
	.section	.text._ZN2at6native13reduce_kernelILi256ELi2ENS0_8ReduceOpIiNS0_9ArgMaxOpsIiEEjlLi4ELi4EEEEEvT1_,"ax",@progbits
	.sectioninfo	@"SHI_REGISTERS=52"
	.align	128
        .global         _ZN2at6native13reduce_kernelILi256ELi2ENS0_8ReduceOpIiNS0_9ArgMaxOpsIiEEjlLi4ELi4EEEEEvT1_
        .type           _ZN2at6native13reduce_kernelILi256ELi2ENS0_8ReduceOpIiNS0_9ArgMaxOpsIiEEjlLi4ELi4EEEEEvT1_,@function
        .size           _ZN2at6native13reduce_kernelILi256ELi2ENS0_8ReduceOpIiNS0_9ArgMaxOpsIiEEjlLi4ELi4EEEEEvT1_,(.L_x_6829 - _ZN2at6native13reduce_kernelILi256ELi2ENS0_8ReduceOpIiNS0_9ArgMaxOpsIiEEjlLi4ELi4EEEEEvT1_)
        .other          _ZN2at6native13reduce_kernelILi256ELi2ENS0_8ReduceOpIiNS0_9ArgMaxOpsIiEEjlLi4ELi4EEEEEvT1_,@"STO_CUDA_ENTRY STV_DEFAULT"
_ZN2at6native13reduce_kernelILi256ELi2ENS0_8ReduceOpIiNS0_9ArgMaxOpsIiEEjlLi4ELi4EEEEEvT1_:
.text._ZN2at6native13reduce_kernelILi256ELi2ENS0_8ReduceOpIiNS0_9ArgMaxOpsIiEEjlLi4ELi4EEEEEvT1_:
        /* <DEDUP_REMOVED lines=197> */
[----:B------:R-:W-:Y:S02]  /*0c50*/  ISETP.NE.AND P0, PT, R0, 0x18, PT ;  /* 0x000000180000780c */ /* 0x000fe40003f05270 */
[----:B------:R-:W-:-:S05]  /*0c60*/  MOV R4, RZ ;  /* 0x000000ff00047202 */ /* 0x000fca0000000f00 */
        /* <DEDUP_REMOVED lines=11> */
.L_x_3324:
[----:B------:R-:W0:Y:S01]  /*0d20*/  S2R R24, SR_CTAID.Y ;  /* 0x0000000000187919 */ /* 0x000e220000002600 */
[----:B------:R-:W-:Y:S01]  /*0d30*/  IMAD R5, R17, c[0x0][0x190], RZ ;  /* 0x0000640011057a24 */ /* 0x000fe200078e02ff */
[----:B------:R-:W-:Y:S01]  /*0d40*/  ULDC.64 UR36, c[0x0][0x118] ;  /* 0x0000460000247ab9 */ /* 0x000fe20000000a00 */
[----:B------:R-:W-:Y:S01]  /*0d50*/  BSSY B6, `(.L_x_3325) ;  /* 0x0000ba6000067945 */ /* 0x000fe20003800000 */
[----:B------:R-:W-:Y:S01]  /*0d60*/  CS2R R12, SRZ ;  /* 0x00000000000c7805 */ /* 0x000fe2000001ff00 */
[----:B------:R-:W-:Y:S02]  /*0d70*/  IMAD R5, R2, c[0x0][0x194], R5 ;  /* 0x0000650002057a24 */ /* 0x000fe400078e0205 */
[----:B------:R-:W-:Y:S02]  /*0d80*/  IMAD.MOV.U32 R0, RZ, RZ, RZ ;  /* 0x000000ffff007224 */ /* 0x000fe400078e00ff */
[----:B------:R-:W-:Y:S02]  /*0d90*/  IMAD.MOV.U32 R9, RZ, RZ, RZ ;  /* 0x000000ffff097224 */ /* 0x000fe400078e00ff */
[----:B------:R-:W-:-:S02]  /*0da0*/  IMAD.MOV.U32 R43, RZ, RZ, RZ ;  /* 0x000000ffff2b7224 */ /* 0x000fc400078e00ff */
[----:B0-----:R-:W-:-:S05]  /*0db0*/  IMAD R5, R24, c[0x0][0x198], R5 ;  /* 0x0000660018057a24 */ /* 0x001fca00078e0205 */
        /* <DEDUP_REMOVED lines=51> */
.L_x_3333:
[----:B------:R-:W-:Y:S05]  /*10f0*/  BSYNC B2 ;  /* 0x0000000000027941 */ /* 0x000fea0003800000 */
.L_x_3332:
        /* <DEDUP_REMOVED lines=8> */
[----:B------:R-:W-:-:S05]  /*1180*/  IMAD.IADD R0, R17, 0x1, -R6 ;  /* 0x0000000111007824 */ /* 0x000fca00078e0a06 */
        /* <DEDUP_REMOVED lines=11> */
.L_x_3331:
[----:B------:R-:W-:Y:S05]  /*1240*/  BSYNC B1 ;  /* 0x0000000000017941 */ /* 0x000fea0003800000 */
.L_x_3330:
[C---:B------:R-:W-:Y:S02]  /*1250*/  IADD3 R5, P0, -R6.reuse, 0x4, RZ ;  /* 0x0000000406057810 */ /* 0x040fe40007f1e1ff */
[C---:B------:R-:W-:Y:S02]  /*1260*/  IADD3 R16, R6.reuse, c[0x0][0x17c], RZ ;  /* 0x00005f0006107a10 */ /* 0x040fe40007ffe0ff */
[----:B------:R-:W-:Y:S01]  /*1270*/  LEA R18, P1, R5, R18, 0x2 ;  /* 0x0000001205127211 */ /* 0x000fe200078210ff */
[----:B------:R-:W-:Y:S01]  /*1280*/  IMAD.X R4, RZ, RZ, -0x1, P0 ;  /* 0xffffffffff047424 */ /* 0x000fe200000e06ff */
[----:B------:R-:W-:-:S02]  /*1290*/  IADD3 R25, -R6, 0x4, RZ ;  /* 0x0000000406197810 */ /* 0x000fc40007ffe1ff */
[----:B------:R-:W-:Y:S02]  /*12a0*/  IADD3 R16, R16, -0x4, RZ ;  /* 0xfffffffc10107810 */ /* 0x000fe40007ffe0ff */
[----:B------:R-:W-:Y:S02]  /*12b0*/  LEA.HI.X R19, R5, R19, R4, 0x2, P1 ;  /* 0x0000001305137211 */ /* 0x000fe400008f1404 */
.L_x_3329:
[----:B------:R-:W-:Y:S05]  /*12c0*/  BSYNC B0 ;  /* 0x0000000000007941 */ /* 0x000fea0003800000 */
.L_x_3328:
        /* <DEDUP_REMOVED lines=9> */
[----:B------:R-:W-:Y:S01]  /*1360*/  IMAD.MOV.U32 R11, RZ, RZ, c[0x0][0x170] ;  /* 0x00005c00ff0b7624 */ /* 0x000fe200078e00ff */
[----:B------:R-:W-:Y:S01]  /*1370*/  SHF.L.U32 R4, R29, 0x2, RZ ;  /* 0x000000021d047819 */ /* 0x000fe200000006ff */
[----:B------:R-:W-:Y:S02]  /*1380*/  IMAD.MOV.U32 R13, RZ, RZ, c[0x0][0x174] ;  /* 0x00005d00ff0d7624 */ /* 0x000fe400078e00ff */
[----:B------:R-:W-:Y:S01]  /*1390*/  IMAD.MOV.U32 R15, RZ, RZ, c[0x0][0x168] ;  /* 0x00005a00ff0f7624 */ /* 0x000fe200078e00ff */
[----:B------:R-:W-:Y:S01]  /*13a0*/  IADD3 R5, R4, 0x3, RZ ;  /* 0x0000000304057810 */ /* 0x000fe20007ffe0ff */
[----:B------:R-:W-:Y:S02]  /*13b0*/  IMAD.MOV.U32 R27, RZ, RZ, c[0x0][0x170] ;  /* 0x00005c00ff1b7624 */ /* 0x000fe400078e00ff */
[----:B------:R-:W-:Y:S01]  /*13c0*/  IMAD.MOV.U32 R21, RZ, RZ, c[0x0][0x174] ;  /* 0x00005d00ff157624 */ /* 0x000fe200078e00ff */
[----:B------:R-:W-:Y:S01]  /*13d0*/  ISETP.GE.U32.AND P0, PT, R5, R16, PT ;  /* 0x000000100500720c */ /* 0x000fe20003f06070 */
[----:B------:R-:W-:-:S12]  /*13e0*/  IMAD.MOV.U32 R14, RZ, RZ, c[0x0][0x168] ;  /* 0x00005a00ff0e7624 */ /* 0x000fd800078e00ff */
[----:B------:R-:W-:Y:S05]  /*13f0*/  @P0 BRA `(.L_x_3335) ;  /* 0x000003e000000947 */ /* 0x000fea0003800000 */
[----:B------:R-:W-:Y:S01]  /*1400*/  IMAD.MOV.U32 R20, RZ, RZ, R4 ;  /* 0x000000ffff147224 */ /* 0x000fe200078e0004 */
[----:B------:R-:W-:Y:S01]  /*1410*/  MOV R15, c[0x0][0x168] ;  /* 0x00005a00000f7a02 */ /* 0x000fe20000000f00 */
[----:B------:R-:W-:Y:S02]  /*1420*/  IMAD.MOV.U32 R11, RZ, RZ, c[0x0][0x170] ;  /* 0x00005c00ff0b7624 */ /* 0x000fe400078e00ff */
[----:B------:R-:W-:Y:S02]  /*1430*/  IMAD.MOV.U32 R13, RZ, RZ, c[0x0][0x174] ;  /* 0x00005d00ff0d7624 */ /* 0x000fe400078e00ff */
[----:B------:R-:W-:Y:S02]  /*1440*/  IMAD.MOV.U32 R27, RZ, RZ, c[0x0][0x170] ;  /* 0x00005c00ff1b7624 */ /* 0x000fe400078e00ff */
[----:B------:R-:W-:Y:S02]  /*1450*/  IMAD.MOV.U32 R21, RZ, RZ, c[0x0][0x174] ;  /* 0x00005d00ff157624 */ /* 0x000fe400078e00ff */
[----:B------:R-:W-:-:S02]  /*1460*/  IMAD.MOV.U32 R14, RZ, RZ, c[0x0][0x168] ;  /* 0x00005a00ff0e7624 */ /* 0x000fc400078e00ff */
.L_x_3336:
[----:B------:R-:W-:-:S06]  /*1470*/  IMAD.WIDE.U32 R4, R29, 0x10, R18 ;  /* 0x000000101d047825 */ /* 0x000fcc00078e0012 */
[----:B------:R-:W2:Y:S01]  /*1480*/  LDG.E.128 R4, [R4.64] ;  /* 0x0000002404047981 */ /* 0x000ea2000c1e1d00 */
        /* <DEDUP_REMOVED lines=8> */
[----:B------:R-:W-:-:S02]  /*1510*/  SEL R26, RZ, 0xffffffff, P0 ;  /* 0xffffffffff1a7807 */ /* 0x000fc40000000000 */
[----:B------:R-:W-:Y:S02]  /*1520*/  SEL R30, RZ, 0xffffffff, P5 ;  /* 0xffffffffff1e7807 */ /* 0x000fe40002800000 */
[C---:B------:R-:W-:Y:S02]  /*1530*/  IADD3 R32, R31.reuse, 0x2, RZ ;  /* 0x000000021f207810 */ /* 0x040fe40007ffe0ff */
[----:B------:R-:W-:Y:S02]  /*1540*/  IADD3 R35, R31, 0x3, RZ ;  /* 0x000000031f237810 */ /* 0x000fe40007ffe0ff */
[----:B------:R-:W-:Y:S02]  /*1550*/  ISETP.GE.U32.AND P0, PT, R11, R32, PT ;  /* 0x000000200b00720c */ /* 0x000fe40003f06070 */
[----:B------:R-:W-:Y:S02]  /*1560*/  IADD3 R37, R20, 0x3, RZ ;  /* 0x0000000314257810 */ /* 0x000fe40007ffe0ff */
[----:B------:R-:W-:-:S04]  /*1570*/  ISETP.GE.AND.EX P0, PT, R13, RZ, PT, P0 ;  /* 0x000000ff0d00720c */ /* 0x000fc80003f06300 */
[----:B------:R-:W-:Y:S02]  /*1580*/  SEL R33, RZ, 0xffffffff, P0 ;  /* 0xffffffffff217807 */ /* 0x000fe40000000000 */
[CC--:B--2---:R-:W-:Y:S02]  /*1590*/  ISETP.NE.AND P1, PT, R3.reuse, R4.reuse, PT ;  /* 0x000000040300720c */ /* 0x0c4fe40003f25270 */
[CC--:B------:R-:W-:Y:S02]  /*15a0*/  ISETP.NE.AND P4, PT, R14.reuse, R5.reuse, PT ;  /* 0x000000050e00720c */ /* 0x0c0fe40003f85270 */
[----:B------:R-:W-:Y:S02]  /*15b0*/  ISETP.GT.AND P6, PT, R3, R4, PT ;  /* 0x000000040300720c */ /* 0x000fe40003fc4270 */
[----:B------:R-:W-:Y:S02]  /*15c0*/  ISETP.GT.AND P5, PT, R14, R5, PT ;  /* 0x000000050e00720c */ /* 0x000fe40003fa4270 */
[----:B------:R-:W-:-:S05]  /*15d0*/  ISETP.GT.AND P0, PT, R10, R7, PT ;  /* 0x000000070a00720c */ /* 0x000fca0003f04270 */
[----:B------:R-:W-:Y:S02]  /*15e0*/  @P1 SEL R26, RZ, 0xffffffff, !P6 ;  /* 0xffffffffff1a1807 */ /* 0x000fe40007000000 */
[CC--:B------:R-:W-:Y:S02]  /*15f0*/  ISETP.NE.AND P6, PT, R15.reuse, R6.reuse, PT ;  /* 0x000000060f00720c */ /* 0x0c0fe40003fc5270 */
[----:B------:R-:W-:Y:S02]  /*1600*/  @P4 SEL R30, RZ, 0xffffffff, !P5 ;  /* 0xffffffffff1e4807 */ /* 0x000fe40006800000 */
[----:B------:R-:W-:Y:S02]  /*1610*/  ISETP.NE.AND P4, PT, R10, R7, PT ;  /* 0x000000070a00720c */ /* 0x000fe40003f85270 */
[----:B------:R-:W-:Y:S02]  /*1620*/  ISETP.GE.U32.AND P1, PT, R12, R35, PT ;  /* 0x000000230c00720c */ /* 0x000fe40003f26070 */
[----:B------:R-:W-:-:S02]  /*1630*/  ISETP.GT.AND P5, PT, R15, R6, PT ;  /* 0x000000060f00720c */ /* 0x000fc40003fa4270 */
[----:B------:R-:W-:Y:S02]  /*1640*/  ISETP.GE.AND.EX P1, PT, R9, RZ, PT, P1 ;  /* 0x000000ff0900720c */ /* 0x000fe40003f26310 */
[----:B------:R-:W-:Y:S02]  /*1650*/  LOP3.LUT R26, R26, 0x1, RZ, 0xc0, !PT ;  /* 0x000000011a1a7812 */ /* 0x000fe400078ec0ff */
[----:B------:R-:W-:Y:S02]  /*1660*/  @P6 SEL R33, RZ, 0xffffffff, !P5 ;  /* 0xffffffffff216807 */ /* 0x000fe40006800000 */
[----:B------:R-:W-:Y:S02]  /*1670*/  ISETP.GE.U32.AND P5, PT, R37, R16, PT ;  /* 0x000000102500720c */ /* 0x000fe40003fa6070 */
[----:B------:R-:W-:Y:S02]  /*1680*/  SEL R34, RZ, 0xffffffff, P1 ;  /* 0xffffffffff227807 */ /* 0x000fe40000800000 */
[----:B------:R-:W-:-:S02]  /*1690*/  @P4 SEL R34, RZ, 0xffffffff, !P0 ;  /* 0xffffffffff224807 */ /* 0x000fc40004000000 */
        /* <DEDUP_REMOVED lines=17> */
[----:B------:R-:W-:-:S02]  /*17b0*/  SEL R13, R13, RZ, !P4 ;  /* 0x000000ff0d0d7207 */ /* 0x000fc40006000000 */
[----:B------:R-:W-:Y:S01]  /*17c0*/  SEL R9, R9, RZ, !P6 ;  /* 0x000000ff09097207 */ /* 0x000fe20007000000 */
[----:B------:R-:W-:Y:S05]  /*17d0*/  @!P5 BRA `(.L_x_3336) ;  /* 0xfffffc900000d947 */ /* 0x000fea000383ffff */
.L_x_3335:
[----:B------:R-:W-:Y:S05]  /*17e0*/  BSYNC B0 ;  /* 0x0000000000007941 */ /* 0x000fea0003800000 */
.L_x_3334:
        /* <DEDUP_REMOVED lines=8> */
.L_x_3338:
[----:B------:R-:W-:Y:S05]  /*1870*/  BSYNC B0 ;  /* 0x0000000000007941 */ /* 0x000fea0003800000 */
.L_x_3337:
        /* <DEDUP_REMOVED lines=23> */
.L_x_3340:
[----:B------:R-:W-:Y:S05]  /*19f0*/  BSYNC B0 ;  /* 0x0000000000007941 */ /* 0x000fea0003800000 */
.L_x_3339:
[CC--:B------:R-:W-:Y:S01]  /*1a00*/  ISETP.NE.AND P2, PT, R3.reuse, R14.reuse, PT ;  /* 0x0000000e0300720c */ /* 0x0c0fe20003f45270 */
[----:B------:R-:W-:Y:S01]  /*1a10*/  IMAD.MOV.U32 R7, RZ, RZ, RZ ;  /* 0x000000ffff077224 */ /* 0x000fe200078e00ff */
        /* <DEDUP_REMOVED lines=30> */
[----:B------:R-:W-:Y:S01]  /*1c00*/  SEL R9, R4, R9, !P0 ;  /* 0x0000000904097207 */ /* 0x000fe20004000000 */
[----:B------:R-:W-:Y:S01]  /*1c10*/  CS2R R12, SRZ ;  /* 0x00000000000c7805 */ /* 0x000fe2000001ff00 */
[----:B------:R-:W-:Y:S01]  /*1c20*/  SEL R43, R15, R10, !P0 ;  /* 0x0000000a0f2b7207 */ /* 0x000fe20004000000 */
[----:B------:R-:W-:Y:S05]  /*1c30*/  BRA `(.L_x_3326) ;  /* 0x0000ab7000007947 */ /* 0x000fea0003800000 */
.L_x_3327:
[----:B------:R-:W-:Y:S02]  /*1c40*/  IMAD.MOV.U32 R36, RZ, RZ, c[0x0][0x2e8] ;  /* 0x0000ba00ff247624 */ /* 0x000fe400078e00ff */
[----:B------:R-:W-:-:S03]  /*1c50*/  IMAD.MOV.U32 R0, RZ, RZ, 0x1 ;  /* 0x00000001ff007424 */ /* 0x000fc600078e00ff */
[----:B------:R-:W-:Y:S02]  /*1c60*/  SHF.R.U32.HI R36, RZ, 0x2, R36 ;  /* 0x00000002ff247819 */ /* 0x000fe40000011624 */
[----:B------:R-:W-:Y:S02]  /*1c70*/  ISETP.EQ.AND P2, PT, R0, c[0x0][0x1b8], PT ;  /* 0x00006e0000007a0c */ /* 0x000fe40003f42270 */
[----:B------:R-:W-:Y:S02]  /*1c80*/  ISETP.NE.AND P0, PT, R36, 0x1, PT ;  /* 0x000000012400780c */ /* 0x000fe40003f05270 */
[----:B------:R-:W-:-:S11]  /*1c90*/  ISETP.NE.AND P1, PT, R0, c[0x0][0x1b8], PT ;  /* 0x00006e0000007a0c */ /* 0x000fd60003f25270 */
[----:B------:R-:W-:Y:S05]  /*1ca0*/  @!P0 BRA P2, `(.L_x_3341) ;  /* 0x0000951000008947 */ /* 0x000fea0001000000 */
[----:B------:R-:W-:Y:S01]  /*1cb0*/  IMAD.MOV.U32 R38, RZ, RZ, c[0x0][0x184] ;  /* 0x00006100ff267624 */ /* 0x000fe200078e00ff */
[----:B------:R-:W-:Y:S01]  /*1cc0*/  MOV R45, R5 ;  /* 0x00000005002d7202 */ /* 0x000fe20000000f00 */
[----:B------:R-:W-:Y:S02]  /*1cd0*/  IMAD.MOV.U32 R43, RZ, RZ, c[0x0][0x168] ;  /* 0x00005a00ff2b7624 */ /* 0x000fe400078e00ff */
[----:B------:R-:W-:Y:S02]  /*1ce0*/  IMAD.MOV.U32 R41, RZ, RZ, c[0x0][0x170] ;  /* 0x00005c00ff297624 */ /* 0x000fe400078e00ff */
[----:B------:R-:W-:Y:S02]  /*1cf0*/  IMAD.MOV.U32 R40, RZ, RZ, c[0x0][0x174] ;  /* 0x00005d00ff287624 */ /* 0x000fe400078e00ff */
[----:B------:R-:W-:Y:S01]  /*1d00*/  IMAD R0, R38, 0x3, R5 ;  /* 0x0000000326007824 */ /* 0x000fe200078e0205 */
        /* <DEDUP_REMOVED lines=48> */
.L_x_3350:
        /* <DEDUP_REMOVED lines=224> */
.L_x_3345:
        /* <DEDUP_REMOVED lines=216> */
.L_x_3346:
[----:B------:R-:W-:-:S04]  /*3b90*/  LOP3.LUT R27, R27, 0xfffffff8, RZ, 0xc0, !PT ;  /* 0xfffffff81b1b7812 */ /* 0x000fc800078ec0ff */
[----:B------:R-:W-:-:S05]  /*3ba0*/  IADD3 R30, P0, R18, R27, RZ ;  /* 0x0000001b121e7210 */ /* 0x000fca0007f1e0ff */
[----:B------:R-:W-:-:S06]  /*3bb0*/  IMAD.X R31, RZ, RZ, R19, P0 ;  /* 0x000000ffff1f7224 */ /* 0x000fcc00000e0613 */
[----:B------:R-:W5:Y:S01]  /*3bc0*/  LDG.E.64 R30, [R30.64] ;  /* 0x000000241e1e7981 */ /* 0x000f62000c1e1b00 */
[----:B------:R-:W-:Y:S02]  /*3bd0*/  IMAD.MOV.U32 R29, RZ, RZ, RZ ;  /* 0x000000ffff1d7224 */ /* 0x000fe400078e00ff */
[----:B------:R-:W-:Y:S01]  /*3be0*/  IMAD.MOV.U32 R27, RZ, RZ, RZ ;  /* 0x000000ffff1b7224 */ /* 0x000fe200078e00ff */
[----:B------:R-:W-:Y:S05]  /*3bf0*/  @!P2 BRA `(.L_x_3347) ;  /* 0x00000d400000a947 */ /* 0x000fea0003800000 */
[----:B------:R-:W-:Y:S02]  /*3c00*/  IMAD.MOV.U32 R24, RZ, RZ, c[0x0][0x184] ;  /* 0x00006100ff187624 */ /* 0x000fe400078e00ff */
[----:B------:R-:W-:Y:S02]  /*3c10*/  IMAD.MOV.U32 R26, RZ, RZ, c[0x0][0x1b8] ;  /* 0x00006e00ff1a7624 */ /* 0x000fe400078e00ff */
        /* <DEDUP_REMOVED lines=210> */
.L_x_3347:
        /* <DEDUP_REMOVED lines=10> */
[----:B------:R-:W-:-:S10]  /*49e0*/  HFMA2.MMA R26, -RZ, RZ, 0, 0 ;  /* 0x00000000ff1a7435 */ /* 0x000fd400000001ff */
        /* <DEDUP_REMOVED lines=207> */
.L_x_3348:
[----:B------:R-:W-:-:S04]  /*56e0*/  LOP3.LUT R29, R29, 0xfffffff8, RZ, 0xc0, !PT ;  /* 0xfffffff81d1d7812 */ /* 0x000fc800078ec0ff */
[----:B------:R-:W-:-:S05]  /*56f0*/  IADD3 R28, P0, R18, R29, RZ ;  /* 0x0000001d121c7210 */ /* 0x000fca0007f1e0ff */
[----:B------:R-:W-:-:S06]  /*5700*/  IMAD.X R29, RZ, RZ, R19, P0 ;  /* 0x000000ffff1d7224 */ /* 0x000fcc00000e0613 */
[----:B------:R-:W2:Y:S01]  /*5710*/  LDG.E.64 R28, [R28.64] ;  /* 0x000000241c1c7981 */ /* 0x000ea2000c1e1b00 */
[-C--:B-----5:R-:W-:Y:S02]  /*5720*/  ISETP.NE.AND P6, PT, R0, R32.reuse, PT ;  /* 0x000000200000720c */ /* 0x0a0fe40003fc5270 */
[----:B------:R-:W-:Y:S02]  /*5730*/  ISETP.GE.U32.AND P3, PT, R4, R45, PT ;  /* 0x0000002d0400720c */ /* 0x000fe40003f66070 */
[----:B------:R-:W-:Y:S02]  /*5740*/  ISETP.GT.AND P1, PT, R0, R32, PT ;  /* 0x000000200000720c */ /* 0x000fe40003f24270 */
[----:B------:R-:W-:Y:S02]  /*5750*/  ISETP.GE.AND.EX P3, PT, R3, RZ, PT, P3 ;  /* 0x000000ff0300720c */ /* 0x000fe40003f66330 */
[----:B------:R-:W-:Y:S02]  /*5760*/  SEL R27, RZ, 0xffffffff, !P1 ;  /* 0xffffffffff1b7807 */ /* 0x000fe40004800000 */
[----:B------:R-:W-:-:S02]  /*5770*/  ISETP.NE.AND P4, PT, R5, R33, PT ;  /* 0x000000210500720c */ /* 0x000fc40003f85270 */
[----:B------:R-:W-:Y:S02]  /*5780*/  ISETP.GT.AND P1, PT, R5, R33, PT ;  /* 0x000000210500720c */ /* 0x000fe40003f24270 */
[----:B------:R-:W-:Y:S02]  /*5790*/  @!P6 SEL R27, RZ, 0xffffffff, P3 ;  /* 0xffffffffff1be807 */ /* 0x000fe40001800000 */
[CC--:B------:R-:W-:Y:S02]  /*57a0*/  ISETP.NE.AND P5, PT, R9.reuse, R30.reuse, PT ;  /* 0x0000001e0900720c */ /* 0x0c0fe40003fa5270 */
[----:B------:R-:W-:Y:S02]  /*57b0*/  ISETP.GT.AND P6, PT, R9, R30, PT ;  /* 0x0000001e0900720c */ /* 0x000fe40003fc4270 */
[----:B------:R-:W-:Y:S02]  /*57c0*/  IADD3 R26, R45, c[0x0][0x184], RZ ;  /* 0x000061002d1a7a10 */ /* 0x000fe40007ffe0ff */
[----:B------:R-:W-:-:S02]  /*57d0*/  SEL R35, RZ, 0xffffffff, !P1 ;  /* 0xffffffffff237807 */ /* 0x000fc40004800000 */
[----:B------:R-:W-:Y:S02]  /*57e0*/  SEL R42, RZ, 0xffffffff, !P6 ;  /* 0xffffffffff2a7807 */ /* 0x000fe40007000000 */
[----:B------:R-:W-:Y:S02]  /*57f0*/  ISETP.GE.U32.AND P0, PT, R7, R45, PT ;  /* 0x0000002d0700720c */ /* 0x000fe40003f06070 */
[CC--:B------:R-:W-:Y:S02]  /*5800*/  ISETP.GT.AND P3, PT, R10.reuse, R31.reuse, PT ;  /* 0x0000001f0a00720c */ /* 0x0c0fe40003f64270 */
[----:B------:R-:W-:Y:S02]  /*5810*/  ISETP.GE.U32.AND P1, PT, R11, R26, PT ;  /* 0x0000001a0b00720c */ /* 0x000fe40003f26070 */
[----:B------:R-:W-:Y:S02]  /*5820*/  ISETP.NE.AND P6, PT, R10, R31, PT ;  /* 0x0000001f0a00720c */ /* 0x000fe40003fc5270 */
[----:B------:R-:W-:-:S02]  /*5830*/  ISETP.GE.AND.EX P0, PT, R6, RZ, PT, P0 ;  /* 0x000000ff0600720c */ /* 0x000fc40003f06300 */
[----:B------:R-:W-:Y:S02]  /*5840*/  ISETP.GE.AND.EX P1, PT, R8, RZ, PT, P1 ;  /* 0x000000ff0800720c */ /* 0x000fe40003f26310 */
[----:B------:R-:W-:Y:S02]  /*5850*/  SEL R44, RZ, 0xffffffff, !P3 ;  /* 0xffffffffff2c7807 */ /* 0x000fe40005800000 */
[----:B------:R-:W-:Y:S02]  /*5860*/  ISETP.GE.U32.AND P3, PT, R12, R26, PT ;  /* 0x0000001a0c00720c */ /* 0x000fe40003f66070 */
[----:B------:R-:W-:Y:S02]  /*5870*/  @!P4 SEL R35, RZ, 0xffffffff, P0 ;  /* 0xffffffffff23c807 */ /* 0x000fe40000000000 */
[----:B------:R-:W-:Y:S02]  /*5880*/  @!P5 SEL R42, RZ, 0xffffffff, P1 ;  /* 0xffffffffff2ad807 */ /* 0x000fe40000800000 */
[----:B------:R-:W-:-:S02]  /*5890*/  ISETP.NE.AND P0, PT, R14, R24, PT ;  /* 0x000000180e00720c */ /* 0x000fc40003f05270 */
[CC--:B------:R-:W-:Y:S02]  /*58a0*/  ISETP.GT.AND P5, PT, R36.reuse, R25.reuse, PT ;  /* 0x000000192400720c */ /* 0x0c0fe40003fa4270 */
[----:B------:R-:W-:Y:S02]  /*58b0*/  ISETP.NE.AND P1, PT, R36, R25, PT ;  /* 0x000000192400720c */ /* 0x000fe40003f25270 */
[----:B------:R-:W-:Y:S02]  /*58c0*/  ISETP.GE.AND.EX P3, PT, R13, RZ, PT, P3 ;  /* 0x000000ff0d00720c */ /* 0x000fe40003f66330 */
[----:B------:R-:W-:Y:S02]  /*58d0*/  IADD3 R34, R26, c[0x0][0x184], RZ ;  /* 0x000061001a227a10 */ /* 0x000fe40007ffe0ff */
[----:B------:R-:W-:Y:S02]  /*58e0*/  ISETP.GT.AND P4, PT, R14, R24, PT ;  /* 0x000000180e00720c */ /* 0x000fe40003f84270 */
[----:B------:R-:W-:-:S02]  /*58f0*/  SEL R47, RZ, 0xffffffff, !P5 ;  /* 0xffffffffff2f7807 */ /* 0x000fc40006800000 */
[----:B------:R-:W-:Y:S02]  /*5900*/  @!P6 SEL R44, RZ, 0xffffffff, P3 ;  /* 0xffffffffff2ce807 */ /* 0x000fe40001800000 */
[----:B------:R-:W-:Y:S02]  /*5910*/  LOP3.LUT R27, R27, 0x1, RZ, 0xc0, !PT ;  /* 0x000000011b1b7812 */ /* 0x000fe400078ec0ff */
[-C--:B------:R-:W-:Y:S02]  /*5920*/  ISETP.GE.U32.AND P5, PT, R21, R34.reuse, PT ;  /* 0x000000221500720c */ /* 0x080fe40003fa6070 */
[----:B------:R-:W-:Y:S02]  /*5930*/  ISETP.GE.U32.AND P3, PT, R39, R34, PT ;  /* 0x000000222700720c */ /* 0x000fe40003f66070 */
[----:B------:R-:W-:Y:S02]  /*5940*/  SEL R46, RZ, 0xffffffff, !P4 ;  /* 0xffffffffff2e7807 */ /* 0x000fe40006000000 */
[----:B------:R-:W-:-:S02]  /*5950*/  ISETP.NE.U32.AND P4, PT, R27, 0x1, PT ;  /* 0x000000011b00780c */ /* 0x000fc40003f85070 */
[----:B------:R-:W-:Y:S02]  /*5960*/  ISETP.GE.AND.EX P6, PT, R20, RZ, PT, P5 ;  /* 0x000000ff1400720c */ /* 0x000fe40003fc6350 */
[----:B------:R-:W-:Y:S02]  /*5970*/  ISETP.GE.AND.EX P3, PT, R37, RZ, PT, P3 ;  /* 0x000000ff2500720c */ /* 0x000fe40003f66330 */
[----:B------:R-:W-:Y:S02]  /*5980*/  IADD3 R27, R34, c[0x0][0x184], RZ ;  /* 0x00006100221b7a10 */ /* 0x000fe40007ffe0ff */
[----:B------:R-:W-:Y:S02]  /*5990*/  @!P0 SEL R46, RZ, 0xffffffff, P6 ;  /* 0xffffffffff2e8807 */ /* 0x000fe40003000000 */
[----:B------:R-:W-:Y:S02]  /*59a0*/  @!P1 SEL R47, RZ, 0xffffffff, P3 ;  /* 0xffffffffff2f9807 */ /* 0x000fe40001800000 */
[----:B------:R-:W-:-:S02]  /*59b0*/  ISETP.GE.U32.AND P0, PT, R41, R27, PT ;  /* 0x0000001b2900720c */ /* 0x000fc40003f06070 */
[----:B------:R-:W-:Y:S02]  /*59c0*/  LOP3.LUT R35, R35, 0x1, RZ, 0xc0, !PT ;  /* 0x0000000123237812 */ /* 0x000fe400078ec0ff */
[----:B------:R-:W-:Y:S02]  /*59d0*/  ISETP.GE.AND.EX P0, PT, R40, RZ, PT, P0 ;  /* 0x000000ff2800720c */ /* 0x000fe40003f06300 */
[----:B------:R-:W-:Y:S02]  /*59e0*/  ISETP.GE.U32.AND P1, PT, R16, R27, PT ;  /* 0x0000001b1000720c */ /* 0x000fe40003f26070 */
[----:B------:R-:W-:Y:S02]  /*59f0*/  ISETP.NE.U32.AND P5, PT, R35, 0x1, PT ;  /* 0x000000012300780c */ /* 0x000fe40003fa5070 */
[----:B------:R-:W-:Y:S02]  /*5a00*/  SEL R35, RZ, 0xffffffff, P0 ;  /* 0xffffffffff237807 */ /* 0x000fe40000000000 */
[----:B------:R-:W-:-:S02]  /*5a10*/  ISETP.GE.AND.EX P1, PT, R15, RZ, PT, P1 ;  /* 0x000000ff0f00720c */ /* 0x000fc40003f26310 */
[----:B------:R-:W-:Y:S02]  /*5a20*/  LOP3.LUT R42, R42, 0x1, RZ, 0xc0, !PT ;  /* 0x000000012a2a7812 */ /* 0x000fe400078ec0ff */
[----:B------:R-:W-:Y:S02]  /*5a30*/  LOP3.LUT R44, R44, 0x1, RZ, 0xc0, !PT ;  /* 0x000000012c2c7812 */ /* 0x000fe400078ec0ff */
[----:B------:R-:W-:Y:S02]  /*5a40*/  SEL R48, RZ, 0xffffffff, P1 ;  /* 0xffffffffff307807 */ /* 0x000fe40000800000 */
[----:B------:R-:W-:Y:S02]  /*5a50*/  ISETP.NE.U32.AND P1, PT, R42, 0x1, PT ;  /* 0x000000012a00780c */ /* 0x000fe40003f25070 */
[-C--:B------:R-:W-:Y:S02]  /*5a60*/  SEL R4, R4, R45.reuse, !P4 ;  /* 0x0000002d04047207 */ /* 0x080fe40006000000 */
[----:B------:R-:W-:-:S02]  /*5a70*/  SEL R7, R7, R45, !P5 ;  /* 0x0000002d07077207 */ /* 0x000fc40006800000 */
[----:B------:R-:W-:Y:S02]  /*5a80*/  SEL R11, R11, R26, !P1 ;  /* 0x0000001a0b0b7207 */ /* 0x000fe40004800000 */
[----:B------:R-:W-:Y:S02]  /*5a90*/  IADD3 R45, R27, c[0x0][0x184], RZ ;  /* 0x000061001b2d7a10 */ /* 0x000fe40007ffe0ff */
[----:B------:R-:W-:Y:S02]  /*5aa0*/  SEL R9, R9, R30, !P1 ;  /* 0x0000001e09097207 */ /* 0x000fe40004800000 */
[----:B------:R-:W-:Y:S02]  /*5ab0*/  SEL R8, R8, RZ, !P1 ;  /* 0x000000ff08087207 */ /* 0x000fe40004800000 */
[----:B------:R-:W-:Y:S02]  /*5ac0*/  LOP3.LUT R46, R46, 0x1, RZ, 0xc0, !PT ;  /* 0x000000012e2e7812 */ /* 0x000fe400078ec0ff */
[----:B------:R-:W-:-:S02]  /*5ad0*/  LOP3.LUT R47, R47, 0x1, RZ, 0xc0, !PT ;  /* 0x000000012f2f7812 */ /* 0x000fc400078ec0ff */
[----:B------:R-:W-:Y:S02]  /*5ae0*/  SEL R0, R0, R32, !P4 ;  /* 0x0000002000007207 */ /* 0x000fe40006000000 */
[----:B------:R-:W-:Y:S02]  /*5af0*/  SEL R3, R3, RZ, !P4 ;  /* 0x000000ff03037207 */ /* 0x000fe40006000000 */
[----:B------:R-:W-:Y:S02]  /*5b00*/  SEL R5, R5, R33, !P5 ;  /* 0x0000002105057207 */ /* 0x000fe40006800000 */
[----:B------:R-:W-:Y:S02]  /*5b10*/  SEL R6, R6, RZ, !P5 ;  /* 0x000000ff06067207 */ /* 0x000fe40006800000 */
[CC--:B--2---:R-:W-:Y:S02]  /*5b20*/  ISETP.NE.AND P3, PT, R43.reuse, R28.reuse, PT ;  /* 0x0000001c2b00720c */ /* 0x0c4fe40003f65270 */
[----:B------:R-:W-:-:S02]  /*5b30*/  ISETP.GT.AND P0, PT, R43, R28, PT ;  /* 0x0000001c2b00720c */ /* 0x000fc40003f04270 */
[----:B------:R-:W-:-:S09]  /*5b40*/  ISETP.NE.AND P6, PT, R38, R29, PT ;  /* 0x0000001d2600720c */ /* 0x000fd20003fc5270 */
[----:B------:R-:W-:Y:S02]  /*5b50*/  @P3 SEL R35, RZ, 0xffffffff, !P0 ;  /* 0xffffffffff233807 */ /* 0x000fe40004000000 */
[----:B------:R-:W-:Y:S02]  /*5b60*/  ISETP.NE.U32.AND P0, PT, R44, 0x1, PT ;  /* 0x000000012c00780c */ /* 0x000fe40003f05070 */
[----:B------:R-:W-:Y:S02]  /*5b70*/  ISETP.GT.AND P3, PT, R38, R29, PT ;  /* 0x0000001d2600720c */ /* 0x000fe40003f64270 */
[----:B------:R-:W-:Y:S01]  /*5b80*/  SEL R12, R12, R26, !P0 ;  /* 0x0000001a0c0c7207 */ /* 0x000fe20004000000 */
[----:B------:R-:W-:Y:S01]  /*5b90*/  IMAD.MOV.U32 R26, RZ, RZ, c[0x0][0x184] ;  /* 0x00006100ff1a7624 */ /* 0x000fe200078e00ff */
[----:B------:R-:W-:Y:S02]  /*5ba0*/  @P6 SEL R48, RZ, 0xffffffff, !P3 ;  /* 0xffffffffff306807 */ /* 0x000fe40005800000 */
[----:B------:R-:W-:Y:S01]  /*5bb0*/  LOP3.LUT R35, R35, 0x1, RZ, 0xc0, !PT ;  /* 0x0000000123237812 */ /* 0x000fe200078ec0ff */
[----:B------:R-:W-:Y:S01]  /*5bc0*/  IMAD R26, R26, 0x3, R45 ;  /* 0x000000031a1a7824 */ /* 0x000fe200078e022d */
[----:B------:R-:W-:-:S02]  /*5bd0*/  LOP3.LUT R48, R48, 0x1, RZ, 0xc0, !PT ;  /* 0x0000000130307812 */ /* 0x000fc400078ec0ff */
[----:B------:R-:W-:Y:S02]  /*5be0*/  ISETP.NE.U32.AND P6, PT, R46, 0x1, PT ;  /* 0x000000012e00780c */ /* 0x000fe40003fc5070 */
[----:B------:R-:W-:Y:S02]  /*5bf0*/  ISETP.GE.U32.AND P1, PT, R26, c[0x0][0x17c], PT ;  /* 0x00005f001a007a0c */ /* 0x000fe40003f26070 */
[----:B------:R-:W-:Y:S02]  /*5c00*/  ISETP.NE.U32.AND P3, PT, R47, 0x1, PT ;  /* 0x000000012f00780c */ /* 0x000fe40003f65070 */
[----:B------:R-:W-:Y:S02]  /*5c10*/  ISETP.NE.U32.AND P4, PT, R35, 0x1, PT ;  /* 0x000000012300780c */ /* 0x000fe40003f85070 */
[----:B------:R-:W-:Y:S02]  /*5c20*/  ISETP.NE.U32.AND P5, PT, R48, 0x1, PT ;  /* 0x000000013000780c */ /* 0x000fe40003fa5070 */
[----:B------:R-:W-:-:S02]  /*5c30*/  SEL R21, R21, R34, !P6 ;  /* 0x0000002215157207 */ /* 0x000fc40007000000 */
[----:B------:R-:W-:Y:S02]  /*5c40*/  SEL R39, R39, R34, !P3 ;  /* 0x0000002227277207 */ /* 0x000fe40005800000 */
[-C--:B------:R-:W-:Y:S02]  /*5c50*/  SEL R41, R41, R27.reuse, !P4 ;  /* 0x0000001b29297207 */ /* 0x080fe40006000000 */
[----:B------:R-:W-:Y:S02]  /*5c60*/  SEL R16, R16, R27, !P5 ;  /* 0x0000001b10107207 */ /* 0x000fe40006800000 */
[----:B------:R-:W-:Y:S02]  /*5c70*/  SEL R10, R10, R31, !P0 ;  /* 0x0000001f0a0a7207 */ /* 0x000fe40004000000 */
[----:B------:R-:W-:Y:S02]  /*5c80*/  SEL R13, R13, RZ, !P0 ;  /* 0x000000ff0d0d7207 */ /* 0x000fe40004000000 */
[----:B------:R-:W-:-:S02]  /*5c90*/  SEL R14, R14, R24, !P6 ;  /* 0x000000180e0e7207 */ /* 0x000fc40007000000 */
[----:B------:R-:W-:Y:S02]  /*5ca0*/  SEL R20, R20, RZ, !P6 ;  /* 0x000000ff14147207 */ /* 0x000fe40007000000 */
[----:B------:R-:W-:Y:S02]  /*5cb0*/  SEL R36, R36, R25, !P3 ;  /* 0x0000001924247207 */ /* 0x000fe40005800000 */
[----:B------:R-:W-:Y:S02]  /*5cc0*/  SEL R37, R37, RZ, !P3 ;  /* 0x000000ff25257207 */ /* 0x000fe40005800000 */
[----:B------:R-:W-:Y:S02]  /*5cd0*/  SEL R43, R43, R28, !P4 ;  /* 0x0000001c2b2b7207 */ /* 0x000fe40006000000 */
[----:B------:R-:W-:Y:S02]  /*5ce0*/  SEL R40, R40, RZ, !P4 ;  /* 0x000000ff28287207 */ /* 0x000fe40006000000 */
[----:B------:R-:W-:-:S02]  /*5cf0*/  SEL R38, R38, R29, !P5 ;  /* 0x0000001d26267207 */ /* 0x000fc40006800000 */
[----:B------:R-:W-:Y:S01]  /*5d00*/  SEL R15, R15, RZ, !P5 ;  /* 0x000000ff0f0f7207 */ /* 0x000fe20006800000 */
[----:B------:R-:W-:Y:S01]  /*5d10*/  @P1 CALL.REL.NOINC `(.L_x_3349) ;  /* 0x0000001000001944 */ /* 0x000fe20003c00000 */
[----:B------:R-:W-:Y:S05]  /*5d20*/  BRA `(.L_x_3350) ;  /* 0xffffc2e000007947 */ /* 0x000fea000383ffff */
.L_x_3349:
[----:B------:R-:W-:Y:S05]  /*5d30*/  BSYNC B1 ;  /* 0x0000000000017941 */ /* 0x000fea0003800000 */
.L_x_3344:
[----:B------:R-:W-:Y:S05]  /*5d40*/  BSYNC B0 ;  /* 0x0000000000007941 */ /* 0x000fea0003800000 */
.L_x_3343:
        /* <DEDUP_REMOVED lines=204> */
.L_x_3353:
        /* <DEDUP_REMOVED lines=198> */
[----:B------:R-:W-:Y:S01]  /*7670*/  @P2 IMAD.MOV.U32 R34, RZ, RZ, RZ ;  /* 0x000000ffff222224 */ /* 0x000fe200078e00ff */
[----:B------:R-:W-:-:S03]  /*7680*/  IADD3 R47, -R35, RZ, RZ ;  /* 0x000000ff232f7210 */ /* 0x000fc60007ffe1ff */
[----:B------:R-:W-:-:S04]  /*7690*/  @P2 IMAD.HI.U32 R30, R35, c[0x0][0x2e0], R34 ;  /* 0x0000b800231e2a27 */ /* 0x000fc800078e0022 */
[----:B------:R-:W-:Y:S01]  /*76a0*/  IMAD R31, R47, c[0x0][0x2d0], R31 ;  /* 0x0000b4002f1f7a24 */ /* 0x000fe200078e021f */
[----:B------:R-:W-:-:S03]  /*76b0*/  @P2 SHF.R.U32.HI R30, RZ, c[0x0][0x2e4], R30 ;  /* 0x0000b900ff1e2a19 */ /* 0x000fc6000001161e */
[----:B------:R-:W-:Y:S02]  /*76c0*/  IMAD R44, R31, c[0x0][0x344], R44 ;  /* 0x0000d1001f2c7a24 */ /* 0x000fe400078e022c */
[----:B------:R-:W-:-:S04]  /*76d0*/  @P2 IMAD.MOV R34, RZ, RZ, -R30 ;  /* 0x000000ffff222224 */ /* 0x000fc800078e0a1e */
[----:B------:R-:W-:-:S04]  /*76e0*/  @P2 IMAD R35, R34, c[0x0][0x2dc], R35 ;  /* 0x0000b70022232a24 */ /* 0x000fc800078e0223 */
[----:B------:R-:W-:-:S05]  /*76f0*/  @P2 IMAD R44, R35, c[0x0][0x348], R44 ;  /* 0x0000d200232c2a24 */ /* 0x000fca00078e022c */
.L_x_3354:
        /* <DEDUP_REMOVED lines=207> */
.L_x_3355:
        /* <DEDUP_REMOVED lines=207> */
.L_x_3356:
[----:B------:R-:W-:-:S04]  /*90e0*/  LOP3.LUT R29, R35, 0xfffffff8, RZ, 0xc0, !PT ;  /* 0xfffffff8231d7812 */ /* 0x000fc800078ec0ff */
[----:B------:R-:W-:-:S04]  /*90f0*/  IADD3 R28, P1, R18, R29, RZ ;  /* 0x0000001d121c7210 */ /* 0x000fc80007f3e0ff */
[----:B------:R-:W-:-:S06]  /*9100*/  IADD3.X R29, RZ, R19, RZ, P1, !PT ;  /* 0x00000013ff1d7210 */ /* 0x000fcc0000ffe4ff */
[----:B------:R-:W5:Y:S03]  /*9110*/  LDG.E.64 R28, [R28.64] ;  /* 0x000000241c1c7981 */ /* 0x000f66000c1e1b00 */
.L_x_3352:
[----:B------:R-:W-:Y:S05]  /*9120*/  BSYNC B0 ;  /* 0x0000000000007941 */ /* 0x000fea0003800000 */
.L_x_3351:
[----:B------:R-:W-:Y:S01]  /*9130*/  BSSY B0, `(.L_x_3357) ;  /* 0x0000063000007945 */ /* 0x000fe20003800000 */
[----:B------:R-:W-:Y:S05]  /*9140*/  @P0 BRA `(.L_x_3358) ;  /* 0x0000061000000947 */ /* 0x000fea0003800000 */
[----:B-----5:R-:W-:Y:S02]  /*9150*/  ISETP.NE.AND P2, PT, R5, R33, PT ;  /* 0x000000210500720c */ /* 0x020fe40003f45270 */
[----:B------:R-:W-:Y:S02]  /*9160*/  ISETP.NE.AND P3, PT, R0, R32, PT ;  /* 0x000000200000720c */ /* 0x000fe40003f65270 */
[----:B------:R-:W-:Y:S02]  /*9170*/  ISETP.GE.U32.AND P1, PT, R7, R45, PT ;  /* 0x0000002d0700720c */ /* 0x000fe40003f26070 */
[----:B------:R-:W-:Y:S02]  /*9180*/  ISETP.GT.AND P5, PT, R5, R33, PT ;  /* 0x000000210500720c */ /* 0x000fe40003fa4270 */
[----:B------:R-:W-:Y:S02]  /*9190*/  ISETP.GE.U32.AND P0, PT, R4, R45, PT ;  /* 0x0000002d0400720c */ /* 0x000fe40003f06070 */
[----:B------:R-:W-:-:S02]  /*91a0*/  ISETP.GE.AND.EX P1, PT, R6, RZ, PT, P1 ;  /* 0x000000ff0600720c */ /* 0x000fc40003f26310 */
[----:B------:R-:W-:Y:S02]  /*91b0*/  IADD3 R27, R45, c[0x0][0x184], RZ ;  /* 0x000061002d1b7a10 */ /* 0x000fe40007ffe0ff */
[----:B------:R-:W-:Y:S02]  /*91c0*/  ISETP.GT.AND P4, PT, R0, R32, PT ;  /* 0x000000200000720c */ /* 0x000fe40003f84270 */
        /* <DEDUP_REMOVED lines=17> */
[----:B------:R-:W-:Y:S02]  /*92e0*/  ISETP.NE.AND P2, PT, R10, R31, PT ;  /* 0x0000001f0a00720c */ /* 0x000fe40003f45270 */
[----:B------:R-:W-:-:S02]  /*92f0*/  ISETP.NE.AND P3, PT, R9, R30, PT ;  /* 0x0000001e0900720c */ /* 0x000fc40003f65270 */
[----:B------:R-:W-:Y:S02]  /*9300*/  ISETP.GE.U32.AND P1, PT, R12, R27, PT ;  /* 0x0000001b0c00720c */ /* 0x000fe40003f26070 */
[----:B------:R-:W-:Y:S02]  /*9310*/  ISETP.GT.AND P5, PT, R10, R31, PT ;  /* 0x0000001f0a00720c */ /* 0x000fe40003fa4270 */
[----:B------:R-:W-:Y:S02]  /*9320*/  ISETP.GE.U32.AND P0, PT, R11, R27, PT ;  /* 0x0000001b0b00720c */ /* 0x000fe40003f06070 */
[----:B------:R-:W-:Y:S02]  /*9330*/  ISETP.GE.AND.EX P1, PT, R13, RZ, PT, P1 ;  /* 0x000000ff0d00720c */ /* 0x000fe40003f26310 */
[----:B------:R-:W-:Y:S02]  /*9340*/  IADD3 R26, R27, c[0x0][0x184], RZ ;  /* 0x000061001b1a7a10 */ /* 0x000fe40007ffe0ff */
[----:B------:R-:W-:-:S02]  /*9350*/  ISETP.GT.AND P4, PT, R9, R30, PT ;  /* 0x0000001e0900720c */ /* 0x000fc40003f84270 */
        /* <DEDUP_REMOVED lines=17> */
[----:B------:R-:W-:Y:S02]  /*9470*/  ISETP.NE.AND P2, PT, R36, R25, PT ;  /* 0x000000192400720c */ /* 0x000fe40003f45270 */
[----:B------:R-:W-:Y:S02]  /*9480*/  ISETP.NE.AND P3, PT, R14, R24, PT ;  /* 0x000000180e00720c */ /* 0x000fe40003f65270 */
[----:B------:R-:W-:-:S02]  /*9490*/  ISETP.GE.U32.AND P1, PT, R39, R26, PT ;  /* 0x0000001a2700720c */ /* 0x000fc40003f26070 */
[----:B------:R-:W-:Y:S02]  /*94a0*/  ISETP.GT.AND P5, PT, R36, R25, PT ;  /* 0x000000192400720c */ /* 0x000fe40003fa4270 */
[----:B------:R-:W-:Y:S02]  /*94b0*/  ISETP.GE.U32.AND P0, PT, R21, R26, PT ;  /* 0x0000001a1500720c */ /* 0x000fe40003f06070 */
[----:B------:R-:W-:Y:S02]  /*94c0*/  ISETP.GE.AND.EX P1, PT, R37, RZ, PT, P1 ;  /* 0x000000ff2500720c */ /* 0x000fe40003f26310 */
[----:B------:R-:W-:Y:S02]  /*94d0*/  IADD3 R27, R26, c[0x0][0x184], RZ ;  /* 0x000061001a1b7a10 */ /* 0x000fe40007ffe0ff */
[----:B------:R-:W-:Y:S02]  /*94e0*/  ISETP.GT.AND P4, PT, R14, R24, PT ;  /* 0x000000180e00720c */ /* 0x000fe40003f84270 */
[----:B------:R-:W-:-:S02]  /*94f0*/  SEL R19, RZ, 0xffffffff, !P5 ;  /* 0xffffffffff137807 */ /* 0x000fc40006800000 */
[----:B------:R-:W-:Y:S02]  /*9500*/  ISETP.GE.AND.EX P0, PT, R20, RZ, PT, P0 ;  /* 0x000000ff1400720c */ /* 0x000fe40003f06300 */
        /* <DEDUP_REMOVED lines=13> */
[----:B------:R-:W-:Y:S01]  /*95e0*/  SEL R37, R37, RZ, !P1 ;  /* 0x000000ff25257207 */ /* 0x000fe20004800000 */
[----:B------:R-:W-:Y:S05]  /*95f0*/  @P2 BRA `(.L_x_3358) ;  /* 0x0000016000002947 */ /* 0x000fea0003800000 */
        /* <DEDUP_REMOVED lines=22> */
.L_x_3358:
[----:B------:R-:W-:Y:S05]  /*9760*/  BSYNC B0 ;  /* 0x0000000000007941 */ /* 0x000fea0003800000 */
.L_x_3357:
[----:B------:R-:W-:Y:S02]  /*9770*/  ISETP.NE.AND P3, PT, R0, R9, PT ;  /* 0x000000090000720c */ /* 0x000fe40003f65270 */
[----:B------:R-:W-:-:S02]  /*9780*/  ISETP.NE.AND P2, PT, R5, R10, PT ;  /* 0x0000000a0500720c */ /* 0x000fc40003f45270 */
        /* <DEDUP_REMOVED lines=38> */
[----:B------:R-:W-:Y:S02]  /*99f0*/  ISETP.NE.AND P3, PT, R5, R38, PT ;  /* 0x000000260500720c */ /* 0x000fe40003f65270 */
[----:B------:R-:W-:Y:S02]  /*9a00*/  ISETP.NE.AND P2, PT, R14, R43, PT ;  /* 0x0000002b0e00720c */ /* 0x000fe40003f45270 */
[----:B------:R-:W-:Y:S02]  /*9a10*/  SEL R6, R10, R21, !P0 ;  /* 0x000000150a067207 */ /* 0x000fe40004000000 */
[----:B------:R-:W-:-:S02]  /*9a20*/  SEL R39, R12, R39, !P1 ;  /* 0x000000270c277207 */ /* 0x000fc40004800000 */
[----:B------:R-:W-:Y:S02]  /*9a30*/  SEL R9, R11, R20, !P0 ;  /* 0x000000140b097207 */ /* 0x000fe40004000000 */
[----:B------:R-:W-:Y:S02]  /*9a40*/  SEL R4, R4, R37, !P1 ;  /* 0x0000002504047207 */ /* 0x000fe40004800000 */
        /* <DEDUP_REMOVED lines=20> */
[----:B------:R-:W-:Y:S05]  /*9b90*/  BRA `(.L_x_3326) ;  /* 0x00002c1000007947 */ /* 0x000fea0003800000 */
.L_x_3342:
        /* <DEDUP_REMOVED lines=46> */
.L_x_3361:
[----:B------:R-:W-:Y:S01]  /*9e80*/  IMAD R20, R36, R45, RZ ;  /* 0x0000002d24147224 */ /* 0x000fe200078e02ff */
[----:B------:R-:W-:-:S04]  /*9e90*/  IADD3 R37, R45, c[0x0][0x184], RZ ;  /* 0x000061002d257a10 */ /* 0x000fc80007ffe0ff */
[----:B------:R-:W-:Y:S01]  /*9ea0*/  SHF.R.U32.HI R21, RZ, 0x1, R20 ;  /* 0x00000001ff157819 */ /* 0x000fe20000011614 */
[----:B------:R-:W-:-:S04]  /*9eb0*/  IMAD R24, R36, R37, RZ ;  /* 0x0000002524187224 */ /* 0x000fc800078e02ff */
[----:B------:R-:W-:Y:S01]  /*9ec0*/  IMAD.WIDE.U32 R20, R21, 0x8, R18 ;  /* 0x0000000815147825 */ /* 0x000fe200078e0012 */
[----:B------:R-:W-:Y:S02]  /*9ed0*/  SHF.R.U32.HI R25, RZ, 0x1, R24 ;  /* 0x00000001ff197819 */ /* 0x000fe40000011618 */
[----:B------:R-:W-:-:S03]  /*9ee0*/  IADD3 R39, R37, c[0x0][0x184], RZ ;  /* 0x0000610025277a10 */ /* 0x000fc60007ffe0ff */
[----:B------:R-:W2:Y:S01]  /*9ef0*/  LDG.E.64 R20, [R20.64] ;  /* 0x0000002414147981 */ /* 0x000ea2000c1e1b00 */
[----:B------:R-:W-:-:S04]  /*9f00*/  IMAD.WIDE.U32 R24, R25, 0x8, R18 ;  /* 0x0000000819187825 */ /* 0x000fc800078e0012 */
[C---:B------:R-:W-:Y:S01]  /*9f10*/  IMAD R26, R36.reuse, R39, RZ ;  /* 0x00000027241a7224 */ /* 0x040fe200078e02ff */
[----:B------:R-:W-:Y:S01]  /*9f20*/  IADD3 R47, R39, c[0x0][0x184], RZ ;  /* 0x00006100272f7a10 */ /* 0x000fe20007ffe0ff */
[----:B------:R-:W3:Y:S03]  /*9f30*/  LDG.E.64 R24, [R24.64] ;  /* 0x0000002418187981 */ /* 0x000ee6000c1e1b00 */
[----:B------:R-:W-:Y:S01]  /*9f40*/  SHF.R.U32.HI R29, RZ, 0x1, R26 ;  /* 0x00000001ff1d7819 */ /* 0x000fe2000001161a */
[----:B------:R-:W-:-:S04]  /*9f50*/  IMAD R26, R36, R47, RZ ;  /* 0x0000002f241a7224 */ /* 0x000fc800078e02ff */
[----:B------:R-:W-:Y:S01]  /*9f60*/  IMAD.WIDE.U32 R28, R29, 0x8, R18 ;  /* 0x000000081d1c7825 */ /* 0x000fe200078e0012 */
[----:B------:R-:W-:-:S05]  /*9f70*/  SHF.R.U32.HI R27, RZ, 0x1, R26 ;  /* 0x00000001ff1b7819 */ /* 0x000fca000001161a */
[----:B------:R-:W4:Y:S01]  /*9f80*/  LDG.E.64 R28, [R28.64] ;  /* 0x000000241c1c7981 */ /* 0x000f22000c1e1b00 */
[----:B------:R-:W-:-:S06]  /*9f90*/  IMAD.WIDE.U32 R26, R27, 0x8, R18 ;  /* 0x000000081b1a7825 */ /* 0x000fcc00078e0012 */
[----:B------:R-:W5:Y:S01]  /*9fa0*/  LDG.E.64 R26, [R26.64] ;  /* 0x000000241a1a7981 */ /* 0x000f62000c1e1b00 */
[-C--:B------:R-:W-:Y:S02]  /*9fb0*/  ISETP.GE.U32.AND P1, PT, R16, R45.reuse, PT ;  /* 0x0000002d1000720c */ /* 0x080fe40003f26070 */
[----:B------:R-:W-:Y:S02]  /*9fc0*/  ISETP.GE.U32.AND P0, PT, R32, R45, PT ;  /* 0x0000002d2000720c */ /* 0x000fe40003f06070 */
[----:B------:R-:W-:Y:S02]  /*9fd0*/  ISETP.GE.AND.EX P1, PT, R33, RZ, PT, P1 ;  /* 0x000000ff2100720c */ /* 0x000fe40003f26310 */
[----:B------:R-:W-:Y:S02]  /*9fe0*/  ISETP.GE.AND.EX P0, PT, R34, RZ, PT, P0 ;  /* 0x000000ff2200720c */ /* 0x000fe40003f06300 */
[----:B------:R-:W-:Y:S02]  /*9ff0*/  SEL R44, RZ, 0xffffffff, P1 ;  /* 0xffffffffff2c7807 */ /* 0x000fe40000800000 */
[----:B------:R-:W-:-:S02]  /*a000*/  SEL R42, RZ, 0xffffffff, P0 ;  /* 0xffffffffff2a7807 */ /* 0x000fc40000000000 */
[----:B------:R-:W-:Y:S02]  /*a010*/  ISETP.GE.U32.AND P5, PT, R11, R37, PT ;  /* 0x000000250b00720c */ /* 0x000fe40003fa6070 */
[----:B------:R-:W-:Y:S02]  /*a020*/  ISETP.GE.U32.AND P6, PT, R6, R39, PT ;  /* 0x000000270600720c */ /* 0x000fe40003fc6070 */
[----:B------:R-:W-:Y:S02]  /*a030*/  ISETP.GE.AND.EX P5, PT, R12, RZ, PT, P5 ;  /* 0x000000ff0c00720c */ /* 0x000fe40003fa6350 */
[----:B------:R-:W-:Y:S02]  /*a040*/  ISETP.GE.AND.EX P6, PT, R7, RZ, PT, P6 ;  /* 0x000000ff0700720c */ /* 0x000fe40003fc6360 */
[----:B------:R-:W-:Y:S02]  /*a050*/  SEL R48, RZ, 0xffffffff, P5 ;  /* 0xffffffffff307807 */ /* 0x000fe40002800000 */
[----:B------:R-:W-:-:S02]  /*a060*/  SEL R49, RZ, 0xffffffff, P6 ;  /* 0xffffffffff317807 */ /* 0x000fc40003000000 */
[CC--:B--2---:R-:W-:Y:S02]  /*a070*/  ISETP.NE.AND P2, PT, R30.reuse, R21.reuse, PT ;  /* 0x000000151e00720c */ /* 0x0c4fe40003f45270 */
[CC--:B------:R-:W-:Y:S02]  /*a080*/  ISETP.NE.AND P3, PT, R35.reuse, R20.reuse, PT ;  /* 0x000000142300720c */ /* 0x0c0fe40003f65270 */
[----:B------:R-:W-:Y:S02]  /*a090*/  ISETP.GT.AND P1, PT, R30, R21, PT ;  /* 0x000000151e00720c */ /* 0x000fe40003f24270 */
[----:B------:R-:W-:Y:S02]  /*a0a0*/  ISETP.GT.AND P0, PT, R35, R20, PT ;  /* 0x000000142300720c */ /* 0x000fe40003f04270 */
[----:B---3--:R-:W-:Y:S02]  /*a0b0*/  ISETP.NE.AND P4, PT, R13, R25, PT ;  /* 0x000000190d00720c */ /* 0x008fe40003f85270 */
[----:B------:R-:W-:-:S03]  /*a0c0*/  ISETP.GT.AND P5, PT, R31, R24, PT ;  /* 0x000000181f00720c */ /* 0x000fc60003fa4270 */
[----:B------:R-:W-:Y:S02]  /*a0d0*/  @P2 SEL R44, RZ, 0xffffffff, !P1 ;  /* 0xffffffffff2c2807 */ /* 0x000fe40004800000 */
[----:B------:R-:W-:Y:S02]  /*a0e0*/  ISETP.NE.AND P1, PT, R31, R24, PT ;  /* 0x000000181f00720c */ /* 0x000fe40003f25270 */
[----:B------:R-:W-:Y:S02]  /*a0f0*/  @P3 SEL R42, RZ, 0xffffffff, !P0 ;  /* 0xffffffffff2a3807 */ /* 0x000fe40004000000 */
[----:B------:R-:W-:Y:S02]  /*a100*/  ISETP.GE.U32.AND P0, PT, R14, R37, PT ;  /* 0x000000250e00720c */ /* 0x000fe40003f06070 */
[----:B------:R-:W-:Y:S02]  /*a110*/  LOP3.LUT R42, R42, 0x1, RZ, 0xc0, !PT ;  /* 0x000000012a2a7812 */ /* 0x000fe400078ec0ff */
[----:B------:R-:W-:-:S02]  /*a120*/  ISETP.GE.AND.EX P0, PT, R15, RZ, PT, P0 ;  /* 0x000000ff0f00720c */ /* 0x000fc40003f06300 */
[----:B------:R-:W-:Y:S02]  /*a130*/  LOP3.LUT R44, R44, 0x1, RZ, 0xc0, !PT ;  /* 0x000000012c2c7812 */ /* 0x000fe400078ec0ff */
[----:B------:R-:W-:Y:S02]  /*a140*/  SEL R46, RZ, 0xffffffff, P0 ;  /* 0xffffffffff2e7807 */ /* 0x000fe40000000000 */
[----:B----4-:R-:W-:Y:S02]  /*a150*/  ISETP.NE.AND P6, PT, R10, R28, PT ;  /* 0x0000001c0a00720c */ /* 0x010fe40003fc5270 */
[----:B------:R-:W-:Y:S02]  /*a160*/  ISETP.GE.U32.AND P0, PT, R0, R39, PT ;  /* 0x000000270000720c */ /* 0x000fe40003f06070 */
[----:B------:R-:W-:Y:S02]  /*a170*/  ISETP.NE.U32.AND P3, PT, R42, 0x1, PT ;  /* 0x000000012a00780c */ /* 0x000fe40003f65070 */
[----:B------:R-:W-:-:S02]  /*a180*/  ISETP.NE.U32.AND P2, PT, R44, 0x1, PT ;  /* 0x000000012c00780c */ /* 0x000fc40003f45070 */
[----:B------:R-:W-:Y:S02]  /*a190*/  @P1 SEL R46, RZ, 0xffffffff, !P5 ;  /* 0xffffffffff2e1807 */ /* 0x000fe40006800000 */
[----:B------:R-:W-:Y:S02]  /*a1a0*/  ISETP.GT.AND P5, PT, R13, R25, PT ;  /* 0x000000190d00720c */ /* 0x000fe40003fa4270 */
[----:B------:R-:W-:Y:S02]  /*a1b0*/  ISETP.GE.AND.EX P0, PT, R3, RZ, PT, P0 ;  /* 0x000000ff0300720c */ /* 0x000fe40003f06300 */
[----:B------:R-:W-:Y:S02]  /*a1c0*/  ISETP.NE.AND P1, PT, R5, R29, PT ;  /* 0x0000001d0500720c */ /* 0x000fe40003f25270 */
[-C--:B------:R-:W-:Y:S02]  /*a1d0*/  SEL R32, R32, R45.reuse, !P3 ;  /* 0x0000002d20207207 */ /* 0x080fe40005800000 */
[----:B------:R-:W-:-:S02]  /*a1e0*/  SEL R16, R16, R45, !P2 ;  /* 0x0000002d10107207 */ /* 0x000fc40005000000 */
[----:B------:R-:W-:Y:S02]  /*a1f0*/  IADD3 R45, R47, c[0x0][0x184], RZ ;  /* 0x000061002f2d7a10 */ /* 0x000fe40007ffe0ff */
[----:B------:R-:W-:Y:S02]  /*a200*/  @P4 SEL R48, RZ, 0xffffffff, !P5 ;  /* 0xffffffffff304807 */ /* 0x000fe40006800000 */
[----:B------:R-:W-:Y:S01]  /*a210*/  SEL R44, RZ, 0xffffffff, P0 ;  /* 0xffffffffff2c7807 */ /* 0x000fe20000000000 */
[----:B------:R-:W-:Y:S01]  /*a220*/  IMAD R42, R38, 0x3, R45 ;  /* 0x00000003262a7824 */ /* 0x000fe200078e022d */
[----:B------:R-:W-:Y:S02]  /*a230*/  ISETP.GT.AND P5, PT, R10, R28, PT ;  /* 0x0000001c0a00720c */ /* 0x000fe40003fa4270 */
[----:B------:R-:W-:Y:S02]  /*a240*/  ISETP.GE.U32.AND P0, PT, R41, R47, PT ;  /* 0x0000002f2900720c */ /* 0x000fe40003f06070 */
[----:B-----5:R-:W-:-:S02]  /*a250*/  ISETP.NE.AND P4, PT, R43, R26, PT ;  /* 0x0000001a2b00720c */ /* 0x020fc40003f85270 */
[----:B------:R-:W-:Y:S02]  /*a260*/  @P6 SEL R49, RZ, 0xffffffff, !P5 ;  /* 0xffffffffff316807 */ /* 0x000fe40006800000 */
[----:B------:R-:W-:Y:S02]  /*a270*/  ISETP.GE.AND.EX P0, PT, R40, RZ, PT, P0 ;  /* 0x000000ff2800720c */ /* 0x000fe40003f06300 */
[----:B------:R-:W-:Y:S02]  /*a280*/  ISETP.GT.AND P6, PT, R5, R29, PT ;  /* 0x0000001d0500720c */ /* 0x000fe40003fc4270 */
[----:B------:R-:W-:Y:S02]  /*a290*/  ISETP.GE.U32.AND P5, PT, R42, c[0x0][0x17c], PT ;  /* 0x00005f002a007a0c */ /* 0x000fe40003fa6070 */
[----:B------:R-:W-:Y:S02]  /*a2a0*/  SEL R42, RZ, 0xffffffff, P0 ;  /* 0xffffffffff2a7807 */ /* 0x000fe40000000000 */
[----:B------:R-:W-:-:S02]  /*a2b0*/  @P1 SEL R44, RZ, 0xffffffff, !P6 ;  /* 0xffffffffff2c1807 */ /* 0x000fc40007000000 */
[----:B------:R-:W-:Y:S02]  /*a2c0*/  ISETP.GE.U32.AND P0, PT, R8, R47, PT ;  /* 0x0000002f0800720c */ /* 0x000fe40003f06070 */
[----:B------:R-:W-:Y:S02]  /*a2d0*/  ISETP.NE.AND P1, PT, R4, R27, PT ;  /* 0x0000001b0400720c */ /* 0x000fe40003f25270 */
[----:B------:R-:W-:Y:S02]  /*a2e0*/  ISETP.GT.AND P6, PT, R43, R26, PT ;  /* 0x0000001a2b00720c */ /* 0x000fe40003fc4270 */
[----:B------:R-:W-:Y:S02]  /*a2f0*/  LOP3.LUT R46, R46, 0x1, RZ, 0xc0, !PT ;  /* 0x000000012e2e7812 */ /* 0x000fe400078ec0ff */
[----:B------:R-:W-:Y:S02]  /*a300*/  ISETP.GE.AND.EX P0, PT, R9, RZ, PT, P0 ;  /* 0x000000ff0900720c */ /* 0x000fe40003f06300 */
[----:B------:R-:W-:-:S02]  /*a310*/  @P4 SEL R42, RZ, 0xffffffff, !P6 ;  /* 0xffffffffff2a4807 */ /* 0x000fc40007000000 */
[----:B------:R-:W-:Y:S02]  /*a320*/  ISETP.NE.U32.AND P4, PT, R46, 0x1, PT ;  /* 0x000000012e00780c */ /* 0x000fe40003f85070 */
[----:B------:R-:W-:Y:S02]  /*a330*/  SEL R46, RZ, 0xffffffff, P0 ;  /* 0xffffffffff2e7807 */ /* 0x000fe40000000000 */
[----:B------:R-:W-:Y:S02]  /*a340*/  ISETP.GT.AND P0, PT, R4, R27, PT ;  /* 0x0000001b0400720c */ /* 0x000fe40003f04270 */
[----:B------:R-:W-:Y:S02]  /*a350*/  LOP3.LUT R48, R48, 0x1, RZ, 0xc0, !PT ;  /* 0x0000000130307812 */ /* 0x000fe400078ec0ff */
[----:B------:R-:W-:Y:S02]  /*a360*/  @P1 SEL R46, RZ, 0xffffffff, !P0 ;  /* 0xffffffffff2e1807 */ /* 0x000fe40004000000 */
[----:B------:R-:W-:-:S02]  /*a370*/  LOP3.LUT R49, R49, 0x1, RZ, 0xc0, !PT ;  /* 0x0000000131317812 */ /* 0x000fc400078ec0ff */
[----:B------:R-:W-:Y:S02]  /*a380*/  LOP3.LUT R44, R44, 0x1, RZ, 0xc0, !PT ;  /* 0x000000012c2c7812 */ /* 0x000fe400078ec0ff */
[----:B------:R-:W-:Y:S02]  /*a390*/  LOP3.LUT R42, R42, 0x1, RZ, 0xc0, !PT ;  /* 0x000000012a2a7812 */ /* 0x000fe400078ec0ff */
[----:B------:R-:W-:Y:S02]  /*a3a0*/  LOP3.LUT R46, R46, 0x1, RZ, 0xc0, !PT ;  /* 0x000000012e2e7812 */ /* 0x000fe400078ec0ff */
[----:B------:R-:W-:Y:S02]  /*a3b0*/  SEL R35, R35, R20, !P3 ;  /* 0x0000001423237207 */ /* 0x000fe40005800000 */
[----:B------:R-:W-:Y:S02]  /*a3c0*/  SEL R34, R34, RZ, !P3 ;  /* 0x000000ff22227207 */ /* 0x000fe40005800000 */
[----:B------:R-:W-:-:S02]  /*a3d0*/  SEL R30, R30, R21, !P2 ;  /* 0x000000151e1e7207 */ /* 0x000fc40005000000 */
[----:B------:R-:W-:Y:S02]  /*a3e0*/  SEL R33, R33, RZ, !P2 ;  /* 0x000000ff21217207 */ /* 0x000fe40005000000 */
        /* <DEDUP_REMOVED lines=8> */
[----:B------:R-:W-:Y:S02]  /*a470*/  SEL R0, R0, R39, !P0 ;  /* 0x0000002700007207 */ /* 0x000fe40004000000 */
[-C--:B------:R-:W-:Y:S02]  /*a480*/  SEL R41, R41, R47.reuse, !P3 ;  /* 0x0000002f29297207 */ /* 0x080fe40005800000 */
[----:B------:R-:W-:-:S02]  /*a490*/  SEL R8, R8, R47, !P2 ;  /* 0x0000002f08087207 */ /* 0x000fc40005000000 */
[----:B------:R-:W-:Y:S02]  /*a4a0*/  SEL R31, R31, R24, !P4 ;  /* 0x000000181f1f7207 */ /* 0x000fe40006000000 */
[----:B------:R-:W-:Y:S02]  /*a4b0*/  SEL R15, R15, RZ, !P4 ;  /* 0x000000ff0f0f7207 */ /* 0x000fe40006000000 */
[----:B------:R-:W-:Y:S02]  /*a4c0*/  SEL R13, R13, R25, !P6 ;  /* 0x000000190d0d7207 */ /* 0x000fe40007000000 */
[----:B------:R-:W-:Y:S02]  /*a4d0*/  SEL R12, R12, RZ, !P6 ;  /* 0x000000ff0c0c7207 */ /* 0x000fe40007000000 */
[----:B------:R-:W-:Y:S02]  /*a4e0*/  SEL R10, R10, R28, !P1 ;  /* 0x0000001c0a0a7207 */ /* 0x000fe40004800000 */
[----:B------:R-:W-:-:S02]  /*a4f0*/  SEL R7, R7, RZ, !P1 ;  /* 0x000000ff07077207 */ /* 0x000fc40004800000 */
[----:B------:R-:W-:Y:S02]  /*a500*/  SEL R5, R5, R29, !P0 ;  /* 0x0000001d05057207 */ /* 0x000fe40004000000 */
[----:B------:R-:W-:Y:S02]  /*a510*/  SEL R3, R3, RZ, !P0 ;  /* 0x000000ff03037207 */ /* 0x000fe40004000000 */
[----:B------:R-:W-:Y:S02]  /*a520*/  SEL R43, R43, R26, !P3 ;  /* 0x0000001a2b2b7207 */ /* 0x000fe40005800000 */
[----:B------:R-:W-:Y:S02]  /*a530*/  SEL R40, R40, RZ, !P3 ;  /* 0x000000ff28287207 */ /* 0x000fe40005800000 */
[----:B------:R-:W-:Y:S02]  /*a540*/  SEL R4, R4, R27, !P2 ;  /* 0x0000001b04047207 */ /* 0x000fe40005000000 */
[----:B------:R-:W-:Y:S01]  /*a550*/  SEL R9, R9, RZ, !P2 ;  /* 0x000000ff09097207 */ /* 0x000fe20005000000 */
[----:B------:R-:W-:Y:S05]  /*a560*/  @!P5 BRA `(.L_x_3361) ;  /* 0xfffff9100000d947 */ /* 0x000fea000383ffff */
[----:B------:R-:W-:Y:S05]  /*a570*/  BSYNC B1 ;  /* 0x0000000000017941 */ /* 0x000fea0003800000 */
.L_x_3360:
[----:B------:R-:W-:Y:S05]  /*a580*/  BSYNC B0 ;  /* 0x0000000000007941 */ /* 0x000fea0003800000 */
.L_x_3359:
        /* <DEDUP_REMOVED lines=27> */
.L_x_3363:
[----:B------:R-:W-:Y:S05]  /*a740*/  BSYNC B0 ;  /* 0x0000000000007941 */ /* 0x000fea0003800000 */
.L_x_3362:
[----:B------:R-:W-:Y:S01]  /*a750*/  BSSY B0, `(.L_x_3364) ;  /* 0x0000063000007945 */ /* 0x000fe20003800000 */
[----:B------:R-:W-:Y:S05]  /*a760*/  @P1 BRA `(.L_x_3365) ;  /* 0x0000061000001947 */ /* 0x000fea0003800000 */
[----:B-----5:R-:W-:Y:S02]  /*a770*/  ISETP.NE.AND P2, PT, R30, R21, PT ;  /* 0x000000151e00720c */ /* 0x020fe40003f45270 */
[----:B------:R-:W-:Y:S02]  /*a780*/  ISETP.NE.AND P3, PT, R35, R20, PT ;  /* 0x000000142300720c */ /* 0x000fe40003f65270 */
[----:B------:R-:W-:-:S02]  /*a790*/  ISETP.GE.U32.AND P1, PT, R16, R45, PT ;  /* 0x0000002d1000720c */ /* 0x000fc40003f26070 */
[----:B------:R-:W-:Y:S02]  /*a7a0*/  ISETP.GT.AND P5, PT, R30, R21, PT ;  /* 0x000000151e00720c */ /* 0x000fe40003fa4270 */
[----:B------:R-:W-:Y:S02]  /*a7b0*/  ISETP.GE.U32.AND P0, PT, R32, R45, PT ;  /* 0x0000002d2000720c */ /* 0x000fe40003f06070 */
[----:B------:R-:W-:Y:S02]  /*a7c0*/  ISETP.GE.AND.EX P1, PT, R33, RZ, PT, P1 ;  /* 0x000000ff2100720c */ /* 0x000fe40003f26310 */
[----:B------:R-:W-:Y:S02]  /*a7d0*/  IADD3 R36, R45, c[0x0][0x184], RZ ;  /* 0x000061002d247a10 */ /* 0x000fe40007ffe0ff */
[----:B------:R-:W-:Y:S02]  /*a7e0*/  ISETP.GT.AND P4, PT, R35, R20, PT ;  /* 0x000000142300720c */ /* 0x000fe40003f84270 */
[----:B0-----:R-:W-:-:S02]  /*a7f0*/  SEL R19, RZ, 0xffffffff, !P5 ;  /* 0xffffffffff137807 */ /* 0x001fc40006800000 */
        /* <DEDUP_REMOVED lines=16> */
[-C--:B------:R-:W-:Y:S02]  /*a900*/  ISETP.NE.AND P2, PT, R13, R25.reuse, PT ;  /* 0x000000190d00720c */ /* 0x080fe40003f45270 */
        /* <DEDUP_REMOVED lines=24> */
[C---:B------:R-:W-:Y:S02]  /*aa90*/  ISETP.NE.AND P2, PT, R5.reuse, R29, PT ;  /* 0x0000001d0500720c */ /* 0x040fe40003f45270 */
[----:B------:R-:W-:Y:S02]  /*aaa0*/  ISETP.NE.AND P3, PT, R10, R28, PT ;  /* 0x0000001c0a00720c */ /* 0x000fe40003f65270 */
[----:B------:R-:W-:Y:S02]  /*aab0*/  ISETP.GE.U32.AND P1, PT, R0, R21, PT ;  /* 0x000000150000720c */ /* 0x000fe40003f26070 */
[----:B------:R-:W-:Y:S02]  /*aac0*/  ISETP.GT.AND P5, PT, R5, R29, PT ;  /* 0x0000001d0500720c */ /* 0x000fe40003fa4270 */
[----:B------:R-:W-:-:S02]  /*aad0*/  ISETP.GE.U32.AND P0, PT, R6, R21, PT ;  /* 0x000000150600720c */ /* 0x000fc40003f06070 */
[----:B------:R-:W-:Y:S02]  /*aae0*/  ISETP.GE.AND.EX P1, PT, R3, RZ, PT, P1 ;  /* 0x000000ff0300720c */ /* 0x000fe40003f26310 */
[----:B------:R-:W-:Y:S02]  /*aaf0*/  IADD3 R20, R21, c[0x0][0x184], RZ ;  /* 0x0000610015147a10 */ /* 0x000fe40007ffe0ff */
[----:B------:R-:W-:Y:S02]  /*ab00*/  ISETP.GT.AND P4, PT, R10, R28, PT ;  /* 0x0000001c0a00720c */ /* 0x000fe40003f84270 */
        /* <DEDUP_REMOVED lines=17> */
[----:B------:R-:W-:Y:S02]  /*ac20*/  ISETP.NE.AND P3, PT, R43, R26, PT ;  /* 0x0000001a2b00720c */ /* 0x000fe40003f65270 */
[-C--:B------:R-:W-:Y:S02]  /*ac30*/  ISETP.NE.AND P2, PT, R4, R27.reuse, PT ;  /* 0x0000001b0400720c */ /* 0x080fe40003f45270 */
[-C--:B------:R-:W-:Y:S02]  /*ac40*/  ISETP.GE.U32.AND P0, PT, R41, R20.reuse, PT ;  /* 0x000000142900720c */ /* 0x080fe40003f06070 */
[----:B------:R-:W-:Y:S02]  /*ac50*/  ISETP.GE.U32.AND P1, PT, R8, R20, PT ;  /* 0x000000140800720c */ /* 0x000fe40003f26070 */
[----:B------:R-:W-:Y:S02]  /*ac60*/  ISETP.GT.AND P4, PT, R43, R26, PT ;  /* 0x0000001a2b00720c */ /* 0x000fe40003f84270 */
[----:B------:R-:W-:-:S02]  /*ac70*/  ISETP.GT.AND P5, PT, R4, R27, PT ;  /* 0x0000001b0400720c */ /* 0x000fc40003fa4270 */
        /* <DEDUP_REMOVED lines=15> */
[----:B------:R-:W-:Y:S02]  /*ad70*/  SEL R9, R9, RZ, !P1 ;  /* 0x000000ff09097207 */ /* 0x000fe40004800000 */
.L_x_3365:
[----:B------:R-:W-:Y:S05]  /*ad80*/  BSYNC B0 ;  /* 0x0000000000007941 */ /* 0x000fea0003800000 */
.L_x_3364:
[----:B------:R-:W-:Y:S02]  /*ad90*/  ISETP.NE.AND P2, PT, R30, R13, PT ;  /* 0x0000000d1e00720c */ /* 0x000fe40003f45270 */
[----:B------:R-:W-:Y:S02]  /*ada0*/  ISETP.NE.AND P3, PT, R35, R31, PT ;  /* 0x0000001f2300720c */ /* 0x000fe40003f65270 */
[----:B------:R-:W-:-:S02]  /*adb0*/  ISETP.GE.U32.AND P1, PT, R16, R11, PT ;  /* 0x0000000b1000720c */ /* 0x000fc40003f26070 */
[----:B------:R-:W-:Y:S02]  /*adc0*/  ISETP.GE.U32.AND P0, PT, R32, R14, PT ;  /* 0x0000000e2000720c */ /* 0x000fe40003f06070 */
[----:B------:R-:W-:Y:S02]  /*add0*/  ISETP.GT.AND P5, PT, R30, R13, PT ;  /* 0x0000000d1e00720c */ /* 0x000fe40003fa4270 */
[----:B------:R-:W-:Y:S02]  /*ade0*/  ISETP.GT.AND P4, PT, R35, R31, PT ;  /* 0x0000001f2300720c */ /* 0x000fe40003f84270 */
[----:B------:R-:W-:Y:S02]  /*adf0*/  ISETP.GE.AND.EX P1, PT, R33, R12, PT, P1 ;  /* 0x0000000c2100720c */ /* 0x000fe40003f26310 */
[----:B------:R-:W-:Y:S02]  /*ae00*/  ISETP.GE.AND.EX P0, PT, R34, R15, PT, P0 ;  /* 0x0000000f2200720c */ /* 0x000fe40003f06300 */
[----:B0-----:R-:W-:-:S02]  /*ae10*/  SEL R19, RZ, 0xffffffff, !P5 ;  /* 0xffffffffff137807 */ /* 0x001fc40006800000 */
        /* <DEDUP_REMOVED lines=9> */
[----:B------:R-:W-:Y:S02]  /*aeb0*/  ISETP.NE.AND P3, PT, R30, R5, PT ;  /* 0x000000051e00720c */ /* 0x000fe40003f65270 */
[----:B------:R-:W-:Y:S02]  /*aec0*/  SEL R13, R16, R11, !P1 ;  /* 0x0000000b100d7207 */ /* 0x000fe40004800000 */
[----:B------:R-:W-:-:S02]  /*aed0*/  ISETP.NE.AND P2, PT, R31, R10, PT ;  /* 0x0000000a1f00720c */ /* 0x000fc40003f45270 */
[----:B------:R-:W-:Y:S02]  /*aee0*/  SEL R19, R32, R14, !P0 ;  /* 0x0000000e20137207 */ /* 0x000fe40004000000 */
[----:B------:R-:W-:Y:S02]  /*aef0*/  SEL R16, R33, R12, !P1 ;  /* 0x0000000c21107207 */ /* 0x000fe40004800000 */
[----:B------:R-:W-:Y:S02]  /*af00*/  SEL R34, R34, R15, !P0 ;  /* 0x0000000f22227207 */ /* 0x000fe40004000000 */
[----:B------:R-:W-:Y:S02]  /*af10*/  ISETP.GE.U32.AND P1, PT, R13, R0, PT ;  /* 0x000000000d00720c */ /* 0x000fe40003f26070 */
[----:B------:R-:W-:Y:S02]  /*af20*/  ISETP.GE.U32.AND P0, PT, R19, R6, PT ;  /* 0x000000061300720c */ /* 0x000fe40003f06070 */
        /* <DEDUP_REMOVED lines=14> */
[----:B------:R-:W-:Y:S02]  /*b010*/  ISETP.NE.AND P3, PT, R5, R4, PT ;  /* 0x000000040500720c */ /* 0x000fe40003f65270 */
[----:B------:R-:W-:Y:S02]  /*b020*/  SEL R11, R13, R0, !P1 ;  /* 0x000000000d0b7207 */ /* 0x000fe40004800000 */
[----:B------:R-:W-:Y:S02]  /*b030*/  ISETP.NE.AND P2, PT, R10, R43, PT ;  /* 0x0000002b0a00720c */ /* 0x000fe40003f45270 */
[----:B------:R-:W-:Y:S02]  /*b040*/  SEL R14, R19, R6, !P0 ;  /* 0x00000006130e7207 */ /* 0x000fe40004000000 */
[----:B------:R-:W-:-:S02]  /*b050*/  SEL R6, R16, R3, !P1 ;  /* 0x0000000310067207 */ /* 0x000fc40004800000 */
[----:B------:R-:W-:Y:S02]  /*b060*/  SEL R15, R34, R7, !P0 ;  /* 0x00000007220f7207 */ /* 0x000fe40004000000 */
[----:B------:R-:W-:Y:S02]  /*b070*/  ISETP.GE.U32.AND P1, PT, R11, R8, PT ;  /* 0x000000080b00720c */ /* 0x000fe40003f26070 */
[----:B------:R-:W-:Y:S02]  /*b080*/  ISETP.GE.U32.AND P0, PT, R14, R41, PT ;  /* 0x000000290e00720c */ /* 0x000fe40003f06070 */
[----:B------:R-:W-:Y:S02]  /*b090*/  ISETP.GT.AND P5, PT, R5, R4, PT ;  /* 0x000000040500720c */ /* 0x000fe40003fa4270 */
[----:B------:R-:W-:Y:S02]  /*b0a0*/  ISETP.GT.AND P4, PT, R10, R43, PT ;  /* 0x0000002b0a00720c */ /* 0x000fe40003f84270 */
        /* <DEDUP_REMOVED lines=16> */
[----:B------:R-:W-:Y:S05]  /*b1b0*/  BRA `(.L_x_3326) ;  /* 0x000015f000007947 */ /* 0x000fea0003800000 */
.L_x_3341:
        /* <DEDUP_REMOVED lines=52> */
.L_x_3368:
[----:B------:R-:W-:-:S05]  /*b500*/  SHF.R.U32.HI R25, RZ, 0x1, R0 ;  /* 0x00000001ff197819 */ /* 0x000fca0000011600 */
[----:B------:R-:W-:Y:S01]  /*b510*/  IMAD.WIDE.U32 R24, R25, 0x8, R18 ;  /* 0x0000000819187825 */ /* 0x000fe200078e0012 */
[----:B------:R-:W-:-:S05]  /*b520*/  IADD3 R36, R0, c[0x0][0x184], RZ ;  /* 0x0000610000247a10 */ /* 0x000fca0007ffe0ff */
[----:B------:R-:W2:Y:S01]  /*b530*/  LDG.E.64 R24, [R24.64] ;  /* 0x0000002418187981 */ /* 0x000ea2000c1e1b00 */
[----:B------:R-:W-:Y:S02]  /*b540*/  SHF.R.U32.HI R27, RZ, 0x1, R36 ;  /* 0x00000001ff1b7819 */ /* 0x000fe40000011624 */
[----:B------:R-:W-:-:S03]  /*b550*/  IADD3 R47, R36, c[0x0][0x184], RZ ;  /* 0x00006100242f7a10 */ /* 0x000fc60007ffe0ff */
[----:B------:R-:W-:Y:S01]  /*b560*/  IMAD.WIDE.U32 R26, R27, 0x8, R18 ;  /* 0x000000081b1a7825 */ /* 0x000fe200078e0012 */
[----:B------:R-:W-:-:S05]  /*b570*/  SHF.R.U32.HI R31, RZ, 0x1, R47 ;  /* 0x00000001ff1f7819 */ /* 0x000fca000001162f */
[----:B------:R-:W3:Y:S01]  /*b580*/  LDG.E.64 R26, [R26.64] ;  /* 0x000000241a1a7981 */ /* 0x000ee2000c1e1b00 */
[----:B------:R-:W-:Y:S01]  /*b590*/  IMAD.WIDE.U32 R30, R31, 0x8, R18 ;  /* 0x000000081f1e7825 */ /* 0x000fe200078e0012 */
[----:B------:R-:W-:-:S04]  /*b5a0*/  IADD3 R49, R47, c[0x0][0x184], RZ ;  /* 0x000061002f317a10 */ /* 0x000fc80007ffe0ff */
[----:B------:R-:W-:Y:S01]  /*b5b0*/  SHF.R.U32.HI R29, RZ, 0x1, R49 ;  /* 0x00000001ff1d7819 */ /* 0x000fe20000011631 */
[----:B------:R-:W4:Y:S04]  /*b5c0*/  LDG.E.64 R30, [R30.64] ;  /* 0x000000241e1e7981 */ /* 0x000f28000c1e1b00 */
        /* <DEDUP_REMOVED lines=11> */
[----:B------:R-:W-:-:S04]  /*b680*/  ISETP.GE.AND.EX P6, PT, R11, RZ, PT, P6 ;  /* 0x000000ff0b00720c */ /* 0x000fc80003fc6360 */
[----:B------:R-:W-:Y:S02]  /*b690*/  SEL R42, RZ, 0xffffffff, P6 ;  /* 0xffffffffff2a7807 */ /* 0x000fe40003000000 */
[CC--:B--2---:R-:W-:Y:S02]  /*b6a0*/  ISETP.NE.AND P2, PT, R34.reuse, R25.reuse, PT ;  /* 0x000000192200720c */ /* 0x0c4fe40003f45270 */
[CC--:B------:R-:W-:Y:S02]  /*b6b0*/  ISETP.NE.AND P3, PT, R43.reuse, R24.reuse, PT ;  /* 0x000000182b00720c */ /* 0x0c0fe40003f65270 */
[----:B------:R-:W-:Y:S02]  /*b6c0*/  ISETP.GT.AND P1, PT, R34, R25, PT ;  /* 0x000000192200720c */ /* 0x000fe40003f24270 */
[----:B------:R-:W-:Y:S02]  /*b6d0*/  ISETP.GT.AND P0, PT, R43, R24, PT ;  /* 0x000000182b00720c */ /* 0x000fe40003f04270 */
[----:B---3--:R-:W-:-:S05]  /*b6e0*/  ISETP.NE.AND P4, PT, R20, R27, PT ;  /* 0x0000001b1400720c */ /* 0x008fca0003f85270 */
[----:B------:R-:W-:Y:S02]  /*b6f0*/  @P2 SEL R40, RZ, 0xffffffff, !P1 ;  /* 0xffffffffff282807 */ /* 0x000fe40004800000 */
[----:B------:R-:W-:Y:S02]  /*b700*/  ISETP.NE.AND P1, PT, R33, R26, PT ;  /* 0x0000001a2100720c */ /* 0x000fe40003f25270 */
[----:B------:R-:W-:Y:S02]  /*b710*/  @P3 SEL R38, RZ, 0xffffffff, !P0 ;  /* 0xffffffffff263807 */ /* 0x000fe40004000000 */
[----:B------:R-:W-:Y:S02]  /*b720*/  ISETP.GE.U32.AND P0, PT, R21, R36, PT ;  /* 0x000000241500720c */ /* 0x000fe40003f06070 */
[----:B------:R-:W-:Y:S02]  /*b730*/  LOP3.LUT R40, R40, 0x1, RZ, 0xc0, !PT ;  /* 0x0000000128287812 */ /* 0x000fe400078ec0ff */
[----:B------:R-:W-:-:S02]  /*b740*/  LOP3.LUT R38, R38, 0x1, RZ, 0xc0, !PT ;  /* 0x0000000126267812 */ /* 0x000fc400078ec0ff */
[----:B------:R-:W-:Y:S02]  /*b750*/  ISETP.GE.AND.EX P0, PT, R32, RZ, PT, P0 ;  /* 0x000000ff2000720c */ /* 0x000fe40003f06300 */
[----:B------:R-:W-:Y:S02]  /*b760*/  ISETP.NE.U32.AND P2, PT, R40, 0x1, PT ;  /* 0x000000012800780c */ /* 0x000fe40003f45070 */
[----:B------:R-:W-:Y:S02]  /*b770*/  SEL R40, RZ, 0xffffffff, P5 ;  /* 0xffffffffff287807 */ /* 0x000fe40002800000 */
[----:B------:R-:W-:Y:S02]  /*b780*/  ISETP.NE.U32.AND P3, PT, R38, 0x1, PT ;  /* 0x000000012600780c */ /* 0x000fe40003f65070 */
[----:B------:R-:W-:Y:S02]  /*b790*/  ISETP.GT.AND P5, PT, R33, R26, PT ;  /* 0x0000001a2100720c */ /* 0x000fe40003fa4270 */
[----:B------:R-:W-:-:S02]  /*b7a0*/  SEL R38, RZ, 0xffffffff, P0 ;  /* 0xffffffffff267807 */ /* 0x000fc40000000000 */
[----:B----4-:R-:W-:Y:S02]  /*b7b0*/  ISETP.NE.AND P6, PT, R14, R30, PT ;  /* 0x0000001e0e00720c */ /* 0x010fe40003fc5270 */
[----:B------:R-:W-:Y:S02]  /*b7c0*/  ISETP.GE.U32.AND P0, PT, R6, R47, PT ;  /* 0x0000002f0600720c */ /* 0x000fe40003f06070 */
[----:B------:R-:W-:Y:S02]  /*b7d0*/  @P1 SEL R38, RZ, 0xffffffff, !P5 ;  /* 0xffffffffff261807 */ /* 0x000fe40006800000 */
[----:B------:R-:W-:Y:S02]  /*b7e0*/  ISETP.GT.AND P5, PT, R20, R27, PT ;  /* 0x0000001b1400720c */ /* 0x000fe40003fa4270 */
[----:B------:R-:W-:Y:S02]  /*b7f0*/  ISETP.GE.AND.EX P0, PT, R7, RZ, PT, P0 ;  /* 0x000000ff0700720c */ /* 0x000fe40003f06300 */
[----:B------:R-:W-:-:S02]  /*b800*/  ISETP.NE.AND P1, PT, R9, R31, PT ;  /* 0x0000001f0900720c */ /* 0x000fc40003f25270 */
[-C--:B------:R-:W-:Y:S02]  /*b810*/  SEL R39, R39, R0.reuse, !P3 ;  /* 0x0000000027277207 */ /* 0x080fe40005800000 */
[----:B------:R-:W-:Y:S02]  /*b820*/  SEL R35, R35, R0, !P2 ;  /* 0x0000000023237207 */ /* 0x000fe40005000000 */
[----:B------:R-:W-:Y:S02]  /*b830*/  IADD3 R0, R49, c[0x0][0x184], RZ ;  /* 0x0000610031007a10 */ /* 0x000fe40007ffe0ff */
[----:B------:R-:W-:Y:S02]  /*b840*/  @P4 SEL R40, RZ, 0xffffffff, !P5 ;  /* 0xffffffffff284807 */ /* 0x000fe40006800000 */
[----:B------:R-:W-:Y:S01]  /*b850*/  SEL R44, RZ, 0xffffffff, P0 ;  /* 0xffffffffff2c7807 */ /* 0x000fe20000000000 */
[----:B------:R-:W-:Y:S01]  /*b860*/  IMAD R46, R45, 0x3, R0 ;  /* 0x000000032d2e7824 */ /* 0x000fe200078e0200 */
[----:B------:R-:W-:-:S02]  /*b870*/  ISETP.GT.AND P5, PT, R14, R30, PT ;  /* 0x0000001e0e00720c */ /* 0x000fc40003fa4270 */
[----:B------:R-:W-:Y:S02]  /*b880*/  ISETP.GE.U32.AND P0, PT, R4, R49, PT ;  /* 0x000000310400720c */ /* 0x000fe40003f06070 */
[----:B-----5:R-:W-:Y:S02]  /*b890*/  ISETP.NE.AND P4, PT, R3, R28, PT ;  /* 0x0000001c0300720c */ /* 0x020fe40003f85270 */
[----:B------:R-:W-:Y:S02]  /*b8a0*/  @P6 SEL R42, RZ, 0xffffffff, !P5 ;  /* 0xffffffffff2a6807 */ /* 0x000fe40006800000 */
[----:B------:R-:W-:Y:S02]  /*b8b0*/  ISETP.GE.AND.EX P0, PT, R5, RZ, PT, P0 ;  /* 0x000000ff0500720c */ /* 0x000fe40003f06300 */
[----:B------:R-:W-:Y:S02]  /*b8c0*/  ISETP.GT.AND P6, PT, R9, R31, PT ;  /* 0x0000001f0900720c */ /* 0x000fe40003fc4270 */
[----:B------:R-:W-:-:S02]  /*b8d0*/  ISETP.GE.U32.AND P5, PT, R46, c[0x0][0x17c], PT ;  /* 0x00005f002e007a0c */ /* 0x000fc40003fa6070 */
[----:B------:R-:W-:Y:S02]  /*b8e0*/  SEL R46, RZ, 0xffffffff, P0 ;  /* 0xffffffffff2e7807 */ /* 0x000fe40000000000 */
[----:B------:R-:W-:Y:S02]  /*b8f0*/  @P1 SEL R44, RZ, 0xffffffff, !P6 ;  /* 0xffffffffff2c1807 */ /* 0x000fe40007000000 */
[----:B------:R-:W-:Y:S02]  /*b900*/  ISETP.GE.U32.AND P0, PT, R12, R49, PT ;  /* 0x000000310c00720c */ /* 0x000fe40003f06070 */
[----:B------:R-:W-:Y:S02]  /*b910*/  ISETP.NE.AND P1, PT, R8, R29, PT ;  /* 0x0000001d0800720c */ /* 0x000fe40003f25270 */
[----:B------:R-:W-:Y:S02]  /*b920*/  ISETP.GT.AND P6, PT, R3, R28, PT ;  /* 0x0000001c0300720c */ /* 0x000fe40003fc4270 */
[----:B------:R-:W-:-:S02]  /*b930*/  LOP3.LUT R38, R38, 0x1, RZ, 0xc0, !PT ;  /* 0x0000000126267812 */ /* 0x000fc400078ec0ff */
[----:B------:R-:W-:Y:S02]  /*b940*/  ISETP.GE.AND.EX P0, PT, R13, RZ, PT, P0 ;  /* 0x000000ff0d00720c */ /* 0x000fe40003f06300 */
[----:B------:R-:W-:Y:S02]  /*b950*/  @P4 SEL R46, RZ, 0xffffffff, !P6 ;  /* 0xffffffffff2e4807 */ /* 0x000fe40007000000 */
[----:B------:R-:W-:Y:S02]  /*b960*/  ISETP.NE.U32.AND P4, PT, R38, 0x1, PT ;  /* 0x000000012600780c */ /* 0x000fe40003f85070 */
[----:B------:R-:W-:Y:S02]  /*b970*/  SEL R38, RZ, 0xffffffff, P0 ;  /* 0xffffffffff267807 */ /* 0x000fe40000000000 */
[----:B------:R-:W-:Y:S02]  /*b980*/  ISETP.GT.AND P0, PT, R8, R29, PT ;  /* 0x0000001d0800720c */ /* 0x000fe40003f04270 */
[----:B------:R-:W-:-:S02]  /*b990*/  LOP3.LUT R40, R40, 0x1, RZ, 0xc0, !PT ;  /* 0x0000000128287812 */ /* 0x000fc400078ec0ff */
[----:B------:R-:W-:Y:S02]  /*b9a0*/  @P1 SEL R38, RZ, 0xffffffff, !P0 ;  /* 0xffffffffff261807 */ /* 0x000fe40004000000 */
[----:B------:R-:W-:Y:S02]  /*b9b0*/  LOP3.LUT R42, R42, 0x1, RZ, 0xc0, !PT ;  /* 0x000000012a2a7812 */ /* 0x000fe400078ec0ff */
[----:B------:R-:W-:Y:S02]  /*b9c0*/  LOP3.LUT R44, R44, 0x1, RZ, 0xc0, !PT ;  /* 0x000000012c2c7812 */ /* 0x000fe400078ec0ff */
[----:B------:R-:W-:Y:S02]  /*b9d0*/  LOP3.LUT R46, R46, 0x1, RZ, 0xc0, !PT ;  /* 0x000000012e2e7812 */ /* 0x000fe400078ec0ff */
[----:B------:R-:W-:Y:S02]  /*b9e0*/  LOP3.LUT R38, R38, 0x1, RZ, 0xc0, !PT ;  /* 0x0000000126267812 */ /* 0x000fe400078ec0ff */
[----:B------:R-:W-:-:S02]  /*b9f0*/  SEL R43, R43, R24, !P3 ;  /* 0x000000182b2b7207 */ /* 0x000fc40005800000 */
[----:B------:R-:W-:Y:S02]  /*ba00*/  SEL R41, R41, RZ, !P3 ;  /* 0x000000ff29297207 */ /* 0x000fe40005800000 */
[----:B------:R-:W-:Y:S02]  /*ba10*/  SEL R34, R34, R25, !P2 ;  /* 0x0000001922227207 */ /* 0x000fe40005000000 */
[----:B------:R-:W-:Y:S02]  /*ba20*/  SEL R37, R37, RZ, !P2 ;  /* 0x000000ff25257207 */ /* 0x000fe40005000000 */
[----:B------:R-:W-:Y:S02]  /*ba30*/  ISETP.NE.U32.AND P6, PT, R40, 0x1, PT ;  /* 0x000000012800780c */ /* 0x000fe40003fc5070 */
[----:B------:R-:W-:Y:S02]  /*ba40*/  ISETP.NE.U32.AND P1, PT, R42, 0x1, PT ;  /* 0x000000012a00780c */ /* 0x000fe40003f25070 */
[----:B------:R-:W-:-:S02]  /*ba50*/  ISETP.NE.U32.AND P0, PT, R44, 0x1, PT ;  /* 0x000000012c00780c */ /* 0x000fc40003f05070 */
[----:B------:R-:W-:Y:S02]  /*ba60*/  ISETP.NE.U32.AND P3, PT, R46, 0x1, PT ;  /* 0x000000012e00780c */ /* 0x000fe40003f65070 */
[----:B------:R-:W-:Y:S02]  /*ba70*/  ISETP.NE.U32.AND P2, PT, R38, 0x1, PT ;  /* 0x000000012600780c */ /* 0x000fe40003f45070 */
[-C--:B------:R-:W-:Y:S02]  /*ba80*/  SEL R21, R21, R36.reuse, !P4 ;  /* 0x0000002415157207 */ /* 0x080fe40006000000 */
[----:B------:R-:W-:Y:S02]  /*ba90*/  SEL R15, R15, R36, !P6 ;  /* 0x000000240f0f7207 */ /* 0x000fe40007000000 */
[-C--:B------:R-:W-:Y:S02]  /*baa0*/  SEL R10, R10, R47.reuse, !P1 ;  /* 0x0000002f0a0a7207 */ /* 0x080fe40004800000 */
[----:B------:R-:W-:-:S02]  /*bab0*/  SEL R6, R6, R47, !P0 ;  /* 0x0000002f06067207 */ /* 0x000fc40004000000 */
[-C--:B------:R-:W-:Y:S02]  /*bac0*/  SEL R4, R4, R49.reuse, !P3 ;  /* 0x0000003104047207 */ /* 0x080fe40005800000 */
[----:B------:R-:W-:Y:S02]  /*bad0*/  SEL R12, R12, R49, !P2 ;  /* 0x000000310c0c7207 */ /* 0x000fe40005000000 */
        /* <DEDUP_REMOVED lines=9> */
[----:B------:R-:W-:-:S02]  /*bb70*/  SEL R5, R5, RZ, !P3 ;  /* 0x000000ff05057207 */ /* 0x000fc40005800000 */
[----:B------:R-:W-:Y:S02]  /*bb80*/  SEL R8, R8, R29, !P2 ;  /* 0x0000001d08087207 */ /* 0x000fe40005000000 */
[----:B------:R-:W-:Y:S01]  /*bb90*/  SEL R13, R13, RZ, !P2 ;  /* 0x000000ff0d0d7207 */ /* 0x000fe20005000000 */
[----:B------:R-:W-:Y:S05]  /*bba0*/  @!P5 BRA `(.L_x_3368) ;  /* 0xfffff9500000d947 */ /* 0x000fea000383ffff */
[----:B------:R-:W-:Y:S05]  /*bbb0*/  BSYNC B1 ;  /* 0x0000000000017941 */ /* 0x000fea0003800000 */
.L_x_3367:
[----:B------:R-:W-:Y:S05]  /*bbc0*/  BSYNC B0 ;  /* 0x0000000000007941 */ /* 0x000fea0003800000 */
.L_x_3366:
        /* <DEDUP_REMOVED lines=23> */
.L_x_3370:
[----:B------:R-:W-:Y:S05]  /*bd40*/  BSYNC B0 ;  /* 0x0000000000007941 */ /* 0x000fea0003800000 */
.L_x_3369:
[----:B------:R-:W-:Y:S01]  /*bd50*/  BSSY B0, `(.L_x_3371) ;  /* 0x0000063000007945 */ /* 0x000fe20003800000 */
[----:B------:R-:W-:Y:S05]  /*bd60*/  @P1 BRA `(.L_x_3372) ;  /* 0x0000061000001947 */ /* 0x000fea0003800000 */
[CC--:B-----5:R-:W-:Y:S02]  /*bd70*/  ISETP.NE.AND P2, PT, R34.reuse, R25.reuse, PT ;  /* 0x000000192200720c */ /* 0x0e0fe40003f45270 */
[----:B------:R-:W-:Y:S02]  /*bd80*/  ISETP.NE.AND P3, PT, R43, R24, PT ;  /* 0x000000182b00720c */ /* 0x000fe40003f65270 */
[-C--:B------:R-:W-:Y:S02]  /*bd90*/  ISETP.GE.U32.AND P1, PT, R35, R0.reuse, PT ;  /* 0x000000002300720c */ /* 0x080fe40003f26070 */
[----:B------:R-:W-:Y:S02]  /*bda0*/  ISETP.GT.AND P5, PT, R34, R25, PT ;  /* 0x000000192200720c */ /* 0x000fe40003fa4270 */
[----:B------:R-:W-:Y:S02]  /*bdb0*/  ISETP.GE.U32.AND P0, PT, R39, R0, PT ;  /* 0x000000002700720c */ /* 0x000fe40003f06070 */
[----:B------:R-:W-:-:S02]  /*bdc0*/  ISETP.GE.AND.EX P1, PT, R37, RZ, PT, P1 ;  /* 0x000000ff2500720c */ /* 0x000fc40003f26310 */
[----:B------:R-:W-:Y:S02]  /*bdd0*/  IADD3 R36, R0, c[0x0][0x184], RZ ;  /* 0x0000610000247a10 */ /* 0x000fe40007ffe0ff */
[----:B------:R-:W-:Y:S02]  /*bde0*/  ISETP.GT.AND P4, PT, R43, R24, PT ;  /* 0x000000182b00720c */ /* 0x000fe40003f84270 */
[----:B0-----:R-:W-:Y:S02]  /*bdf0*/  SEL R19, RZ, 0xffffffff, !P5 ;  /* 0xffffffffff137807 */ /* 0x001fe40006800000 */
        /* <DEDUP_REMOVED lines=18> */
[-C--:B------:R-:W-:Y:S02]  /*bf20*/  ISETP.GE.U32.AND P1, PT, R15, R36.reuse, PT ;  /* 0x000000240f00720c */ /* 0x080fe40003f26070 */
        /* <DEDUP_REMOVED lines=69> */
.L_x_3372:
[----:B------:R-:W-:Y:S05]  /*c380*/  BSYNC B0 ;  /* 0x0000000000007941 */ /* 0x000fea0003800000 */
.L_x_3371:
        /* <DEDUP_REMOVED lines=8> */
[----:B0-----:R-:W-:Y:S02]  /*c410*/  SEL R18, RZ, 0xffffffff, !P5 ;  /* 0xffffffffff127807 */ /* 0x001fe40006800000 */
        /* <DEDUP_REMOVED lines=10> */
[----:B------:R-:W-:-:S02]  /*c4c0*/  SEL R35, R35, R15, !P1 ;  /* 0x0000000f23237207 */ /* 0x000fc40004800000 */
[----:B------:R-:W-:Y:S02]  /*c4d0*/  ISETP.NE.AND P2, PT, R33, R14, PT ;  /* 0x0000000e2100720c */ /* 0x000fe40003f45270 */
        /* <DEDUP_REMOVED lines=20> */
[----:B------:R-:W-:Y:S02]  /*c620*/  SEL R15, R35, R6, !P1 ;  /* 0x00000006230f7207 */ /* 0x000fe40004800000 */
[----:B------:R-:W-:Y:S02]  /*c630*/  ISETP.NE.AND P2, PT, R14, R3, PT ;  /* 0x000000030e00720c */ /* 0x000fe40003f45270 */
        /* <DEDUP_REMOVED lines=23> */
.L_x_3326:
[----:B------:R-:W-:Y:S05]  /*c7b0*/  BSYNC B6 ;  /* 0x0000000000067941 */ /* 0x000fea0003800000 */
.L_x_3325:
        /* <DEDUP_REMOVED lines=15> */
.L_x_3376:
        /* <DEDUP_REMOVED lines=9> */
[----:B------:R-:W-:-:S04]  /*c940*/  IMAD R4, R4, c[0x0][0x0], R17 ;  /* 0x0000000004047a24 */ /* 0x000fc800078e0211 */
[----:B------:R-:W-:-:S05]  /*c950*/  IMAD.SHL.U32 R18, R4, 0x20, RZ ;  /* 0x0000002004127824 */ /* 0x000fca00078e00ff */
[----:B------:R-:W0:Y:S04]  /*c960*/  LDS R6, [R18+0x10] ;  /* 0x0000100012067984 */ /* 0x000e280000000800 */
[----:B------:R-:W1:Y:S04]  /*c970*/  LDS R14, [R18+0x20] ;  /* 0x00002000120e7984 */ /* 0x000e680000000800 */
[----:B------:R-:W2:Y:S04]  /*c980*/  LDS.64 R4, [R18+0x18] ;  /* 0x0000180012047984 */ /* 0x000ea80000000a00 */
[----:B------:R-:W3:Y:S01]  /*c990*/  LDS.64 R10, [R18+0x28] ;  /* 0x00002800120a7984 */ /* 0x000ee20000000a00 */
[----:B0-----:R-:W-:-:S02]  /*c9a0*/  ISETP.NE.AND P3, PT, R43, R6, PT ;  /* 0x000000062b00720c */ /* 0x001fc40003f65270 */
[----:B------:R-:W-:Y:S02]  /*c9b0*/  ISETP.GT.AND P5, PT, R43, R6, PT ;  /* 0x000000062b00720c */ /* 0x000fe40003fa4270 */
[C---:B-1----:R-:W-:Y:S02]  /*c9c0*/  ISETP.NE.AND P4, PT, R7.reuse, R14, PT ;  /* 0x0000000e0700720c */ /* 0x042fe40003f85270 */
[----:B------:R-:W-:Y:S02]  /*c9d0*/  SEL R8, RZ, 0xffffffff, !P5 ;  /* 0xffffffffff087807 */ /* 0x000fe40006800000 */
[----:B--2---:R-:W-:Y:S02]  /*c9e0*/  ISETP.GE.U32.AND P0, PT, R0, R4, PT ;  /* 0x000000040000720c */ /* 0x004fe40003f06070 */
[----:B------:R-:W-:Y:S02]  /*c9f0*/  ISETP.GT.AND P6, PT, R7, R14, PT ;  /* 0x0000000e0700720c */ /* 0x000fe40003fc4270 */
[----:B------:R-:W-:-:S02]  /*ca00*/  ISETP.GE.AND.EX P0, PT, R9, R5, PT, P0 ;  /* 0x000000050900720c */ /* 0x000fc40003f06300 */
[----:B---3--:R-:W-:Y:S02]  /*ca10*/  ISETP.GE.U32.AND P1, PT, R12, R10, PT ;  /* 0x0000000a0c00720c */ /* 0x008fe40003f26070 */
[----:B------:R-:W-:Y:S02]  /*ca20*/  @!P3 SEL R8, RZ, 0xffffffff, P0 ;  /* 0xffffffffff08b807 */ /* 0x000fe40000000000 */
[----:B------:R-:W-:Y:S02]  /*ca30*/  ISETP.GE.AND.EX P1, PT, R13, R11, PT, P1 ;  /* 0x0000000b0d00720c */ /* 0x000fe40003f26310 */
[----:B------:R-:W-:Y:S02]  /*ca40*/  SEL R15, RZ, 0xffffffff, !P6 ;  /* 0xffffffffff0f7807 */ /* 0x000fe40007000000 */
[----:B------:R-:W-:Y:S02]  /*ca50*/  LOP3.LUT R8, R8, 0x1, RZ, 0xc0, !PT ;  /* 0x0000000108087812 */ /* 0x000fe400078ec0ff */
[----:B------:R-:W-:-:S02]  /*ca60*/  @!P4 SEL R15, RZ, 0xffffffff, P1 ;  /* 0xffffffffff0fc807 */ /* 0x000fc40000800000 */
[----:B------:R-:W-:Y:S02]  /*ca70*/  ISETP.NE.U32.AND P0, PT, R8, 0x1, PT ;  /* 0x000000010800780c */ /* 0x000fe40003f05070 */
[----:B------:R-:W-:Y:S02]  /*ca80*/  LOP3.LUT R15, R15, 0x1, RZ, 0xc0, !PT ;  /* 0x000000010f0f7812 */ /* 0x000fe400078ec0ff */
[----:B------:R-:W-:Y:S02]  /*ca90*/  SEL R0, R0, R4, !P0 ;  /* 0x0000000400007207 */ /* 0x000fe40004000000 */
[----:B------:R-:W-:Y:S02]  /*caa0*/  ISETP.NE.U32.AND P1, PT, R15, 0x1, PT ;  /* 0x000000010f00780c */ /* 0x000fe40003f25070 */
[----:B------:R-:W-:Y:S01]  /*cab0*/  SEL R9, R9, R5, !P0 ;  /* 0x0000000509097207 */ /* 0x000fe20004000000 */
[----:B------:R-:W-:Y:S01]  /*cac0*/  IMAD.MOV.U32 R8, RZ, RZ, R0 ;  /* 0x000000ffff087224 */ /* 0x000fe200078e0000 */
[----:B------:R-:W-:-:S02]  /*cad0*/  SEL R12, R12, R10, !P1 ;  /* 0x0000000a0c0c7207 */ /* 0x000fc40004800000 */
[----:B------:R-:W-:Y:S02]  /*cae0*/  SEL R13, R13, R11, !P1 ;  /* 0x0000000b0d0d7207 */ /* 0x000fe40004800000 */
[----:B------:R-:W-:Y:S01]  /*caf0*/  SEL R43, R43, R6, !P0 ;  /* 0x000000062b2b7207 */ /* 0x000fe20004000000 */
[----:B------:R0:W-:Y:S01]  /*cb00*/  STS.64 [R3+0x8], R8 ;  /* 0x0000080803007388 */ /* 0x0001e20000000a00 */
[----:B------:R-:W-:-:S03]  /*cb10*/  SEL R7, R7, R14, !P1 ;  /* 0x0000000e07077207 */ /* 0x000fc60004800000 */
[----:B------:R0:W-:Y:S04]  /*cb20*/  STS.64 [R3+0x18], R12 ;  /* 0x0000180c03007388 */ /* 0x0001e80000000a00 */
[----:B------:R0:W-:Y:S04]  /*cb30*/  STS [R3], R43 ;  /* 0x0000002b03007388 */ /* 0x0001e80000000800 */
[----:B------:R0:W-:Y:S02]  /*cb40*/  STS [R3+0x10], R7 ;  /* 0x0000100703007388 */ /* 0x0001e40000000800 */
.L_x_3375:
[----:B------:R-:W-:Y:S05]  /*cb50*/  BSYNC B0 ;  /* 0x0000000000007941 */ /* 0x000fea0003800000 */
.L_x_3374:
[----:B------:R-:W-:Y:S01]  /*cb60*/  MOV R5, R16 ;  /* 0x0000001000057202 */ /* 0x000fe20000000f00 */
[----:B------:R-:W-:Y:S05]  /*cb70*/  @P2 BRA `(.L_x_3376) ;  /* 0xfffffd3000002947 */ /* 0x000fea000383ffff */
.L_x_3373:
        /* <DEDUP_REMOVED lines=12> */
[----:B------:R-:W-:Y:S02]  /*cc40*/  LEA R19, R5, 0x10, 0x5 ;  /* 0x0000001005137811 */ /* 0x000fe400078e28ff */
[----:B------:R0:W-:Y:S01]  /*cc50*/  STS.64 [R6+0x18], R8 ;  /* 0x0000180806007388 */ /* 0x0001e20000000a00 */
[----:B------:R-:W-:-:S03]  /*cc60*/  ISETP.GE.AND P0, PT, R4, 0x20, PT ;  /* 0x000000200400780c */ /* 0x000fc60003f06270 */
[----:B------:R0:W-:Y:S04]  /*cc70*/  STS.64 [R6+0x28], R12 ;  /* 0x0000280c06007388 */ /* 0x0001e80000000a00 */
[----:B------:R0:W-:Y:S04]  /*cc80*/  STS [R6+0x10], R43 ;  /* 0x0000102b06007388 */ /* 0x0001e80000000800 */
[----:B------:R0:W-:Y:S02]  /*cc90*/  STS [R6+0x20], R7 ;  /* 0x0000200706007388 */ /* 0x0001e40000000800 */
[----:B------:R-:W-:Y:S05]  /*cca0*/  @!P0 BRA `(.L_x_3378) ;  /* 0x000002d000008947 */ /* 0x000fea0003800000 */
[----:B0-----:R-:W-:-:S04]  /*ccb0*/  IMAD.MOV.U32 R6, RZ, RZ, R4 ;  /* 0x000000ffff067224 */ /* 0x001fc800078e0004 */
.L_x_3381:
[----:B------:R-:W-:Y:S01]  /*ccc0*/  IMAD.IADD R3, R17, 0x1, R6 ;  /* 0x0000000111037824 */ /* 0x000fe200078e0206 */
[----:B------:R-:W-:Y:S01]  /*ccd0*/  WARPSYNC 0xffffffff ;  /* 0xffffffff00007948 */ /* 0x000fe20003800000 */
[----:B------:R-:W-:Y:S03]  /*cce0*/  BAR.SYNC.DEFER_BLOCKING 0x0 ;  /* 0x0000000000007b1d */ /* 0x000fe60000010000 */
[----:B------:R-:W-:-:S03]  /*ccf0*/  ISETP.GE.U32.AND P0, PT, R3, c[0x0][0x0], PT ;  /* 0x0000000003007a0c */ /* 0x000fc60003f06070 */
[----:B------:R-:W-:Y:S01]  /*cd00*/  BSSY B0, `(.L_x_3379) ;  /* 0x0000023000007945 */ /* 0x000fe20003800000 */
[----:B------:R-:W-:-:S13]  /*cd10*/  ISETP.GE.U32.OR P0, PT, R17, R6, P0 ;  /* 0x000000061100720c */ /* 0x000fda0000706470 */
[----:B0-----:R-:W-:Y:S05]  /*cd20*/  @P0 BRA `(.L_x_3380) ;  /* 0x0000020000000947 */ /* 0x001fea0003800000 */
[----:B------:R-:W-:-:S05]  /*cd30*/  IMAD R3, R6, 0x20, R19 ;  /* 0x0000002006037824 */ /* 0x000fca00078e0213 */
[----:B------:R-:W0:Y:S04]  /*cd40*/  LDS R8, [R3] ;  /* 0x0000000003087984 */ /* 0x000e280000000800 */
        /* <DEDUP_REMOVED lines=23> */
[----:B------:R-:W-:Y:S01]  /*cec0*/  SEL R12, R12, R10, !P1 ;  /* 0x0000000a0c0c7207 */ /* 0x000fe20004800000 */
[----:B------:R0:W-:Y:S01]  /*ced0*/  STS [R19], R43 ;  /* 0x0000002b13007388 */ /* 0x0001e20000000800 */
[----:B------:R-:W-:Y:S02]  /*cee0*/  SEL R13, R13, R11, !P1 ;  /* 0x0000000b0d0d7207 */ /* 0x000fe40004800000 */
[----:B------:R-:W-:Y:S01]  /*cef0*/  SEL R7, R7, R16, !P1 ;  /* 0x0000001007077207 */ /* 0x000fe20004800000 */
[----:B------:R0:W-:Y:S04]  /*cf00*/  STS.64 [R19+0x8], R8 ;  /* 0x0000080813007388 */ /* 0x0001e80000000a00 */
[----:B------:R0:W-:Y:S04]  /*cf10*/  STS.64 [R19+0x18], R12 ;  /* 0x0000180c13007388 */ /* 0x0001e80000000a00 */
[----:B------:R0:W-:Y:S02]  /*cf20*/  STS [R19+0x10], R7 ;  /* 0x0000100713007388 */ /* 0x0001e40000000800 */
.L_x_3380:
[----:B------:R-:W-:Y:S05]  /*cf30*/  BSYNC B0 ;  /* 0x0000000000007941 */ /* 0x000fea0003800000 */
.L_x_3379:
[----:B------:R-:W-:-:S04]  /*cf40*/  SHF.R.S32.HI R6, RZ, 0x1, R6 ;  /* 0x00000001ff067819 */ /* 0x000fc80000011406 */
[----:B------:R-:W-:-:S13]  /*cf50*/  ISETP.GE.AND P0, PT, R6, 0x20, PT ;  /* 0x000000200600780c */ /* 0x000fda0003f06270 */
[----:B------:R-:W-:Y:S05]  /*cf60*/  @P0 BRA `(.L_x_3381) ;  /* 0xfffffd5000000947 */ /* 0x000fea000383ffff */
[----:B------:R-:W-:-:S05]  /*cf70*/  IMAD.MOV.U32 R3, RZ, RZ, 0x20 ;  /* 0x00000020ff037424 */ /* 0x000fca00078e00ff */
.L_x_3378:
[----:B------:R-:W-:Y:S01]  /*cf80*/  ISETP.GE.AND P0, PT, R3, 0x2, PT ;  /* 0x000000020300780c */ /* 0x000fe20003f06270 */
[----:B------:R-:W-:Y:S01]  /*cf90*/  WARPSYNC 0xffffffff ;  /* 0xffffffff00007948 */ /* 0x000fe20003800000 */
[----:B------:R-:W-:Y:S11]  /*cfa0*/  BAR.SYNC.DEFER_BLOCKING 0x0 ;  /* 0x0000000000007b1d */ /* 0x000ff60000010000 */
[----:B------:R-:W-:Y:S05]  /*cfb0*/  @!P0 BRA `(.L_x_3377) ;  /* 0x0000020000008947 */ /* 0x000fea0003800000 */
[----:B------:R-:W-:-:S05]  /*cfc0*/  IMAD.MOV.U32 R4, RZ, RZ, 0x1 ;  /* 0x00000001ff047424 */ /* 0x000fca00078e00ff */
.L_x_3382:
[----:B------:R-:W1:Y:S04]  /*cfd0*/  SHFL.DOWN PT, R5, R0, R4, 0x1f ;  /* 0x08001f0400057589 */ /* 0x000e6800000e0000 */
[----:B------:R-:W2:Y:S04]  /*cfe0*/  SHFL.DOWN PT, R14, R7, R4, 0x1f ;  /* 0x08001f04070e7589 */ /* 0x000ea800000e0000 */
[----:B0-----:R-:W0:Y:S04]  /*cff0*/  SHFL.DOWN PT, R6, R43, R4, 0x1f ;  /* 0x08001f042b067589 */ /* 0x001e2800000e0000 */
[----:B------:R-:W3:Y:S04]  /*d000*/  SHFL.DOWN PT, R11, R12, R4, 0x1f ;  /* 0x08001f040c0b7589 */ /* 0x000ee800000e0000 */
[----:B------:R-:W4:Y:S04]  /*d010*/  SHFL.DOWN PT, R8, R9, R4, 0x1f ;  /* 0x08001f0409087589 */ /* 0x000f2800000e0000 */
[----:B------:R0:W4:Y:S01]  /*d020*/  SHFL.DOWN PT, R16, R13, R4, 0x1f ;  /* 0x08001f040d107589 */ /* 0x00012200000e0000 */
[----:B-1----:R-:W-:-:S02]  /*d030*/  ISETP.GE.U32.AND P0, PT, R0, R5, PT ;  /* 0x000000050000720c */ /* 0x002fc40003f06070 */
[----:B--2---:R-:W-:Y:S02]  /*d040*/  ISETP.NE.AND P2, PT, R7, R14, PT ;  /* 0x0000000e0700720c */ /* 0x004fe40003f45270 */
[----:B0-----:R-:W-:Y:S02]  /*d050*/  SHF.L.U32 R4, R4, 0x1, RZ ;  /* 0x0000000104047819 */ /* 0x001fe400000006ff */
[CC--:B------:R-:W-:Y:S02]  /*d060*/  ISETP.NE.AND P3, PT, R43.reuse, R6.reuse, PT ;  /* 0x000000062b00720c */ /* 0x0c0fe40003f65270 */
[----:B------:R-:W-:Y:S02]  /*d070*/  ISETP.GT.AND P4, PT, R43, R6, PT ;  /* 0x000000062b00720c */ /* 0x000fe40003f84270 */
[----:B---3--:R-:W-:Y:S02]  /*d080*/  ISETP.GE.U32.AND P1, PT, R12, R11, PT ;  /* 0x0000000b0c00720c */ /* 0x008fe40003f26070 */
[----:B----4-:R-:W-:-:S02]  /*d090*/  ISETP.GE.AND.EX P0, PT, R9, R8, PT, P0 ;  /* 0x000000080900720c */ /* 0x010fc40003f06300 */
[----:B------:R-:W-:Y:S02]  /*d0a0*/  ISETP.GE.AND.EX P1, PT, R13, R16, PT, P1 ;  /* 0x000000100d00720c */ /* 0x000fe40003f26310 */
[----:B------:R-:W-:Y:S02]  /*d0b0*/  SEL R10, RZ, 0xffffffff, P0 ;  /* 0xffffffffff0a7807 */ /* 0x000fe40000000000 */
[----:B------:R-:W-:Y:S02]  /*d0c0*/  ISETP.GT.AND P0, PT, R7, R14, PT ;  /* 0x0000000e0700720c */ /* 0x000fe40003f04270 */
[----:B------:R-:W-:Y:S02]  /*d0d0*/  SEL R15, RZ, 0xffffffff, P1 ;  /* 0xffffffffff0f7807 */ /* 0x000fe40000800000 */
[----:B------:R-:W-:Y:S02]  /*d0e0*/  @P2 SEL R15, RZ, 0xffffffff, !P0 ;  /* 0xffffffffff0f2807 */ /* 0x000fe40004000000 */
[----:B------:R-:W-:-:S02]  /*d0f0*/  ISETP.GE.AND P2, PT, R4, R3, PT ;  /* 0x000000030400720c */ /* 0x000fc40003f46270 */
[----:B------:R-:W-:Y:S02]  /*d100*/  @P3 SEL R10, RZ, 0xffffffff, !P4 ;  /* 0xffffffffff0a3807 */ /* 0x000fe40006000000 */
        /* <DEDUP_REMOVED lines=11> */
.L_x_3377:
        /* <DEDUP_REMOVED lines=203> */
.L_x_3383:
        /* <DEDUP_REMOVED lines=200> */
.L_x_3384:
[----:B------:R-:W-:Y:S01]  /*eaf0*/  ISETP.NE.U32.AND P0, PT, RZ, c[0x0][0x560], PT ;  /* 0x00015800ff007a0c */ /* 0x000fe20003f05070 */
[----:B------:R-:W-:Y:S01]  /*eb00*/  CS2R R4, SRZ ;  /* 0x0000000000047805 */ /* 0x000fe2000001ff00 */
[----:B------:R-:W-:Y:S02]  /*eb10*/  IMAD.MOV.U32 R3, RZ, RZ, RZ ;  /* 0x000000ffff037224 */ /* 0x000fe400078e00ff */
[----:B------:R-:W-:-:S13]  /*eb20*/  ISETP.NE.AND.EX P0, PT, RZ, c[0x0][0x564], PT, P0 ;  /* 0x00015900ff007a0c */ /* 0x000fda0003f05300 */
[----:B------:R-:W-:Y:S05]  /*eb30*/  @!P0 BRA `(.L_x_3385) ;  /* 0x000008e000008947 */ /* 0x000fea0003800000 */
[----:B------:R-:W-:Y:S01]  /*eb40*/  HFMA2.MMA R4, -RZ, RZ, 0, 9.5367431640625e-07 ;  /* 0x00000010ff047435 */ /* 0x000fe200000001ff */
[----:B------:R-:W-:Y:S01]  /*eb50*/  BSSY B0, `(.L_x_3386) ;  /* 0x000002a000007945 */ /* 0x000fe20003800000 */
[----:B------:R-:W-:Y:S02]  /*eb60*/  IMAD.MOV.U32 R8, RZ, RZ, 0x8 ;  /* 0x00000008ff087424 */ /* 0x000fe400078e00ff */
[----:B------:R-:W-:Y:S02]  /*eb70*/  IMAD.MOV.U32 R10, RZ, RZ, RZ ;  /* 0x000000ffff0a7224 */ /* 0x000fe400078e00ff */
[----:B------:R-:W-:-:S05]  /*eb80*/  IMAD.MOV.U32 R5, RZ, RZ, 0x0 ;  /* 0x00000000ff057424 */ /* 0x000fca00078e00ff */
.L_x_3390:
        /* <DEDUP_REMOVED lines=9> */
[----:B-----5:R-:W-:Y:S05]  /*ec20*/  CALL.REL.NOINC `($__internal_27_$__cuda_sm20_rem_u64) ;  /* 0x000054e000007944 */ /* 0x020fea0003c00000 */
[----:B------:R-:W-:Y:S02]  /*ec30*/  IMAD.MOV.U32 R4, RZ, RZ, R10 ;  /* 0x000000ffff047224 */ /* 0x000fe400078e000a */
[----:B------:R-:W-:Y:S01]  /*ec40*/  IMAD.MOV.U32 R5, RZ, RZ, R11 ;  /* 0x000000ffff057224 */ /* 0x000fe200078e000b */
[----:B------:R-:W-:Y:S05]  /*ec50*/  BRA `(.L_x_3389) ;  /* 0x0000013000007947 */ /* 0x000fea0003800000 */
.L_x_3388:
        /* <DEDUP_REMOVED lines=16> */
[-C--:B------:R-:W-:Y:S02]  /*ed60*/  @P0 IADD3 R11, R11, -R4.reuse, RZ ;  /* 0x800000040b0b0210 */ /* 0x080fe40007ffe0ff */
[----:B------:R-:W-:-:S05]  /*ed70*/  @!P1 LOP3.LUT R11, RZ, R4, RZ, 0x33, !PT ;  /* 0x00000004ff0b9212 */ /* 0x000fca00078e33ff */
[----:B------:R-:W-:Y:S02]  /*ed80*/  IMAD.MOV.U32 R4, RZ, RZ, R11 ;  /* 0x000000ffff047224 */ /* 0x000fe400078e000b */
.L_x_3389:
[----:B------:R-:W-:Y:S05]  /*ed90*/  BSYNC B1 ;  /* 0x0000000000017941 */ /* 0x000fea0003800000 */
.L_x_3387:
[----:B------:R-:W-:Y:S01]  /*eda0*/  ISETP.NE.U32.AND P0, PT, R4, RZ, PT ;  /* 0x000000ff0400720c */ /* 0x000fe20003f05070 */
[----:B------:R-:W-:Y:S02]  /*edb0*/  IMAD.MOV.U32 R8, RZ, RZ, R6 ;  /* 0x000000ffff087224 */ /* 0x000fe400078e0006 */
[----:B------:R-:W-:Y:S01]  /*edc0*/  IMAD.MOV.U32 R10, RZ, RZ, R3 ;  /* 0x000000ffff0a7224 */ /* 0x000fe200078e0003 */
[----:B------:R-:W-:-:S13]  /*edd0*/  ISETP.NE.AND.EX P0, PT, R5, RZ, PT, P0 ;  /* 0x000000ff0500720c */ /* 0x000fda0003f05300 */
[----:B------:R-:W-:Y:S05]  /*ede0*/  @P0 BRA `(.L_x_3390) ;  /* 0xfffffda000000947 */ /* 0x000fea000383ffff */
[----:B------:R-:W-:Y:S05]  /*edf0*/  BSYNC B0 ;  /* 0x0000000000007941 */ /* 0x000fea0003800000 */
.L_x_3386:
[----:B------:R-:W-:Y:S01]  /*ee00*/  ISETP.NE.U32.AND P2, PT, R3, RZ, PT ;  /* 0x000000ff0300720c */ /* 0x000fe20003f45070 */
[----:B------:R-:W-:-:S12]  /*ee10*/  BSSY B0, `(.L_x_3391) ;  /* 0x000001c000007945 */ /* 0x000fd80003800000 */
[----:B------:R-:W-:Y:S05]  /*ee20*/  @!P2 BRA `(.L_x_3392) ;  /* 0x000000700000a947 */ /* 0x000fea0003800000 */
[----:B------:R-:W-:Y:S01]  /*ee30*/  IMAD.MOV.U32 R8, RZ, RZ, 0x10 ;  /* 0x00000010ff087424 */ /* 0x000fe200078e00ff */
[----:B------:R-:W-:Y:S01]  /*ee40*/  MOV R10, 0xee70 ;  /* 0x0000ee70000a7802 */ /* 0x000fe20000000f00 */
[----:B------:R-:W-:Y:S02]  /*ee50*/  IMAD.MOV.U32 R11, RZ, RZ, RZ ;  /* 0x000000ffff0b7224 */ /* 0x000fe400078e00ff */
[----:B-----5:R-:W-:Y:S05]  /*ee60*/  CALL.REL.NOINC `($__internal_26_$__cuda_sm20_div_u64) ;  /* 0x00004e5000007944 */ /* 0x020fea0003c00000 */
[----:B------:R-:W-:Y:S02]  /*ee70*/  IMAD.MOV.U32 R4, RZ, RZ, R8 ;  /* 0x000000ffff047224 */ /* 0x000fe400078e0008 */
[----:B------:R-:W-:Y:S01]  /*ee80*/  IMAD.MOV.U32 R5, RZ, RZ, R15 ;  /* 0x000000ffff057224 */ /* 0x000fe200078e000f */
[----:B------:R-:W-:Y:S05]  /*ee90*/  BRA `(.L_x_3393) ;  /* 0x0000013000007947 */ /* 0x000fea0003800000 */
.L_x_3392:
        /* <DEDUP_REMOVED lines=15> */
[----:B------:R-:W-:Y:S01]  /*ef90*/  ISETP.GE.U32.AND P1, PT, R5, R6, PT ;  /* 0x000000060500720c */ /* 0x000fe20003f26070 */
[----:B------:R-:W-:-:S12]  /*efa0*/  IMAD.MOV.U32 R5, RZ, RZ, RZ ;  /* 0x000000ffff057224 */ /* 0x000fd800078e00ff */
[----:B------:R-:W-:Y:S02]  /*efb0*/  @P1 IADD3 R4, R4, 0x1, RZ ;  /* 0x0000000104041810 */ /* 0x000fe40007ffe0ff */
[----:B------:R-:W-:Y:S02]  /*efc0*/  @!P3 LOP3.LUT R4, RZ, R6, RZ, 0x33, !PT ;  /* 0x00000006ff04b212 */ /* 0x000fe400078e33ff */
.L_x_3393:
[----:B------:R-:W-:Y:S05]  /*efd0*/  BSYNC B0 ;  /* 0x0000000000007941 */ /* 0x000fea0003800000 */
.L_x_3391:
[----:B------:R-:W-:Y:S01]  /*efe0*/  BSSY B0, `(.L_x_3394) ;  /* 0x000001c000007945 */ /* 0x000fe20003800000 */
        /* <DEDUP_REMOVED lines=8> */
.L_x_3395:
        /* <DEDUP_REMOVED lines=19> */
.L_x_3396:
[----:B------:R-:W-:Y:S05]  /*f1a0*/  BSYNC B0 ;  /* 0x0000000000007941 */ /* 0x000fea0003800000 */
.L_x_3394:
        /* <DEDUP_REMOVED lines=11> */
[----:B-----5:R-:W-:Y:S05]  /*f260*/  CALL.REL.NOINC `($__internal_26_$__cuda_sm20_div_u64) ;  /* 0x00004a5000007944 */ /* 0x020fea0003c00000 */
[----:B------:R-:W-:Y:S02]  /*f270*/  IMAD.MOV.U32 R4, RZ, RZ, R8 ;  /* 0x000000ffff047224 */ /* 0x000fe400078e0008 */
[----:B------:R-:W-:Y:S01]  /*f280*/  IMAD.MOV.U32 R5, RZ, RZ, R15 ;  /* 0x000000ffff057224 */ /* 0x000fe200078e000f */
[----:B------:R-:W-:Y:S05]  /*f290*/  BRA `(.L_x_3399) ;  /* 0x0000014000007947 */ /* 0x000fea0003800000 */
.L_x_3398:
        /* <DEDUP_REMOVED lines=20> */
.L_x_3399:
[----:B------:R-:W-:Y:S05]  /*f3e0*/  BSYNC B0 ;  /* 0x0000000000007941 */ /* 0x000fea0003800000 */
.L_x_3397:
[----:B------:R-:W-:-:S04]  /*f3f0*/  IADD3 R4, P0, R4, c[0x0][0x560], RZ ;  /* 0x0001580004047a10 */ /* 0x000fc80007f1e0ff */
[----:B------:R-:W-:-:S04]  /*f400*/  IADD3.X R5, R5, c[0x0][0x564], RZ, P0, !PT ;  /* 0x0001590005057a10 */ /* 0x000fc800007fe4ff */
[----:B------:R-:W-:Y:S02]  /*f410*/  MOV R3, R5 ;  /* 0x0000000500037202 */ /* 0x000fe40000000f00 */
.L_x_3385:
        /* <DEDUP_REMOVED lines=21> */
[----:B-----5:R-:W-:-:S05]  /*f570*/  IMAD.HI.U32 R20, R15, c[0x0][0x360], R14 ;  /* 0x0000d8000f147a27 */ /* 0x020fca00078e000e */
        /* <DEDUP_REMOVED lines=186> */
.L_x_3401:
[----:B------:R-:W-:Y:S05]  /*10120*/  @!P0 BRA `(.L_x_3402) ;  /* 0x00000c7000008947 */ /* 0x000fea0003800000 */
[----:B------:R-:W-:Y:S01]  /*10130*/  IADD3 R15, R11, 0x1, RZ ;  /* 0x000000010b0f7810 */ /* 0x000fe20007ffe0ff */
[----:B------:R-:W-:Y:S02]  /*10140*/  IMAD.MOV.U32 R14, RZ, RZ, RZ ;  /* 0x000000ffff0e7224 */ /* 0x000fe400078e00ff */
[----:B------:R-:W-:Y:S02]  /*10150*/  IMAD.MOV.U32 R8, RZ, RZ, c[0x0][0x34c] ;  /* 0x0000d300ff087624 */ /* 0x000fe400078e00ff */
[----:B-----5:R-:W-:-:S03]  /*10160*/  IMAD.HI.U32 R20, R15, c[0x0][0x354], R14 ;  /* 0x0000d5000f147a27 */ /* 0x020fc600078e000e */
        /* <DEDUP_REMOVED lines=195> */
.L_x_3402:
        /* <DEDUP_REMOVED lines=11> */
.L_x_3404:
[----:B------:R-:W-:Y:S05]  /*10e50*/  BSYNC B0 ;  /* 0x0000000000007941 */ /* 0x000fea0003800000 */
.L_x_3403:
[----:B------:R-:W-:Y:S01]  /*10e60*/  PRMT R8, R8, 0x9910, RZ ;  /* 0x0000991008087816 */ /* 0x000fe200000000ff */
[----:B------:R-:W-:Y:S01]  /*10e70*/  BSSY B0, `(.L_x_3405) ;  /* 0x000000f000007945 */ /* 0x000fe20003800000 */
[----:B------:R-:W-:Y:S02]  /*10e80*/  LOP3.LUT P0, RZ, R17, R2, RZ, 0xfc, !PT ;  /* 0x0000000211ff7212 */ /* 0x000fe4000780fcff */
[----:B------:R-:W-:-:S13]  /*10e90*/  ISETP.NE.AND P2, PT, R8, RZ, PT ;  /* 0x000000ff0800720c */ /* 0x000fda0003f45270 */
[----:B------:R-:W-:Y:S05]  /*10ea0*/  @!P2 BRA `(.L_x_3406) ;  /* 0x000000b00000a947 */ /* 0x000fea0003800000 */
[----:B------:R-:W0:Y:S01]  /*10eb0*/  S2R R11, SR_CTAID.Y ;  /* 0x00000000000b7919 */ /* 0x000e220000002600 */
[----:B------:R-:W-:Y:S01]  /*10ec0*/  ISETP.NE.AND P1, PT, RZ, c[0x0][0x190], PT ;  /* 0x00006400ff007a0c */ /* 0x000fe20003f25270 */
[----:B------:R-:W-:Y:S02]  /*10ed0*/  IMAD.MOV.U32 R8, RZ, RZ, R0 ;  /* 0x000000ffff087224 */ /* 0x000fe400078e0000 */
[----:B0-----:R-:W-:Y:S02]  /*10ee0*/  IMAD R10, R6, c[0x0][0x10], R11 ;  /* 0x00000400060a7a24 */ /* 0x001fe400078e020b */
[----:B------:R-:W-:-:S08]  /*10ef0*/  IMAD.MOV.U32 R11, RZ, RZ, 0x20 ;  /* 0x00000020ff0b7424 */ /* 0x000fd000078e00ff */
[----:B------:R-:W-:-:S04]  /*10f00*/  @!P1 IMAD R10, R10, c[0x0][0x0], R17 ;  /* 0x000000000a0a9a24 */ /* 0x000fc800078e0211 */
[----:B------:R-:W-:-:S05]  /*10f10*/  IMAD.WIDE.U32 R10, R10, R11, c[0x0][0x568] ;  /* 0x00015a000a0a7625 */ /* 0x000fca00078e000b */
[----:B------:R0:W-:Y:S04]  /*10f20*/  STG.E.64 [R10.64+0x8], R8 ;  /* 0x000008080a007986 */ /* 0x0001e8000c101b24 */
[----:B------:R0:W-:Y:S04]  /*10f30*/  STG.E.64 [R10.64+0x18], R12 ;  /* 0x0000180c0a007986 */ /* 0x0001e8000c101b24 */
[----:B------:R0:W-:Y:S04]  /*10f40*/  STG.E [R10.64], R43 ;  /* 0x0000002b0a007986 */ /* 0x0001e8000c101924 */
[----:B------:R0:W-:Y:S02]  /*10f50*/  STG.E [R10.64+0x10], R7 ;  /* 0x000010070a007986 */ /* 0x0001e4000c101924 */
.L_x_3406:
[----:B------:R-:W-:Y:S05]  /*10f60*/  BSYNC B0 ;  /* 0x0000000000007941 */ /* 0x000fea0003800000 */
.L_x_3405:
        /* <DEDUP_REMOVED lines=27> */
[----:B0-----:R-:W-:-:S04]  /*11120*/  IADD3 R0, R0, R11, RZ ;  /* 0x0000000b00007210 */ /* 0x001fc80007ffe0ff */
[----:B------:R-:W-:-:S04]  /*11130*/  ISETP.NE.AND P0, PT, R0, UR4, PT ;  /* 0x0000000400007c0c */ /* 0x000fc8000bf05270 */
[----:B------:R-:W-:-:S05]  /*11140*/  SEL R0, RZ, 0x1, P0 ;  /* 0x00000001ff007807 */ /* 0x000fca0000000000 */
[----:B------:R0:W-:Y:S04]  /*11150*/  STS.U8 [RZ], R0 ;  /* 0x00000000ff007388 */ /* 0x0001e80000000000 */
.L_x_3408:
[----:B------:R-:W-:Y:S05]  /*11160*/  BSYNC B0 ;  /* 0x0000000000007941 */ /* 0x000fea0003800000 */
.L_x_3407:
        /* <DEDUP_REMOVED lines=17> */
[----:B-----5:R-:W-:Y:S01]  /*11280*/  IMAD R25, R2, c[0x0][0x0], R17 ;  /* 0x0000000002197a24 */ /* 0x020fe200078e0211 */
        /* <DEDUP_REMOVED lines=9> */
.L_x_3413:
[----:B------:R-:W-:Y:S02]  /*11320*/  IMAD.MOV.U32 R15, RZ, RZ, 0x20 ;  /* 0x00000020ff0f7424 */ /* 0x000fe400078e00ff */
[----:B------:R-:W-:-:S04]  /*11330*/  IMAD R14, R6, c[0x0][0x10], R25 ;  /* 0x00000400060e7a24 */ /* 0x000fc800078e0219 */
[----:B------:R-:W-:-:S05]  /*11340*/  IMAD.WIDE.U32 R14, R14, R15, c[0x0][0x568] ;  /* 0x00015a000e0e7625 */ /* 0x000fca00078e000f */
[----:B------:R-:W2:Y:S04]  /*11350*/  LDG.E R10, [R14.64] ;  /* 0x000000240e0a7981 */ /* 0x000ea8000c1e1900 */
[----:B------:R-:W3:Y:S04]  /*11360*/  LDG.E R16, [R14.64+0x10] ;  /* 0x000010240e107981 */ /* 0x000ee8000c1e1900 */
[----:B------:R-:W4:Y:S04]  /*11370*/  LDG.E.64 R20, [R14.64+0x8] ;  /* 0x000008240e147981 */ /* 0x000f28000c1e1b00 */
[----:B------:R-:W5:Y:S01]  /*11380*/  LDG.E.64 R22, [R14.64+0x18] ;  /* 0x000018240e167981 */ /* 0x000f62000c1e1b00 */
[----:B------:R-:W-:-:S04]  /*11390*/  IMAD.MOV.U32 R26, RZ, RZ, c[0x0][0x0] ;  /* 0x00000000ff1a7624 */ /* 0x000fc800078e00ff */
[----:B------:R-:W-:Y:S01]  /*113a0*/  IMAD R25, R26, c[0x0][0x4], R25 ;  /* 0x000001001a197a24 */ /* 0x000fe200078e0219 */
[CC--:B--2---:R-:W-:Y:S02]  /*113b0*/  ISETP.NE.AND P3, PT, R7.reuse, R10.reuse, PT ;  /* 0x0000000a0700720c */ /* 0x0c4fe40003f65270 */
[----:B------:R-:W-:Y:S02]  /*113c0*/  ISETP.GT.AND P5, PT, R7, R10, PT ;  /* 0x0000000a0700720c */ /* 0x000fe40003fa4270 */
[CC--:B---3--:R-:W-:Y:S02]  /*113d0*/  ISETP.NE.AND P4, PT, R9.reuse, R16.reuse, PT ;  /* 0x000000100900720c */ /* 0x0c8fe40003f85270 */
[----:B------:R-:W-:Y:S02]  /*113e0*/  ISETP.GT.AND P6, PT, R9, R16, PT ;  /* 0x000000100900720c */ /* 0x000fe40003fc4270 */
[----:B----4-:R-:W-:Y:S02]  /*113f0*/  ISETP.GE.U32.AND P0, PT, R8, R20, PT ;  /* 0x000000140800720c */ /* 0x010fe40003f06070 */
[----:B------:R-:W-:-:S02]  /*11400*/  SEL R12, RZ, 0xffffffff, !P5 ;  /* 0xffffffffff0c7807 */ /* 0x000fc40006800000 */
[----:B-----5:R-:W-:Y:S02]  /*11410*/  ISETP.GE.U32.AND P1, PT, R0, R22, PT ;  /* 0x000000160000720c */ /* 0x020fe40003f26070 */
[----:B------:R-:W-:Y:S02]  /*11420*/  ISETP.GE.AND.EX P0, PT, R13, R21, PT, P0 ;  /* 0x000000150d00720c */ /* 0x000fe40003f06300 */
[----:B------:R-:W-:Y:S02]  /*11430*/  ISETP.GE.AND.EX P1, PT, R11, R23, PT, P1 ;  /* 0x000000170b00720c */ /* 0x000fe40003f26310 */
        /* <DEDUP_REMOVED lines=15> */
.L_x_3412:
[----:B------:R-:W-:Y:S05]  /*11530*/  BSYNC B1 ;  /* 0x0000000000017941 */ /* 0x000fea0003800000 */
.L_x_3411:
[----:B------:R-:W-:Y:S05]  /*11540*/  BRA `(.L_x_3414) ;  /* 0x000002a000007947 */ /* 0x000fea0003800000 */
.L_x_3410:
[----:B------:R-:W-:Y:S01]  /*11550*/  ISETP.GE.U32.AND P0, PT, R2, c[0x0][0x18c], PT ;  /* 0x0000630002007a0c */ /* 0x000fe20003f06070 */
[----:B------:R-:W-:Y:S01]  /*11560*/  IMAD.MOV.U32 R0, RZ, RZ, c[0x0][0x170] ;  /* 0x00005c00ff007624 */ /* 0x000fe200078e00ff */
[----:B------:R-:W-:Y:S01]  /*11570*/  MOV R9, c[0x0][0x168] ;  /* 0x00005a0000097a02 */ /* 0x000fe20000000f00 */
[----:B------:R-:W-:-:S10]  /*11580*/  IMAD.MOV.U32 R11, RZ, RZ, c[0x0][0x174] ;  /* 0x00005d00ff0b7624 */ /* 0x000fd400078e00ff */
[----:B------:R-:W-:Y:S05]  /*11590*/  @P0 BRA `(.L_x_3414) ;  /* 0x0000025000000947 */ /* 0x000fea0003800000 */
[----:B------:R-:W-:Y:S02]  /*115a0*/  IMAD.MOV.U32 R9, RZ, RZ, c[0x0][0x168] ;  /* 0x00005a00ff097624 */ /* 0x000fe400078e00ff */
[----:B------:R-:W-:Y:S02]  /*115b0*/  IMAD.MOV.U32 R0, RZ, RZ, c[0x0][0x170] ;  /* 0x00005c00ff007624 */ /* 0x000fe400078e00ff */
[----:B------:R-:W-:Y:S02]  /*115c0*/  IMAD.MOV.U32 R11, RZ, RZ, c[0x0][0x174] ;  /* 0x00005d00ff0b7624 */ /* 0x000fe400078e00ff */
[----:B-----5:R-:W-:-:S04]  /*115d0*/  IMAD.MOV.U32 R25, RZ, RZ, R2 ;  /* 0x000000ffff197224 */ /* 0x020fc800078e0002 */
.L_x_3415:
[----:B------:R-:W-:Y:S02]  /*115e0*/  IMAD R10, R6, c[0x0][0x10], R25 ;  /* 0x00000400060a7a24 */ /* 0x000fe400078e0219 */
[----:B------:R-:W-:Y:S02]  /*115f0*/  IMAD.MOV.U32 R15, RZ, RZ, 0x20 ;  /* 0x00000020ff0f7424 */ /* 0x000fe400078e00ff */
[----:B------:R-:W-:-:S04]  /*11600*/  IMAD R10, R10, c[0x0][0x0], R17 ;  /* 0x000000000a0a7a24 */ /* 0x000fc800078e0211 */
[----:B------:R-:W-:-:S05]  /*11610*/  IMAD.WIDE.U32 R14, R10, R15, c[0x0][0x568] ;  /* 0x00015a000a0e7625 */ /* 0x000fca00078e000f */
[----:B------:R-:W2:Y:S04]  /*11620*/  LDG.E R10, [R14.64] ;  /* 0x000000240e0a7981 */ /* 0x000ea8000c1e1900 */
[----:B------:R-:W3:Y:S04]  /*11630*/  LDG.E R16, [R14.64+0x10] ;  /* 0x000010240e107981 */ /* 0x000ee8000c1e1900 */
[----:B------:R-:W4:Y:S04]  /*11640*/  LDG.E.64 R20, [R14.64+0x8] ;  /* 0x000008240e147981 */ /* 0x000f28000c1e1b00 */
[----:B------:R-:W5:Y:S01]  /*11650*/  LDG.E.64 R22, [R14.64+0x18] ;  /* 0x000018240e167981 */ /* 0x000f62000c1e1b00 */
[----:B------:R-:W-:-:S02]  /*11660*/  IADD3 R25, R25, c[0x0][0x4], RZ ;  /* 0x0000010019197a10 */ /* 0x000fc40007ffe0ff */
        /* <DEDUP_REMOVED lines=24> */
.L_x_3414:
[----:B------:R-:W-:Y:S05]  /*117f0*/  BSYNC B0 ;  /* 0x0000000000007941 */ /* 0x000fea0003800000 */
.L_x_3409:
        /* <DEDUP_REMOVED lines=13> */
[----:B------:R-:W-:-:S05]  /*118d0*/  IMAD.U32 R15, RZ, RZ, UR4 ;  /* 0x00000004ff0f7e24 */ /* 0x000fca000f8e00ff */
.L_x_3419:
[----:B0-----:R-:W-:Y:S01]  /*118e0*/  IADD3 R10, R2, R15, RZ ;  /* 0x0000000f020a7210 */ /* 0x001fe20007ffe0ff */
        /* <DEDUP_REMOVED lines=8> */
[----:B-----5:R-:W-:-:S05]  /*11970*/  IMAD.SHL.U32 R24, R10, 0x20, RZ ;  /* 0x000000200a187824 */ /* 0x020fca00078e00ff */
        /* <DEDUP_REMOVED lines=10> */
[----:B---3--:R-:W-:-:S02]  /*11a20*/  ISETP.GE.U32.AND P0, PT, R0, R20, PT ;  /* 0x000000140000720c */ /* 0x008fc40003f06070 */
[----:B------:R-:W-:Y:S02]  /*11a30*/  ISETP.GE.AND.EX P1, PT, R13, R15, PT, P1 ;  /* 0x0000000f0d00720c */ /* 0x000fe40003f26310 */
[----:B------:R-:W-:Y:S02]  /*11a40*/  ISETP.GE.AND.EX P0, PT, R11, R21, PT, P0 ;  /* 0x000000150b00720c */ /* 0x000fe40003f06300 */
        /* <DEDUP_REMOVED lines=9> */
[----:B------:R-:W-:Y:S01]  /*11ae0*/  SEL R7, R7, R10, !P0 ;  /* 0x0000000a07077207 */ /* 0x000fe20004000000 */
[----:B------:R-:W-:Y:S01]  /*11af0*/  IMAD.MOV.U32 R12, RZ, RZ, R8 ;  /* 0x000000ffff0c7224 */ /* 0x000fe200078e0008 */
[----:B------:R-:W-:Y:S01]  /*11b00*/  SEL R13, R13, R15, !P0 ;  /* 0x0000000f0d0d7207 */ /* 0x000fe20004000000 */
[----:B------:R-:W-:Y:S01]  /*11b10*/  IMAD.MOV.U32 R10, RZ, RZ, R0 ;  /* 0x000000ffff0a7224 */ /* 0x000fe200078e0000 */
[----:B------:R-:W-:Y:S01]  /*11b20*/  SEL R11, R11, R21, !P1 ;  /* 0x000000150b0b7207 */ /* 0x000fe20004800000 */
[----:B------:R0:W-:Y:S01]  /*11b30*/  STS [R6], R7 ;  /* 0x0000000706007388 */ /* 0x0001e20000000800 */
[----:B------:R-:W-:-:S03]  /*11b40*/  SEL R9, R9, R16, !P1 ;  /* 0x0000001009097207 */ /* 0x000fc60004800000 */
[----:B------:R0:W-:Y:S04]  /*11b50*/  STS.64 [R6+0x8], R12 ;  /* 0x0000080c06007388 */ /* 0x0001e80000000a00 */
[----:B------:R0:W-:Y:S04]  /*11b60*/  STS.64 [R6+0x18], R10 ;  /* 0x0000180a06007388 */ /* 0x0001e80000000a00 */
[----:B------:R0:W-:Y:S02]  /*11b70*/  STS [R6+0x10], R9 ;  /* 0x0000100906007388 */ /* 0x0001e40000000800 */
.L_x_3418:
[----:B------:R-:W-:Y:S05]  /*11b80*/  BSYNC B0 ;  /* 0x0000000000007941 */ /* 0x000fea0003800000 */
.L_x_3417:
[----:B------:R-:W-:Y:S01]  /*11b90*/  IMAD.MOV.U32 R15, RZ, RZ, R23 ;  /* 0x000000ffff0f7224 */ /* 0x000fe200078e0017 */
[----:B------:R-:W-:Y:S05]  /*11ba0*/  @P3 BRA `(.L_x_3419) ;  /* 0xfffffd3000003947 */ /* 0x000fea000383ffff */
.L_x_3416:
[----:B------:R-:W-:-:S13]  /*11bb0*/  ISETP.NE.AND P0, PT, RZ, c[0x0][0x190], PT ;  /* 0x00006400ff007a0c */ /* 0x000fda0003f05270 */
[----:B------:R-:W-:Y:S05]  /*11bc0*/  @!P0 BRA `(.L_x_3420) ;  /* 0x0000060000008947 */ /* 0x000fea0003800000 */
[----:B------:R-:W-:-:S05]  /*11bd0*/  IMAD.MOV.U32 R2, RZ, RZ, 0x20 ;  /* 0x00000020ff027424 */ /* 0x000fca00078e00ff */
[----:B------:R-:W-:Y:S01]  /*11be0*/  ISETP.LT.AND P0, PT, R2, c[0x0][0x0], PT ;  /* 0x0000000002007a0c */ /* 0x000fe20003f01270 */
[----:B------:R-:W-:-:S12]  /*11bf0*/  IMAD.MOV.U32 R2, RZ, RZ, c[0x0][0x0] ;  /* 0x00000000ff027624 */ /* 0x000fd800078e00ff */
[----:B------:R-:W-:Y:S05]  /*11c00*/  @!P0 BRA `(.L_x_3421) ;  /* 0x0000039000008947 */ /* 0x000fea0003800000 */
[----:B------:R-:W-:Y:S01]  /*11c10*/  IMAD.MOV.U32 R2, RZ, RZ, c[0x0][0x0] ;  /* 0x00000000ff027624 */ /* 0x000fe200078e00ff */
[----:B------:R1:W-:Y:S01]  /*11c20*/  STS [R6], R7 ;  /* 0x0000000706007388 */ /* 0x0003e20000000800 */
[----:B0-----:R-:W-:Y:S02]  /*11c30*/  IMAD.MOV.U32 R12, RZ, RZ, R8 ;  /* 0x000000ffff0c7224 */ /* 0x001fe400078e0008 */
        /* <DEDUP_REMOVED lines=8> */
[----:B------:R-:W-:Y:S05]  /*11cc0*/  @!P0 BRA `(.L_x_3421) ;  /* 0x000002d000008947 */ /* 0x000fea0003800000 */
[----:B-1----:R-:W-:-:S05]  /*11cd0*/  IMAD.MOV.U32 R2, RZ, RZ, R14 ;  /* 0x000000ffff027224 */ /* 0x002fca00078e000e */
.L_x_3424:
[----:B0-----:R-:W-:Y:S01]  /*11ce0*/  IADD3 R10, R17, R2, RZ ;  /* 0x00000002110a7210 */ /* 0x001fe20007ffe0ff */
[----:B------:R-:W-:Y:S03]  /*11cf0*/  BAR.SYNC.DEFER_BLOCKING 0x0 ;  /* 0x0000000000007b1d */ /* 0x000fe60000010000 */
[----:B------:R-:W-:-:S03]  /*11d00*/  ISETP.GE.U32.AND P0, PT, R10, c[0x0][0x0], PT ;  /* 0x000000000a007a0c */ /* 0x000fc60003f06070 */
[----:B------:R-:W-:Y:S01]  /*11d10*/  BSSY B0, `(.L_x_3422) ;  /* 0x0000024000007945 */ /* 0x000fe20003800000 */
[----:B------:R-:W-:-:S13]  /*11d20*/  ISETP.GE.U32.OR P0, PT, R17, R2, P0 ;  /* 0x000000021100720c */ /* 0x000fda0000706470 */
[----:B------:R-:W-:Y:S05]  /*11d30*/  @P0 BRA `(.L_x_3423) ;  /* 0x0000021000000947 */ /* 0x000fea0003800000 */
[----:B------:R-:W-:-:S05]  /*11d40*/  IMAD R10, R2, 0x20, R6 ;  /* 0x00000020020a7824 */ /* 0x000fca00078e0206 */
[----:B------:R-:W0:Y:S04]  /*11d50*/  LDS R12, [R10] ;  /* 0x000000000a0c7984 */ /* 0x000e280000000800 */
[----:B------:R-:W1:Y:S04]  /*11d60*/  LDS R22, [R10+0x10] ;  /* 0x000010000a167984 */ /* 0x000e680000000800 */
[----:B------:R-:W2:Y:S04]  /*11d70*/  LDS.64 R14, [R10+0x8] ;  /* 0x000008000a0e7984 */ /* 0x000ea80000000a00 */
[----:B-----5:R-:W3:Y:S01]  /*11d80*/  LDS.64 R20, [R10+0x18] ;  /* 0x000018000a147984 */ /* 0x020ee20000000a00 */
[----:B0-----:R-:W-:-:S02]  /*11d90*/  ISETP.NE.AND P3, PT, R7, R12, PT ;  /* 0x0000000c0700720c */ /* 0x001fc40003f65270 */
[----:B------:R-:W-:Y:S02]  /*11da0*/  ISETP.GT.AND P5, PT, R7, R12, PT ;  /* 0x0000000c0700720c */ /* 0x000fe40003fa4270 */
[CC--:B-1----:R-:W-:Y:S02]  /*11db0*/  ISETP.NE.AND P4, PT, R9.reuse, R22.reuse, PT ;  /* 0x000000160900720c */ /* 0x0c2fe40003f85270 */
[----:B------:R-:W-:Y:S02]  /*11dc0*/  ISETP.GT.AND P6, PT, R9, R22, PT ;  /* 0x000000160900720c */ /* 0x000fe40003fc4270 */
[----:B--2---:R-:W-:Y:S02]  /*11dd0*/  ISETP.GE.U32.AND P0, PT, R8, R14, PT ;  /* 0x0000000e0800720c */ /* 0x004fe40003f06070 */
[----:B------:R-:W-:Y:S02]  /*11de0*/  SEL R16, RZ, 0xffffffff, !P5 ;  /* 0xffffffffff107807 */ /* 0x000fe40006800000 */
        /* <DEDUP_REMOVED lines=22> */
.L_x_3423:
[----:B------:R-:W-:Y:S05]  /*11f50*/  BSYNC B0 ;  /* 0x0000000000007941 */ /* 0x000fea0003800000 */
.L_x_3422:
[----:B------:R-:W-:-:S04]  /*11f60*/  SHF.R.S32.HI R2, RZ, 0x1, R2 ;  /* 0x00000001ff027819 */ /* 0x000fc80000011402 */
[----:B------:R-:W-:-:S13]  /*11f70*/  ISETP.GE.AND P0, PT, R2, 0x20, PT ;  /* 0x000000200200780c */ /* 0x000fda0003f06270 */
[----:B------:R-:W-:Y:S05]  /*11f80*/  @P0 BRA `(.L_x_3424) ;  /* 0xfffffd5000000947 */ /* 0x000fea000383ffff */
[----:B------:R-:W-:-:S04]  /*11f90*/  IMAD.MOV.U32 R2, RZ, RZ, 0x20 ;  /* 0x00000020ff027424 */ /* 0x000fc800078e00ff */
.L_x_3421:
[----:B-1----:R-:W-:Y:S01]  /*11fa0*/  BAR.SYNC.DEFER_BLOCKING 0x0 ;  /* 0x0000000000007b1d */ /* 0x002fe20000010000 */
[----:B------:R-:W-:-:S13]  /*11fb0*/  ISETP.GE.AND P0, PT, R2, 0x2, PT ;  /* 0x000000020200780c */ /* 0x000fda0003f06270 */
[----:B------:R-:W-:Y:S05]  /*11fc0*/  @!P0 BRA `(.L_x_3420) ;  /* 0x0000020000008947 */ /* 0x000fea0003800000 */
[----:B0-----:R-:W-:-:S05]  /*11fd0*/  IMAD.MOV.U32 R6, RZ, RZ, 0x1 ;  /* 0x00000001ff067424 */ /* 0x001fca00078e00ff */
.L_x_3425:
[----:B------:R-:W0:Y:S04]  /*11fe0*/  SHFL.DOWN PT, R15, R8, R6, 0x1f ;  /* 0x08001f06080f7589 */ /* 0x000e2800000e0000 */
[----:B------:R-:W1:Y:S04]  /*11ff0*/  SHFL.DOWN PT, R16, R9, R6, 0x1f ;  /* 0x08001f0609107589 */ /* 0x000e6800000e0000 */
[----:B------:R-:W2:Y:S04]  /*12000*/  SHFL.DOWN PT, R10, R7, R6, 0x1f ;  /* 0x08001f06070a7589 */ /* 0x000ea800000e0000 */
[----:B------:R-:W3:Y:S04]  /*12010*/  SHFL.DOWN PT, R17, R0, R6, 0x1f ;  /* 0x08001f0600117589 */ /* 0x000ee800000e0000 */
[----:B------:R-:W4:Y:S04]  /*12020*/  SHFL.DOWN PT, R12, R13, R6, 0x1f ;  /* 0x08001f060d0c7589 */ /* 0x000f2800000e0000 */
[----:B-----5:R1:W4:Y:S01]  /*12030*/  SHFL.DOWN PT, R20, R11, R6, 0x1f ;  /* 0x08001f060b147589 */ /* 0x02032200000e0000 */
[----:B0-----:R-:W-:-:S02]  /*12040*/  ISETP.GE.U32.AND P0, PT, R8, R15, PT ;  /* 0x0000000f0800720c */ /* 0x001fc40003f06070 */
[----:B-1----:R-:W-:Y:S01]  /*12050*/  ISETP.NE.AND P3, PT, R9, R16, PT ;  /* 0x000000100900720c */ /* 0x002fe20003f65270 */
[----:B------:R-:W-:Y:S01]  /*12060*/  IMAD.SHL.U32 R6, R6, 0x2, RZ ;  /* 0x0000000206067824 */ /* 0x000fe200078e00ff */
[CC--:B--2---:R-:W-:Y:S02]  /*12070*/  ISETP.NE.AND P4, PT, R7.reuse, R10.reuse, PT ;  /* 0x0000000a0700720c */ /* 0x0c4fe40003f85270 */
[----:B------:R-:W-:Y:S02]  /*12080*/  ISETP.GT.AND P5, PT, R7, R10, PT ;  /* 0x0000000a0700720c */ /* 0x000fe40003fa4270 */
[----:B---3--:R-:W-:Y:S02]  /*12090*/  ISETP.GE.U32.AND P1, PT, R0, R17, PT ;  /* 0x000000110000720c */ /* 0x008fe40003f26070 */
[----:B----4-:R-:W-:Y:S02]  /*120a0*/  ISETP.GE.AND.EX P0, PT, R13, R12, PT, P0 ;  /* 0x0000000c0d00720c */ /* 0x010fe40003f06300 */
[----:B------:R-:W-:-:S02]  /*120b0*/  ISETP.GE.AND.EX P1, PT, R11, R20, PT, P1 ;  /* 0x000000140b00720c */ /* 0x000fc40003f26310 */
[----:B------:R-:W-:Y:S02]  /*120c0*/  SEL R14, RZ, 0xffffffff, P0 ;  /* 0xffffffffff0e7807 */ /* 0x000fe40000000000 */
[----:B------:R-:W-:Y:S02]  /*120d0*/  ISETP.GT.AND P0, PT, R9, R16, PT ;  /* 0x000000100900720c */ /* 0x000fe40003f04270 */
[----:B------:R-:W-:Y:S02]  /*120e0*/  SEL R21, RZ, 0xffffffff, P1 ;  /* 0xffffffffff157807 */ /* 0x000fe40000800000 */
[----:B------:R-:W-:Y:S02]  /*120f0*/  @P3 SEL R21, RZ, 0xffffffff, !P0 ;  /* 0xffffffffff153807 */ /* 0x000fe40004000000 */
[----:B------:R-:W-:Y:S02]  /*12100*/  ISETP.GE.AND P3, PT, R6, R2, PT ;  /* 0x000000020600720c */ /* 0x000fe40003f66270 */
[----:B------:R-:W-:-:S02]  /*12110*/  @P4 SEL R14, RZ, 0xffffffff, !P5 ;  /* 0xffffffffff0e4807 */ /* 0x000fc40006800000 */
        /* <DEDUP_REMOVED lines=10> */
[----:B------:R-:W-:Y:S05]  /*121c0*/  @!P3 BRA `(.L_x_3425) ;  /* 0xfffffe100000b947 */ /* 0x000fea000383ffff */
.L_x_3420:
[----:B------:R-:W-:Y:S05]  /*121d0*/  @!P2 EXIT ;  /* 0x000000000000a94d */ /* 0x000fea0003800000 */
[----:B------:R-:W-:Y:S01]  /*121e0*/  ISETP.NE.U32.AND P0, PT, R4, RZ, PT ;  /* 0x000000ff0400720c */ /* 0x000fe20003f05070 */
[----:B------:R-:W-:Y:S02]  /*121f0*/  ULDC.U8 UR4, c[0x0][0x580] ;  /* 0x0001600000047ab9 */ /* 0x000fe40000000000 */
[----:B------:R-:W-:-:S02]  /*12200*/  ISETP.NE.AND P1, PT, RZ, UR4, PT ;  /* 0x00000004ff007c0c */ /* 0x000fc4000bf25270 */
[----:B------:R-:W-:Y:S02]  /*12210*/  ISETP.NE.AND.EX P0, PT, R3, RZ, PT, P0 ;  /* 0x000000ff0300720c */ /* 0x000fe40003f05300 */
[----:B------:R-:W-:-:S04]  /*12220*/  SEL R15, RZ, c[0x0][0x578], !P1 ;  /* 0x00015e00ff0f7a07 */ /* 0x000fc80004800000 */
[-C--:B------:R-:W-:Y:S02]  /*12230*/  IADD3 R16, P3, R0, R15.reuse, RZ ;  /* 0x0000000f00107210 */ /* 0x080fe40007f7e0ff */
[----:B------:R-:W-:Y:S02]  /*12240*/  IADD3 R22, P2, R8, R15, RZ ;  /* 0x0000000f08167210 */ /* 0x000fe40007f5e0ff */
[----:B------:R-:W-:-:S05]  /*12250*/  SEL R0, RZ, c[0x0][0x57c], !P1 ;  /* 0x00015f00ff007a07 */ /* 0x000fca0004800000 */
        /* <DEDUP_REMOVED lines=9> */
[----:B0-----:R-:W4:Y:S01]  /*122f0*/  LDG.E.64 R10, [R4.64+0x18] ;  /* 0x00001824040a7981 */ /* 0x001f22000c1e1b00 */
[----:B--2---:R-:W-:-:S02]  /*12300*/  ISETP.NE.AND P4, PT, R0, R7, PT ;  /* 0x000000070000720c */ /* 0x004fc40003f85270 */
[----:B------:R-:W-:Y:S02]  /*12310*/  ISETP.GT.AND P6, PT, R0, R7, PT ;  /* 0x000000070000720c */ /* 0x000fe40003fc4270 */
[CC--:B---3--:R-:W-:Y:S02]  /*12320*/  ISETP.NE.AND P3, PT, R8.reuse, R9.reuse, PT ;  /* 0x000000090800720c */ /* 0x0c8fe40003f65270 */
[----:B------:R-:W-:Y:S02]  /*12330*/  ISETP.GT.AND P5, PT, R8, R9, PT ;  /* 0x000000090800720c */ /* 0x000fe40003fa4270 */
[----:B----4-:R-:W-:Y:S02]  /*12340*/  ISETP.GE.U32.AND P0, PT, R2, R22, PT ;  /* 0x000000160200720c */ /* 0x010fe40003f06070 */
[----:B------:R-:W-:Y:S02]  /*12350*/  SEL R6, RZ, 0xffffffff, !P6 ;  /* 0xffffffffff067807 */ /* 0x000fe40007000000 */
[----:B------:R-:W-:-:S02]  /*12360*/  ISETP.GE.U32.AND P1, PT, R10, R16, PT ;  /* 0x000000100a00720c */ /* 0x000fc40003f26070 */
        /* <DEDUP_REMOVED lines=15> */
.L_x_3427:
[----:B------:R-:W-:Y:S05]  /*12460*/  @!P2 BRA `(.L_x_3428) ;  /* 0x000003300000a947 */ /* 0x000fea0003800000 */
[----:B-----5:R-:W-:-:S05]  /*12470*/  IMAD.MOV.U32 R24, RZ, RZ, 0x1 ;  /* 0x00000001ff187424 */ /* 0x020fca00078e00ff */
[----:B------:R-:W-:-:S04]  /*12480*/  ISETP.NE.AND P0, PT, R24, c[0x0][0x584], PT ;  /* 0x0001610018007a0c */ /* 0x000fc80003f05270 */
[----:B------:R-:W-:-:S09]  /*12490*/  P2R R0, PR, RZ, 0x1 ;  /* 0x00000001ff007803 */ /* 0x000fd20000000000 */
[----:B------:R-:W-:Y:S05]  /*124a0*/  @!P0 BRA `(.L_x_3429) ;  /* 0x0000013000008947 */ /* 0x000fea0003800000 */
[----:B------:R-:W-:Y:S01]  /*124b0*/  MOV R0, 0x0 ;  /* 0x0000000000007802 */ /* 0x000fe20000000f00 */
[----:B------:R-:W-:Y:S01]  /*124c0*/  IMAD.MOV.U32 R4, RZ, RZ, c[0x4][0x3d8] ;  /* 0x0100f600ff047624 */ /* 0x000fe200078e00ff */
[----:B0-----:R-:W-:Y:S01]  /*124d0*/  MOV R6, c[0x4][0x3c0] ;  /* 0x0100f00000067a02 */ /* 0x001fe20000000f00 */
[----:B------:R-:W-:Y:S01]  /*124e0*/  IMAD.MOV.U32 R5, RZ, RZ, c[0x4][0x3dc] ;  /* 0x0100f700ff057624 */ /* 0x000fe200078e00ff */
[----:B------:R0:W1:Y:S01]  /*124f0*/  LDC.64 R2, c[0x4][R0] ;  /* 0x0100000000027b82 */ /* 0x0000620000000a00 */
        /* <DEDUP_REMOVED lines=14> */
.L_x_3429:
[----:B------:R-:W-:Y:S02]  /*125e0*/  IADD3 R2, P0, R19, c[0x0][0x550], RZ ;  /* 0x0001540013027a10 */ /* 0x000fe40007f1e0ff */
[----:B------:R-:W-:-:S03]  /*125f0*/  ISETP.NE.AND P6, PT, R24, c[0x0][0x584], PT ;  /* 0x0001610018007a0c */ /* 0x000fc60003fc5270 */
[----:B------:R-:W-:-:S05]  /*12600*/  IMAD.X R3, RZ, RZ, c[0x0][0x554], P0 ;  /* 0x00015500ff037624 */ /* 0x000fca00000e06ff */
[----:B------:R1:W-:Y:S05]  /*12610*/  STG.E.64 [R2.64], R22 ;  /* 0x0000001602007986 */ /* 0x0003ea000c101b24 */
[----:B------:R-:W-:Y:S05]  /*12620*/  @!P6 BRA `(.L_x_3430) ;  /* 0x000001300000e947 */ /* 0x000fea0003800000 */
[----:B------:R-:W-:Y:S01]  /*12630*/  MOV R0, 0x0 ;  /* 0x0000000000007802 */ /* 0x000fe20000000f00 */
[----:B------:R-:W-:Y:S01]  /*12640*/  HFMA2.MMA R8, -RZ, RZ, 0, 4.4763088226318359375e-05 ;  /* 0x000002efff087435 */ /* 0x000fe200000001ff */
[----:B------:R-:W-:Y:S02]  /*12650*/  IMAD.MOV.U32 R4, RZ, RZ, c[0x4][0x3d8] ;  /* 0x0100f600ff047624 */ /* 0x000fe400078e00ff */
[----:B-1----:R1:W2:Y:S01]  /*12660*/  LDC.64 R2, c[0x4][R0] ;  /* 0x0100000000027b82 */ /* 0x0022a20000000a00 */
[----:B------:R-:W-:-:S02]  /*12670*/  IMAD.MOV.U32 R5, RZ, RZ, c[0x4][0x3dc] ;  /* 0x0100f700ff057624 */ /* 0x000fc400078e00ff */
[----:B0-----:R-:W-:Y:S02]  /*12680*/  IMAD.MOV.U32 R6, RZ, RZ, c[0x4][0x3c0] ;  /* 0x0100f000ff067624 */ /* 0x001fe400078e00ff */
[----:B------:R-:W-:Y:S02]  /*12690*/  IMAD.MOV.U32 R7, RZ, RZ, c[0x4][0x3c4] ;  /* 0x0100f100ff077624 */ /* 0x000fe400078e00ff */
        /* <DEDUP_REMOVED lines=11> */
[----:B--2---:R-:W-:Y:S05]  /*12750*/  CALL.ABS.NOINC R2 ;  /* 0x0000000002007343 */ /* 0x004fea0003c00000 */
.L_x_3430:
[----:B------:R-:W-:-:S05]  /*12760*/  IADD3 R18, P0, R18, c[0x0][0x550], RZ ;  /* 0x0001540012127a10 */ /* 0x000fca0007f1e0ff */
[----:B------:R-:W-:-:S05]  /*12770*/  IMAD.X R19, RZ, RZ, c[0x0][0x554], P0 ;  /* 0x00015500ff137624 */ /* 0x000fca00000e06ff */
[----:B------:R-:W-:Y:S01]  /*12780*/  STG.E.64 [R18.64], R16 ;  /* 0x0000001012007986 */ /* 0x000fe2000c101b24 */
[----:B------:R-:W-:Y:S05]  /*12790*/  EXIT ;  /* 0x000000000000794d */ /* 0x000fea0003800000 */
.L_x_3428:
[----:B------:R-:W-:Y:S04]  /*127a0*/  STG.E.64 [R4.64+0x8], R22 ;  /* 0x0000081604007986 */ /* 0x000fe8000c101b24 */
[----:B------:R-:W-:Y:S04]  /*127b0*/  STG.E.64 [R4.64+0x18], R16 ;  /* 0x0000181004007986 */ /* 0x000fe8000c101b24 */
[----:B------:R-:W-:Y:S04]  /*127c0*/  STG.E [R4.64], R7 ;  /* 0x0000000704007986 */ /* 0x000fe8000c101924 */
[----:B------:R-:W-:Y:S01]  /*127d0*/  STG.E [R4.64+0x10], R9 ;  /* 0x0000100904007986 */ /* 0x000fe2000c101924 */
[----:B------:R-:W-:Y:S05]  /*127e0*/  EXIT ;  /* 0x000000000000794d */ /* 0x000fea0003800000 */
.L_x_3426:
[----:B------:R-:W-:Y:S05]  /*127f0*/  @!P1 BRA `(.L_x_3431) ;  /* 0x0000015000009947 */ /* 0x000fea0003800000 */
[----:B------:R-:W-:Y:S01]  /*12800*/  MOV R0, 0x0 ;  /* 0x0000000000007802 */ /* 0x000fe20000000f00 */
[----:B------:R-:W-:Y:S01]  /*12810*/  IMAD.MOV.U32 R4, RZ, RZ, c[0x4][0x3c8] ;  /* 0x0100f200ff047624 */ /* 0x000fe200078e00ff */
[----:B0-----:R-:W-:Y:S01]  /*12820*/  MOV R11, c[0x4][0x17c] ;  /* 0x01005f00000b7a02 */ /* 0x001fe20000000f00 */
[----:B------:R-:W-:Y:S01]  /*12830*/  IMAD.MOV.U32 R5, RZ, RZ, c[0x4][0x3cc] ;  /* 0x0100f300ff057624 */ /* 0x000fe200078e00ff */
[----:B------:R0:W1:Y:S01]  /*12840*/  LDC.64 R2, c[0x4][R0] ;  /* 0x0100000000027b82 */ /* 0x0000620000000a00 */
[----:B------:R-:W-:-:S02]  /*12850*/  IMAD.MOV.U32 R6, RZ, RZ, c[0x4][0x3c0] ;  /* 0x0100f000ff067624 */ /* 0x000fc400078e00ff */
[----:B------:R-:W-:Y:S02]  /*12860*/  IMAD.MOV.U32 R7, RZ, RZ, c[0x4][0x3c4] ;  /* 0x0100f100ff077624 */ /* 0x000fe400078e00ff */
[----:B------:R-:W-:Y:S02]  /*12870*/  IMAD.MOV.U32 R8, RZ, RZ, 0x2dd ;  /* 0x000002ddff087424 */ /* 0x000fe400078e00ff */
[----:B------:R-:W-:Y:S02]  /*12880*/  IMAD.MOV.U32 R10, RZ, RZ, c[0x4][0x178] ;  /* 0x01005e00ff0a7624 */ /* 0x000fe400078e00ff */
[----:B------:R-:W-:Y:S02]  /*12890*/  IMAD.MOV.U32 R12, RZ, RZ, 0x1 ;  /* 0x00000001ff0c7424 */ /* 0x000fe400078e00ff */
[----:B------:R-:W-:Y:S02]  /*128a0*/  IMAD.MOV.U32 R13, RZ, RZ, RZ ;  /* 0x000000ffff0d7224 */ /* 0x000fe400078e00ff */
[----:B0-----:R-:W-:Y:S01]  /*128b0*/  LEPC R14 ;  /* 0x00000000000e734e */ /* 0x001fe20000000000 */
[----:B------:R-:W-:Y:S02]  /*128c0*/  MOV R9, 0x12930 ;  /* 0x0001293000097802 */ /* 0x000fe40000000f00 */
[----:B-----5:R-:W-:-:S02]  /*128d0*/  MOV R20, 0x128b0 ;  /* 0x000128b000147802 */ /* 0x020fc40000000f00 */
[----:B------:R-:W-:Y:S02]  /*128e0*/  MOV R21, 0x0 ;  /* 0x0000000000157802 */ /* 0x000fe40000000f00 */
[----:B------:R-:W-:Y:S02]  /*128f0*/  MOV R0, 0x0 ;  /* 0x0000000000007802 */ /* 0x000fe40000000f00 */
[----:B------:R-:W-:-:S04]  /*12900*/  IADD3 R20, P0, P1, -R20, R9, R14 ;  /* 0x0000000914147210 */ /* 0x000fc8000791e10e */
[----:B------:R-:W-:-:S04]  /*12910*/  IADD3.X R21, ~R0, R21, R15, P0, P1 ;  /* 0x0000001500157210 */ /* 0x000fc800007e250f */
[----:B-1----:R-:W-:Y:S05]  /*12920*/  CALL.ABS.NOINC R2 ;  /* 0x0000000002007343 */ /* 0x002fea0003c00000 */
[----:B------:R-:W-:Y:S01]  /*12930*/  CS2R R22, SRZ ;  /* 0x0000000000167805 */ /* 0x000fe2000001ff00 */
[----:B------:R-:W-:Y:S02]  /*12940*/  CS2R R16, SRZ ;  /* 0x0000000000107805 */ /* 0x000fe4000001ff00 */
.L_x_3431:
[----:B------:R-:W-:Y:S02]  /*12950*/  ULDC.U8 UR4, c[0x0][0x581] ;  /* 0x0001604000047ab9 */ /* 0x000fe40000000000 */
[----:B------:R-:W-:-:S13]  /*12960*/  ISETP.NE.AND P0, PT, RZ, UR4, PT ;  /* 0x00000004ff007c0c */ /* 0x000fda000bf05270 */
[----:B------:R-:W-:Y:S05]  /*12970*/  @!P0 BRA `(.L_x_3432) ;  /* 0x0000033000008947 */ /* 0x000fea0003800000 */
[----:B-----5:R-:W-:-:S05]  /*12980*/  IMAD.MOV.U32 R24, RZ, RZ, 0x1 ;  /* 0x00000001ff187424 */ /* 0x020fca00078e00ff */
[----:B------:R-:W-:-:S04]  /*12990*/  ISETP.NE.AND P0, PT, R24, c[0x0][0x584], PT ;  /* 0x0001610018007a0c */ /* 0x000fc80003f05270 */
[----:B------:R-:W-:-:S09]  /*129a0*/  P2R R0, PR, RZ, 0x1 ;  /* 0x00000001ff007803 */ /* 0x000fd20000000000 */
[----:B------:R-:W-:Y:S05]  /*129b0*/  @!P0 BRA `(.L_x_3433) ;  /* 0x0000013000008947 */ /* 0x000fea0003800000 */
[----:B------:R-:W-:Y:S01]  /*129c0*/  MOV R0, 0x0 ;  /* 0x0000000000007802 */ /* 0x000fe20000000f00 */
[----:B0-----:R-:W-:Y:S01]  /*129d0*/  HFMA2.MMA R13, -RZ, RZ, 0, 0 ;  /* 0x00000000ff0d7435 */ /* 0x001fe200000001ff */
[----:B------:R-:W-:Y:S02]  /*129e0*/  IMAD.MOV.U32 R4, RZ, RZ, c[0x4][0x3d8] ;  /* 0x0100f600ff047624 */ /* 0x000fe400078e00ff */
[----:B------:R0:W1:Y:S01]  /*129f0*/  LDC.64 R2, c[0x4][R0] ;  /* 0x0100000000027b82 */ /* 0x0000620000000a00 */
[----:B------:R-:W-:Y:S02]  /*12a00*/  IMAD.MOV.U32 R5, RZ, RZ, c[0x4][0x3dc] ;  /* 0x0100f700ff057624 */ /* 0x000fe400078e00ff */
[----:B------:R-:W-:Y:S02]  /*12a10*/  IMAD.MOV.U32 R6, RZ, RZ, c[0x4][0x3c0] ;  /* 0x0100f000ff067624 */ /* 0x000fe400078e00ff */
[----:B------:R-:W-:Y:S02]  /*12a20*/  IMAD.MOV.U32 R7, RZ, RZ, c[0x4][0x3c4] ;  /* 0x0100f100ff077624 */ /* 0x000fe400078e00ff */
[----:B------:R-:W-:-:S02]  /*12a30*/  IMAD.MOV.U32 R8, RZ, RZ, 0x2ef ;  /* 0x000002efff087424 */ /* 0x000fc400078e00ff */
[----:B------:R-:W-:Y:S02]  /*12a40*/  IMAD.MOV.U32 R10, RZ, RZ, c[0x4][0x160] ;  /* 0x01005800ff0a7624 */ /* 0x000fe400078e00ff */
[----:B------:R-:W-:Y:S02]  /*12a50*/  IMAD.MOV.U32 R11, RZ, RZ, c[0x4][0x164] ;  /* 0x01005900ff0b7624 */ /* 0x000fe400078e00ff */
[----:B------:R-:W-:Y:S02]  /*12a60*/  IMAD.MOV.U32 R12, RZ, RZ, 0x1 ;  /* 0x00000001ff0c7424 */ /* 0x000fe400078e00ff */
        /* <DEDUP_REMOVED lines=8> */
.L_x_3433:
        /* <DEDUP_REMOVED lines=9> */
[----:B0-----:R-:W-:-:S02]  /*12b80*/  IMAD.MOV.U32 R6, RZ, RZ, c[0x4][0x3c0] ;  /* 0x0100f000ff067624 */ /* 0x001fc400078e00ff */
        /* <DEDUP_REMOVED lines=14> */
.L_x_3434:
[----:B------:R-:W-:-:S05]  /*12c70*/  IADD3 R18, P0, R18, c[0x0][0x550], RZ ;  /* 0x0001540012127a10 */ /* 0x000fca0007f1e0ff */
[----:B------:R-:W-:-:S05]  /*12c80*/  IMAD.X R19, RZ, RZ, c[0x0][0x554], P0 ;  /* 0x00015500ff137624 */ /* 0x000fca00000e06ff */
[----:B------:R-:W-:Y:S01]  /*12c90*/  STG.E.64 [R18.64], R16 ;  /* 0x0000001012007986 */ /* 0x000fe2000c101b24 */
[----:B------:R-:W-:Y:S05]  /*12ca0*/  EXIT ;  /* 0x000000000000794d */ /* 0x000fea0003800000 */
.L_x_3432:
[----:B------:R-:W-:Y:S01]  /*12cb0*/  MOV R2, 0x0 ;  /* 0x0000000000027802 */ /* 0x000fe20000000f00 */
[----:B------:R-:W-:Y:S01]  /*12cc0*/  IMAD.MOV.U32 R5, RZ, RZ, c[0x4][0x3cc] ;  /* 0x0100f300ff057624 */ /* 0x000fe200078e00ff */
[----:B------:R-:W-:Y:S01]  /*12cd0*/  MOV R4, c[0x4][0x3c8] ;  /* 0x0100f20000047a02 */ /* 0x000fe20000000f00 */
[----:B0-----:R-:W-:Y:S01]  /*12ce0*/  IMAD.MOV.U32 R6, RZ, RZ, c[0x4][0x3c0] ;  /* 0x0100f000ff067624 */ /* 0x001fe200078e00ff */
[----:B------:R0:W1:Y:S01]  /*12cf0*/  LDC.64 R14, c[0x4][R2] ;  /* 0x01000000020e7b82 */ /* 0x0000620000000a00 */
        /* <DEDUP_REMOVED lines=8> */
[----:B-----5:R-:W-:Y:S02]  /*12d80*/  MOV R20, 0x12d60 ;  /* 0x00012d6000147802 */ /* 0x020fe40000000f00 */
[----:B------:R-:W-:Y:S02]  /*12d90*/  MOV R21, 0x0 ;  /* 0x0000000000157802 */ /* 0x000fe40000000f00 */
[----:B------:R-:W-:-:S02]  /*12da0*/  MOV R0, 0x0 ;  /* 0x0000000000007802 */ /* 0x000fc40000000f00 */
        /* <DEDUP_REMOVED lines=22> */
.L_x_3400:
        /* <DEDUP_REMOVED lines=25> */
[----:B------:R-:W4:Y:S01]  /*130a0*/  LDG.E.64 R8, [R4.64+0x18] ;  /* 0x0000182404087981 */ /* 0x000f22000c1e1b00 */
        /* <DEDUP_REMOVED lines=22> */
.L_x_3436:
[----:B------:R-:W-:Y:S05]  /*13210*/  @!P2 BRA `(.L_x_3437) ;  /* 0x000003300000a947 */ /* 0x000fea0003800000 */
[----:B-----5:R-:W-:-:S05]  /*13220*/  IMAD.MOV.U32 R24, RZ, RZ, 0x1 ;  /* 0x00000001ff187424 */ /* 0x020fca00078e00ff */
        /* <DEDUP_REMOVED lines=22> */
.L_x_3438:
[----:B------:R-:W-:Y:S02]  /*13390*/  IADD3 R2, P0, R19, c[0x0][0x550], RZ ;  /* 0x0001540013027a10 */ /* 0x000fe40007f1e0ff */
[----:B------:R-:W-:-:S03]  /*133a0*/  ISETP.NE.AND P6, PT, R24, c[0x0][0x584], PT ;  /* 0x0001610018007a0c */ /* 0x000fc60003fc5270 */
[----:B------:R-:W-:-:S05]  /*133b0*/  IMAD.X R3, RZ, RZ, c[0x0][0x554], P0 ;  /* 0x00015500ff037624 */ /* 0x000fca00000e06ff */
[----:B------:R0:W-:Y:S05]  /*133c0*/  STG.E.64 [R2.64], R22 ;  /* 0x0000001602007986 */ /* 0x0001ea000c101b24 */
[----:B------:R-:W-:Y:S05]  /*133d0*/  @!P6 BRA `(.L_x_3439) ;  /* 0x000001300000e947 */ /* 0x000fea0003800000 */
[----:B------:R-:W-:Y:S01]  /*133e0*/  MOV R0, 0x0 ;  /* 0x0000000000007802 */ /* 0x000fe20000000f00 */
[----:B------:R-:W-:Y:S01]  /*133f0*/  IMAD.MOV.U32 R4, RZ, RZ, c[0x4][0x3d8] ;  /* 0x0100f600ff047624 */ /* 0x000fe200078e00ff */
[----:B------:R-:W-:Y:S01]  /*13400*/  MOV R10, c[0x4][0x160] ;  /* 0x01005800000a7a02 */ /* 0x000fe20000000f00 */
[----:B------:R-:W-:Y:S01]  /*13410*/  IMAD.MOV.U32 R5, RZ, RZ, c[0x4][0x3dc] ;  /* 0x0100f700ff057624 */ /* 0x000fe200078e00ff */
[----:B0-----:R0:W1:Y:S01]  /*13420*/  LDC.64 R2, c[0x4][R0] ;  /* 0x0100000000027b82 */ /* 0x0010620000000a00 */
        /* <DEDUP_REMOVED lines=8> */
[----:B------:R-:W-:-:S02]  /*134b0*/  MOV R20, 0x13490 ;  /* 0x0001349000147802 */ /* 0x000fc40000000f00 */
[----:B------:R-:W-:Y:S02]  /*134c0*/  MOV R21, 0x0 ;  /* 0x0000000000157802 */ /* 0x000fe40000000f00 */
[----:B------:R-:W-:Y:S02]  /*134d0*/  MOV R0, 0x0 ;  /* 0x0000000000007802 */ /* 0x000fe40000000f00 */
[----:B------:R-:W-:-:S04]  /*134e0*/  IADD3 R20, P0, P1, -R20, R9, R14 ;  /* 0x0000000914147210 */ /* 0x000fc8000791e10e */
[----:B------:R-:W-:-:S04]  /*134f0*/  IADD3.X R21, ~R0, R21, R15, P0, P1 ;  /* 0x0000001500157210 */ /* 0x000fc800007e250f */
[----:B-1----:R-:W-:Y:S05]  /*13500*/  CALL.ABS.NOINC R2 ;  /* 0x0000000002007343 */ /* 0x002fea0003c00000 */
.L_x_3439:
[----:B------:R-:W-:-:S05]  /*13510*/  IADD3 R18, P0, R18, c[0x0][0x550], RZ ;  /* 0x0001540012127a10 */ /* 0x000fca0007f1e0ff */
[----:B------:R-:W-:-:S05]  /*13520*/  IMAD.X R19, RZ, RZ, c[0x0][0x554], P0 ;  /* 0x00015500ff137624 */ /* 0x000fca00000e06ff */
[----:B------:R-:W-:Y:S01]  /*13530*/  STG.E.64 [R18.64], R16 ;  /* 0x0000001012007986 */ /* 0x000fe2000c101b24 */
[----:B------:R-:W-:Y:S05]  /*13540*/  EXIT ;  /* 0x000000000000794d */ /* 0x000fea0003800000 */
.L_x_3437:
[----:B------:R-:W-:Y:S04]  /*13550*/  STG.E.64 [R4.64+0x8], R22 ;  /* 0x0000081604007986 */ /* 0x000fe8000c101b24 */
[----:B------:R-:W-:Y:S04]  /*13560*/  STG.E.64 [R4.64+0x18], R16 ;  /* 0x0000181004007986 */ /* 0x000fe8000c101b24 */
[----:B------:R-:W-:Y:S04]  /*13570*/  STG.E [R4.64], R43 ;  /* 0x0000002b04007986 */ /* 0x000fe8000c101924 */
[----:B------:R-:W-:Y:S01]  /*13580*/  STG.E [R4.64+0x10], R7 ;  /* 0x0000100704007986 */ /* 0x000fe2000c101924 */
[----:B------:R-:W-:Y:S05]  /*13590*/  EXIT ;  /* 0x000000000000794d */ /* 0x000fea0003800000 */
.L_x_3435:
[----:B------:R-:W-:Y:S05]  /*135a0*/  @!P3 BRA `(.L_x_3440) ;  /* 0x000001500000b947 */ /* 0x000fea0003800000 */
[----:B------:R-:W-:Y:S01]  /*135b0*/  MOV R0, 0x0 ;  /* 0x0000000000007802 */ /* 0x000fe20000000f00 */
[----:B------:R-:W-:Y:S01]  /*135c0*/  HFMA2.MMA R12, -RZ, RZ, 0, 5.9604644775390625e-08 ;  /* 0x00000001ff0c7435 */ /* 0x000fe200000001ff */
[----:B------:R-:W-:-:S02]  /*135d0*/  IMAD.MOV.U32 R4, RZ, RZ, c[0x4][0x3c8] ;  /* 0x0100f200ff047624 */ /* 0x000fc400078e00ff */
[----:B------:R0:W1:Y:S01]  /*135e0*/  LDC.64 R2, c[0x4][R0] ;  /* 0x0100000000027b82 */ /* 0x0000620000000a00 */
[----:B------:R-:W-:Y:S02]  /*135f0*/  IMAD.MOV.U32 R5, RZ, RZ, c[0x4][0x3cc] ;  /* 0x0100f300ff057624 */ /* 0x000fe400078e00ff */
[----:B------:R-:W-:Y:S02]  /*13600*/  IMAD.MOV.U32 R6, RZ, RZ, c[0x4][0x3c0] ;  /* 0x0100f000ff067624 */ /* 0x000fe400078e00ff */
[----:B------:R-:W-:Y:S02]  /*13610*/  IMAD.MOV.U32 R7, RZ, RZ, c[0x4][0x3c4] ;  /* 0x0100f100ff077624 */ /* 0x000fe400078e00ff */
[----:B------:R-:W-:Y:S02]  /*13620*/  IMAD.MOV.U32 R8, RZ, RZ, 0x2dd ;  /* 0x000002ddff087424 */ /* 0x000fe400078e00ff */
[----:B------:R-:W-:Y:S02]  /*13630*/  IMAD.MOV.U32 R10, RZ, RZ, c[0x4][0x178] ;  /* 0x01005e00ff0a7624 */ /* 0x000fe400078e00ff */
[----:B------:R-:W-:-:S02]  /*13640*/  IMAD.MOV.U32 R11, RZ, RZ, c[0x4][0x17c] ;  /* 0x01005f00ff0b7624 */ /* 0x000fc400078e00ff */
[----:B------:R-:W-:Y:S02]  /*13650*/  IMAD.MOV.U32 R13, RZ, RZ, RZ ;  /* 0x000000ffff0d7224 */ /* 0x000fe400078e00ff */
[----:B0-----:R-:W-:Y:S01]  /*13660*/  LEPC R14 ;  /* 0x00000000000e734e */ /* 0x001fe20000000000 */
[----:B------:R-:W-:Y:S02]  /*13670*/  MOV R9, 0x136e0 ;  /* 0x000136e000097802 */ /* 0x000fe40000000f00 */
[----:B-----5:R-:W-:Y:S02]  /*13680*/  MOV R20, 0x13660 ;  /* 0x0001366000147802 */ /* 0x020fe40000000f00 */
[----:B------:R-:W-:Y:S02]  /*13690*/  MOV R21, 0x0 ;  /* 0x0000000000157802 */ /* 0x000fe40000000f00 */
[----:B------:R-:W-:Y:S02]  /*136a0*/  MOV R0, 0x0 ;  /* 0x0000000000007802 */ /* 0x000fe40000000f00 */
[----:B------:R-:W-:-:S04]  /*136b0*/  IADD3 R20, P0, P1, -R20, R9, R14 ;  /* 0x0000000914147210 */ /* 0x000fc8000791e10e */
[----:B------:R-:W-:-:S04]  /*136c0*/  IADD3.X R21, ~R0, R21, R15, P0, P1 ;  /* 0x0000001500157210 */ /* 0x000fc800007e250f */
[----:B-1----:R-:W-:Y:S05]  /*136d0*/  CALL.ABS.NOINC R2 ;  /* 0x0000000002007343 */ /* 0x002fea0003c00000 */
[----:B------:R-:W-:Y:S01]  /*136e0*/  CS2R R16, SRZ ;  /* 0x0000000000107805 */ /* 0x000fe2000001ff00 */
[----:B------:R-:W-:Y:S02]  /*136f0*/  CS2R R22, SRZ ;  /* 0x0000000000167805 */ /* 0x000fe4000001ff00 */
.L_x_3440:
        /* <DEDUP_REMOVED lines=26> */
.L_x_3442:
        /* <DEDUP_REMOVED lines=24> */
.L_x_3443:
[----:B------:R-:W-:-:S05]  /*13a20*/  IADD3 R18, P0, R18, c[0x0][0x550], RZ ;  /* 0x0001540012127a10 */ /* 0x000fca0007f1e0ff */
[----:B------:R-:W-:-:S05]  /*13a30*/  IMAD.X R19, RZ, RZ, c[0x0][0x554], P0 ;  /* 0x00015500ff137624 */ /* 0x000fca00000e06ff */
[----:B------:R-:W-:Y:S01]  /*13a40*/  STG.E.64 [R18.64], R16 ;  /* 0x0000001012007986 */ /* 0x000fe2000c101b24 */
[----:B------:R-:W-:Y:S05]  /*13a50*/  EXIT ;  /* 0x000000000000794d */ /* 0x000fea0003800000 */
.L_x_3441:
[----:B------:R-:W-:Y:S01]  /*13a60*/  MOV R2, 0x0 ;  /* 0x0000000000027802 */ /* 0x000fe20000000f00 */
[----:B------:R-:W-:Y:S01]  /*13a70*/  IMAD.MOV.U32 R4, RZ, RZ, c[0x4][0x3c8] ;  /* 0x0100f200ff047624 */ /* 0x000fe200078e00ff */
[----:B------:R-:W-:Y:S01]  /*13a80*/  MOV R5, c[0x4][0x3cc] ;  /* 0x0100f30000057a02 */ /* 0x000fe20000000f00 */
[----:B------:R-:W-:Y:S01]  /*13a90*/  IMAD.MOV.U32 R6, RZ, RZ, c[0x4][0x3c0] ;  /* 0x0100f000ff067624 */ /* 0x000fe200078e00ff */
        /* <DEDUP_REMOVED lines=16> */
[----:B------:R-:W-:Y:S01]  /*13ba0*/  HFMA2.MMA R8, -RZ, RZ, 0, 4.4405460357666015625e-05 ;  /* 0x000002e9ff087435 */ /* 0x000fe200000001ff */
[----:B------:R-:W-:Y:S02]  /*13bb0*/  IMAD.MOV.U32 R4, RZ, RZ, c[0x4][0x3c8] ;  /* 0x0100f200ff047624 */ /* 0x000fe400078e00ff */
[----:B------:R-:W-:Y:S02]  /*13bc0*/  IMAD.MOV.U32 R5, RZ, RZ, c[0x4][0x3cc] ;  /* 0x0100f300ff057624 */ /* 0x000fe400078e00ff */
        /* <DEDUP_REMOVED lines=15> */
        .weak           $__internal_26_$__cuda_sm20_div_u64
        .type           $__internal_26_$__cuda_sm20_div_u64,@function
        .size           $__internal_26_$__cuda_sm20_div_u64,($__internal_27_$__cuda_sm20_rem_u64 - $__internal_26_$__cuda_sm20_div_u64)
$__internal_26_$__cuda_sm20_div_u64:
        /* <DEDUP_REMOVED lines=25> */
[----:B------:R-:W-:Y:S01]  /*13e50*/  IMAD.X R14, RZ, RZ, ~R15, P0 ;  /* 0x000000ffff0e7224 */ /* 0x000fe200000e0e0f */
[----:B------:R-:W-:-:S03]  /*13e60*/  MOV R15, RZ ;  /* 0x000000ff000f7202 */ /* 0x000fc60000000f00 */
        /* <DEDUP_REMOVED lines=41> */
[----:B------:R-:W-:Y:S06]  /*14100*/  RET.REL.NODEC R10 `(_ZN2at6native13reduce_kernelILi256ELi2ENS0_8ReduceOpIiNS0_9ArgMaxOpsIiEEjlLi4ELi4EEEEEvT1_) ;  /* 0xfffebef00a007950 */ /* 0x000fec0003c3ffff */
        .weak           $__internal_27_$__cuda_sm20_rem_u64
        .type           $__internal_27_$__cuda_sm20_rem_u64,@function
        .size           $__internal_27_$__cuda_sm20_rem_u64,(.L_x_6829 - $__internal_27_$__cuda_sm20_rem_u64)
$__internal_27_$__cuda_sm20_rem_u64:
        /* <DEDUP_REMOVED lines=65> */
[----:B------:R-:W-:Y:S06]  /*14520*/  RET.REL.NODEC R4 `(_ZN2at6native13reduce_kernelILi256ELi2ENS0_8ReduceOpIiNS0_9ArgMaxOpsIiEEjlLi4ELi4EEEEEvT1_) ;  /* 0xfffebad004007950 */ /* 0x000fec0003c3ffff */
.L_x_3444:
        /* <DEDUP_REMOVED lines=13> */
.L_x_6829:


//--------------------- .text._ZN2at6native13reduce_kernelILi128ELi4ENS0_8ReduceOpIiNS0_9ArgMaxOpsIiEEjlLi4ELi4EEEEEvT1_ --------------------------
	.section	.text._ZN2at6native13reduce_kernelILi128ELi4ENS0_8ReduceOpIiNS0_9ArgMaxOpsIiEEjlLi4ELi4EEEEEvT1_,"ax",@progbits
	.sectioninfo	@"SHI_REGISTERS=92"
	.align	128
        .global         _ZN2at6native13reduce_kernelILi128ELi4ENS0_8ReduceOpIiNS0_9ArgMaxOpsIiEEjlLi4ELi4EEEEEvT1_
        .type           _ZN2at6native13reduce_kernelILi128ELi4ENS0_8ReduceOpIiNS0_9ArgMaxOpsIiEEjlLi4ELi4EEEEEvT1_,@function
        .size           _ZN2at6native13reduce_kernelILi128ELi4ENS0_8ReduceOpIiNS0_9ArgMaxOpsIiEEjlLi4ELi4EEEEEvT1_,(.L_x_6831 - _ZN2at6native13reduce_kernelILi128ELi4ENS0_8ReduceOpIiNS0_9ArgMaxOpsIiEEjlLi4ELi4EEEEEvT1_)
        .other          _ZN2at6native13reduce_kernelILi128ELi4ENS0_8ReduceOpIiNS0_9ArgMaxOpsIiEEjlLi4ELi4EEEEEvT1_,@"STO_CUDA_ENTRY STV_DEFAULT"
_ZN2at6native13reduce_kernelILi128ELi4ENS0_8ReduceOpIiNS0_9ArgMaxOpsIiEEjlLi4ELi4EEEEEvT1_:
.text._ZN2at6native13reduce_kernelILi128ELi4ENS0_8ReduceOpIiNS0_9ArgMaxOpsIiEEjlLi4ELi4EEEEEvT1_:
[----:B------:R-:W-:Y:S02]  /*0000*/  IMAD.MOV.U32 R1, RZ, RZ, c[0x0][0x28] ;  /* 0x00000a00ff017624 */ /* 0x000fe400078e00ff */
[----:B------:R-:W0:Y:S01]  /*0010*/  S2R R17, SR_TID.X ;  /* 0x0000000000117919 */ /* 0x000e220000002100 */
[----:B------:R-:W-:Y:S01]  /*0020*/  ISETP.NE.AND P0, PT, RZ, c[0x0][0x34c], PT ;  /* 0x0000d300ff007a0c */ /* 0x000fe20003f05270 */
[----:B------:R-:W-:Y:S02]  /*0030*/  IMAD.MOV.U32 R13, RZ, RZ, RZ ;  /* 0x000000ffff0d7224 */ /* 0x000fe400078e00ff */
[----:B------:R-:W1:Y:S01]  /*0040*/  S2R R2, SR_TID.Y ;  /* 0x0000000000027919 */ /* 0x000e620000002200 */
[----:B------:R-:W-:-:S03]  /*0050*/  IMAD.MOV.U32 R4, RZ, RZ, RZ ;  /* 0x000000ffff047224 */ /* 0x000fc600078e00ff */
        /* <DEDUP_REMOVED lines=204> */
.L_x_3445:
[----:B------:R-:W0:Y:S01]  /*0d20*/  S2R R24, SR_CTAID.Y ;  /* 0x0000000000187919 */ /* 0x000e220000002600 */
[----:B------:R-:W-:Y:S01]  /*0d30*/  IMAD R3, R17, c[0x0][0x190], RZ ;  /* 0x0000640011037a24 */ /* 0x000fe200078e02ff */
[----:B------:R-:W-:Y:S01]  /*0d40*/  ULDC.64 UR36, c[0x0][0x118] ;  /* 0x0000460000247ab9 */ /* 0x000fe20000000a00 */
[----:B------:R-:W-:Y:S01]  /*0d50*/  BSSY B6, `(.L_x_3446) ;  /* 0x0000f14000067945 */ /* 0x000fe20003800000 */
[----:B------:R-:W-:Y:S01]  /*0d60*/  CS2R R18, SRZ ;  /* 0x0000000000127805 */ /* 0x000fe2000001ff00 */
[----:B------:R-:W-:Y:S01]  /*0d70*/  IMAD R3, R2, c[0x0][0x194], R3 ;  /* 0x0000650002037a24 */ /* 0x000fe200078e0203 */
[----:B------:R-:W-:Y:S01]  /*0d80*/  CS2R R8, SRZ ;  /* 0x0000000000087805 */ /* 0x000fe2000001ff00 */
[----:B------:R-:W-:Y:S01]  /*0d90*/  IMAD.MOV.U32 R15, RZ, RZ, RZ ;  /* 0x000000ffff0f7224 */ /* 0x000fe200078e00ff */
[----:B------:R-:W-:Y:S01]  /*0da0*/  CS2R R6, SRZ ;  /* 0x0000000000067805 */ /* 0x000fe2000001ff00 */
[----:B------:R-:W-:Y:S02]  /*0db0*/  IMAD.MOV.U32 R73, RZ, RZ, RZ ;  /* 0x000000ffff497224 */ /* 0x000fe400078e00ff */
[----:B------:R-:W-:-:S02]  /*0dc0*/  IMAD.MOV.U32 R0, RZ, RZ, RZ ;  /* 0x000000ffff007224 */ /* 0x000fc400078e00ff */
        /* <DEDUP_REMOVED lines=54> */
.L_x_3454:
[----:B------:R-:W-:Y:S05]  /*1130*/  BSYNC B2 ;  /* 0x0000000000027941 */ /* 0x000fea0003800000 */
.L_x_3453:
        /* <DEDUP_REMOVED lines=20> */
.L_x_3452:
[----:B------:R-:W-:Y:S05]  /*1280*/  BSYNC B1 ;  /* 0x0000000000017941 */ /* 0x000fea0003800000 */
.L_x_3451:
[C---:B------:R-:W-:Y:S02]  /*1290*/  IADD3 R5, P0, -R6.reuse, 0x4, RZ ;  /* 0x0000000406057810 */ /* 0x040fe40007f1e1ff */
[C---:B------:R-:W-:Y:S02]  /*12a0*/  IADD3 R0, R6.reuse, c[0x0][0x17c], RZ ;  /* 0x00005f0006007a10 */ /* 0x040fe40007ffe0ff */
[----:B------:R-:W-:Y:S01]  /*12b0*/  LEA R18, P1, R5, R18, 0x2 ;  /* 0x0000001205127211 */ /* 0x000fe200078210ff */
[----:B------:R-:W-:Y:S01]  /*12c0*/  IMAD.X R4, RZ, RZ, -0x1, P0 ;  /* 0xffffffffff047424 */ /* 0x000fe200000e06ff */
[----:B------:R-:W-:-:S02]  /*12d0*/  IADD3 R25, -R6, 0x4, RZ ;  /* 0x0000000406197810 */ /* 0x000fc40007ffe1ff */
[----:B------:R-:W-:Y:S02]  /*12e0*/  IADD3 R0, R0, -0x4, RZ ;  /* 0xfffffffc00007810 */ /* 0x000fe40007ffe0ff */
[----:B------:R-:W-:Y:S02]  /*12f0*/  LEA.HI.X R19, R5, R19, R4, 0x2, P1 ;  /* 0x0000001305137211 */ /* 0x000fe400008f1404 */
.L_x_3450:
[----:B------:R-:W-:Y:S05]  /*1300*/  BSYNC B0 ;  /* 0x0000000000007941 */ /* 0x000fea0003800000 */
.L_x_3449:
        /* <DEDUP_REMOVED lines=26> */
.L_x_3457:
        /* <DEDUP_REMOVED lines=24> */
[----:B------:R-:W-:Y:S02]  /*1630*/  ISETP.NE.AND P6, PT, R11, R6, PT ;  /* 0x000000060b00720c */ /* 0x000fe40003fc5270 */
        /* <DEDUP_REMOVED lines=30> */
.L_x_3456:
[----:B------:R-:W-:Y:S05]  /*1820*/  BSYNC B0 ;  /* 0x0000000000007941 */ /* 0x000fea0003800000 */
.L_x_3455:
        /* <DEDUP_REMOVED lines=8> */
.L_x_3459:
[----:B------:R-:W-:Y:S05]  /*18b0*/  BSYNC B0 ;  /* 0x0000000000007941 */ /* 0x000fea0003800000 */
.L_x_3458:
        /* <DEDUP_REMOVED lines=23> */
.L_x_3461:
[----:B------:R-:W-:Y:S05]  /*1a30*/  BSYNC B0 ;  /* 0x0000000000007941 */ /* 0x000fea0003800000 */
.L_x_3460:
[C---:B------:R-:W-:Y:S01]  /*1a40*/  ISETP.NE.AND P2, PT, R3.reuse, R12, PT ;  /* 0x0000000c0300720c */ /* 0x040fe20003f45270 */
[----:B------:R-:W-:Y:S01]  /*1a50*/  IMAD.MOV.U32 R73, RZ, RZ, RZ ;  /* 0x000000ffff497224 */ /* 0x000fe200078e00ff */
[----:B------:R-:W-:Y:S01]  /*1a60*/  ISETP.GE.U32.AND P0, PT, R36, R28, PT ;  /* 0x0000001c2400720c */ /* 0x000fe20003f06070 */
[----:B------:R-:W-:Y:S01]  /*1a70*/  IMAD.MOV.U32 R15, RZ, RZ, RZ ;  /* 0x000000ffff0f7224 */ /* 0x000fe200078e00ff */
[----:B------:R-:W-:Y:S01]  /*1a80*/  ISETP.GT.AND P1, PT, R3, R12, PT ;  /* 0x0000000c0300720c */ /* 0x000fe20003f24270 */
[----:B------:R-:W-:Y:S01]  /*1a90*/  IMAD.MOV.U32 R13, RZ, RZ, RZ ;  /* 0x000000ffff0d7224 */ /* 0x000fe200078e00ff */
[----:B------:R-:W-:Y:S01]  /*1aa0*/  ISETP.GE.AND.EX P0, PT, R35, R30, PT, P0 ;  /* 0x0000001e2300720c */ /* 0x000fe20003f06300 */
[----:B------:R-:W-:Y:S01]  /*1ab0*/  CS2R R18, SRZ ;  /* 0x0000000000127805 */ /* 0x000fe2000001ff00 */
[----:B------:R-:W-:-:S05]  /*1ac0*/  SEL R0, RZ, 0xffffffff, !P1 ;  /* 0xffffffffff007807 */ /* 0x000fca0004800000 */
[----:B------:R-:W-:-:S04]  /*1ad0*/  @!P2 SEL R0, RZ, 0xffffffff, P0 ;  /* 0xffffffffff00a807 */ /* 0x000fc80000000000 */
[----:B------:R-:W-:-:S04]  /*1ae0*/  LOP3.LUT R0, R0, 0x1, RZ, 0xc0, !PT ;  /* 0x0000000100007812 */ /* 0x000fc800078ec0ff */
[----:B------:R-:W-:-:S04]  /*1af0*/  ISETP.NE.U32.AND P0, PT, R0, 0x1, PT ;  /* 0x000000010000780c */ /* 0x000fc80003f05070 */
[----:B------:R-:W-:Y:S01]  /*1b00*/  SEL R12, R3, R12, !P0 ;  /* 0x0000000c030c7207 */ /* 0x000fe20004000000 */
[----:B------:R-:W-:Y:S01]  /*1b10*/  IMAD.MOV.U32 R3, RZ, RZ, RZ ;  /* 0x000000ffff037224 */ /* 0x000fe200078e00ff */
        /* <DEDUP_REMOVED lines=20> */
[----:B------:R-:W-:Y:S01]  /*1c60*/  ISETP.NE.U32.AND P0, PT, R0, 0x1, PT ;  /* 0x000000010000780c */ /* 0x000fe20003f05070 */
[----:B------:R-:W-:-:S03]  /*1c70*/  IMAD.MOV.U32 R0, RZ, RZ, RZ ;  /* 0x000000ffff007224 */ /* 0x000fc600078e00ff */
[----:B------:R-:W-:Y:S02]  /*1c80*/  SEL R61, R11, R8, !P0 ;  /* 0x000000080b3d7207 */ /* 0x000fe40004000000 */
[----:B------:R-:W-:Y:S01]  /*1c90*/  SEL R6, R6, R33, !P0 ;  /* 0x0000002106067207 */ /* 0x000fe20004000000 */
[----:B------:R-:W-:Y:S01]  /*1ca0*/  CS2R R8, SRZ ;  /* 0x0000000000087805 */ /* 0x000fe2000001ff00 */
[----:B------:R-:W-:Y:S01]  /*1cb0*/  SEL R7, R7, R34, !P0 ;  /* 0x0000002207077207 */ /* 0x000fe20004000000 */
[----:B------:R-:W-:Y:S05]  /*1cc0*/  BRA `(.L_x_3447) ;  /* 0x0000e1c000007947 */ /* 0x000fea0003800000 */
.L_x_3448:
[----:B------:R-:W-:Y:S02]  /*1cd0*/  IMAD.MOV.U32 R74, RZ, RZ, c[0x0][0x2e8] ;  /* 0x0000ba00ff4a7624 */ /* 0x000fe400078e00ff */
[----:B------:R-:W-:-:S03]  /*1ce0*/  IMAD.MOV.U32 R0, RZ, RZ, 0x1 ;  /* 0x00000001ff007424 */ /* 0x000fc600078e00ff */
[----:B------:R-:W-:Y:S02]  /*1cf0*/  SHF.R.U32.HI R74, RZ, 0x2, R74 ;  /* 0x00000002ff4a7819 */ /* 0x000fe4000001164a */
[----:B------:R-:W-:Y:S02]  /*1d00*/  ISETP.EQ.AND P2, PT, R0, c[0x0][0x1b8], PT ;  /* 0x00006e0000007a0c */ /* 0x000fe40003f42270 */
[----:B------:R-:W-:Y:S02]  /*1d10*/  ISETP.NE.AND P0, PT, R74, 0x1, PT ;  /* 0x000000014a00780c */ /* 0x000fe40003f05270 */
[----:B------:R-:W-:-:S11]  /*1d20*/  ISETP.NE.AND P1, PT, R0, c[0x0][0x1b8], PT ;  /* 0x00006e0000007a0c */ /* 0x000fd60003f25270 */
[----:B------:R-:W-:Y:S05]  /*1d30*/  @!P0 BRA P2, `(.L_x_3462) ;  /* 0x0000b94000008947 */ /* 0x000fea0001000000 */
        /* <DEDUP_REMOVED lines=54> */
[----:B------:R-:W-:Y:S01]  /*20a0*/  BSSY B1, `(.L_x_3465) ;  /* 0x0000459000017945 */ /* 0x000fe20003800000 */
        /* <DEDUP_REMOVED lines=46> */
.L_x_3471:
        /* <DEDUP_REMOVED lines=224> */
.L_x_3466:
        /* <DEDUP_REMOVED lines=216> */
.L_x_3467:
        /* <DEDUP_REMOVED lines=219> */
.L_x_3468:
        /* <DEDUP_REMOVED lines=218> */
.L_x_3469:
[----:B------:R-:W-:-:S04]  /*5a60*/  LOP3.LUT R37, R39, 0xfffffff0, RZ, 0xc0, !PT ;  /* 0xfffffff027257812 */ /* 0x000fc800078ec0ff */
[----:B------:R-:W-:-:S05]  /*5a70*/  IADD3 R36, P0, R18, R37, RZ ;  /* 0x0000002512247210 */ /* 0x000fca0007f1e0ff */
[----:B------:R-:W-:-:S06]  /*5a80*/  IMAD.X R37, RZ, RZ, R19, P0 ;  /* 0x000000ffff257224 */ /* 0x000fcc00000e0613 */
[----:B------:R-:W2:Y:S01]  /*5a90*/  LDG.E.128 R36, [R36.64] ;  /* 0x0000002424247981 */ /* 0x000ea2000c1e1d00 */
[CC--:B-----5:R-:W-:Y:S02]  /*5aa0*/  ISETP.NE.AND P5, PT, R5.reuse, R33.reuse, PT ;  /* 0x000000210500720c */ /* 0x0e0fe40003fa5270 */
[CC--:B------:R-:W-:Y:S02]  /*5ab0*/  ISETP.NE.AND P2, PT, R0.reuse, R32.reuse, PT ;  /* 0x000000200000720c */ /* 0x0c0fe40003f45270 */
[----:B------:R-:W-:Y:S02]  /*5ac0*/  ISETP.GT.AND P6, PT, R5, R33, PT ;  /* 0x000000210500720c */ /* 0x000fe40003fc4270 */
[----:B------:R-:W-:Y:S02]  /*5ad0*/  ISETP.GT.AND P4, PT, R0, R32, PT ;  /* 0x000000200000720c */ /* 0x000fe40003f84270 */
[----:B------:R-:W-:Y:S02]  /*5ae0*/  ISETP.GE.U32.AND P1, PT, R7, R75, PT ;  /* 0x0000004b0700720c */ /* 0x000fe40003f26070 */
[----:B------:R-:W-:-:S02]  /*5af0*/  SEL R84, RZ, 0xffffffff, !P6 ;  /* 0xffffffffff547807 */ /* 0x000fc40007000000 */
[-C--:B------:R-:W-:Y:S02]  /*5b00*/  ISETP.GE.U32.AND P0, PT, R4, R75.reuse, PT ;  /* 0x0000004b0400720c */ /* 0x080fe40003f06070 */
[----:B------:R-:W-:Y:S02]  /*5b10*/  SEL R83, RZ, 0xffffffff, !P4 ;  /* 0xffffffffff537807 */ /* 0x000fe40006000000 */
[----:B------:R-:W-:Y:S02]  /*5b20*/  ISETP.NE.AND P6, PT, R8, R34, PT ;  /* 0x000000220800720c */ /* 0x000fe40003fc5270 */
[----:B------:R-:W-:Y:S02]  /*5b30*/  ISETP.GE.AND.EX P1, PT, R6, RZ, PT, P1 ;  /* 0x000000ff0600720c */ /* 0x000fe40003f26310 */
[----:B------:R-:W-:Y:S02]  /*5b40*/  ISETP.GE.U32.AND P4, PT, R10, R75, PT ;  /* 0x0000004b0a00720c */ /* 0x000fe40003f86070 */
[----:B------:R-:W-:-:S02]  /*5b50*/  ISETP.GE.AND.EX P0, PT, R3, RZ, PT, P0 ;  /* 0x000000ff0300720c */ /* 0x000fc40003f06300 */
[----:B------:R-:W-:Y:S02]  /*5b60*/  @!P5 SEL R84, RZ, 0xffffffff, P1 ;  /* 0xffffffffff54d807 */ /* 0x000fe40000800000 */
[----:B------:R-:W-:Y:S02]  /*5b70*/  ISETP.GE.AND.EX P4, PT, R9, RZ, PT, P4 ;  /* 0x000000ff0900720c */ /* 0x000fe40003f86340 */
[----:B------:R-:W-:Y:S02]  /*5b80*/  ISETP.NE.AND P1, PT, R11, R35, PT ;  /* 0x000000230b00720c */ /* 0x000fe40003f25270 */
[----:B------:R-:W-:Y:S02]  /*5b90*/  @!P2 SEL R83, RZ, 0xffffffff, P0 ;  /* 0xffffffffff53a807 */ /* 0x000fe40000000000 */
[----:B------:R-:W-:Y:S02]  /*5ba0*/  ISETP.GT.AND P0, PT, R8, R34, PT ;  /* 0x000000220800720c */ /* 0x000fe40003f04270 */
[----:B------:R-:W-:-:S02]  /*5bb0*/  ISETP.GE.U32.AND P2, PT, R13, R75, PT ;  /* 0x0000004b0d00720c */ /* 0x000fc40003f46070 */
[----:B------:R-:W-:Y:S02]  /*5bc0*/  SEL R86, RZ, 0xffffffff, P4 ;  /* 0xffffffffff567807 */ /* 0x000fe40002000000 */
[----:B------:R-:W-:Y:S02]  /*5bd0*/  ISETP.NE.AND P4, PT, R15, R28, PT ;  /* 0x0000001c0f00720c */ /* 0x000fe40003f85270 */
[----:B------:R-:W-:Y:S02]  /*5be0*/  IADD3 R72, R75, c[0x0][0x184], RZ ;  /* 0x000061004b487a10 */ /* 0x000fe40007ffe0ff */
[----:B------:R-:W-:Y:S02]  /*5bf0*/  ISETP.GE.AND.EX P2, PT, R12, RZ, PT, P2 ;  /* 0x000000ff0c00720c */ /* 0x000fe40003f46320 */
[----:B------:R-:W-:Y:S02]  /*5c00*/  @P6 SEL R86, RZ, 0xffffffff, !P0 ;  /* 0xffffffffff566807 */ /* 0x000fe40004000000 */
[----:B------:R-:W-:-:S02]  /*5c10*/  ISETP.GT.AND P5, PT, R11, R35, PT ;  /* 0x000000230b00720c */ /* 0x000fc40003fa4270 */
[----:B------:R-:W-:Y:S02]  /*5c20*/  ISETP.GT.AND P6, PT, R15, R28, PT ;  /* 0x0000001c0f00720c */ /* 0x000fe40003fc4270 */
[----:B------:R-:W-:Y:S02]  /*5c30*/  ISETP.GE.U32.AND P0, PT, R21, R72, PT ;  /* 0x000000481500720c */ /* 0x000fe40003f06070 */
[----:B------:R-:W-:Y:S02]  /*5c40*/  SEL R88, RZ, 0xffffffff, P2 ;  /* 0xffffffffff587807 */ /* 0x000fe40001000000 */
[----:B------:R-:W-:Y:S02]  /*5c50*/  SEL R82, RZ, 0xffffffff, !P6 ;  /* 0xffffffffff527807 */ /* 0x000fe40007000000 */
[----:B------:R-:W-:Y:S02]  /*5c60*/  @P1 SEL R88, RZ, 0xffffffff, !P5 ;  /* 0xffffffffff581807 */ /* 0x000fe40006800000 */
[----:B------:R-:W-:-:S02]  /*5c70*/  ISETP.GT.AND P2, PT, R16, R29, PT ;  /* 0x0000001d1000720c */ /* 0x000fc40003f44270 */
[----:B------:R-:W-:Y:S02]  /*5c80*/  ISETP.NE.AND P6, PT, R16, R29, PT ;  /* 0x0000001d1000720c */ /* 0x000fe40003fc5270 */
[----:B------:R-:W-:Y:S02]  /*5c90*/  ISETP.GE.AND.EX P0, PT, R14, RZ, PT, P0 ;  /* 0x000000ff0e00720c */ /* 0x000fe40003f06300 */
[CC--:B------:R-:W-:Y:S02]  /*5ca0*/  ISETP.NE.AND P5, PT, R43.reuse, R30.reuse, PT ;  /* 0x0000001e2b00720c */ /* 0x0c0fe40003fa5270 */
[----:B------:R-:W-:Y:S02]  /*5cb0*/  ISETP.GT.AND P1, PT, R43, R30, PT ;  /* 0x0000001e2b00720c */ /* 0x000fe40003f24270 */
[----:B------:R-:W-:Y:S02]  /*5cc0*/  @!P4 SEL R82, RZ, 0xffffffff, P0 ;  /* 0xffffffffff52c807 */ /* 0x000fe40000000000 */
[----:B------:R-:W-:-:S02]  /*5cd0*/  SEL R81, RZ, 0xffffffff, !P2 ;  /* 0xffffffffff517807 */ /* 0x000fc40005000000 */
[-C--:B------:R-:W-:Y:S02]  /*5ce0*/  ISETP.GE.U32.AND P0, PT, R20, R72.reuse, PT ;  /* 0x000000481400720c */ /* 0x080fe40003f06070 */
[----:B------:R-:W-:Y:S02]  /*5cf0*/  ISETP.NE.AND P4, PT, R42, R31, PT ;  /* 0x0000001f2a00720c */ /* 0x000fe40003f85270 */
[-C--:B------:R-:W-:Y:S02]  /*5d00*/  ISETP.GE.U32.AND P2, PT, R45, R72.reuse, PT ;  /* 0x000000482d00720c */ /* 0x080fe40003f46070 */
[----:B------:R-:W-:Y:S02]  /*5d10*/  SEL R80, RZ, 0xffffffff, !P1 ;  /* 0xffffffffff507807 */ /* 0x000fe40004800000 */
[----:B------:R-:W-:Y:S02]  /*5d20*/  ISETP.GE.AND.EX P0, PT, R41, RZ, PT, P0 ;  /* 0x000000ff2900720c */ /* 0x000fe40003f06300 */
[----:B------:R-:W-:-:S02]  /*5d30*/  ISETP.GE.U32.AND P1, PT, R44, R72, PT ;  /* 0x000000482c00720c */ /* 0x000fc40003f26070 */
[----:B------:R-:W-:Y:S02]  /*5d40*/  ISETP.GE.AND.EX P2, PT, R40, RZ, PT, P2 ;  /* 0x000000ff2800720c */ /* 0x000fe40003f46320 */
[----:B------:R-:W-:Y:S02]  /*5d50*/  @!P6 SEL R81, RZ, 0xffffffff, P0 ;  /* 0xffffffffff51e807 */ /* 0x000fe40000000000 */
[----:B------:R-:W-:Y:S02]  /*5d60*/  ISETP.GE.AND.EX P1, PT, R47, RZ, PT, P1 ;  /* 0x000000ff2f00720c */ /* 0x000fe40003f26310 */
[----:B------:R-:W-:Y:S02]  /*5d70*/  @!P5 SEL R80, RZ, 0xffffffff, P2 ;  /* 0xffffffffff50d807 */ /* 0x000fe40001000000 */
[----:B------:R-:W-:Y:S02]  /*5d80*/  ISETP.GT.AND P0, PT, R42, R31, PT ;  /* 0x0000001f2a00720c */ /* 0x000fe40003f04270 */
[----:B------:R-:W-:-:S02]  /*5d90*/  ISETP.GT.AND P5, PT, R50, R25, PT ;  /* 0x000000193200720c */ /* 0x000fc40003fa4270 */
[CC--:B------:R-:W-:Y:S02]  /*5da0*/  ISETP.GT.AND P6, PT, R49.reuse, R24.reuse, PT ;  /* 0x000000183100720c */ /* 0x0c0fe40003fc4270 */
[----:B------:R-:W-:Y:S02]  /*5db0*/  ISETP.NE.AND P2, PT, R49, R24, PT ;  /* 0x000000183100720c */ /* 0x000fe40003f45270 */
[----:B------:R-:W-:Y:S02]  /*5dc0*/  IADD3 R57, R72, c[0x0][0x184], RZ ;  /* 0x0000610048397a10 */ /* 0x000fe40007ffe0ff */
[----:B------:R-:W-:Y:S02]  /*5dd0*/  SEL R76, RZ, 0xffffffff, P1 ;  /* 0xffffffffff4c7807 */ /* 0x000fe40000800000 */
[----:B------:R-:W-:Y:S02]  /*5de0*/  @P4 SEL R76, RZ, 0xffffffff, !P0 ;  /* 0xffffffffff4c4807 */ /* 0x000fe40004000000 */
[----:B------:R-:W-:-:S02]  /*5df0*/  SEL R74, RZ, 0xffffffff, !P5 ;  /* 0xffffffffff4a7807 */ /* 0x000fc40006800000 */
[----:B------:R-:W-:Y:S02]  /*5e00*/  ISETP.NE.AND P1, PT, R50, R25, PT ;  /* 0x000000193200720c */ /* 0x000fe40003f25270 */
[----:B------:R-:W-:Y:S02]  /*5e10*/  ISETP.GT.AND P4, PT, R53, R26, PT ;  /* 0x0000001a3500720c */ /* 0x000fe40003f84270 */
[----:B------:R-:W-:Y:S02]  /*5e20*/  SEL R79, RZ, 0xffffffff, !P6 ;  /* 0xffffffffff4f7807 */ /* 0x000fe40007000000 */
[----:B------:R-:W-:Y:S02]  /*5e30*/  ISETP.GT.AND P5, PT, R58, R27, PT ;  /* 0x0000001b3a00720c */ /* 0x000fe40003fa4270 */
[----:B------:R-:W-:Y:S02]  /*5e40*/  ISETP.GE.U32.AND P6, PT, R48, R57, PT ;  /* 0x000000393000720c */ /* 0x000fe40003fc6070 */
[----:B------:R-:W-:-:S02]  /*5e50*/  SEL R78, RZ, 0xffffffff, !P4 ;  /* 0xffffffffff4e7807 */ /* 0x000fc40006000000 */
[----:B------:R-:W-:Y:S02]  /*5e60*/  SEL R77, RZ, 0xffffffff, !P5 ;  /* 0xffffffffff4d7807 */ /* 0x000fe40006800000 */
[----:B------:R-:W-:Y:S02]  /*5e70*/  ISETP.NE.AND P0, PT, R53, R26, PT ;  /* 0x0000001a3500720c */ /* 0x000fe40003f05270 */
[----:B------:R-:W-:Y:S02]  /*5e80*/  ISETP.GE.AND.EX P6, PT, R46, RZ, PT, P6 ;  /* 0x000000ff2e00720c */ /* 0x000fe40003fc6360 */
[----:B------:R-:W-:Y:S02]  /*5e90*/  ISETP.NE.AND P4, PT, R58, R27, PT ;  /* 0x0000001b3a00720c */ /* 0x000fe40003f85270 */
[----:B------:R-:W-:Y:S02]  /*5ea0*/  ISETP.GE.U32.AND P5, PT, R52, R57, PT ;  /* 0x000000393400720c */ /* 0x000fe40003fa6070 */
[----:B------:R-:W-:-:S02]  /*5eb0*/  @!P2 SEL R79, RZ, 0xffffffff, P6 ;  /* 0xffffffffff4fa807 */ /* 0x000fc40003000000 */
[----:B------:R-:W-:Y:S02]  /*5ec0*/  ISETP.GE.AND.EX P5, PT, R51, RZ, PT, P5 ;  /* 0x000000ff3300720c */ /* 0x000fe40003fa6350 */
[-C--:B------:R-:W-:Y:S02]  /*5ed0*/  ISETP.GE.U32.AND P6, PT, R55, R57.reuse, PT ;  /* 0x000000393700720c */ /* 0x080fe40003fc6070 */
[----:B------:R-:W-:Y:S02]  /*5ee0*/  ISETP.GE.U32.AND P2, PT, R60, R57, PT ;  /* 0x000000393c00720c */ /* 0x000fe40003f46070 */
[----:B------:R-:W-:Y:S02]  /*5ef0*/  IADD3 R56, R57, c[0x0][0x184], RZ ;  /* 0x0000610039387a10 */ /* 0x000fe40007ffe0ff */
[----:B------:R-:W-:Y:S02]  /*5f00*/  @!P1 SEL R74, RZ, 0xffffffff, P5 ;  /* 0xffffffffff4a9807 */ /* 0x000fe40002800000 */
[----:B------:R-:W-:-:S02]  /*5f10*/  ISETP.GE.AND.EX P6, PT, R54, RZ, PT, P6 ;  /* 0x000000ff3600720c */ /* 0x000fc40003fc6360 */
[----:B------:R-:W-:Y:S02]  /*5f20*/  ISETP.GE.AND.EX P2, PT, R59, RZ, PT, P2 ;  /* 0x000000ff3b00720c */ /* 0x000fe40003f46320 */
[-C--:B------:R-:W-:Y:S02]  /*5f30*/  ISETP.GE.U32.AND P1, PT, R65, R56.reuse, PT ;  /* 0x000000384100720c */ /* 0x080fe40003f26070 */
[----:B------:R-:W-:Y:S02]  /*5f40*/  @!P0 SEL R78, RZ, 0xffffffff, P6 ;  /* 0xffffffffff4e8807 */ /* 0x000fe40003000000 */
[----:B------:R-:W-:Y:S02]  /*5f50*/  @!P4 SEL R77, RZ, 0xffffffff, P2 ;  /* 0xffffffffff4dc807 */ /* 0x000fe40001000000 */
[----:B------:R-:W-:Y:S02]  /*5f60*/  ISETP.GE.AND.EX P1, PT, R64, RZ, PT, P1 ;  /* 0x000000ff4000720c */ /* 0x000fe40003f26310 */
[----:B------:R-:W-:-:S02]  /*5f70*/  ISETP.GE.U32.AND P0, PT, R69, R56, PT ;  /* 0x000000384500720c */ /* 0x000fc40003f06070 */
[----:B------:R-:W-:Y:S02]  /*5f80*/  LOP3.LUT R85, R84, 0x1, RZ, 0xc0, !PT ;  /* 0x0000000154557812 */ /* 0x000fe400078ec0ff */
[----:B------:R-:W-:Y:S02]  /*5f90*/  LOP3.LUT R83, R83, 0x1, RZ, 0xc0, !PT ;  /* 0x0000000153537812 */ /* 0x000fe400078ec0ff */
[----:B------:R-:W-:Y:S02]  /*5fa0*/  SEL R84, RZ, 0xffffffff, P1 ;  /* 0xffffffffff547807 */ /* 0x000fe40000800000 */
[----:B------:R-:W-:Y:S02]  /*5fb0*/  ISETP.GE.AND.EX P6, PT, R67, RZ, PT, P0 ;  /* 0x000000ff4300720c */ /* 0x000fe40003fc6300 */
[----:B------:R-:W-:Y:S02]  /*5fc0*/  ISETP.NE.U32.AND P4, PT, R83, 0x1, PT ;  /* 0x000000015300780c */ /* 0x000fe40003f85070 */
[----:B------:R-:W-:-:S02]  /*5fd0*/  SEL R83, RZ, 0xffffffff, P6 ;  /* 0xffffffffff537807 */ /* 0x000fc40003000000 */
[----:B------:R-:W-:Y:S02]  /*5fe0*/  ISETP.GE.U32.AND P0, PT, R71, R56, PT ;  /* 0x000000384700720c */ /* 0x000fe40003f06070 */
[----:B------:R-:W-:Y:S02]  /*5ff0*/  LOP3.LUT R87, R86, 0x1, RZ, 0xc0, !PT ;  /* 0x0000000156577812 */ /* 0x000fe400078ec0ff */
[----:B------:R-:W-:Y:S02]  /*6000*/  ISETP.GE.AND.EX P0, PT, R70, RZ, PT, P0 ;  /* 0x000000ff4600720c */ /* 0x000fe40003f06300 */
[----:B------:R-:W-:Y:S02]  /*6010*/  LOP3.LUT R88, R88, 0x1, RZ, 0xc0, !PT ;  /* 0x0000000158587812 */ /* 0x000fe400078ec0ff */
[----:B------:R-:W-:Y:S02]  /*6020*/  SEL R86, RZ, 0xffffffff, P0 ;  /* 0xffffffffff567807 */ /* 0x000fe40000000000 */
[----:B------:R-:W-:-:S02]  /*6030*/  LOP3.LUT R82, R82, 0x1, RZ, 0xc0, !PT ;  /* 0x0000000152527812 */ /* 0x000fc400078ec0ff */
[----:B------:R-:W-:Y:S02]  /*6040*/  LOP3.LUT R81, R81, 0x1, RZ, 0xc0, !PT ;  /* 0x0000000151517812 */ /* 0x000fe400078ec0ff */
[----:B------:R-:W-:Y:S02]  /*6050*/  LOP3.LUT R80, R80, 0x1, RZ, 0xc0, !PT ;  /* 0x0000000150507812 */ /* 0x000fe400078ec0ff */
[----:B------:R-:W-:Y:S02]  /*6060*/  LOP3.LUT R76, R76, 0x1, RZ, 0xc0, !PT ;  /* 0x000000014c4c7812 */ /* 0x000fe400078ec0ff */
[----:B------:R-:W-:Y:S02]  /*6070*/  LOP3.LUT R74, R74, 0x1, RZ, 0xc0, !PT ;  /* 0x000000014a4a7812 */ /* 0x000fe400078ec0ff */
[----:B------:R-:W-:Y:S02]  /*6080*/  SEL R0, R0, R32, !P4 ;  /* 0x0000002000007207 */ /* 0x000fe40006000000 */
[----:B------:R-:W-:-:S02]  /*6090*/  SEL R4, R4, R75, !P4 ;  /* 0x0000004b04047207 */ /* 0x000fc40006000000 */
[----:B------:R-:W-:Y:S02]  /*60a0*/  SEL R3, R3, RZ, !P4 ;  /* 0x000000ff03037207 */ /* 0x000fe40006000000 */
[----:B------:R-:W-:Y:S02]  /*60b0*/  ISETP.NE.U32.AND P4, PT, R80, 0x1, PT ;  /* 0x000000015000780c */ /* 0x000fe40003f85070 */
[----:B------:R-:W-:Y:S02]  /*60c0*/  LOP3.LUT R79, R79, 0x1, RZ, 0xc0, !PT ;  /* 0x000000014f4f7812 */ /* 0x000fe400078ec0ff */
[----:B------:R-:W-:Y:S02]  /*60d0*/  SEL R45, R45, R72, !P4 ;  /* 0x000000482d2d7207 */ /* 0x000fe40006000000 */
[----:B------:R-:W-:Y:S02]  /*60e0*/  SEL R43, R43, R30, !P4 ;  /* 0x0000001e2b2b7207 */ /* 0x000fe40006000000 */
[----:B------:R-:W-:-:S02]  /*60f0*/  SEL R40, R40, RZ, !P4 ;  /* 0x000000ff28287207 */ /* 0x000fc40006000000 */
[----:B------:R-:W-:Y:S02]  /*6100*/  LOP3.LUT R78, R78, 0x1, RZ, 0xc0, !PT ;  /* 0x000000014e4e7812 */ /* 0x000fe400078ec0ff */
[----:B------:R-:W-:Y:S02]  /*6110*/  LOP3.LUT R77, R77, 0x1, RZ, 0xc0, !PT ;  /* 0x000000014d4d7812 */ /* 0x000fe400078ec0ff */
[CC--:B--2---:R-:W-:Y:S02]  /*6120*/  ISETP.NE.AND P5, PT, R61.reuse, R36.reuse, PT ;  /* 0x000000243d00720c */ /* 0x0c4fe40003fa5270 */
[CC--:B------:R-:W-:Y:S02]  /*6130*/  ISETP.NE.AND P2, PT, R66.reuse, R37.reuse, PT ;  /* 0x000000254200720c */ /* 0x0c0fe40003f45270 */
[----:B------:R-:W-:Y:S02]  /*6140*/  ISETP.GT.AND P1, PT, R61, R36, PT ;  /* 0x000000243d00720c */ /* 0x000fe40003f24270 */
[----:B------:R-:W-:-:S02]  /*6150*/  ISETP.GT.AND P6, PT, R66, R37, PT ;  /* 0x000000254200720c */ /* 0x000fc40003fc4270 */
[----:B------:R-:W-:-:S05]  /*6160*/  ISETP.GT.AND P0, PT, R73, R38, PT ;  /* 0x000000264900720c */ /* 0x000fca0003f04270 */
[----:B------:R-:W-:Y:S02]  /*6170*/  @P5 SEL R84, RZ, 0xffffffff, !P1 ;  /* 0xffffffffff545807 */ /* 0x000fe40004800000 */
[----:B------:R-:W-:Y:S02]  /*6180*/  ISETP.NE.AND P5, PT, R73, R38, PT ;  /* 0x000000264900720c */ /* 0x000fe40003fa5270 */
[----:B------:R-:W-:Y:S02]  /*6190*/  @P2 SEL R83, RZ, 0xffffffff, !P6 ;  /* 0xffffffffff532807 */ /* 0x000fe40007000000 */
[----:B------:R-:W-:Y:S02]  /*61a0*/  ISETP.GE.U32.AND P1, PT, R63, R56, PT ;  /* 0x000000383f00720c */ /* 0x000fe40003f26070 */
[----:B------:R-:W-:Y:S02]  /*61b0*/  ISETP.NE.AND P6, PT, R68, R39, PT ;  /* 0x000000274400720c */ /* 0x000fe40003fc5270 */
[----:B------:R-:W-:-:S02]  /*61c0*/  ISETP.GE.AND.EX P1, PT, R62, RZ, PT, P1 ;  /* 0x000000ff3e00720c */ /* 0x000fc40003f26310 */
[----:B------:R-:W-:Y:S02]  /*61d0*/  ISETP.NE.U32.AND P2, PT, R85, 0x1, PT ;  /* 0x000000015500780c */ /* 0x000fe40003f45070 */
[----:B------:R-:W-:Y:S02]  /*61e0*/  SEL R85, RZ, 0xffffffff, P1 ;  /* 0xffffffffff557807 */ /* 0x000fe40000800000 */
[----:B------:R-:W-:Y:S02]  /*61f0*/  @P5 SEL R86, RZ, 0xffffffff, !P0 ;  /* 0xffffffffff565807 */ /* 0x000fe40004000000 */
[----:B------:R-:W-:Y:S02]  /*6200*/  ISETP.NE.U32.AND P1, PT, R87, 0x1, PT ;  /* 0x000000015700780c */ /* 0x000fe40003f25070 */
[----:B------:R-:W-:Y:S02]  /*6210*/  ISETP.GT.AND P5, PT, R68, R39, PT ;  /* 0x000000274400720c */ /* 0x000fe40003fa4270 */
[----:B------:R-:W-:-:S02]  /*6220*/  ISETP.NE.U32.AND P0, PT, R88, 0x1, PT ;  /* 0x000000015800780c */ /* 0x000fc40003f05070 */
[----:B------:R-:W-:Y:S02]  /*6230*/  @P6 SEL R85, RZ, 0xffffffff, !P5 ;  /* 0xffffffffff556807 */ /* 0x000fe40006800000 */
[-C--:B------:R-:W-:Y:S02]  /*6240*/  SEL R7, R7, R75.reuse, !P2 ;  /* 0x0000004b07077207 */ /* 0x080fe40005000000 */
[-C--:B------:R-:W-:Y:S02]  /*6250*/  SEL R10, R10, R75.reuse, !P1 ;  /* 0x0000004b0a0a7207 */ /* 0x080fe40004800000 */
[----:B------:R-:W-:Y:S02]  /*6260*/  SEL R13, R13, R75, !P0 ;  /* 0x0000004b0d0d7207 */ /* 0x000fe40004000000 */
[----:B------:R-:W-:Y:S02]  /*6270*/  SEL R5, R5, R33, !P2 ;  /* 0x0000002105057207 */ /* 0x000fe40005000000 */
[----:B------:R-:W-:-:S02]  /*6280*/  SEL R6, R6, RZ, !P2 ;  /* 0x000000ff06067207 */ /* 0x000fc40005000000 */
        /* <DEDUP_REMOVED lines=14> */
[----:B------:R-:W-:-:S02]  /*6370*/  ISETP.GE.U32.AND P4, PT, R72, c[0x0][0x17c], PT ;  /* 0x00005f0048007a0c */ /* 0x000fc40003f86070 */
[----:B------:R-:W-:Y:S02]  /*6380*/  SEL R15, R15, R28, !P6 ;  /* 0x0000001c0f0f7207 */ /* 0x000fe40007000000 */
[----:B------:R-:W-:Y:S02]  /*6390*/  SEL R14, R14, RZ, !P6 ;  /* 0x000000ff0e0e7207 */ /* 0x000fe40007000000 */
[----:B------:R-:W-:Y:S02]  /*63a0*/  ISETP.NE.U32.AND P1, PT, R79, 0x1, PT ;  /* 0x000000014f00780c */ /* 0x000fe40003f25070 */
[----:B------:R-:W-:Y:S02]  /*63b0*/  ISETP.NE.U32.AND P6, PT, R78, 0x1, PT ;  /* 0x000000014e00780c */ /* 0x000fe40003fc5070 */
[----:B------:R-:W-:Y:S02]  /*63c0*/  LOP3.LUT R84, R84, 0x1, RZ, 0xc0, !PT ;  /* 0x0000000154547812 */ /* 0x000fe400078ec0ff */
[----:B------:R-:W-:-:S02]  /*63d0*/  LOP3.LUT R83, R83, 0x1, RZ, 0xc0, !PT ;  /* 0x0000000153537812 */ /* 0x000fc400078ec0ff */
[----:B------:R-:W-:Y:S02]  /*63e0*/  LOP3.LUT R86, R86, 0x1, RZ, 0xc0, !PT ;  /* 0x0000000156567812 */ /* 0x000fe400078ec0ff */
[----:B------:R-:W-:Y:S02]  /*63f0*/  LOP3.LUT R85, R85, 0x1, RZ, 0xc0, !PT ;  /* 0x0000000155557812 */ /* 0x000fe400078ec0ff */
        /* <DEDUP_REMOVED lines=8> */
[----:B------:R-:W-:Y:S02]  /*6480*/  SEL R46, R46, RZ, !P1 ;  /* 0x000000ff2e2e7207 */ /* 0x000fe40004800000 */
        /* <DEDUP_REMOVED lines=9> */
[----:B------:R-:W-:Y:S02]  /*6520*/  SEL R60, R60, R57, !P5 ;  /* 0x000000393c3c7207 */ /* 0x000fe40006800000 */
[-C--:B------:R-:W-:Y:S02]  /*6530*/  SEL R65, R65, R56.reuse, !P2 ;  /* 0x0000003841417207 */ /* 0x080fe40005000000 */
        /* <DEDUP_REMOVED lines=11> */
[----:B------:R-:W-:Y:S02]  /*65f0*/  SEL R68, R68, R39, !P6 ;  /* 0x0000002744447207 */ /* 0x000fe40007000000 */
[----:B------:R-:W-:Y:S01]  /*6600*/  SEL R62, R62, RZ, !P6 ;  /* 0x000000ff3e3e7207 */ /* 0x000fe20007000000 */
[----:B------:R-:W-:Y:S01]  /*6610*/  @P4 CALL.REL.NOINC `(.L_x_3470) ;  /* 0x0000001000004944 */ /* 0x000fe20003c00000 */
[----:B------:R-:W-:Y:S05]  /*6620*/  BRA `(.L_x_3471) ;  /* 0xffffbd6000007947 */ /* 0x000fea000383ffff */
.L_x_3470:
[----:B------:R-:W-:Y:S05]  /*6630*/  BSYNC B1 ;  /* 0x0000000000017941 */ /* 0x000fea0003800000 */
.L_x_3465:
[----:B------:R-:W-:Y:S05]  /*6640*/  BSYNC B0 ;  /* 0x0000000000007941 */ /* 0x000fea0003800000 */
.L_x_3464:
        /* <DEDUP_REMOVED lines=204> */
.L_x_3474:
        /* <DEDUP_REMOVED lines=207> */
.L_x_3475:
        /* <DEDUP_REMOVED lines=207> */
.L_x_3476:
        /* <DEDUP_REMOVED lines=207> */
.L_x_3477:
[----:B------:R-:W-:-:S04]  /*99e0*/  LOP3.LUT R37, R72, 0xfffffff0, RZ, 0xc0, !PT ;  /* 0xfffffff048257812 */ /* 0x000fc800078ec0ff */
[----:B------:R-:W-:-:S05]  /*99f0*/  IADD3 R36, P1, R18, R37, RZ ;  /* 0x0000002512247210 */ /* 0x000fca0007f3e0ff */
[----:B------:R-:W-:-:S06]  /*9a00*/  IMAD.X R37, RZ, RZ, R19, P1 ;  /* 0x000000ffff257224 */ /* 0x000fcc00008e0613 */
[----:B------:R-:W5:Y:S02]  /*9a10*/  LDG.E.128 R36, [R36.64] ;  /* 0x0000002424247981 */ /* 0x000f64000c1e1d00 */
.L_x_3473:
[----:B------:R-:W-:Y:S05]  /*9a20*/  BSYNC B0 ;  /* 0x0000000000007941 */ /* 0x000fea0003800000 */
.L_x_3472:
[----:B------:R-:W-:Y:S01]  /*9a30*/  BSSY B0, `(.L_x_3478) ;  /* 0x00000bb000007945 */ /* 0x000fe20003800000 */
[----:B------:R-:W-:Y:S05]  /*9a40*/  @P0 BRA `(.L_x_3479) ;  /* 0x00000b9000000947 */ /* 0x000fea0003800000 */
[-C--:B-----5:R-:W-:Y:S02]  /*9a50*/  ISETP.NE.AND P5, PT, R0, R32.reuse, PT ;  /* 0x000000200000720c */ /* 0x0a0fe40003fa5270 */
[----:B------:R-:W-:Y:S02]  /*9a60*/  ISETP.GE.U32.AND P0, PT, R4, R75, PT ;  /* 0x0000004b0400720c */ /* 0x000fe40003f06070 */
[----:B------:R-:W-:Y:S02]  /*9a70*/  ISETP.GT.AND P3, PT, R0, R32, PT ;  /* 0x000000200000720c */ /* 0x000fe40003f64270 */
[----:B------:R-:W-:Y:S02]  /*9a80*/  ISETP.GE.AND.EX P0, PT, R3, RZ, PT, P0 ;  /* 0x000000ff0300720c */ /* 0x000fe40003f06300 */
[----:B------:R-:W-:Y:S02]  /*9a90*/  ISETP.NE.AND P4, PT, R8, R34, PT ;  /* 0x000000220800720c */ /* 0x000fe40003f85270 */
[----:B------:R-:W-:-:S02]  /*9aa0*/  SEL R18, RZ, 0xffffffff, !P3 ;  /* 0xffffffffff127807 */ /* 0x000fc40005800000 */
[----:B------:R-:W-:Y:S02]  /*9ab0*/  ISETP.NE.AND P3, PT, R5, R33, PT ;  /* 0x000000210500720c */ /* 0x000fe40003f65270 */
[----:B------:R-:W-:Y:S02]  /*9ac0*/  @!P5 SEL R18, RZ, 0xffffffff, P0 ;  /* 0xffffffffff12d807 */ /* 0x000fe40000000000 */
[-C--:B------:R-:W-:Y:S02]  /*9ad0*/  ISETP.GE.U32.AND P0, PT, R10, R75.reuse, PT ;  /* 0x0000004b0a00720c */ /* 0x080fe40003f06070 */
[----:B------:R-:W-:Y:S02]  /*9ae0*/  ISETP.GT.AND P6, PT, R8, R34, PT ;  /* 0x000000220800720c */ /* 0x000fe40003fc4270 */
[----:B------:R-:W-:Y:S02]  /*9af0*/  ISETP.GE.AND.EX P0, PT, R9, RZ, PT, P0 ;  /* 0x000000ff0900720c */ /* 0x000fe40003f06300 */
[----:B------:R-:W-:-:S02]  /*9b00*/  ISETP.GE.U32.AND P2, PT, R7, R75, PT ;  /* 0x0000004b0700720c */ /* 0x000fc40003f46070 */
[----:B------:R-:W-:Y:S02]  /*9b10*/  SEL R56, RZ, 0xffffffff, !P6 ;  /* 0xffffffffff387807 */ /* 0x000fe40007000000 */
[----:B------:R-:W-:Y:S02]  /*9b20*/  @!P4 SEL R56, RZ, 0xffffffff, P0 ;  /* 0xffffffffff38c807 */ /* 0x000fe40000000000 */
[----:B------:R-:W-:Y:S02]  /*9b30*/  ISETP.GT.AND P1, PT, R5, R33, PT ;  /* 0x000000210500720c */ /* 0x000fe40003f24270 */
[----:B------:R-:W-:Y:S02]  /*9b40*/  ISETP.NE.AND P5, PT, R11, R35, PT ;  /* 0x000000230b00720c */ /* 0x000fe40003fa5270 */
[----:B------:R-:W-:Y:S02]  /*9b50*/  ISETP.GE.AND.EX P2, PT, R6, RZ, PT, P2 ;  /* 0x000000ff0600720c */ /* 0x000fe40003f46320 */
[----:B------:R-:W-:-:S02]  /*9b60*/  LOP3.LUT R56, R56, 0x1, RZ, 0xc0, !PT ;  /* 0x0000000138387812 */ /* 0x000fc400078ec0ff */
[----:B------:R-:W-:Y:S02]  /*9b70*/  SEL R19, RZ, 0xffffffff, !P1 ;  /* 0xffffffffff137807 */ /* 0x000fe40004800000 */
[----:B------:R-:W-:Y:S02]  /*9b80*/  @!P3 SEL R19, RZ, 0xffffffff, P2 ;  /* 0xffffffffff13b807 */ /* 0x000fe40001000000 */
[----:B------:R-:W-:Y:S02]  /*9b90*/  ISETP.GE.U32.AND P1, PT, R13, R75, PT ;  /* 0x0000004b0d00720c */ /* 0x000fe40003f26070 */
[----:B------:R-:W-:Y:S02]  /*9ba0*/  ISETP.NE.U32.AND P2, PT, R56, 0x1, PT ;  /* 0x000000013800780c */ /* 0x000fe40003f45070 */
[----:B------:R-:W-:Y:S02]  /*9bb0*/  IADD3 R56, R75, c[0x0][0x184], RZ ;  /* 0x000061004b387a10 */ /* 0x000fe40007ffe0ff */
[----:B------:R-:W-:-:S02]  /*9bc0*/  ISETP.GT.AND P6, PT, R11, R35, PT ;  /* 0x000000230b00720c */ /* 0x000fc40003fc4270 */
[----:B------:R-:W-:Y:S02]  /*9bd0*/  ISETP.GE.AND.EX P1, PT, R12, RZ, PT, P1 ;  /* 0x000000ff0c00720c */ /* 0x000fe40003f26310 */
[----:B------:R-:W-:Y:S02]  /*9be0*/  ISETP.GE.U32.AND P4, PT, R56, c[0x0][0x17c], PT ;  /* 0x00005f0038007a0c */ /* 0x000fe40003f86070 */
[----:B------:R-:W-:Y:S02]  /*9bf0*/  SEL R57, RZ, 0xffffffff, !P6 ;  /* 0xffffffffff397807 */ /* 0x000fe40007000000 */
        /* <DEDUP_REMOVED lines=20> */
[----:B------:R-:W-:Y:S02]  /*9d40*/  ISETP.NE.AND P5, PT, R15, R28, PT ;  /* 0x0000001c0f00720c */ /* 0x000fe40003fa5270 */
[----:B------:R-:W-:Y:S02]  /*9d50*/  ISETP.GE.U32.AND P0, PT, R21, R56, PT ;  /* 0x000000381500720c */ /* 0x000fe40003f06070 */
[----:B------:R-:W-:-:S02]  /*9d60*/  ISETP.GT.AND P3, PT, R15, R28, PT ;  /* 0x0000001c0f00720c */ /* 0x000fc40003f64270 */
[----:B------:R-:W-:Y:S02]  /*9d70*/  ISETP.GE.AND.EX P0, PT, R14, RZ, PT, P0 ;  /* 0x000000ff0e00720c */ /* 0x000fe40003f06300 */
[----:B------:R-:W-:Y:S02]  /*9d80*/  SEL R18, RZ, 0xffffffff, !P3 ;  /* 0xffffffffff127807 */ /* 0x000fe40005800000 */
[----:B------:R-:W-:Y:S02]  /*9d90*/  ISETP.GT.AND P1, PT, R16, R29, PT ;  /* 0x0000001d1000720c */ /* 0x000fe40003f24270 */
[----:B------:R-:W-:Y:S02]  /*9da0*/  ISETP.GT.AND P6, PT, R43, R30, PT ;  /* 0x0000001e2b00720c */ /* 0x000fe40003fc4270 */
[----:B------:R-:W-:Y:S02]  /*9db0*/  @!P5 SEL R18, RZ, 0xffffffff, P0 ;  /* 0xffffffffff12d807 */ /* 0x000fe40000000000 */
[----:B------:R-:W-:-:S02]  /*9dc0*/  ISETP.NE.AND P5, PT, R42, R31, PT ;  /* 0x0000001f2a00720c */ /* 0x000fc40003fa5270 */
[----:B------:R-:W-:Y:S02]  /*9dd0*/  SEL R19, RZ, 0xffffffff, !P1 ;  /* 0xffffffffff137807 */ /* 0x000fe40004800000 */
[----:B------:R-:W-:Y:S02]  /*9de0*/  ISETP.GE.U32.AND P1, PT, R44, R56, PT ;  /* 0x000000382c00720c */ /* 0x000fe40003f26070 */
[----:B------:R-:W-:Y:S02]  /*9df0*/  ISETP.NE.AND P3, PT, R16, R29, PT ;  /* 0x0000001d1000720c */ /* 0x000fe40003f65270 */
[----:B------:R-:W-:Y:S02]  /*9e00*/  SEL R32, RZ, 0xffffffff, !P6 ;  /* 0xffffffffff207807 */ /* 0x000fe40007000000 */
[----:B------:R-:W-:Y:S02]  /*9e10*/  ISETP.GT.AND P6, PT, R42, R31, PT ;  /* 0x0000001f2a00720c */ /* 0x000fe40003fc4270 */
[----:B------:R-:W-:-:S02]  /*9e20*/  ISETP.GE.AND.EX P1, PT, R47, RZ, PT, P1 ;  /* 0x000000ff2f00720c */ /* 0x000fc40003f26310 */
[----:B------:R-:W-:Y:S02]  /*9e30*/  ISETP.GE.U32.AND P2, PT, R20, R56, PT ;  /* 0x000000381400720c */ /* 0x000fe40003f46070 */
[----:B------:R-:W-:Y:S02]  /*9e40*/  ISETP.NE.AND P4, PT, R43, R30, PT ;  /* 0x0000001e2b00720c */ /* 0x000fe40003f85270 */
[----:B------:R-:W-:Y:S02]  /*9e50*/  SEL R33, RZ, 0xffffffff, !P6 ;  /* 0xffffffffff217807 */ /* 0x000fe40007000000 */
[----:B------:R-:W-:Y:S02]  /*9e60*/  @!P5 SEL R33, RZ, 0xffffffff, P1 ;  /* 0xffffffffff21d807 */ /* 0x000fe40000800000 */
[----:B------:R-:W-:Y:S02]  /*9e70*/  ISETP.GE.AND.EX P2, PT, R41, RZ, PT, P2 ;  /* 0x000000ff2900720c */ /* 0x000fe40003f46320 */
[----:B------:R-:W-:-:S02]  /*9e80*/  ISETP.GE.U32.AND P0, PT, R45, R56, PT ;  /* 0x000000382d00720c */ /* 0x000fc40003f06070 */
[----:B------:R-:W-:Y:S02]  /*9e90*/  LOP3.LUT R33, R33, 0x1, RZ, 0xc0, !PT ;  /* 0x0000000121217812 */ /* 0x000fe400078ec0ff */
[----:B------:R-:W-:Y:S02]  /*9ea0*/  @!P3 SEL R19, RZ, 0xffffffff, P2 ;  /* 0xffffffffff13b807 */ /* 0x000fe40001000000 */
[----:B------:R-:W-:Y:S02]  /*9eb0*/  ISETP.GE.AND.EX P0, PT, R40, RZ, PT, P0 ;  /* 0x000000ff2800720c */ /* 0x000fe40003f06300 */
[----:B------:R-:W-:Y:S02]  /*9ec0*/  ISETP.NE.U32.AND P3, PT, R33, 0x1, PT ;  /* 0x000000012100780c */ /* 0x000fe40003f65070 */
[----:B------:R-:W-:Y:S02]  /*9ed0*/  IADD3 R33, R56, c[0x0][0x184], RZ ;  /* 0x0000610038217a10 */ /* 0x000fe40007ffe0ff */
[----:B------:R-:W-:-:S02]  /*9ee0*/  @!P4 SEL R32, RZ, 0xffffffff, P0 ;  /* 0xffffffffff20c807 */ /* 0x000fc40000000000 */
[----:B------:R-:W-:Y:S02]  /*9ef0*/  ISETP.GE.U32.AND P4, PT, R33, c[0x0][0x17c], PT ;  /* 0x00005f0021007a0c */ /* 0x000fe40003f86070 */
        /* <DEDUP_REMOVED lines=11> */
[-C--:B------:R-:W-:Y:S02]  /*9fb0*/  SEL R20, R20, R56.reuse, !P1 ;  /* 0x0000003814147207 */ /* 0x080fe40004800000 */
[-C--:B------:R-:W-:Y:S02]  /*9fc0*/  SEL R45, R45, R56.reuse, !P2 ;  /* 0x000000382d2d7207 */ /* 0x080fe40005000000 */
[----:B------:R-:W-:Y:S02]  /*9fd0*/  SEL R44, R44, R56, !P3 ;  /* 0x000000382c2c7207 */ /* 0x000fe40005800000 */
[----:B------:R-:W-:Y:S02]  /*9fe0*/  SEL R14, R14, RZ, !P0 ;  /* 0x000000ff0e0e7207 */ /* 0x000fe40004000000 */
[----:B------:R-:W-:Y:S02]  /*9ff0*/  SEL R41, R41, RZ, !P1 ;  /* 0x000000ff29297207 */ /* 0x000fe40004800000 */
[----:B------:R-:W-:-:S02]  /*a000*/  SEL R40, R40, RZ, !P2 ;  /* 0x000000ff28287207 */ /* 0x000fc40005000000 */
[----:B------:R-:W-:Y:S01]  /*a010*/  SEL R47, R47, RZ, !P3 ;  /* 0x000000ff2f2f7207 */ /* 0x000fe20005800000 */
[----:B------:R-:W-:Y:S05]  /*a020*/  @P4 BRA `(.L_x_3479) ;  /* 0x000005b000004947 */ /* 0x000fea0003800000 */
[CC--:B------:R-:W-:Y:S02]  /*a030*/  ISETP.NE.AND P5, PT, R49.reuse, R24.reuse, PT ;  /* 0x000000183100720c */ /* 0x0c0fe40003fa5270 */
        /* <DEDUP_REMOVED lines=51> */
[CC--:B------:R-:W-:Y:S02]  /*a370*/  ISETP.GT.AND P1, PT, R66.reuse, R37.reuse, PT ;  /* 0x000000254200720c */ /* 0x0c0fe40003f24270 */
[----:B------:R-:W-:Y:S02]  /*a380*/  ISETP.NE.AND P3, PT, R66, R37, PT ;  /* 0x000000254200720c */ /* 0x000fe40003f65270 */
        /* <DEDUP_REMOVED lines=37> */
.L_x_3479:
[----:B------:R-:W-:Y:S05]  /*a5e0*/  BSYNC B0 ;  /* 0x0000000000007941 */ /* 0x000fea0003800000 */
.L_x_3478:
[----:B------:R-:W-:Y:S02]  /*a5f0*/  ISETP.NE.AND P5, PT, R0, R15, PT ;  /* 0x0000000f0000720c */ /* 0x000fe40003fa5270 */
[----:B------:R-:W-:-:S02]  /*a600*/  ISETP.GE.U32.AND P0, PT, R4, R21, PT ;  /* 0x000000150400720c */ /* 0x000fc40003f06070 */
[----:B------:R-:W-:Y:S02]  /*a610*/  ISETP.GT.AND P3, PT, R0, R15, PT ;  /* 0x0000000f0000720c */ /* 0x000fe40003f64270 */
[----:B------:R-:W-:Y:S02]  /*a620*/  ISETP.GE.AND.EX P0, PT, R3, R14, PT, P0 ;  /* 0x0000000e0300720c */ /* 0x000fe40003f06300 */
[----:B------:R-:W-:Y:S02]  /*a630*/  SEL R18, RZ, 0xffffffff, !P3 ;  /* 0xffffffffff127807 */ /* 0x000fe40005800000 */
[CC--:B------:R-:W-:Y:S02]  /*a640*/  ISETP.NE.AND P3, PT, R5.reuse, R16.reuse, PT ;  /* 0x000000100500720c */ /* 0x0c0fe40003f65270 */
[----:B------:R-:W-:Y:S02]  /*a650*/  ISETP.GT.AND P1, PT, R5, R16, PT ;  /* 0x000000100500720c */ /* 0x000fe40003f24270 */
[----:B------:R-:W-:-:S02]  /*a660*/  @!P5 SEL R18, RZ, 0xffffffff, P0 ;  /* 0xffffffffff12d807 */ /* 0x000fc40000000000 */
[CC--:B------:R-:W-:Y:S02]  /*a670*/  ISETP.NE.AND P4, PT, R8.reuse, R43.reuse, PT ;  /* 0x0000002b0800720c */ /* 0x0c0fe40003f85270 */
[----:B------:R-:W-:Y:S02]  /*a680*/  ISETP.NE.AND P5, PT, R11, R42, PT ;  /* 0x0000002a0b00720c */ /* 0x000fe40003fa5270 */
[----:B------:R-:W-:Y:S02]  /*a690*/  ISETP.GE.U32.AND P2, PT, R7, R20, PT ;  /* 0x000000140700720c */ /* 0x000fe40003f46070 */
[----:B------:R-:W-:Y:S02]  /*a6a0*/  ISETP.GT.AND P6, PT, R8, R43, PT ;  /* 0x0000002b0800720c */ /* 0x000fe40003fc4270 */
[----:B------:R-:W-:Y:S02]  /*a6b0*/  SEL R19, RZ, 0xffffffff, !P1 ;  /* 0xffffffffff137807 */ /* 0x000fe40004800000 */
[----:B------:R-:W-:-:S02]  /*a6c0*/  ISETP.GE.U32.AND P0, PT, R10, R45, PT ;  /* 0x0000002d0a00720c */ /* 0x000fc40003f06070 */
[----:B------:R-:W-:Y:S02]  /*a6d0*/  ISETP.GE.U32.AND P1, PT, R13, R44, PT ;  /* 0x0000002c0d00720c */ /* 0x000fe40003f26070 */
[----:B------:R-:W-:Y:S02]  /*a6e0*/  ISETP.GE.AND.EX P2, PT, R6, R41, PT, P2 ;  /* 0x000000290600720c */ /* 0x000fe40003f46320 */
[----:B-----5:R-:W-:Y:S02]  /*a6f0*/  SEL R24, RZ, 0xffffffff, !P6 ;  /* 0xffffffffff187807 */ /* 0x020fe40007000000 */
[----:B------:R-:W-:Y:S02]  /*a700*/  ISETP.GT.AND P6, PT, R11, R42, PT ;  /* 0x0000002a0b00720c */ /* 0x000fe40003fc4270 */
[----:B------:R-:W-:Y:S02]  /*a710*/  ISETP.GE.AND.EX P0, PT, R9, R40, PT, P0 ;  /* 0x000000280900720c */ /* 0x000fe40003f06300 */
[----:B------:R-:W-:-:S02]  /*a720*/  ISETP.GE.AND.EX P1, PT, R12, R47, PT, P1 ;  /* 0x0000002f0c00720c */ /* 0x000fc40003f26310 */
[----:B------:R-:W-:Y:S02]  /*a730*/  @!P3 SEL R19, RZ, 0xffffffff, P2 ;  /* 0xffffffffff13b807 */ /* 0x000fe40001000000 */
[----:B------:R-:W-:Y:S02]  /*a740*/  LOP3.LUT R18, R18, 0x1, RZ, 0xc0, !PT ;  /* 0x0000000112127812 */ /* 0x000fe400078ec0ff */
[----:B------:R-:W-:Y:S02]  /*a750*/  SEL R25, RZ, 0xffffffff, !P6 ;  /* 0xffffffffff197807 */ /* 0x000fe40007000000 */
[----:B------:R-:W-:Y:S02]  /*a760*/  @!P4 SEL R24, RZ, 0xffffffff, P0 ;  /* 0xffffffffff18c807 */ /* 0x000fe40000000000 */
[----:B------:R-:W-:Y:S02]  /*a770*/  @!P5 SEL R25, RZ, 0xffffffff, P1 ;  /* 0xffffffffff19d807 */ /* 0x000fe40000800000 */
[----:B------:R-:W-:-:S02]  /*a780*/  LOP3.LUT R19, R19, 0x1, RZ, 0xc0, !PT ;  /* 0x0000000113137812 */ /* 0x000fc400078ec0ff */
[----:B------:R-:W-:Y:S02]  /*a790*/  ISETP.NE.U32.AND P0, PT, R18, 0x1, PT ;  /* 0x000000011200780c */ /* 0x000fe40003f05070 */
[----:B------:R-:W-:Y:S02]  /*a7a0*/  LOP3.LUT R25, R25, 0x1, RZ, 0xc0, !PT ;  /* 0x0000000119197812 */ /* 0x000fe400078ec0ff */
[----:B------:R-:W-:Y:S02]  /*a7b0*/  ISETP.NE.U32.AND P1, PT, R19, 0x1, PT ;  /* 0x000000011300780c */ /* 0x000fe40003f25070 */
[----:B------:R-:W-:Y:S02]  /*a7c0*/  SEL R0, R0, R15, !P0 ;  /* 0x0000000f00007207 */ /* 0x000fe40004000000 */
[----:B------:R-:W-:Y:S02]  /*a7d0*/  LOP3.LUT R24, R24, 0x1, RZ, 0xc0, !PT ;  /* 0x0000000118187812 */ /* 0x000fe400078ec0ff */
[----:B------:R-:W-:-:S02]  /*a7e0*/  ISETP.NE.U32.AND P3, PT, R25, 0x1, PT ;  /* 0x000000011900780c */ /* 0x000fc40003f65070 */
[----:B------:R-:W-:Y:S02]  /*a7f0*/  SEL R5, R5, R16, !P1 ;  /* 0x0000001005057207 */ /* 0x000fe40004800000 */
[----:B------:R-:W-:Y:S02]  /*a800*/  ISETP.NE.AND P6, PT, R0, R49, PT ;  /* 0x000000310000720c */ /* 0x000fe40003fc5270 */
        /* <DEDUP_REMOVED lines=8> */
[----:B------:R-:W-:Y:S02]  /*a890*/  ISETP.GT.AND P3, PT, R5, R50, PT ;  /* 0x000000320500720c */ /* 0x000fe40003f64270 */
[----:B------:R-:W-:-:S02]  /*a8a0*/  ISETP.GE.U32.AND P1, PT, R21, R48, PT ;  /* 0x000000301500720c */ /* 0x000fc40003f26070 */
[----:B------:R-:W-:Y:S02]  /*a8b0*/  SEL R8, R8, R43, !P2 ;  /* 0x0000002b08087207 */ /* 0x000fe40005000000 */
[----:B------:R-:W-:Y:S02]  /*a8c0*/  SEL R10, R10, R45, !P2 ;  /* 0x0000002d0a0a7207 */ /* 0x000fe40005000000 */
[----:B------:R-:W-:Y:S02]  /*a8d0*/  SEL R9, R9, R40, !P2 ;  /* 0x0000002809097207 */ /* 0x000fe40005000000 */
[----:B------:R-:W-:Y:S02]  /*a8e0*/  ISETP.GT.AND P2, PT, R0, R49, PT ;  /* 0x000000310000720c */ /* 0x000fe40003f44270 */
[----:B------:R-:W-:Y:S02]  /*a8f0*/  SEL R4, RZ, 0xffffffff, !P3 ;  /* 0xffffffffff047807 */ /* 0x000fe40005800000 */
[----:B------:R-:W-:-:S02]  /*a900*/  ISETP.NE.AND P3, PT, R11, R58, PT ;  /* 0x0000003a0b00720c */ /* 0x000fc40003f65270 */
[----:B------:R-:W-:Y:S02]  /*a910*/  ISETP.GE.AND.EX P1, PT, R19, R46, PT, P1 ;  /* 0x0000002e1300720c */ /* 0x000fe40003f26310 */
[----:B------:R-:W-:Y:S02]  /*a920*/  SEL R3, RZ, 0xffffffff, !P2 ;  /* 0xffffffffff037807 */ /* 0x000fe40005000000 */
[----:B------:R-:W-:Y:S02]  /*a930*/  @!P6 SEL R3, RZ, 0xffffffff, P1 ;  /* 0xffffffffff03e807 */ /* 0x000fe40000800000 */
[----:B------:R-:W-:Y:S02]  /*a940*/  ISETP.GE.U32.AND P1, PT, R13, R60, PT ;  /* 0x0000003c0d00720c */ /* 0x000fe40003f26070 */
[----:B------:R-:W-:Y:S02]  /*a950*/  ISETP.NE.AND P4, PT, R5, R50, PT ;  /* 0x000000320500720c */ /* 0x000fe40003f85270 */
[----:B------:R-:W-:-:S02]  /*a960*/  ISETP.GT.AND P0, PT, R8, R53, PT ;  /* 0x000000350800720c */ /* 0x000fc40003f04270 */
[----:B------:R-:W-:Y:S02]  /*a970*/  ISETP.NE.AND P5, PT, R8, R53, PT ;  /* 0x000000350800720c */ /* 0x000fe40003fa5270 */
[----:B------:R-:W-:Y:S02]  /*a980*/  ISETP.GT.AND P6, PT, R11, R58, PT ;  /* 0x0000003a0b00720c */ /* 0x000fe40003fc4270 */
[----:B------:R-:W-:Y:S02]  /*a990*/  ISETP.GE.AND.EX P1, PT, R14, R59, PT, P1 ;  /* 0x0000003b0e00720c */ /* 0x000fe40003f26310 */
[----:B------:R-:W-:Y:S02]  /*a9a0*/  SEL R6, RZ, 0xffffffff, !P0 ;  /* 0xffffffffff067807 */ /* 0x000fe40004000000 */
[----:B------:R-:W-:Y:S02]  /*a9b0*/  ISETP.GE.U32.AND P2, PT, R15, R52, PT ;  /* 0x000000340f00720c */ /* 0x000fe40003f46070 */
[----:B------:R-:W-:-:S02]  /*a9c0*/  SEL R7, RZ, 0xffffffff, !P6 ;  /* 0xffffffffff077807 */ /* 0x000fc40007000000 */
[----:B------:R-:W-:Y:S02]  /*a9d0*/  ISETP.GE.U32.AND P0, PT, R10, R55, PT ;  /* 0x000000370a00720c */ /* 0x000fe40003f06070 */
[----:B------:R-:W-:Y:S02]  /*a9e0*/  @!P3 SEL R7, RZ, 0xffffffff, P1 ;  /* 0xffffffffff07b807 */ /* 0x000fe40000800000 */
[----:B------:R-:W-:Y:S02]  /*a9f0*/  ISETP.GE.AND.EX P2, PT, R16, R51, PT, P2 ;  /* 0x000000331000720c */ /* 0x000fe40003f46320 */
[----:B------:R-:W-:Y:S02]  /*aa00*/  ISETP.GE.AND.EX P0, PT, R9, R54, PT, P0 ;  /* 0x000000360900720c */ /* 0x000fe40003f06300 */
[----:B------:R-:W-:Y:S02]  /*aa10*/  LOP3.LUT R7, R7, 0x1, RZ, 0xc0, !PT ;  /* 0x0000000107077812 */ /* 0x000fe400078ec0ff */
[----:B------:R-:W-:-:S02]  /*aa20*/  LOP3.LUT R3, R3, 0x1, RZ, 0xc0, !PT ;  /* 0x0000000103037812 */ /* 0x000fc400078ec0ff */
[----:B------:R-:W-:Y:S02]  /*aa30*/  @!P4 SEL R4, RZ, 0xffffffff, P2 ;  /* 0xffffffffff04c807 */ /* 0x000fe40001000000 */
[----:B------:R-:W-:Y:S02]  /*aa40*/  @!P5 SEL R6, RZ, 0xffffffff, P0 ;  /* 0xffffffffff06d807 */ /* 0x000fe40000000000 */
[----:B------:R-:W-:Y:S02]  /*aa50*/  ISETP.NE.U32.AND P3, PT, R7, 0x1, PT ;  /* 0x000000010700780c */ /* 0x000fe40003f65070 */
[----:B------:R-:W-:Y:S02]  /*aa60*/  ISETP.NE.U32.AND P0, PT, R3, 0x1, PT ;  /* 0x000000010300780c */ /* 0x000fe40003f05070 */
[----:B------:R-:W-:Y:S02]  /*aa70*/  LOP3.LUT R4, R4, 0x1, RZ, 0xc0, !PT ;  /* 0x0000000104047812 */ /* 0x000fe400078ec0ff */
[----:B------:R-:W-:-:S02]  /*aa80*/  SEL R11, R11, R58, !P3 ;  /* 0x0000003a0b0b7207 */ /* 0x000fc40005800000 */
[----:B------:R-:W-:Y:S02]  /*aa90*/  LOP3.LUT R6, R6, 0x1, RZ, 0xc0, !PT ;  /* 0x0000000106067812 */ /* 0x000fe400078ec0ff */
[----:B------:R-:W-:Y:S02]  /*aaa0*/  SEL R48, R21, R48, !P0 ;  /* 0x0000003015307207 */ /* 0x000fe40004000000 */
[----:B------:R-:W-:Y:S02]  /*aab0*/  SEL R21, R19, R46, !P0 ;  /* 0x0000002e13157207 */ /* 0x000fe40004000000 */
[----:B------:R-:W-:Y:S02]  /*aac0*/  ISETP.NE.U32.AND P1, PT, R4, 0x1, PT ;  /* 0x000000010400780c */ /* 0x000fe40003f25070 */
[----:B------:R-:W-:Y:S02]  /*aad0*/  SEL R18, R13, R60, !P3 ;  /* 0x0000003c0d127207 */ /* 0x000fe40005800000 */
[----:B------:R-:W-:-:S02]  /*aae0*/  SEL R19, R14, R59, !P3 ;  /* 0x0000003b0e137207 */ /* 0x000fc40005800000 */
[----:B------:R-:W-:Y:S02]  /*aaf0*/  SEL R4, R0, R49, !P0 ;  /* 0x0000003100047207 */ /* 0x000fe40004000000 */
[----:B------:R-:W-:Y:S02]  /*ab00*/  ISETP.NE.AND P3, PT, R11, R68, PT ;  /* 0x000000440b00720c */ /* 0x000fe40003f65270 */
[----:B------:R-:W-:Y:S02]  /*ab10*/  ISETP.NE.U32.AND P2, PT, R6, 0x1, PT ;  /* 0x000000010600780c */ /* 0x000fe40003f45070 */
[----:B------:R-:W-:Y:S02]  /*ab20*/  ISETP.GT.AND P4, PT, R4, R61, PT ;  /* 0x0000003d0400720c */ /* 0x000fe40003f84270 */
[----:B------:R-:W-:Y:S02]  /*ab30*/  SEL R6, R8, R53, !P2 ;  /* 0x0000003508067207 */ /* 0x000fe40005000000 */
[----:B------:R-:W-:-:S02]  /*ab40*/  ISETP.GE.U32.AND P0, PT, R18, R63, PT ;  /* 0x0000003f1200720c */ /* 0x000fc40003f06070 */
[----:B------:R-:W-:Y:S02]  /*ab50*/  SEL R5, R5, R50, !P1 ;  /* 0x0000003205057207 */ /* 0x000fe40004800000 */
[----:B------:R-:W-:Y:S02]  /*ab60*/  SEL R52, R15, R52, !P1 ;  /* 0x000000340f347207 */ /* 0x000fe40004800000 */
[----:B------:R-:W-:Y:S02]  /*ab70*/  SEL R10, R10, R55, !P2 ;  /* 0x000000370a0a7207 */ /* 0x000fe40005000000 */
[----:B------:R-:W-:Y:S02]  /*ab80*/  SEL R15, R9, R54, !P2 ;  /* 0x00000036090f7207 */ /* 0x000fe40005000000 */
[----:B------:R-:W-:Y:S02]  /*ab90*/  ISETP.GT.AND P2, PT, R11, R68, PT ;  /* 0x000000440b00720c */ /* 0x000fe40003f44270 */
[----:B------:R-:W-:-:S02]  /*aba0*/  SEL R0, RZ, 0xffffffff, !P4 ;  /* 0xffffffffff007807 */ /* 0x000fc40006000000 */
[----:B------:R-:W-:Y:S02]  /*abb0*/  SEL R12, R16, R51, !P1 ;  /* 0x00000033100c7207 */ /* 0x000fe40004800000 */
[----:B------:R-:W-:Y:S02]  /*abc0*/  ISETP.NE.AND P4, PT, R6, R73, PT ;  /* 0x000000490600720c */ /* 0x000fe40003f85270 */
[----:B------:R-:W-:Y:S02]  /*abd0*/  ISETP.GE.AND.EX P0, PT, R19, R62, PT, P0 ;  /* 0x0000003e1300720c */ /* 0x000fe40003f06300 */
[----:B------:R-:W-:Y:S02]  /*abe0*/  ISETP.NE.AND P6, PT, R4, R61, PT ;  /* 0x0000003d0400720c */ /* 0x000fe40003fc5270 */
[CC--:B------:R-:W-:Y:S02]  /*abf0*/  ISETP.GT.AND P1, PT, R5.reuse, R66.reuse, PT ;  /* 0x000000420500720c */ /* 0x0c0fe40003f24270 */
[----:B------:R-:W-:-:S02]  /*ac00*/  ISETP.NE.AND P5, PT, R5, R66, PT ;  /* 0x000000420500720c */ /* 0x000fc40003fa5270 */
[----:B------:R-:W-:Y:S02]  /*ac10*/  SEL R8, RZ, 0xffffffff, !P2 ;  /* 0xffffffffff087807 */ /* 0x000fe40005000000 */
[----:B------:R-:W-:Y:S02]  /*ac20*/  @!P3 SEL R8, RZ, 0xffffffff, P0 ;  /* 0xffffffffff08b807 */ /* 0x000fe40000000000 */
[----:B------:R-:W-:Y:S02]  /*ac30*/  SEL R3, RZ, 0xffffffff, !P1 ;  /* 0xffffffffff037807 */ /* 0x000fe40004800000 */
        /* <DEDUP_REMOVED lines=32> */
.L_x_3463:
        /* <DEDUP_REMOVED lines=94> */
.L_x_3482:
[----:B------:R-:W-:-:S05]  /*b420*/  IMAD R12, R74, R75, RZ ;  /* 0x0000004b4a0c7224 */ /* 0x000fca00078e02ff */
[----:B------:R-:W-:-:S05]  /*b430*/  SHF.R.U32.HI R29, RZ, 0x2, R12 ;  /* 0x00000002ff1d7819 */ /* 0x000fca000001160c */
[----:B------:R-:W-:-:S06]  /*b440*/  IMAD.WIDE.U32 R28, R29, 0x10, R18 ;  /* 0x000000101d1c7825 */ /* 0x000fcc00078e0012 */
[----:B------:R-:W2:Y:S01]  /*b450*/  LDG.E.128 R28, [R28.64] ;  /* 0x000000241c1c7981 */ /* 0x000ea2000c1e1d00 */
[----:B------:R-:W-:-:S05]  /*b460*/  IADD3 R65, R75, c[0x0][0x184], RZ ;  /* 0x000061004b417a10 */ /* 0x000fca0007ffe0ff */
[----:B------:R-:W-:-:S05]  /*b470*/  IMAD R12, R74, R65, RZ ;  /* 0x000000414a0c7224 */ /* 0x000fca00078e02ff */
[----:B------:R-:W-:-:S05]  /*b480*/  SHF.R.U32.HI R33, RZ, 0x2, R12 ;  /* 0x00000002ff217819 */ /* 0x000fca000001160c */
[----:B------:R-:W-:Y:S01]  /*b490*/  IMAD.WIDE.U32 R32, R33, 0x10, R18 ;  /* 0x0000001021207825 */ /* 0x000fe200078e0012 */
[----:B------:R-:W-:-:S05]  /*b4a0*/  IADD3 R78, R65, c[0x0][0x184], RZ ;  /* 0x00006100414e7a10 */ /* 0x000fca0007ffe0ff */
[----:B------:R-:W3:Y:S01]  /*b4b0*/  LDG.E.128 R32, [R32.64] ;  /* 0x0000002420207981 */ /* 0x000ee2000c1e1d00 */
[----:B------:R-:W-:Y:S01]  /*b4c0*/  IMAD R12, R74, R78, RZ ;  /* 0x0000004e4a0c7224 */ /* 0x000fe200078e02ff */
[----:B------:R-:W-:-:S04]  /*b4d0*/  IADD3 R67, R78, c[0x0][0x184], RZ ;  /* 0x000061004e437a10 */ /* 0x000fc80007ffe0ff */
[----:B------:R-:W-:-:S05]  /*b4e0*/  SHF.R.U32.HI R13, RZ, 0x2, R12 ;  /* 0x00000002ff0d7819 */ /* 0x000fca000001160c */
[----:B------:R-:W-:-:S06]  /*b4f0*/  IMAD.WIDE.U32 R12, R13, 0x10, R18 ;  /* 0x000000100d0c7825 */ /* 0x000fcc00078e0012 */
[----:B------:R-:W4:Y:S01]  /*b500*/  LDG.E.128 R12, [R12.64] ;  /* 0x000000240c0c7981 */ /* 0x000f22000c1e1d00 */
[----:B------:R-:W-:-:S05]  /*b510*/  IMAD R24, R74, R67, RZ ;  /* 0x000000434a187224 */ /* 0x000fca00078e02ff */
[----:B------:R-:W-:-:S05]  /*b520*/  SHF.R.U32.HI R25, RZ, 0x2, R24 ;  /* 0x00000002ff197819 */ /* 0x000fca0000011618 */
[----:B------:R-:W-:-:S06]  /*b530*/  IMAD.WIDE.U32 R24, R25, 0x10, R18 ;  /* 0x0000001019187825 */ /* 0x000fcc00078e0012 */
[----:B------:R-:W5:Y:S01]  /*b540*/  LDG.E.128 R24, [R24.64] ;  /* 0x0000002418187981 */ /* 0x000f62000c1e1d00 */
[-C--:B------:R-:W-:Y:S02]  /*b550*/  ISETP.GE.U32.AND P0, PT, R72, R75.reuse, PT ;  /* 0x0000004b4800720c */ /* 0x080fe40003f06070 */
[-C--:B------:R-:W-:Y:S02]  /*b560*/  ISETP.GE.U32.AND P2, PT, R56, R75.reuse, PT ;  /* 0x0000004b3800720c */ /* 0x080fe40003f46070 */
[----:B------:R-:W-:Y:S02]  /*b570*/  ISETP.GE.AND.EX P0, PT, R61, RZ, PT, P0 ;  /* 0x000000ff3d00720c */ /* 0x000fe40003f06300 */
[----:B------:R-:W-:Y:S02]  /*b580*/  ISETP.GE.U32.AND P4, PT, R62, R75, PT ;  /* 0x0000004b3e00720c */ /* 0x000fe40003f86070 */
[----:B------:R-:W-:Y:S02]  /*b590*/  SEL R69, RZ, 0xffffffff, P0 ;  /* 0xffffffffff457807 */ /* 0x000fe40000000000 */
[----:B------:R-:W-:-:S02]  /*b5a0*/  ISETP.GE.AND.EX P2, PT, R58, RZ, PT, P2 ;  /* 0x000000ff3a00720c */ /* 0x000fc40003f46320 */
[----:B------:R-:W-:Y:S02]  /*b5b0*/  ISETP.GE.AND.EX P4, PT, R57, RZ, PT, P4 ;  /* 0x000000ff3900720c */ /* 0x000fe40003f86340 */
[----:B------:R-:W-:Y:S02]  /*b5c0*/  SEL R87, RZ, 0xffffffff, P2 ;  /* 0xffffffffff577807 */ /* 0x000fe40001000000 */
[----:B------:R-:W-:Y:S02]  /*b5d0*/  SEL R86, RZ, 0xffffffff, P4 ;  /* 0xffffffffff567807 */ /* 0x000fe40002000000 */
[----:B------:R-:W-:-:S04]  /*b5e0*/  ISETP.GE.U32.AND P4, PT, R53, R65, PT ;  /* 0x000000413500720c */ /* 0x000fc80003f86070 */
[----:B------:R-:W-:Y:S02]  /*b5f0*/  ISETP.GE.AND.EX P4, PT, R54, RZ, PT, P4 ;  /* 0x000000ff3600720c */ /* 0x000fe40003f86340 */
[CC--:B--2---:R-:W-:Y:S02]  /*b600*/  ISETP.NE.AND P1, PT, R63.reuse, R28.reuse, PT ;  /* 0x0000001c3f00720c */ /* 0x0c4fe40003f25270 */
[----:B------:R-:W-:Y:S02]  /*b610*/  ISETP.GT.AND P0, PT, R63, R28, PT ;  /* 0x0000001c3f00720c */ /* 0x000fe40003f04270 */
[CC--:B------:R-:W-:Y:S02]  /*b620*/  ISETP.NE.AND P3, PT, R68.reuse, R29.reuse, PT ;  /* 0x0000001d4400720c */ /* 0x0c0fe40003f65270 */
[----:B------:R-:W-:Y:S02]  /*b630*/  ISETP.GT.AND P6, PT, R68, R29, PT ;  /* 0x0000001d4400720c */ /* 0x000fe40003fc4270 */
[----:B------:R-:W-:-:S05]  /*b640*/  ISETP.GT.AND P2, PT, R60, R31, PT ;  /* 0x0000001f3c00720c */ /* 0x000fca0003f44270 */
[----:B------:R-:W-:Y:S02]  /*b650*/  @P1 SEL R69, RZ, 0xffffffff, !P0 ;  /* 0xffffffffff451807 */ /* 0x000fe40004000000 */
[----:B------:R-:W-:Y:S02]  /*b660*/  ISETP.GE.U32.AND P0, PT, R64, R75, PT ;  /* 0x0000004b4000720c */ /* 0x000fe40003f06070 */
[----:B------:R-:W-:Y:S02]  /*b670*/  ISETP.NE.AND P1, PT, R59, R30, PT ;  /* 0x0000001e3b00720c */ /* 0x000fe40003f25270 */
[----:B------:R-:W-:Y:S02]  /*b680*/  ISETP.GE.AND.EX P0, PT, R66, RZ, PT, P0 ;  /* 0x000000ff4200720c */ /* 0x000fe40003f06300 */
[----:B------:R-:W-:Y:S02]  /*b690*/  LOP3.LUT R69, R69, 0x1, RZ, 0xc0, !PT ;  /* 0x0000000145457812 */ /* 0x000fe400078ec0ff */
[----:B------:R-:W-:-:S02]  /*b6a0*/  SEL R85, RZ, 0xffffffff, P0 ;  /* 0xffffffffff557807 */ /* 0x000fc40000000000 */
[----:B------:R-:W-:Y:S02]  /*b6b0*/  ISETP.NE.AND P0, PT, R60, R31, PT ;  /* 0x0000001f3c00720c */ /* 0x000fe40003f05270 */
[----:B------:R-:W-:Y:S02]  /*b6c0*/  @P3 SEL R85, RZ, 0xffffffff, !P6 ;  /* 0xffffffffff553807 */ /* 0x000fe40007000000 */
[----:B------:R-:W-:Y:S02]  /*b6d0*/  ISETP.GT.AND P3, PT, R59, R30, PT ;  /* 0x0000001e3b00720c */ /* 0x000fe40003f64270 */
[----:B------:R-:W-:Y:S02]  /*b6e0*/  ISETP.GE.U32.AND P6, PT, R50, R65, PT ;  /* 0x000000413200720c */ /* 0x000fe40003fc6070 */
[----:B------:R-:W-:Y:S02]  /*b6f0*/  @P1 SEL R86, RZ, 0xffffffff, !P3 ;  /* 0xffffffffff561807 */ /* 0x000fe40005800000 */
[----:B---3--:R-:W-:-:S02]  /*b700*/  ISETP.NE.AND P1, PT, R55, R32, PT ;  /* 0x000000203700720c */ /* 0x008fc40003f25270 */
[----:B------:R-:W-:Y:S02]  /*b710*/  ISETP.GE.AND.EX P6, PT, R51, RZ, PT, P6 ;  /* 0x000000ff3300720c */ /* 0x000fe40003fc6360 */
[----:B------:R-:W-:Y:S02]  /*b720*/  @P0 SEL R87, RZ, 0xffffffff, !P2 ;  /* 0xffffffffff570807 */ /* 0x000fe40005000000 */
[----:B------:R-:W-:Y:S02]  /*b730*/  ISETP.NE.AND P2, PT, R52, R33, PT ;  /* 0x000000213400720c */ /* 0x000fe40003f45270 */
[----:B------:R-:W-:Y:S02]  /*b740*/  ISETP.NE.U32.AND P5, PT, R69, 0x1, PT ;  /* 0x000000014500780c */ /* 0x000fe40003fa5070 */
[----:B------:R-:W-:Y:S02]  /*b750*/  SEL R69, RZ, 0xffffffff, P4 ;  /* 0xffffffffff457807 */ /* 0x000fe40002000000 */
[----:B------:R-:W-:-:S02]  /*b760*/  SEL R77, RZ, 0xffffffff, P6 ;  /* 0xffffffffff4d7807 */ /* 0x000fc40003000000 */
[----:B------:R-:W-:Y:S02]  /*b770*/  ISETP.GT.AND P4, PT, R55, R32, PT ;  /* 0x000000203700720c */ /* 0x000fe40003f84270 */
[----:B------:R-:W-:Y:S02]  /*b780*/  ISETP.GT.AND P6, PT, R52, R33, PT ;  /* 0x000000213400720c */ /* 0x000fe40003fc4270 */
[----:B------:R-:W-:Y:S02]  /*b790*/  ISETP.GE.U32.AND P0, PT, R44, R65, PT ;  /* 0x000000412c00720c */ /* 0x000fe40003f06070 */
[----:B------:R-:W-:Y:S02]  /*b7a0*/  @P1 SEL R69, RZ, 0xffffffff, !P4 ;  /* 0xffffffffff451807 */ /* 0x000fe40006000000 */
[----:B------:R-:W-:Y:S02]  /*b7b0*/  @P2 SEL R77, RZ, 0xffffffff, !P6 ;  /* 0xffffffffff4d2807 */ /* 0x000fe40007000000 */
[----:B------:R-:W-:-:S02]  /*b7c0*/  ISETP.GE.AND.EX P0, PT, R45, RZ, PT, P0 ;  /* 0x000000ff2d00720c */ /* 0x000fc40003f06300 */
[----:B------:R-:W-:Y:S02]  /*b7d0*/  ISETP.GE.U32.AND P4, PT, R41, R78, PT ;  /* 0x0000004e2900720c */ /* 0x000fe40003f86070 */
[----:B------:R-:W-:Y:S02]  /*b7e0*/  ISETP.NE.AND P6, PT, R49, R34, PT ;  /* 0x000000223100720c */ /* 0x000fe40003fc5270 */
[----:B------:R-:W-:Y:S02]  /*b7f0*/  ISETP.GE.U32.AND P1, PT, R38, R78, PT ;  /* 0x0000004e2600720c */ /* 0x000fe40003f26070 */
[----:B------:R-:W-:Y:S02]  /*b800*/  ISETP.GE.U32.AND P3, PT, R47, R65, PT ;  /* 0x000000412f00720c */ /* 0x000fe40003f66070 */
[----:B------:R-:W-:Y:S02]  /*b810*/  ISETP.GE.AND.EX P4, PT, R42, RZ, PT, P4 ;  /* 0x000000ff2a00720c */ /* 0x000fe40003f86340 */
[----:B------:R-:W-:-:S02]  /*b820*/  SEL R83, RZ, 0xffffffff, P0 ;  /* 0xffffffffff537807 */ /* 0x000fc40000000000 */
[----:B------:R-:W-:Y:S02]  /*b830*/  ISETP.NE.AND P0, PT, R46, R35, PT ;  /* 0x000000232e00720c */ /* 0x000fe40003f05270 */
[----:B------:R-:W-:Y:S02]  /*b840*/  ISETP.GE.AND.EX P1, PT, R39, RZ, PT, P1 ;  /* 0x000000ff2700720c */ /* 0x000fe40003f26310 */
[----:B------:R-:W-:Y:S02]  /*b850*/  ISETP.GE.AND.EX P3, PT, R48, RZ, PT, P3 ;  /* 0x000000ff3000720c */ /* 0x000fe40003f66330 */
[----:B------:R-:W-:Y:S02]  /*b860*/  SEL R79, RZ, 0xffffffff, P4 ;  /* 0xffffffffff4f7807 */ /* 0x000fe40002000000 */
[----:B------:R-:W-:Y:S02]  /*b870*/  ISETP.GT.AND P4, PT, R49, R34, PT ;  /* 0x000000223100720c */ /* 0x000fe40003f84270 */
[----:B------:R-:W-:-:S02]  /*b880*/  SEL R82, RZ, 0xffffffff, P1 ;  /* 0xffffffffff527807 */ /* 0x000fc40000800000 */
[----:B----4-:R-:W-:Y:S02]  /*b890*/  ISETP.NE.AND P1, PT, R43, R12, PT ;  /* 0x0000000c2b00720c */ /* 0x010fe40003f25270 */
[----:B------:R-:W-:Y:S02]  /*b8a0*/  SEL R81, RZ, 0xffffffff, P3 ;  /* 0xffffffffff517807 */ /* 0x000fe40001800000 */
[----:B------:R-:W-:Y:S02]  /*b8b0*/  @P6 SEL R81, RZ, 0xffffffff, !P4 ;  /* 0xffffffffff516807 */ /* 0x000fe40006000000 */
[----:B------:R-:W-:Y:S02]  /*b8c0*/  ISETP.GE.U32.AND P3, PT, R11, R78, PT ;  /* 0x0000004e0b00720c */ /* 0x000fe40003f66070 */
[----:B------:R-:W-:Y:S02]  /*b8d0*/  ISETP.GT.AND P6, PT, R46, R35, PT ;  /* 0x000000232e00720c */ /* 0x000fe40003fc4270 */
[----:B------:R-:W-:-:S02]  /*b8e0*/  ISETP.NE.AND P4, PT, R40, R13, PT ;  /* 0x0000000d2800720c */ /* 0x000fc40003f85270 */
[----:B------:R-:W-:Y:S02]  /*b8f0*/  ISETP.GE.U32.AND P2, PT, R21, R78, PT ;  /* 0x0000004e1500720c */ /* 0x000fe40003f46070 */
[----:B------:R-:W-:Y:S02]  /*b900*/  ISETP.GE.AND.EX P3, PT, R16, RZ, PT, P3 ;  /* 0x000000ff1000720c */ /* 0x000fe40003f66330 */
[----:B------:R-:W-:Y:S02]  /*b910*/  @P0 SEL R83, RZ, 0xffffffff, !P6 ;  /* 0xffffffffff530807 */ /* 0x000fe40007000000 */
[----:B------:R-:W-:Y:S02]  /*b920*/  ISETP.GT.AND P6, PT, R43, R12, PT ;  /* 0x0000000c2b00720c */ /* 0x000fe40003fc4270 */
[----:B------:R-:W-:Y:S02]  /*b930*/  ISETP.NE.AND P0, PT, R37, R14, PT ;  /* 0x0000000e2500720c */ /* 0x000fe40003f05270 */
[----:B------:R-:W-:-:S02]  /*b940*/  ISETP.GE.AND.EX P2, PT, R36, RZ, PT, P2 ;  /* 0x000000ff2400720c */ /* 0x000fc40003f46320 */
[----:B------:R-:W-:Y:S02]  /*b950*/  SEL R80, RZ, 0xffffffff, P3 ;  /* 0xffffffffff507807 */ /* 0x000fe40001800000 */
[----:B------:R-:W-:Y:S02]  /*b960*/  ISETP.GT.AND P3, PT, R40, R13, PT ;  /* 0x0000000d2800720c */ /* 0x000fe40003f64270 */
[----:B------:R-:W-:Y:S02]  /*b970*/  @P1 SEL R79, RZ, 0xffffffff, !P6 ;  /* 0xffffffffff4f1807 */ /* 0x000fe40007000000 */
[----:B------:R-:W-:Y:S02]  /*b980*/  ISETP.NE.AND P6, PT, R20, R15, PT ;  /* 0x0000000f1400720c */ /* 0x000fe40003fc5270 */
[----:B------:R-:W-:Y:S02]  /*b990*/  SEL R84, RZ, 0xffffffff, P2 ;  /* 0xffffffffff547807 */ /* 0x000fe40001000000 */
[----:B------:R-:W-:-:S02]  /*b9a0*/  ISETP.GE.U32.AND P2, PT, R6, R67, PT ;  /* 0x000000430600720c */ /* 0x000fc40003f46070 */
[----:B------:R-:W-:Y:S02]  /*b9b0*/  @P4 SEL R82, RZ, 0xffffffff, !P3 ;  /* 0xffffffffff524807 */ /* 0x000fe40005800000 */
[----:B------:R-:W-:Y:S02]  /*b9c0*/  ISETP.GT.AND P4, PT, R37, R14, PT ;  /* 0x0000000e2500720c */ /* 0x000fe40003f84270 */
[----:B------:R-:W-:Y:S02]  /*b9d0*/  LOP3.LUT R85, R85, 0x1, RZ, 0xc0, !PT ;  /* 0x0000000155557812 */ /* 0x000fe400078ec0ff */
[----:B-----5:R-:W-:Y:S02]  /*b9e0*/  ISETP.NE.AND P3, PT, R10, R24, PT ;  /* 0x000000180a00720c */ /* 0x020fe40003f65270 */
[----:B------:R-:W-:Y:S02]  /*b9f0*/  ISETP.GE.AND.EX P2, PT, R7, RZ, PT, P2 ;  /* 0x000000ff0700720c */ /* 0x000fe40003f46320 */
[----:B------:R-:W-:-:S02]  /*ba00*/  @P0 SEL R84, RZ, 0xffffffff, !P4 ;  /* 0xffffffffff540807 */ /* 0x000fc40006000000 */
[----:B------:R-:W-:Y:S02]  /*ba10*/  ISETP.NE.U32.AND P1, PT, R85, 0x1, PT ;  /* 0x000000015500780c */ /* 0x000fe40003f25070 */
[----:B------:R-:W-:Y:S02]  /*ba20*/  ISETP.GT.AND P4, PT, R20, R15, PT ;  /* 0x0000000f1400720c */ /* 0x000fe40003f84270 */
[----:B------:R-:W-:Y:S02]  /*ba30*/  SEL R85, RZ, 0xffffffff, P2 ;  /* 0xffffffffff557807 */ /* 0x000fe40001000000 */
[----:B------:R-:W-:Y:S02]  /*ba40*/  ISETP.NE.AND P0, PT, R5, R25, PT ;  /* 0x000000190500720c */ /* 0x000fe40003f05270 */
[----:B------:R-:W-:Y:S02]  /*ba50*/  ISETP.GE.U32.AND P2, PT, R0, R67, PT ;  /* 0x000000430000720c */ /* 0x000fe40003f46070 */
[----:B------:R-:W-:-:S02]  /*ba60*/  @P6 SEL R80, RZ, 0xffffffff, !P4 ;  /* 0xffffffffff506807 */ /* 0x000fc40006000000 */
[----:B------:R-:W-:Y:S02]  /*ba70*/  LOP3.LUT R86, R86, 0x1, RZ, 0xc0, !PT ;  /* 0x0000000156567812 */ /* 0x000fe400078ec0ff */
[----:B------:R-:W-:Y:S02]  /*ba80*/  ISETP.GT.AND P6, PT, R10, R24, PT ;  /* 0x000000180a00720c */ /* 0x000fe40003fc4270 */
[----:B------:R-:W-:Y:S02]  /*ba90*/  ISETP.GE.AND.EX P2, PT, R3, RZ, PT, P2 ;  /* 0x000000ff0300720c */ /* 0x000fe40003f46320 */
[----:B------:R-:W-:Y:S02]  /*baa0*/  ISETP.NE.U32.AND P4, PT, R86, 0x1, PT ;  /* 0x000000015600780c */ /* 0x000fe40003f85070 */
[----:B------:R-:W-:Y:S02]  /*bab0*/  @P3 SEL R85, RZ, 0xffffffff, !P6 ;  /* 0xffffffffff553807 */ /* 0x000fe40007000000 */
[----:B------:R-:W-:-:S02]  /*bac0*/  SEL R86, RZ, 0xffffffff, P2 ;  /* 0xffffffffff567807 */ /* 0x000fc40001000000 */
[----:B------:R-:W-:Y:S02]  /*bad0*/  ISETP.GT.AND P6, PT, R5, R25, PT ;  /* 0x000000190500720c */ /* 0x000fe40003fc4270 */
[-C--:B------:R-:W-:Y:S02]  /*bae0*/  ISETP.GE.U32.AND P2, PT, R71, R67.reuse, PT ;  /* 0x000000434700720c */ /* 0x080fe40003f46070 */
[----:B------:R-:W-:Y:S02]  /*baf0*/  LOP3.LUT R87, R87, 0x1, RZ, 0xc0, !PT ;  /* 0x0000000157577812 */ /* 0x000fe400078ec0ff */
[----:B------:R-:W-:Y:S02]  /*bb00*/  @P0 SEL R86, RZ, 0xffffffff, !P6 ;  /* 0xffffffffff560807 */ /* 0x000fe40007000000 */
[----:B------:R-:W-:Y:S02]  /*bb10*/  ISETP.GE.U32.AND P3, PT, R8, R67, PT ;  /* 0x000000430800720c */ /* 0x000fe40003f66070 */
[----:B------:R-:W-:-:S02]  /*bb20*/  ISETP.GE.AND.EX P2, PT, R70, RZ, PT, P2 ;  /* 0x000000ff4600720c */ /* 0x000fc40003f46320 */
[----:B------:R-:W-:Y:S02]  /*bb30*/  ISETP.NE.U32.AND P0, PT, R87, 0x1, PT ;  /* 0x000000015700780c */ /* 0x000fe40003f05070 */
[----:B------:R-:W-:Y:S02]  /*bb40*/  ISETP.NE.AND P6, PT, R73, R26, PT ;  /* 0x0000001a4900720c */ /* 0x000fe40003fc5270 */
[----:B------:R-:W-:Y:S02]  /*bb50*/  ISETP.GE.AND.EX P3, PT, R9, RZ, PT, P3 ;  /* 0x000000ff0900720c */ /* 0x000fe40003f66330 */
[----:B------:R-:W-:Y:S02]  /*bb60*/  SEL R88, RZ, 0xffffffff, P2 ;  /* 0xffffffffff587807 */ /* 0x000fe40001000000 */
[-C--:B------:R-:W-:Y:S02]  /*bb70*/  SEL R72, R72, R75.reuse, !P5 ;  /* 0x0000004b48487207 */ /* 0x080fe40006800000 */
[----:B------:R-:W-:-:S02]  /*bb80*/  SEL R64, R64, R75, !P1 ;  /* 0x0000004b40407207 */ /* 0x000fc40004800000 */
[-C--:B------:R-:W-:Y:S02]  /*bb90*/  SEL R62, R62, R75.reuse, !P4 ;  /* 0x0000004b3e3e7207 */ /* 0x080fe40006000000 */
[----:B------:R-:W-:Y:S02]  /*bba0*/  SEL R56, R56, R75, !P0 ;  /* 0x0000004b38387207 */ /* 0x000fe40004000000 */
[----:B------:R-:W-:Y:S02]  /*bbb0*/  ISETP.NE.AND P2, PT, R4, R27, PT ;  /* 0x0000001b0400720c */ /* 0x000fe40003f45270 */
[----:B------:R-:W-:Y:S02]  /*bbc0*/  IADD3 R75, R67, c[0x0][0x184], RZ ;  /* 0x00006100434b7a10 */ /* 0x000fe40007ffe0ff */
[----:B------:R-:W-:Y:S02]  /*bbd0*/  SEL R87, RZ, 0xffffffff, P3 ;  /* 0xffffffffff577807 */ /* 0x000fe40001800000 */
[----:B------:R-:W-:Y:S01]  /*bbe0*/  ISETP.GT.AND P3, PT, R73, R26, PT ;  /* 0x0000001a4900720c */ /* 0x000fe20003f64270 */
[----:B------:R-:W-:Y:S01]  /*bbf0*/  IMAD R89, R76, 0x3, R75 ;  /* 0x000000034c597824 */ /* 0x000fe200078e024b */
[----:B------:R-:W-:-:S02]  /*bc00*/  LOP3.LUT R69, R69, 0x1, RZ, 0xc0, !PT ;  /* 0x0000000145457812 */ /* 0x000fc400078ec0ff */
[----:B------:R-:W-:Y:S02]  /*bc10*/  @P6 SEL R88, RZ, 0xffffffff, !P3 ;  /* 0xffffffffff586807 */ /* 0x000fe40005800000 */
[----:B------:R-:W-:Y:S02]  /*bc20*/  ISETP.GT.AND P6, PT, R4, R27, PT ;  /* 0x0000001b0400720c */ /* 0x000fe40003fc4270 */
[----:B------:R-:W-:Y:S02]  /*bc30*/  ISETP.GE.U32.AND P3, PT, R89, c[0x0][0x17c], PT ;  /* 0x00005f0059007a0c */ /* 0x000fe40003f66070 */
[----:B------:R-:W-:Y:S02]  /*bc40*/  LOP3.LUT R77, R77, 0x1, RZ, 0xc0, !PT ;  /* 0x000000014d4d7812 */ /* 0x000fe400078ec0ff */
[----:B------:R-:W-:Y:S02]  /*bc50*/  LOP3.LUT R81, R81, 0x1, RZ, 0xc0, !PT ;  /* 0x0000000151517812 */ /* 0x000fe400078ec0ff */
[----:B------:R-:W-:-:S02]  /*bc60*/  LOP3.LUT R83, R83, 0x1, RZ, 0xc0, !PT ;  /* 0x0000000153537812 */ /* 0x000fc400078ec0ff */
[----:B------:R-:W-:Y:S02]  /*bc70*/  LOP3.LUT R79, R79, 0x1, RZ, 0xc0, !PT ;  /* 0x000000014f4f7812 */ /* 0x000fe400078ec0ff */
[----:B------:R-:W-:Y:S02]  /*bc80*/  LOP3.LUT R82, R82, 0x1, RZ, 0xc0, !PT ;  /* 0x0000000152527812 */ /* 0x000fe400078ec0ff */
[----:B------:R-:W-:Y:S02]  /*bc90*/  @P2 SEL R87, RZ, 0xffffffff, !P6 ;  /* 0xffffffffff572807 */ /* 0x000fe40007000000 */
        /* <DEDUP_REMOVED lines=25> */
[----:B------:R-:W-:Y:S02]  /*be30*/  SEL R54, R54, RZ, !P6 ;  /* 0x000000ff36367207 */ /* 0x000fe40007000000 */
[----:B------:R-:W-:-:S02]  /*be40*/  SEL R52, R52, R33, !P2 ;  /* 0x0000002134347207 */ /* 0x000fc40005000000 */
[----:B------:R-:W-:Y:S02]  /*be50*/  SEL R51, R51, RZ, !P2 ;  /* 0x000000ff33337207 */ /* 0x000fe40005000000 */
        /* <DEDUP_REMOVED lines=34> */
[----:B------:R-:W-:Y:S05]  /*c080*/  @!P3 BRA `(.L_x_3482) ;  /* 0xfffff3900000b947 */ /* 0x000fea000383ffff */
[----:B------:R-:W-:Y:S05]  /*c090*/  BSYNC B1 ;  /* 0x0000000000017941 */ /* 0x000fea0003800000 */
.L_x_3481:
[----:B------:R-:W-:Y:S05]  /*c0a0*/  BSYNC B0 ;  /* 0x0000000000007941 */ /* 0x000fea0003800000 */
.L_x_3480:
        /* <DEDUP_REMOVED lines=27> */
.L_x_3484:
[----:B------:R-:W-:Y:S05]  /*c260*/  BSYNC B0 ;  /* 0x0000000000007941 */ /* 0x000fea0003800000 */
.L_x_3483:
[----:B------:R-:W-:Y:S01]  /*c270*/  BSSY B0, `(.L_x_3485) ;  /* 0x00000bb000007945 */ /* 0x000fe20003800000 */
[----:B------:R-:W-:Y:S05]  /*c280*/  @P1 BRA `(.L_x_3486) ;  /* 0x00000b9000001947 */ /* 0x000fea0003800000 */
[CC--:B-----5:R-:W-:Y:S02]  /*c290*/  ISETP.NE.AND P5, PT, R63.reuse, R28.reuse, PT ;  /* 0x0000001c3f00720c */ /* 0x0e0fe40003fa5270 */
[----:B------:R-:W-:Y:S02]  /*c2a0*/  ISETP.GE.U32.AND P0, PT, R72, R75, PT ;  /* 0x0000004b4800720c */ /* 0x000fe40003f06070 */
[----:B------:R-:W-:-:S02]  /*c2b0*/  ISETP.GT.AND P3, PT, R63, R28, PT ;  /* 0x0000001c3f00720c */ /* 0x000fc40003f64270 */
[----:B------:R-:W-:Y:S02]  /*c2c0*/  ISETP.GE.AND.EX P0, PT, R61, RZ, PT, P0 ;  /* 0x000000ff3d00720c */ /* 0x000fe40003f06300 */
[----:B------:R-:W-:Y:S02]  /*c2d0*/  ISETP.NE.AND P4, PT, R59, R30, PT ;  /* 0x0000001e3b00720c */ /* 0x000fe40003f85270 */
[----:B0-----:R-:W-:Y:S02]  /*c2e0*/  SEL R18, RZ, 0xffffffff, !P3 ;  /* 0xffffffffff127807 */ /* 0x001fe40005800000 */
[----:B------:R-:W-:Y:S02]  /*c2f0*/  ISETP.NE.AND P3, PT, R68, R29, PT ;  /* 0x0000001d4400720c */ /* 0x000fe40003f65270 */
[----:B------:R-:W-:Y:S02]  /*c300*/  @!P5 SEL R18, RZ, 0xffffffff, P0 ;  /* 0xffffffffff12d807 */ /* 0x000fe40000000000 */
[----:B------:R-:W-:-:S02]  /*c310*/  ISETP.GE.U32.AND P0, PT, R62, R75, PT ;  /* 0x0000004b3e00720c */ /* 0x000fc40003f06070 */
[----:B------:R-:W-:Y:S02]  /*c320*/  ISETP.GT.AND P6, PT, R59, R30, PT ;  /* 0x0000001e3b00720c */ /* 0x000fe40003fc4270 */
[----:B------:R-:W-:Y:S02]  /*c330*/  ISETP.GE.AND.EX P0, PT, R57, RZ, PT, P0 ;  /* 0x000000ff3900720c */ /* 0x000fe40003f06300 */
[----:B------:R-:W-:Y:S02]  /*c340*/  ISETP.GE.U32.AND P2, PT, R64, R75, PT ;  /* 0x0000004b4000720c */ /* 0x000fe40003f46070 */
[----:B------:R-:W-:Y:S02]  /*c350*/  SEL R65, RZ, 0xffffffff, !P6 ;  /* 0xffffffffff417807 */ /* 0x000fe40007000000 */
[----:B------:R-:W-:Y:S02]  /*c360*/  @!P4 SEL R65, RZ, 0xffffffff, P0 ;  /* 0xffffffffff41c807 */ /* 0x000fe40000000000 */
[----:B------:R-:W-:-:S02]  /*c370*/  ISETP.GT.AND P1, PT, R68, R29, PT ;  /* 0x0000001d4400720c */ /* 0x000fc40003f24270 */
[----:B------:R-:W-:Y:S02]  /*c380*/  ISETP.NE.AND P5, PT, R60, R31, PT ;  /* 0x0000001f3c00720c */ /* 0x000fe40003fa5270 */
[----:B------:R-:W-:Y:S02]  /*c390*/  ISETP.GE.AND.EX P2, PT, R66, RZ, PT, P2 ;  /* 0x000000ff4200720c */ /* 0x000fe40003f46320 */
[----:B------:R-:W-:Y:S02]  /*c3a0*/  LOP3.LUT R65, R65, 0x1, RZ, 0xc0, !PT ;  /* 0x0000000141417812 */ /* 0x000fe400078ec0ff */
[----:B------:R-:W-:Y:S02]  /*c3b0*/  SEL R19, RZ, 0xffffffff, !P1 ;  /* 0xffffffffff137807 */ /* 0x000fe40004800000 */
[----:B------:R-:W-:Y:S02]  /*c3c0*/  @!P3 SEL R19, RZ, 0xffffffff, P2 ;  /* 0xffffffffff13b807 */ /* 0x000fe40001000000 */
[----:B------:R-:W-:-:S02]  /*c3d0*/  ISETP.GE.U32.AND P1, PT, R56, R75, PT ;  /* 0x0000004b3800720c */ /* 0x000fc40003f26070 */
[----:B------:R-:W-:Y:S02]  /*c3e0*/  ISETP.NE.U32.AND P2, PT, R65, 0x1, PT ;  /* 0x000000014100780c */ /* 0x000fe40003f45070 */
[----:B------:R-:W-:Y:S02]  /*c3f0*/  IADD3 R65, R75, c[0x0][0x184], RZ ;  /* 0x000061004b417a10 */ /* 0x000fe40007ffe0ff */
[----:B------:R-:W-:Y:S02]  /*c400*/  ISETP.GT.AND P6, PT, R60, R31, PT ;  /* 0x0000001f3c00720c */ /* 0x000fe40003fc4270 */
[----:B------:R-:W-:Y:S02]  /*c410*/  ISETP.GE.AND.EX P1, PT, R58, RZ, PT, P1 ;  /* 0x000000ff3a00720c */ /* 0x000fe40003f26310 */
[----:B------:R-:W-:Y:S02]  /*c420*/  ISETP.GE.U32.AND P4, PT, R65, c[0x0][0x17c], PT ;  /* 0x00005f0041007a0c */ /* 0x000fe40003f86070 */
[----:B------:R-:W-:-:S02]  /*c430*/  SEL R67, RZ, 0xffffffff, !P6 ;  /* 0xffffffffff437807 */ /* 0x000fc40007000000 */
        /* <DEDUP_REMOVED lines=20> */
[-C--:B------:R-:W-:Y:S02]  /*c580*/  ISETP.NE.AND P5, PT, R55, R32.reuse, PT ;  /* 0x000000203700720c */ /* 0x080fe40003fa5270 */
[----:B------:R-:W-:Y:S02]  /*c590*/  ISETP.GE.U32.AND P0, PT, R53, R65, PT ;  /* 0x000000413500720c */ /* 0x000fe40003f06070 */
[----:B------:R-:W-:Y:S02]  /*c5a0*/  ISETP.GT.AND P3, PT, R55, R32, PT ;  /* 0x000000203700720c */ /* 0x000fe40003f64270 */
[----:B------:R-:W-:Y:S02]  /*c5b0*/  ISETP.GE.AND.EX P0, PT, R54, RZ, PT, P0 ;  /* 0x000000ff3600720c */ /* 0x000fe40003f06300 */
[----:B------:R-:W-:Y:S02]  /*c5c0*/  ISETP.NE.AND P4, PT, R49, R34, PT ;  /* 0x000000223100720c */ /* 0x000fe40003f85270 */
[----:B------:R-:W-:-:S02]  /*c5d0*/  SEL R18, RZ, 0xffffffff, !P3 ;  /* 0xffffffffff127807 */ /* 0x000fc40005800000 */
[CC--:B------:R-:W-:Y:S02]  /*c5e0*/  ISETP.GT.AND P1, PT, R52.reuse, R33.reuse, PT ;  /* 0x000000213400720c */ /* 0x0c0fe40003f24270 */
[----:B------:R-:W-:Y:S02]  /*c5f0*/  @!P5 SEL R18, RZ, 0xffffffff, P0 ;  /* 0xffffffffff12d807 */ /* 0x000fe40000000000 */
[----:B------:R-:W-:Y:S02]  /*c600*/  ISETP.NE.AND P3, PT, R52, R33, PT ;  /* 0x000000213400720c */ /* 0x000fe40003f65270 */
[----:B------:R-:W-:Y:S02]  /*c610*/  ISETP.NE.AND P5, PT, R46, R35, PT ;  /* 0x000000232e00720c */ /* 0x000fe40003fa5270 */
[----:B------:R-:W-:Y:S02]  /*c620*/  ISETP.GE.U32.AND P0, PT, R47, R65, PT ;  /* 0x000000412f00720c */ /* 0x000fe40003f06070 */
[----:B------:R-:W-:-:S02]  /*c630*/  ISETP.GT.AND P6, PT, R49, R34, PT ;  /* 0x000000223100720c */ /* 0x000fc40003fc4270 */
[----:B------:R-:W-:Y:S02]  /*c640*/  SEL R19, RZ, 0xffffffff, !P1 ;  /* 0xffffffffff137807 */ /* 0x000fe40004800000 */
[-C--:B------:R-:W-:Y:S02]  /*c650*/  ISETP.GE.U32.AND P2, PT, R50, R65.reuse, PT ;  /* 0x000000413200720c */ /* 0x080fe40003f46070 */
[----:B------:R-:W-:Y:S02]  /*c660*/  ISETP.GE.U32.AND P1, PT, R44, R65, PT ;  /* 0x000000412c00720c */ /* 0x000fe40003f26070 */
[----:B------:R-:W-:Y:S02]  /*c670*/  ISETP.GE.AND.EX P0, PT, R48, RZ, PT, P0 ;  /* 0x000000ff3000720c */ /* 0x000fe40003f06300 */
[----:B------:R-:W-:Y:S02]  /*c680*/  IADD3 R30, R65, c[0x0][0x184], RZ ;  /* 0x00006100411e7a10 */ /* 0x000fe40007ffe0ff */
[----:B------:R-:W-:-:S02]  /*c690*/  SEL R28, RZ, 0xffffffff, !P6 ;  /* 0xffffffffff1c7807 */ /* 0x000fc40007000000 */
[----:B------:R-:W-:Y:S02]  /*c6a0*/  ISETP.GT.AND P6, PT, R46, R35, PT ;  /* 0x000000232e00720c */ /* 0x000fe40003fc4270 */
        /* <DEDUP_REMOVED lines=28> */
[CC--:B------:R-:W-:Y:S02]  /*c870*/  ISETP.NE.AND P5, PT, R43.reuse, R12.reuse, PT ;  /* 0x0000000c2b00720c */ /* 0x0c0fe40003fa5270 */
[----:B------:R-:W-:Y:S02]  /*c880*/  ISETP.GT.AND P3, PT, R43, R12, PT ;  /* 0x0000000c2b00720c */ /* 0x000fe40003f64270 */
[----:B------:R-:W-:-:S02]  /*c890*/  ISETP.GE.U32.AND P0, PT, R41, R30, PT ;  /* 0x0000001e2900720c */ /* 0x000fc40003f06070 */
[----:B------:R-:W-:Y:S02]  /*c8a0*/  SEL R18, RZ, 0xffffffff, !P3 ;  /* 0xffffffffff127807 */ /* 0x000fe40005800000 */
[-C--:B------:R-:W-:Y:S02]  /*c8b0*/  ISETP.NE.AND P3, PT, R40, R13.reuse, PT ;  /* 0x0000000d2800720c */ /* 0x080fe40003f65270 */
[----:B------:R-:W-:Y:S02]  /*c8c0*/  ISETP.GE.AND.EX P0, PT, R42, RZ, PT, P0 ;  /* 0x000000ff2a00720c */ /* 0x000fe40003f06300 */
[----:B------:R-:W-:Y:S02]  /*c8d0*/  ISETP.GE.U32.AND P2, PT, R38, R30, PT ;  /* 0x0000001e2600720c */ /* 0x000fe40003f46070 */
[----:B------:R-:W-:Y:S02]  /*c8e0*/  @!P5 SEL R18, RZ, 0xffffffff, P0 ;  /* 0xffffffffff12d807 */ /* 0x000fe40000000000 */
[----:B------:R-:W-:-:S02]  /*c8f0*/  ISETP.GT.AND P1, PT, R40, R13, PT ;  /* 0x0000000d2800720c */ /* 0x000fc40003f24270 */
[----:B------:R-:W-:Y:S02]  /*c900*/  ISETP.NE.AND P5, PT, R20, R15, PT ;  /* 0x0000000f1400720c */ /* 0x000fe40003fa5270 */
[----:B------:R-:W-:Y:S02]  /*c910*/  ISETP.GE.AND.EX P2, PT, R39, RZ, PT, P2 ;  /* 0x000000ff2700720c */ /* 0x000fe40003f46320 */
[CC--:B------:R-:W-:Y:S02]  /*c920*/  ISETP.GT.AND P6, PT, R37.reuse, R14.reuse, PT ;  /* 0x0000000e2500720c */ /* 0x0c0fe40003fc4270 */
[----:B------:R-:W-:Y:S02]  /*c930*/  SEL R19, RZ, 0xffffffff, !P1 ;  /* 0xffffffffff137807 */ /* 0x000fe40004800000 */
[----:B------:R-:W-:Y:S02]  /*c940*/  ISETP.NE.AND P4, PT, R37, R14, PT ;  /* 0x0000000e2500720c */ /* 0x000fe40003f85270 */
[----:B------:R-:W-:-:S02]  /*c950*/  ISETP.GE.U32.AND P1, PT, R11, R30, PT ;  /* 0x0000001e0b00720c */ /* 0x000fc40003f26070 */
[----:B------:R-:W-:Y:S02]  /*c960*/  @!P3 SEL R19, RZ, 0xffffffff, P2 ;  /* 0xffffffffff13b807 */ /* 0x000fe40001000000 */
[----:B------:R-:W-:Y:S02]  /*c970*/  SEL R28, RZ, 0xffffffff, !P6 ;  /* 0xffffffffff1c7807 */ /* 0x000fe40007000000 */
[----:B------:R-:W-:Y:S02]  /*c980*/  ISETP.GT.AND P6, PT, R20, R15, PT ;  /* 0x0000000f1400720c */ /* 0x000fe40003fc4270 */
[----:B------:R-:W-:Y:S02]  /*c990*/  ISETP.GE.AND.EX P1, PT, R16, RZ, PT, P1 ;  /* 0x000000ff1000720c */ /* 0x000fe40003f26310 */
[----:B------:R-:W-:Y:S02]  /*c9a0*/  ISETP.GE.U32.AND P0, PT, R21, R30, PT ;  /* 0x0000001e1500720c */ /* 0x000fe40003f06070 */
[----:B------:R-:W-:-:S02]  /*c9b0*/  LOP3.LUT R19, R19, 0x1, RZ, 0xc0, !PT ;  /* 0x0000000113137812 */ /* 0x000fc400078ec0ff */
[----:B------:R-:W-:Y:S02]  /*c9c0*/  SEL R29, RZ, 0xffffffff, !P6 ;  /* 0xffffffffff1d7807 */ /* 0x000fe40007000000 */
        /* <DEDUP_REMOVED lines=29> */
[----:B------:R-:W-:Y:S02]  /*cba0*/  SEL R12, RZ, 0xffffffff, !P3 ;  /* 0xffffffffff0c7807 */ /* 0x000fe40005800000 */
[----:B------:R-:W-:-:S02]  /*cbb0*/  ISETP.GT.AND P1, PT, R5, R25, PT ;  /* 0x000000190500720c */ /* 0x000fc40003f24270 */
[----:B------:R-:W-:Y:S02]  /*cbc0*/  ISETP.NE.AND P3, PT, R5, R25, PT ;  /* 0x000000190500720c */ /* 0x000fe40003f65270 */
[----:B------:R-:W-:Y:S02]  /*cbd0*/  @!P5 SEL R12, RZ, 0xffffffff, P0 ;  /* 0xffffffffff0cd807 */ /* 0x000fe40000000000 */
[CC--:B------:R-:W-:Y:S02]  /*cbe0*/  ISETP.NE.AND P4, PT, R73.reuse, R26.reuse, PT ;  /* 0x0000001a4900720c */ /* 0x0c0fe40003f85270 */
[----:B------:R-:W-:Y:S02]  /*cbf0*/  ISETP.NE.AND P5, PT, R4, R27, PT ;  /* 0x0000001b0400720c */ /* 0x000fe40003fa5270 */
[----:B------:R-:W-:Y:S02]  /*cc00*/  ISETP.GT.AND P6, PT, R73, R26, PT ;  /* 0x0000001a4900720c */ /* 0x000fe40003fc4270 */
[----:B------:R-:W-:-:S02]  /*cc10*/  SEL R13, RZ, 0xffffffff, !P1 ;  /* 0xffffffffff0d7807 */ /* 0x000fc40004800000 */
[-C--:B------:R-:W-:Y:S02]  /*cc20*/  ISETP.GE.U32.AND P2, PT, R0, R19.reuse, PT ;  /* 0x000000130000720c */ /* 0x080fe40003f46070 */
[-C--:B------:R-:W-:Y:S02]  /*cc30*/  ISETP.GE.U32.AND P0, PT, R71, R19.reuse, PT ;  /* 0x000000134700720c */ /* 0x080fe40003f06070 */
[----:B------:R-:W-:Y:S02]  /*cc40*/  ISETP.GE.U32.AND P1, PT, R8, R19, PT ;  /* 0x000000130800720c */ /* 0x000fe40003f26070 */
[----:B------:R-:W-:Y:S02]  /*cc50*/  SEL R14, RZ, 0xffffffff, !P6 ;  /* 0xffffffffff0e7807 */ /* 0x000fe40007000000 */
[----:B------:R-:W-:Y:S02]  /*cc60*/  ISETP.GT.AND P6, PT, R4, R27, PT ;  /* 0x0000001b0400720c */ /* 0x000fe40003fc4270 */
        /* <DEDUP_REMOVED lines=26> */
[----:B------:R-:W-:Y:S02]  /*ce10*/  SEL R9, R9, RZ, !P3 ;  /* 0x000000ff09097207 */ /* 0x000fe40005800000 */
.L_x_3486:
[----:B------:R-:W-:Y:S05]  /*ce20*/  BSYNC B0 ;  /* 0x0000000000007941 */ /* 0x000fea0003800000 */
.L_x_3485:
[C---:B------:R-:W-:Y:S02]  /*ce30*/  ISETP.NE.AND P5, PT, R63.reuse, R55, PT ;  /* 0x000000373f00720c */ /* 0x040fe40003fa5270 */
[----:B------:R-:W-:Y:S02]  /*ce40*/  ISETP.GE.U32.AND P0, PT, R72, R53, PT ;  /* 0x000000354800720c */ /* 0x000fe40003f06070 */
[----:B------:R-:W-:Y:S02]  /*ce50*/  ISETP.GT.AND P3, PT, R63, R55, PT ;  /* 0x000000373f00720c */ /* 0x000fe40003f64270 */
[----:B------:R-:W-:Y:S02]  /*ce60*/  ISETP.GE.AND.EX P0, PT, R61, R54, PT, P0 ;  /* 0x000000363d00720c */ /* 0x000fe40003f06300 */
[----:B-----5:R-:W-:-:S02]  /*ce70*/  SEL R12, RZ, 0xffffffff, !P3 ;  /* 0xffffffffff0c7807 */ /* 0x020fc40005800000 */
[CC--:B------:R-:W-:Y:S02]  /*ce80*/  ISETP.NE.AND P3, PT, R68.reuse, R52.reuse, PT ;  /* 0x000000344400720c */ /* 0x0c0fe40003f65270 */
[----:B------:R-:W-:Y:S02]  /*ce90*/  ISETP.GT.AND P1, PT, R68, R52, PT ;  /* 0x000000344400720c */ /* 0x000fe40003f24270 */
[----:B------:R-:W-:Y:S02]  /*cea0*/  @!P5 SEL R12, RZ, 0xffffffff, P0 ;  /* 0xffffffffff0cd807 */ /* 0x000fe40000000000 */
[----:B------:R-:W-:Y:S02]  /*ceb0*/  ISETP.NE.AND P4, PT, R59, R49, PT ;  /* 0x000000313b00720c */ /* 0x000fe40003f85270 */
[----:B------:R-:W-:Y:S02]  /*cec0*/  ISETP.NE.AND P5, PT, R60, R46, PT ;  /* 0x0000002e3c00720c */ /* 0x000fe40003fa5270 */
[----:B------:R-:W-:-:S02]  /*ced0*/  ISETP.GE.U32.AND P2, PT, R64, R50, PT ;  /* 0x000000324000720c */ /* 0x000fc40003f46070 */
[----:B------:R-:W-:Y:S02]  /*cee0*/  ISETP.GT.AND P6, PT, R59, R49, PT ;  /* 0x000000313b00720c */ /* 0x000fe40003fc4270 */
[----:B------:R-:W-:Y:S02]  /*cef0*/  SEL R13, RZ, 0xffffffff, !P1 ;  /* 0xffffffffff0d7807 */ /* 0x000fe40004800000 */
[----:B------:R-:W-:Y:S02]  /*cf00*/  ISETP.GE.U32.AND P0, PT, R62, R47, PT ;  /* 0x0000002f3e00720c */ /* 0x000fe40003f06070 */
[----:B------:R-:W-:Y:S02]  /*cf10*/  ISETP.GE.U32.AND P1, PT, R56, R44, PT ;  /* 0x0000002c3800720c */ /* 0x000fe40003f26070 */
[----:B------:R-:W-:Y:S02]  /*cf20*/  ISETP.GE.AND.EX P2, PT, R66, R51, PT, P2 ;  /* 0x000000334200720c */ /* 0x000fe40003f46320 */
[----:B------:R-:W-:-:S02]  /*cf30*/  SEL R14, RZ, 0xffffffff, !P6 ;  /* 0xffffffffff0e7807 */ /* 0x000fc40007000000 */
[----:B------:R-:W-:Y:S02]  /*cf40*/  ISETP.GT.AND P6, PT, R60, R46, PT ;  /* 0x0000002e3c00720c */ /* 0x000fe40003fc4270 */
[----:B------:R-:W-:Y:S02]  /*cf50*/  ISETP.GE.AND.EX P0, PT, R57, R48, PT, P0 ;  /* 0x000000303900720c */ /* 0x000fe40003f06300 */
[----:B------:R-:W-:Y:S02]  /*cf60*/  ISETP.GE.AND.EX P1, PT, R58, R45, PT, P1 ;  /* 0x0000002d3a00720c */ /* 0x000fe40003f26310 */
[----:B------:R-:W-:Y:S02]  /*cf70*/  @!P3 SEL R13, RZ, 0xffffffff, P2 ;  /* 0xffffffffff0db807 */ /* 0x000fe40001000000 */
[----:B------:R-:W-:Y:S02]  /*cf80*/  LOP3.LUT R12, R12, 0x1, RZ, 0xc0, !PT ;  /* 0x000000010c0c7812 */ /* 0x000fe400078ec0ff */
[----:B------:R-:W-:-:S02]  /*cf90*/  SEL R15, RZ, 0xffffffff, !P6 ;  /* 0xffffffffff0f7807 */ /* 0x000fc40007000000 */
[----:B------:R-:W-:Y:S02]  /*cfa0*/  @!P4 SEL R14, RZ, 0xffffffff, P0 ;  /* 0xffffffffff0ec807 */ /* 0x000fe40000000000 */
[----:B------:R-:W-:Y:S02]  /*cfb0*/  @!P5 SEL R15, RZ, 0xffffffff, P1 ;  /* 0xffffffffff0fd807 */ /* 0x000fe40000800000 */
[----:B------:R-:W-:Y:S02]  /*cfc0*/  LOP3.LUT R13, R13, 0x1, RZ, 0xc0, !PT ;  /* 0x000000010d0d7812 */ /* 0x000fe400078ec0ff */
[----:B------:R-:W-:Y:S02]  /*cfd0*/  ISETP.NE.U32.AND P0, PT, R12, 0x1, PT ;  /* 0x000000010c00780c */ /* 0x000fe40003f05070 */
[----:B------:R-:W-:Y:S02]  /*cfe0*/  LOP3.LUT R15, R15, 0x1, RZ, 0xc0, !PT ;  /* 0x000000010f0f7812 */ /* 0x000fe400078ec0ff */
[----:B------:R-:W-:-:S02]  /*cff0*/  ISETP.NE.U32.AND P1, PT, R13, 0x1, PT ;  /* 0x000000010d00780c */ /* 0x000fc40003f25070 */
[----:B------:R-:W-:Y:S02]  /*d000*/  SEL R12, R63, R55, !P0 ;  /* 0x000000373f0c7207 */ /* 0x000fe40004000000 */
[----:B------:R-:W-:Y:S02]  /*d010*/  LOP3.LUT R14, R14, 0x1, RZ, 0xc0, !PT ;  /* 0x000000010e0e7812 */ /* 0x000fe400078ec0ff */
[----:B------:R-:W-:Y:S02]  /*d020*/  ISETP.NE.U32.AND P3, PT, R15, 0x1, PT ;  /* 0x000000010f00780c */ /* 0x000fe40003f65070 */
[----:B------:R-:W-:Y:S02]  /*d030*/  SEL R15, R68, R52, !P1 ;  /* 0x00000034440f7207 */ /* 0x000fe40004800000 */
        /* <DEDUP_REMOVED lines=9> */
[----:B------:R-:W-:Y:S02]  /*d0d0*/  SEL R61, R61, R54, !P0 ;  /* 0x000000363d3d7207 */ /* 0x000fe40004000000 */
[----:B------:R-:W-:Y:S02]  /*d0e0*/  ISETP.GE.U32.AND P1, PT, R72, R41, PT ;  /* 0x000000294800720c */ /* 0x000fe40003f26070 */
[----:B0-----:R-:W-:Y:S02]  /*d0f0*/  SEL R18, R59, R49, !P2 ;  /* 0x000000313b127207 */ /* 0x001fe40005000000 */
[----:B------:R-:W-:Y:S02]  /*d100*/  SEL R62, R62, R47, !P2 ;  /* 0x0000002f3e3e7207 */ /* 0x000fe40005000000 */
[----:B------:R-:W-:-:S02]  /*d110*/  SEL R57, R57, R48, !P2 ;  /* 0x0000003039397207 */ /* 0x000fc40005000000 */
[----:B------:R-:W-:Y:S02]  /*d120*/  ISETP.GT.AND P2, PT, R12, R43, PT ;  /* 0x0000002b0c00720c */ /* 0x000fe40003f44270 */
[----:B------:R-:W-:Y:S02]  /*d130*/  SEL R14, RZ, 0xffffffff, !P3 ;  /* 0xffffffffff0e7807 */ /* 0x000fe40005800000 */
[----:B------:R-:W-:Y:S02]  /*d140*/  ISETP.NE.AND P3, PT, R25, R20, PT ;  /* 0x000000141900720c */ /* 0x000fe40003f65270 */
[----:B------:R-:W-:Y:S02]  /*d150*/  ISETP.GE.AND.EX P1, PT, R61, R42, PT, P1 ;  /* 0x0000002a3d00720c */ /* 0x000fe40003f26310 */
[----:B------:R-:W-:Y:S02]  /*d160*/  SEL R13, RZ, 0xffffffff, !P2 ;  /* 0xffffffffff0d7807 */ /* 0x000fe40005000000 */
[----:B------:R-:W-:-:S02]  /*d170*/  @!P6 SEL R13, RZ, 0xffffffff, P1 ;  /* 0xffffffffff0de807 */ /* 0x000fc40000800000 */
[----:B------:R-:W-:Y:S02]  /*d180*/  ISETP.GE.U32.AND P1, PT, R44, R11, PT ;  /* 0x0000000b2c00720c */ /* 0x000fe40003f26070 */
[CC--:B------:R-:W-:Y:S02]  /*d190*/  ISETP.GT.AND P0, PT, R18.reuse, R37.reuse, PT ;  /* 0x000000251200720c */ /* 0x0c0fe40003f04270 */
[----:B------:R-:W-:Y:S02]  /*d1a0*/  ISETP.NE.AND P5, PT, R18, R37, PT ;  /* 0x000000251200720c */ /* 0x000fe40003fa5270 */
[----:B------:R-:W-:Y:S02]  /*d1b0*/  ISETP.GT.AND P6, PT, R25, R20, PT ;  /* 0x000000141900720c */ /* 0x000fe40003fc4270 */
[----:B------:R-:W-:Y:S02]  /*d1c0*/  ISETP.NE.AND P4, PT, R15, R40, PT ;  /* 0x000000280f00720c */ /* 0x000fe40003f85270 */
[----:B------:R-:W-:-:S02]  /*d1d0*/  ISETP.GE.AND.EX P1, PT, R45, R16, PT, P1 ;  /* 0x000000102d00720c */ /* 0x000fc40003f26310 */
[----:B------:R-:W-:Y:S02]  /*d1e0*/  SEL R19, RZ, 0xffffffff, !P0 ;  /* 0xffffffffff137807 */ /* 0x000fe40004000000 */
[----:B------:R-:W-:Y:S02]  /*d1f0*/  ISETP.GE.U32.AND P0, PT, R62, R21, PT ;  /* 0x000000153e00720c */ /* 0x000fe40003f06070 */
[----:B------:R-:W-:Y:S02]  /*d200*/  SEL R24, RZ, 0xffffffff, !P6 ;  /* 0xffffffffff187807 */ /* 0x000fe40007000000 */
[----:B------:R-:W-:Y:S02]  /*d210*/  @!P3 SEL R24, RZ, 0xffffffff, P1 ;  /* 0xffffffffff18b807 */ /* 0x000fe40000800000 */
[----:B------:R-:W-:Y:S02]  /*d220*/  ISETP.GE.U32.AND P2, PT, R27, R38, PT ;  /* 0x000000261b00720c */ /* 0x000fe40003f46070 */
[----:B------:R-:W-:-:S02]  /*d230*/  ISETP.GE.AND.EX P0, PT, R57, R36, PT, P0 ;  /* 0x000000243900720c */ /* 0x000fc40003f06300 */
[----:B------:R-:W-:Y:S02]  /*d240*/  LOP3.LUT R24, R24, 0x1, RZ, 0xc0, !PT ;  /* 0x0000000118187812 */ /* 0x000fe400078ec0ff */
[----:B------:R-:W-:Y:S02]  /*d250*/  ISETP.GE.AND.EX P2, PT, R26, R39, PT, P2 ;  /* 0x000000271a00720c */ /* 0x000fe40003f46320 */
[----:B------:R-:W-:Y:S02]  /*d260*/  @!P5 SEL R19, RZ, 0xffffffff, P0 ;  /* 0xffffffffff13d807 */ /* 0x000fe40000000000 */
[----:B------:R-:W-:Y:S02]  /*d270*/  LOP3.LUT R13, R13, 0x1, RZ, 0xc0, !PT ;  /* 0x000000010d0d7812 */ /* 0x000fe400078ec0ff */
[----:B------:R-:W-:Y:S02]  /*d280*/  ISETP.NE.U32.AND P3, PT, R24, 0x1, PT ;  /* 0x000000011800780c */ /* 0x000fe40003f65070 */
[----:B------:R-:W-:-:S02]  /*d290*/  @!P4 SEL R14, RZ, 0xffffffff, P2 ;  /* 0xffffffffff0ec807 */ /* 0x000fc40001000000 */
[----:B------:R-:W-:Y:S02]  /*d2a0*/  LOP3.LUT R19, R19, 0x1, RZ, 0xc0, !PT ;  /* 0x0000000113137812 */ /* 0x000fe400078ec0ff */
[----:B------:R-:W-:Y:S02]  /*d2b0*/  ISETP.NE.U32.AND P0, PT, R13, 0x1, PT ;  /* 0x000000010d00780c */ /* 0x000fe40003f05070 */
[----:B------:R-:W-:Y:S02]  /*d2c0*/  SEL R25, R25, R20, !P3 ;  /* 0x0000001419197207 */ /* 0x000fe40005800000 */
[----:B------:R-:W-:Y:S02]  /*d2d0*/  LOP3.LUT R14, R14, 0x1, RZ, 0xc0, !PT ;  /* 0x000000010e0e7812 */ /* 0x000fe400078ec0ff */
[----:B------:R-:W-:Y:S02]  /*d2e0*/  ISETP.NE.U32.AND P2, PT, R19, 0x1, PT ;  /* 0x000000011300780c */ /* 0x000fe40003f45070 */
[----:B------:R-:W-:-:S02]  /*d2f0*/  SEL R19, R44, R11, !P3 ;  /* 0x0000000b2c137207 */ /* 0x000fc40005800000 */
[----:B------:R-:W-:Y:S02]  /*d300*/  SEL R16, R45, R16, !P3 ;  /* 0x000000102d107207 */ /* 0x000fe40005800000 */
[----:B------:R-:W-:Y:S02]  /*d310*/  SEL R43, R12, R43, !P0 ;  /* 0x0000002b0c2b7207 */ /* 0x000fe40004000000 */
[----:B------:R-:W-:Y:S02]  /*d320*/  ISETP.NE.AND P3, PT, R25, R4, PT ;  /* 0x000000041900720c */ /* 0x000fe40003f65270 */
[----:B------:R-:W-:Y:S02]  /*d330*/  ISETP.NE.U32.AND P1, PT, R14, 0x1, PT ;  /* 0x000000010e00780c */ /* 0x000fe40003f25070 */
[----:B------:R-:W-:Y:S02]  /*d340*/  SEL R41, R72, R41, !P0 ;  /* 0x0000002948297207 */ /* 0x000fe40004000000 */
[----:B------:R-:W-:-:S02]  /*d350*/  SEL R42, R61, R42, !P0 ;  /* 0x0000002a3d2a7207 */ /* 0x000fc40004000000 */
[----:B------:R-:W-:Y:S02]  /*d360*/  ISETP.GT.AND P4, PT, R43, R10, PT ;  /* 0x0000000a2b00720c */ /* 0x000fe40003f84270 */
[----:B------:R-:W-:Y:S02]  /*d370*/  SEL R40, R15, R40, !P1 ;  /* 0x000000280f287207 */ /* 0x000fe40004800000 */
[----:B------:R-:W-:Y:S02]  /*d380*/  SEL R14, R18, R37, !P2 ;  /* 0x00000025120e7207 */ /* 0x000fe40005000000 */
[----:B------:R-:W-:Y:S02]  /*d390*/  ISETP.GE.U32.AND P0, PT, R19, R8, PT ;  /* 0x000000081300720c */ /* 0x000fe40003f06070 */
[----:B------:R-:W-:Y:S02]  /*d3a0*/  SEL R24, R62, R21, !P2 ;  /* 0x000000153e187207 */ /* 0x000fe40005000000 */
[----:B------:R-:W-:-:S02]  /*d3b0*/  SEL R21, R57, R36, !P2 ;  /* 0x0000002439157207 */ /* 0x000fc40005000000 */
[----:B------:R-:W-:Y:S02]  /*d3c0*/  SEL R27, R27, R38, !P1 ;  /* 0x000000261b1b7207 */ /* 0x000fe40004800000 */
[----:B------:R-:W-:Y:S02]  /*d3d0*/  SEL R26, R26, R39, !P1 ;  /* 0x000000271a1a7207 */ /* 0x000fe40004800000 */
[----:B------:R-:W-:Y:S02]  /*d3e0*/  ISETP.GT.AND P2, PT, R25, R4, PT ;  /* 0x000000041900720c */ /* 0x000fe40003f44270 */
[----:B------:R-:W-:Y:S02]  /*d3f0*/  SEL R11, RZ, 0xffffffff, !P4 ;  /* 0xffffffffff0b7807 */ /* 0x000fe40006000000 */
[----:B------:R-:W-:Y:S02]  /*d400*/  ISETP.NE.AND P6, PT, R43, R10, PT ;  /* 0x0000000a2b00720c */ /* 0x000fe40003fc5270 */
[----:B------:R-:W-:-:S02]  /*d410*/  ISETP.GT.AND P1, PT, R40, R5, PT ;  /* 0x000000052800720c */ /* 0x000fc40003f24270 */
[----:B------:R-:W-:Y:S02]  /*d420*/  ISETP.NE.AND P5, PT, R40, R5, PT ;  /* 0x000000052800720c */ /* 0x000fe40003fa5270 */
[----:B------:R-:W-:Y:S02]  /*d430*/  ISETP.NE.AND P4, PT, R14, R73, PT ;  /* 0x000000490e00720c */ /* 0x000fe40003f85270 */
[----:B------:R-:W-:Y:S02]  /*d440*/  ISETP.GE.AND.EX P0, PT, R16, R9, PT, P0 ;  /* 0x000000091000720c */ /* 0x000fe40003f06300 */
[----:B------:R-:W-:Y:S02]  /*d450*/  SEL R15, RZ, 0xffffffff, !P2 ;  /* 0xffffffffff0f7807 */ /* 0x000fe40005000000 */
[----:B------:R-:W-:Y:S02]  /*d460*/  SEL R12, RZ, 0xffffffff, !P1 ;  /* 0xffffffffff0c7807 */ /* 0x000fe40004800000 */
[----:B------:R-:W-:-:S02]  /*d470*/  @!P3 SEL R15, RZ, 0xffffffff, P0 ;  /* 0xffffffffff0fb807 */ /* 0x000fc40000000000 */
[----:B------:R-:W-:Y:S02]  /*d480*/  ISETP.GE.U32.AND P2, PT, R41, R6, PT ;  /* 0x000000062900720c */ /* 0x000fe40003f46070 */
[----:B------:R-:W-:Y:S02]  /*d490*/  ISETP.GE.U32.AND P1, PT, R27, R0, PT ;  /* 0x000000001b00720c */ /* 0x000fe40003f26070 */
[----:B------:R-:W-:Y:S02]  /*d4a0*/  ISETP.GE.U32.AND P0, PT, R24, R71, PT ;  /* 0x000000471800720c */ /* 0x000fe40003f06070 */
[----:B------:R-:W-:Y:S02]  /*d4b0*/  ISETP.GT.AND P3, PT, R14, R73, PT ;  /* 0x000000490e00720c */ /* 0x000fe40003f64270 */
[----:B------:R-:W-:Y:S02]  /*d4c0*/  ISETP.GE.AND.EX P2, PT, R42, R7, PT, P2 ;  /* 0x000000072a00720c */ /* 0x000fe40003f46320 */
[----:B------:R-:W-:-:S02]  /*d4d0*/  ISETP.GE.AND.EX P1, PT, R26, R3, PT, P1 ;  /* 0x000000031a00720c */ /* 0x000fc40003f26310 */
[----:B------:R-:W-:Y:S02]  /*d4e0*/  ISETP.GE.AND.EX P0, PT, R21, R70, PT, P0 ;  /* 0x000000461500720c */ /* 0x000fe40003f06300 */
[----:B------:R-:W-:Y:S02]  /*d4f0*/  SEL R13, RZ, 0xffffffff, !P3 ;  /* 0xffffffffff0d7807 */ /* 0x000fe40005800000 */
[----:B------:R-:W-:Y:S02]  /*d500*/  @!P6 SEL R11, RZ, 0xffffffff, P2 ;  /* 0xffffffffff0be807 */ /* 0x000fe40001000000 */
        /* <DEDUP_REMOVED lines=22> */
[----:B------:R-:W-:Y:S05]  /*d670*/  BRA `(.L_x_3447) ;  /* 0x0000281000007947 */ /* 0x000fea0003800000 */
.L_x_3462:
[----:B------:R-:W-:Y:S01]  /*d680*/  IMAD.MOV.U32 R77, RZ, RZ, c[0x0][0x184] ;  /* 0x00006100ff4d7624 */ /* 0x000fe200078e00ff */
[----:B------:R-:W-:Y:S01]  /*d690*/  BSSY B0, `(.L_x_3487) ;  /* 0x0000127000007945 */ /* 0x000fe20003800000 */
[--C-:B------:R-:W-:Y:S02]  /*d6a0*/  IMAD.MOV.U32 R0, RZ, RZ, R75.reuse ;  /* 0x000000ffff007224 */ /* 0x100fe400078e004b */
[----:B------:R-:W-:Y:S02]  /*d6b0*/  IMAD R4, R77, 0x3, R75 ;  /* 0x000000034d047824 */ /* 0x000fe400078e024b */
[----:B------:R-:W-:Y:S02]  /*d6c0*/  IMAD.MOV.U32 R3, RZ, RZ, c[0x0][0x168] ;  /* 0x00005a00ff037624 */ /* 0x000fe400078e00ff */
        /* <DEDUP_REMOVED lines=95> */
.L_x_3489:
        /* <DEDUP_REMOVED lines=9> */
[----:B------:R-:W-:Y:S01]  /*dd50*/  IMAD.WIDE.U32 R24, R25, 0x10, R18 ;  /* 0x0000001019187825 */ /* 0x000fe200078e0012 */
[----:B------:R-:W-:-:S05]  /*dd60*/  IADD3 R79, R70, c[0x0][0x184], RZ ;  /* 0x00006100464f7a10 */ /* 0x000fca0007ffe0ff */
[----:B------:R-:W4:Y:S01]  /*dd70*/  LDG.E.128 R24, [R24.64] ;  /* 0x0000002418187981 */ /* 0x000f22000c1e1d00 */
        /* <DEDUP_REMOVED lines=13> */
[----:B------:R-:W-:-:S04]  /*de50*/  ISETP.GE.AND.EX P4, PT, R58, RZ, PT, P4 ;  /* 0x000000ff3a00720c */ /* 0x000fc80003f86340 */
[----:B------:R-:W-:Y:S02]  /*de60*/  SEL R87, RZ, 0xffffffff, P4 ;  /* 0xffffffffff577807 */ /* 0x000fe40002000000 */
        /* <DEDUP_REMOVED lines=9> */
[----:B---3--:R-:W-:Y:S02]  /*df00*/  ISETP.GT.AND P4, PT, R59, R36, PT ;  /* 0x000000243b00720c */ /* 0x008fe40003f84270 */
[----:B------:R-:W-:-:S02]  /*df10*/  SEL R83, RZ, 0xffffffff, P0 ;  /* 0xffffffffff537807 */ /* 0x000fc40000000000 */
[----:B------:R-:W-:Y:S02]  /*df20*/  ISETP.NE.AND P0, PT, R62, R35, PT ;  /* 0x000000233e00720c */ /* 0x000fe40003f05270 */
[----:B------:R-:W-:Y:S02]  /*df30*/  @P3 SEL R83, RZ, 0xffffffff, !P6 ;  /* 0xffffffffff533807 */ /* 0x000fe40007000000 */
[----:B------:R-:W-:Y:S02]  /*df40*/  ISETP.GT.AND P3, PT, R67, R34, PT ;  /* 0x000000224300720c */ /* 0x000fe40003f64270 */
[----:B------:R-:W-:Y:S02]  /*df50*/  ISETP.GE.U32.AND P6, PT, R54, R68, PT ;  /* 0x000000443600720c */ /* 0x000fe40003fc6070 */
[----:B------:R-:W-:Y:S02]  /*df60*/  @P1 SEL R84, RZ, 0xffffffff, !P3 ;  /* 0xffffffffff541807 */ /* 0x000fe40005800000 */
[----:B------:R-:W-:-:S02]  /*df70*/  ISETP.NE.AND P1, PT, R59, R36, PT ;  /* 0x000000243b00720c */ /* 0x000fc40003f25270 */
[----:B------:R-:W-:Y:S02]  /*df80*/  ISETP.GE.AND.EX P6, PT, R55, RZ, PT, P6 ;  /* 0x000000ff3700720c */ /* 0x000fe40003fc6360 */
[----:B------:R-:W-:Y:S02]  /*df90*/  @P0 SEL R85, RZ, 0xffffffff, !P2 ;  /* 0xffffffffff550807 */ /* 0x000fe40005000000 */
[CC--:B------:R-:W-:Y:S02]  /*dfa0*/  ISETP.NE.AND P2, PT, R56.reuse, R37.reuse, PT ;  /* 0x000000253800720c */ /* 0x0c0fe40003f45270 */
[----:B------:R-:W-:Y:S02]  /*dfb0*/  SEL R82, RZ, 0xffffffff, P6 ;  /* 0xffffffffff527807 */ /* 0x000fe40003000000 */
[----:B------:R-:W-:Y:S02]  /*dfc0*/  ISETP.GT.AND P6, PT, R56, R37, PT ;  /* 0x000000253800720c */ /* 0x000fe40003fc4270 */
[----:B------:R-:W-:-:S02]  /*dfd0*/  ISETP.GE.U32.AND P0, PT, R48, R68, PT ;  /* 0x000000443000720c */ /* 0x000fc40003f06070 */
[----:B------:R-:W-:Y:S02]  /*dfe0*/  @P1 SEL R87, RZ, 0xffffffff, !P4 ;  /* 0xffffffffff571807 */ /* 0x000fe40006000000 */
[----:B------:R-:W-:Y:S02]  /*dff0*/  ISETP.GE.AND.EX P0, PT, R49, RZ, PT, P0 ;  /* 0x000000ff3100720c */ /* 0x000fe40003f06300 */
[----:B------:R-:W-:Y:S02]  /*e000*/  ISETP.GE.U32.AND P4, PT, R45, R70, PT ;  /* 0x000000462d00720c */ /* 0x000fe40003f86070 */
[----:B------:R-:W-:Y:S02]  /*e010*/  @P2 SEL R82, RZ, 0xffffffff, !P6 ;  /* 0xffffffffff522807 */ /* 0x000fe40007000000 */
[----:B------:R-:W-:Y:S02]  /*e020*/  ISETP.NE.AND P6, PT, R53, R38, PT ;  /* 0x000000263500720c */ /* 0x000fe40003fc5270 */
[----:B------:R-:W-:-:S02]  /*e030*/  ISETP.GE.U32.AND P1, PT, R42, R70, PT ;  /* 0x000000462a00720c */ /* 0x000fc40003f26070 */
[----:B------:R-:W-:Y:S02]  /*e040*/  LOP3.LUT R72, R72, 0x1, RZ, 0xc0, !PT ;  /* 0x0000000148487812 */ /* 0x000fe400078ec0ff */
[----:B------:R-:W-:Y:S02]  /*e050*/  ISETP.GE.U32.AND P3, PT, R51, R68, PT ;  /* 0x000000443300720c */ /* 0x000fe40003f66070 */
[----:B------:R-:W-:Y:S02]  /*e060*/  ISETP.GE.AND.EX P4, PT, R46, RZ, PT, P4 ;  /* 0x000000ff2e00720c */ /* 0x000fe40003f86340 */
[----:B------:R-:W-:Y:S02]  /*e070*/  SEL R78, RZ, 0xffffffff, P0 ;  /* 0xffffffffff4e7807 */ /* 0x000fe40000000000 */
[----:B------:R-:W-:Y:S02]  /*e080*/  ISETP.NE.AND P0, PT, R50, R39, PT ;  /* 0x000000273200720c */ /* 0x000fe40003f05270 */
[----:B------:R-:W-:-:S02]  /*e090*/  ISETP.GE.AND.EX P1, PT, R43, RZ, PT, P1 ;  /* 0x000000ff2b00720c */ /* 0x000fc40003f26310 */
[----:B------:R-:W-:Y:S02]  /*e0a0*/  ISETP.NE.U32.AND P5, PT, R72, 0x1, PT ;  /* 0x000000014800780c */ /* 0x000fe40003fa5070 */
[----:B------:R-:W-:Y:S02]  /*e0b0*/  ISETP.GE.AND.EX P3, PT, R52, RZ, PT, P3 ;  /* 0x000000ff3400720c */ /* 0x000fe40003f66330 */
[----:B------:R-:W-:Y:S02]  /*e0c0*/  SEL R72, RZ, 0xffffffff, P4 ;  /* 0xffffffffff487807 */ /* 0x000fe40002000000 */
[----:B------:R-:W-:Y:S02]  /*e0d0*/  ISETP.GT.AND P4, PT, R53, R38, PT ;  /* 0x000000263500720c */ /* 0x000fe40003f84270 */
[----:B------:R-:W-:Y:S02]  /*e0e0*/  SEL R76, RZ, 0xffffffff, P1 ;  /* 0xffffffffff4c7807 */ /* 0x000fe40000800000 */
[----:B----4-:R-:W-:-:S02]  /*e0f0*/  ISETP.NE.AND P1, PT, R47, R24, PT ;  /* 0x000000182f00720c */ /* 0x010fc40003f25270 */
[----:B------:R-:W-:Y:S02]  /*e100*/  SEL R81, RZ, 0xffffffff, P3 ;  /* 0xffffffffff517807 */ /* 0x000fe40001800000 */
[----:B------:R-:W-:Y:S02]  /*e110*/  @P6 SEL R81, RZ, 0xffffffff, !P4 ;  /* 0xffffffffff516807 */ /* 0x000fe40006000000 */
[-C--:B------:R-:W-:Y:S02]  /*e120*/  ISETP.GE.U32.AND P3, PT, R15, R70.reuse, PT ;  /* 0x000000460f00720c */ /* 0x080fe40003f66070 */
[----:B------:R-:W-:Y:S02]  /*e130*/  ISETP.GT.AND P6, PT, R50, R39, PT ;  /* 0x000000273200720c */ /* 0x000fe40003fc4270 */
[----:B------:R-:W-:Y:S02]  /*e140*/  ISETP.NE.AND P4, PT, R44, R25, PT ;  /* 0x000000192c00720c */ /* 0x000fe40003f85270 */
[----:B------:R-:W-:-:S02]  /*e150*/  ISETP.GE.U32.AND P2, PT, R21, R70, PT ;  /* 0x000000461500720c */ /* 0x000fc40003f46070 */
[----:B------:R-:W-:Y:S02]  /*e160*/  ISETP.GE.AND.EX P3, PT, R16, RZ, PT, P3 ;  /* 0x000000ff1000720c */ /* 0x000fe40003f66330 */
[----:B------:R-:W-:Y:S02]  /*e170*/  @P0 SEL R78, RZ, 0xffffffff, !P6 ;  /* 0xffffffffff4e0807 */ /* 0x000fe40007000000 */
[----:B------:R-:W-:Y:S02]  /*e180*/  ISETP.GT.AND P6, PT, R47, R24, PT ;  /* 0x000000182f00720c */ /* 0x000fe40003fc4270 */
[----:B------:R-:W-:Y:S02]  /*e190*/  ISETP.NE.AND P0, PT, R41, R26, PT ;  /* 0x0000001a2900720c */ /* 0x000fe40003f05270 */
[----:B------:R-:W-:Y:S02]  /*e1a0*/  ISETP.GE.AND.EX P2, PT, R40, RZ, PT, P2 ;  /* 0x000000ff2800720c */ /* 0x000fe40003f46320 */
[----:B------:R-:W-:-:S02]  /*e1b0*/  SEL R74, RZ, 0xffffffff, P3 ;  /* 0xffffffffff4a7807 */ /* 0x000fc40001800000 */
[----:B------:R-:W-:Y:S02]  /*e1c0*/  ISETP.GT.AND P3, PT, R44, R25, PT ;  /* 0x000000192c00720c */ /* 0x000fe40003f64270 */
[----:B------:R-:W-:Y:S02]  /*e1d0*/  @P1 SEL R72, RZ, 0xffffffff, !P6 ;  /* 0xffffffffff481807 */ /* 0x000fe40007000000 */
[----:B------:R-:W-:Y:S02]  /*e1e0*/  ISETP.NE.AND P6, PT, R20, R27, PT ;  /* 0x0000001b1400720c */ /* 0x000fe40003fc5270 */
[----:B------:R-:W-:Y:S02]  /*e1f0*/  SEL R80, RZ, 0xffffffff, P2 ;  /* 0xffffffffff507807 */ /* 0x000fe40001000000 */
[----:B------:R-:W-:Y:S02]  /*e200*/  ISETP.GE.U32.AND P2, PT, R10, R79, PT ;  /* 0x0000004f0a00720c */ /* 0x000fe40003f46070 */
[----:B------:R-:W-:-:S02]  /*e210*/  @P4 SEL R76, RZ, 0xffffffff, !P3 ;  /* 0xffffffffff4c4807 */ /* 0x000fc40005800000 */
[----:B------:R-:W-:Y:S02]  /*e220*/  ISETP.GT.AND P4, PT, R41, R26, PT ;  /* 0x0000001a2900720c */ /* 0x000fe40003f84270 */
[----:B------:R-:W-:Y:S02]  /*e230*/  LOP3.LUT R83, R83, 0x1, RZ, 0xc0, !PT ;  /* 0x0000000153537812 */ /* 0x000fe400078ec0ff */
[----:B-----5:R-:W-:Y:S02]  /*e240*/  ISETP.NE.AND P3, PT, R14, R28, PT ;  /* 0x0000001c0e00720c */ /* 0x020fe40003f65270 */
[----:B------:R-:W-:Y:S02]  /*e250*/  ISETP.GE.AND.EX P2, PT, R11, RZ, PT, P2 ;  /* 0x000000ff0b00720c */ /* 0x000fe40003f46320 */
[----:B------:R-:W-:Y:S02]  /*e260*/  @P0 SEL R80, RZ, 0xffffffff, !P4 ;  /* 0xffffffffff500807 */ /* 0x000fe40006000000 */
[----:B------:R-:W-:-:S02]  /*e270*/  ISETP.NE.U32.AND P1, PT, R83, 0x1, PT ;  /* 0x000000015300780c */ /* 0x000fc40003f25070 */
[----:B------:R-:W-:Y:S02]  /*e280*/  ISETP.GT.AND P4, PT, R20, R27, PT ;  /* 0x0000001b1400720c */ /* 0x000fe40003f84270 */
[----:B------:R-:W-:Y:S02]  /*e290*/  SEL R83, RZ, 0xffffffff, P2 ;  /* 0xffffffffff537807 */ /* 0x000fe40001000000 */
[----:B------:R-:W-:Y:S02]  /*e2a0*/  ISETP.NE.AND P0, PT, R9, R29, PT ;  /* 0x0000001d0900720c */ /* 0x000fe40003f05270 */
[----:B------:R-:W-:Y:S02]  /*e2b0*/  ISETP.GE.U32.AND P2, PT, R6, R79, PT ;  /* 0x0000004f0600720c */ /* 0x000fe40003f46070 */
[----:B------:R-:W-:Y:S02]  /*e2c0*/  @P6 SEL R74, RZ, 0xffffffff, !P4 ;  /* 0xffffffffff4a6807 */ /* 0x000fe40006000000 */
[----:B------:R-:W-:-:S02]  /*e2d0*/  LOP3.LUT R84, R84, 0x1, RZ, 0xc0, !PT ;  /* 0x0000000154547812 */ /* 0x000fc400078ec0ff */
[----:B------:R-:W-:Y:S02]  /*e2e0*/  ISETP.GT.AND P6, PT, R14, R28, PT ;  /* 0x0000001c0e00720c */ /* 0x000fe40003fc4270 */
[----:B------:R-:W-:Y:S02]  /*e2f0*/  ISETP.GE.AND.EX P2, PT, R7, RZ, PT, P2 ;  /* 0x000000ff0700720c */ /* 0x000fe40003f46320 */
[----:B------:R-:W-:Y:S02]  /*e300*/  ISETP.NE.U32.AND P4, PT, R84, 0x1, PT ;  /* 0x000000015400780c */ /* 0x000fe40003f85070 */
[----:B------:R-:W-:Y:S02]  /*e310*/  @P3 SEL R83, RZ, 0xffffffff, !P6 ;  /* 0xffffffffff533807 */ /* 0x000fe40007000000 */
[----:B------:R-:W-:Y:S02]  /*e320*/  SEL R84, RZ, 0xffffffff, P2 ;  /* 0xffffffffff547807 */ /* 0x000fe40001000000 */
[----:B------:R-:W-:-:S02]  /*e330*/  ISETP.GT.AND P6, PT, R9, R29, PT ;  /* 0x0000001d0900720c */ /* 0x000fc40003fc4270 */
[-C--:B------:R-:W-:Y:S02]  /*e340*/  ISETP.GE.U32.AND P2, PT, R4, R79.reuse, PT ;  /* 0x0000004f0400720c */ /* 0x080fe40003f46070 */
[----:B------:R-:W-:Y:S02]  /*e350*/  LOP3.LUT R85, R85, 0x1, RZ, 0xc0, !PT ;  /* 0x0000000155557812 */ /* 0x000fe400078ec0ff */
[----:B------:R-:W-:Y:S02]  /*e360*/  @P0 SEL R84, RZ, 0xffffffff, !P6 ;  /* 0xffffffffff540807 */ /* 0x000fe40007000000 */
[----:B------:R-:W-:Y:S02]  /*e370*/  ISETP.GE.U32.AND P3, PT, R12, R79, PT ;  /* 0x0000004f0c00720c */ /* 0x000fe40003f66070 */
[----:B------:R-:W-:Y:S02]  /*e380*/  ISETP.GE.AND.EX P2, PT, R5, RZ, PT, P2 ;  /* 0x000000ff0500720c */ /* 0x000fe40003f46320 */
[----:B------:R-:W-:-:S02]  /*e390*/  ISETP.NE.U32.AND P0, PT, R85, 0x1, PT ;  /* 0x000000015500780c */ /* 0x000fc40003f05070 */
[----:B------:R-:W-:Y:S02]  /*e3a0*/  ISETP.NE.AND P6, PT, R3, R30, PT ;  /* 0x0000001e0300720c */ /* 0x000fe40003fc5270 */
[----:B------:R-:W-:Y:S02]  /*e3b0*/  ISETP.GE.AND.EX P3, PT, R13, RZ, PT, P3 ;  /* 0x000000ff0d00720c */ /* 0x000fe40003f66330 */
[----:B------:R-:W-:Y:S02]  /*e3c0*/  SEL R86, RZ, 0xffffffff, P2 ;  /* 0xffffffffff567807 */ /* 0x000fe40001000000 */
[-C--:B------:R-:W-:Y:S02]  /*e3d0*/  SEL R71, R71, R0.reuse, !P5 ;  /* 0x0000000047477207 */ /* 0x080fe40006800000 */
[-C--:B------:R-:W-:Y:S02]  /*e3e0*/  SEL R69, R69, R0.reuse, !P1 ;  /* 0x0000000045457207 */ /* 0x080fe40004800000 */
[----:B------:R-:W-:-:S02]  /*e3f0*/  SEL R63, R63, R0, !P4 ;  /* 0x000000003f3f7207 */ /* 0x000fc40006000000 */
        /* <DEDUP_REMOVED lines=80> */
.L_x_3488:
[----:B------:R-:W-:Y:S05]  /*e900*/  BSYNC B0 ;  /* 0x0000000000007941 */ /* 0x000fea0003800000 */
.L_x_3487:
        /* <DEDUP_REMOVED lines=23> */
.L_x_3491:
[----:B------:R-:W-:Y:S05]  /*ea80*/  BSYNC B0 ;  /* 0x0000000000007941 */ /* 0x000fea0003800000 */
.L_x_3490:
[----:B------:R-:W-:Y:S01]  /*ea90*/  BSSY B0, `(.L_x_3492) ;  /* 0x00000bb000007945 */ /* 0x000fe20003800000 */
[----:B------:R-:W-:Y:S05]  /*eaa0*/  @P1 BRA `(.L_x_3493) ;  /* 0x00000b9000001947 */ /* 0x000fea0003800000 */
[----:B-----5:R-:W-:Y:S02]  /*eab0*/  ISETP.NE.AND P5, PT, R75, R32, PT ;  /* 0x000000204b00720c */ /* 0x020fe40003fa5270 */
        /* <DEDUP_REMOVED lines=46> */
[----:B------:R-:W-:Y:S02]  /*eda0*/  ISETP.NE.AND P5, PT, R59, R36, PT ;  /* 0x000000243b00720c */ /* 0x000fe40003fa5270 */
        /* <DEDUP_REMOVED lines=50> */
[----:B------:R-:W-:Y:S02]  /*f0d0*/  ISETP.NE.AND P4, PT, R41, R26, PT ;  /* 0x0000001a2900720c */ /* 0x000fe40003f85270 */
[----:B------:R-:W-:Y:S02]  /*f0e0*/  SEL R0, RZ, 0xffffffff, !P3 ;  /* 0xffffffffff007807 */ /* 0x000fe40005800000 */
[CC--:B------:R-:W-:Y:S02]  /*f0f0*/  ISETP.GT.AND P1, PT, R44.reuse, R25.reuse, PT ;  /* 0x000000192c00720c */ /* 0x0c0fe40003f24270 */
[----:B------:R-:W-:Y:S02]  /*f100*/  @!P5 SEL R0, RZ, 0xffffffff, P0 ;  /* 0xffffffffff00d807 */ /* 0x000fe40000000000 */
[----:B------:R-:W-:-:S02]  /*f110*/  ISETP.NE.AND P3, PT, R44, R25, PT ;  /* 0x000000192c00720c */ /* 0x000fc40003f65270 */
[----:B------:R-:W-:Y:S02]  /*f120*/  ISETP.NE.AND P5, PT, R20, R27, PT ;  /* 0x0000001b1400720c */ /* 0x000fe40003fa5270 */
[----:B------:R-:W-:Y:S02]  /*f130*/  ISETP.GE.U32.AND P0, PT, R21, R34, PT ;  /* 0x000000221500720c */ /* 0x000fe40003f06070 */
[----:B------:R-:W-:Y:S02]  /*f140*/  ISETP.GT.AND P6, PT, R41, R26, PT ;  /* 0x0000001a2900720c */ /* 0x000fe40003fc4270 */
[----:B------:R-:W-:Y:S02]  /*f150*/  SEL R18, RZ, 0xffffffff, !P1 ;  /* 0xffffffffff127807 */ /* 0x000fe40004800000 */
[-C--:B------:R-:W-:Y:S02]  /*f160*/  ISETP.GE.U32.AND P2, PT, R42, R34.reuse, PT ;  /* 0x000000222a00720c */ /* 0x080fe40003f46070 */
[----:B------:R-:W-:-:S02]  /*f170*/  ISETP.GE.U32.AND P1, PT, R15, R34, PT ;  /* 0x000000220f00720c */ /* 0x000fc40003f26070 */
[----:B------:R-:W-:Y:S02]  /*f180*/  ISETP.GE.AND.EX P0, PT, R40, RZ, PT, P0 ;  /* 0x000000ff2800720c */ /* 0x000fe40003f06300 */
[----:B------:R-:W-:Y:S02]  /*f190*/  IADD3 R33, R34, c[0x0][0x184], RZ ;  /* 0x0000610022217a10 */ /* 0x000fe40007ffe0ff */
[----:B------:R-:W-:Y:S02]  /*f1a0*/  SEL R19, RZ, 0xffffffff, !P6 ;  /* 0xffffffffff137807 */ /* 0x000fe40007000000 */
[----:B------:R-:W-:Y:S02]  /*f1b0*/  ISETP.GT.AND P6, PT, R20, R27, PT ;  /* 0x0000001b1400720c */ /* 0x000fe40003fc4270 */
        /* <DEDUP_REMOVED lines=72> */
.L_x_3493:
[----:B------:R-:W-:Y:S05]  /*f640*/  BSYNC B0 ;  /* 0x0000000000007941 */ /* 0x000fea0003800000 */
.L_x_3492:
[----:B------:R-:W-:Y:S02]  /*f650*/  ISETP.NE.AND P5, PT, R75, R59, PT ;  /* 0x0000003b4b00720c */ /* 0x000fe40003fa5270 */
[----:B------:R-:W-:Y:S02]  /*f660*/  ISETP.GE.U32.AND P0, PT, R71, R57, PT ;  /* 0x000000394700720c */ /* 0x000fe40003f06070 */
[----:B------:R-:W-:Y:S02]  /*f670*/  ISETP.GT.AND P3, PT, R75, R59, PT ;  /* 0x0000003b4b00720c */ /* 0x000fe40003f64270 */
[----:B------:R-:W-:Y:S02]  /*f680*/  ISETP.GE.AND.EX P0, PT, R73, R58, PT, P0 ;  /* 0x0000003a4900720c */ /* 0x000fe40003f06300 */
[----:B------:R-:W-:-:S02]  /*f690*/  SEL R0, RZ, 0xffffffff, !P3 ;  /* 0xffffffffff007807 */ /* 0x000fc40005800000 */
[CC--:B------:R-:W-:Y:S02]  /*f6a0*/  ISETP.NE.AND P3, PT, R66.reuse, R56.reuse, PT ;  /* 0x000000384200720c */ /* 0x0c0fe40003f65270 */
[----:B------:R-:W-:Y:S02]  /*f6b0*/  ISETP.GT.AND P1, PT, R66, R56, PT ;  /* 0x000000384200720c */ /* 0x000fe40003f24270 */
[----:B------:R-:W-:Y:S02]  /*f6c0*/  @!P5 SEL R0, RZ, 0xffffffff, P0 ;  /* 0xffffffffff00d807 */ /* 0x000fe40000000000 */
[----:B------:R-:W-:Y:S02]  /*f6d0*/  ISETP.NE.AND P4, PT, R67, R53, PT ;  /* 0x000000354300720c */ /* 0x000fe40003f85270 */
[----:B------:R-:W-:Y:S02]  /*f6e0*/  ISETP.NE.AND P5, PT, R62, R50, PT ;  /* 0x000000323e00720c */ /* 0x000fe40003fa5270 */
[----:B------:R-:W-:-:S02]  /*f6f0*/  ISETP.GE.U32.AND P2, PT, R69, R54, PT ;  /* 0x000000364500720c */ /* 0x000fc40003f46070 */
[----:B------:R-:W-:Y:S02]  /*f700*/  ISETP.GT.AND P6, PT, R67, R53, PT ;  /* 0x000000354300720c */ /* 0x000fe40003fc4270 */
[----:B0-----:R-:W-:Y:S02]  /*f710*/  SEL R18, RZ, 0xffffffff, !P1 ;  /* 0xffffffffff127807 */ /* 0x001fe40004800000 */
        /* <DEDUP_REMOVED lines=9> */
[----:B-----5:R-:W-:-:S02]  /*f7b0*/  SEL R24, RZ, 0xffffffff, !P6 ;  /* 0xffffffffff187807 */ /* 0x020fc40007000000 */
[----:B------:R-:W-:Y:S02]  /*f7c0*/  @!P4 SEL R19, RZ, 0xffffffff, P0 ;  /* 0xffffffffff13c807 */ /* 0x000fe40000000000 */
[----:B------:R-:W-:Y:S02]  /*f7d0*/  @!P5 SEL R24, RZ, 0xffffffff, P1 ;  /* 0xffffffffff18d807 */ /* 0x000fe40000800000 */
[----:B------:R-:W-:Y:S02]  /*f7e0*/  LOP3.LUT R18, R18, 0x1, RZ, 0xc0, !PT ;  /* 0x0000000112127812 */ /* 0x000fe400078ec0ff */
[----:B------:R-:W-:Y:S02]  /*f7f0*/  ISETP.NE.U32.AND P0, PT, R0, 0x1, PT ;  /* 0x000000010000780c */ /* 0x000fe40003f05070 */
[----:B------:R-:W-:Y:S02]  /*f800*/  LOP3.LUT R19, R19, 0x1, RZ, 0xc0, !PT ;  /* 0x0000000113137812 */ /* 0x000fe400078ec0ff */
[----:B------:R-:W-:-:S02]  /*f810*/  LOP3.LUT R24, R24, 0x1, RZ, 0xc0, !PT ;  /* 0x0000000118187812 */ /* 0x000fc400078ec0ff */
[----:B------:R-:W-:Y:S02]  /*f820*/  ISETP.NE.U32.AND P1, PT, R18, 0x1, PT ;  /* 0x000000011200780c */ /* 0x000fe40003f25070 */
[----:B------:R-:W-:Y:S02]  /*f830*/  SEL R0, R75, R59, !P0 ;  /* 0x0000003b4b007207 */ /* 0x000fe40004000000 */
[----:B------:R-:W-:Y:S02]  /*f840*/  ISETP.NE.U32.AND P2, PT, R19, 0x1, PT ;  /* 0x000000011300780c */ /* 0x000fe40003f45070 */
[----:B------:R-:W-:Y:S02]  /*f850*/  ISETP.NE.U32.AND P3, PT, R24, 0x1, PT ;  /* 0x000000011800780c */ /* 0x000fe40003f65070 */
[----:B------:R-:W-:Y:S02]  /*f860*/  SEL R19, R66, R56, !P1 ;  /* 0x0000003842137207 */ /* 0x000fe40004800000 */
[----:B------:R-:W-:-:S02]  /*f870*/  ISETP.NE.AND P6, PT, R0, R47, PT ;  /* 0x0000002f0000720c */ /* 0x000fc40003fc5270 */
[----:B------:R-:W-:Y:S02]  /*f880*/  SEL R32, R71, R57, !P0 ;  /* 0x0000003947207207 */ /* 0x000fe40004000000 */
        /* <DEDUP_REMOVED lines=8> */
[----:B------:R-:W-:Y:S02]  /*f910*/  SEL R26, R67, R53, !P2 ;  /* 0x00000035431a7207 */ /* 0x000fe40005000000 */
[----:B------:R-:W-:Y:S02]  /*f920*/  SEL R30, R63, R51, !P2 ;  /* 0x000000333f1e7207 */ /* 0x000fe40005000000 */
[----:B------:R-:W-:-:S02]  /*f930*/  SEL R65, R65, R52, !P2 ;  /* 0x0000003441417207 */ /* 0x000fc40005000000 */
[----:B------:R-:W-:Y:S02]  /*f940*/  ISETP.GT.AND P2, PT, R0, R47, PT ;  /* 0x0000002f0000720c */ /* 0x000fe40003f44270 */
[----:B------:R-:W-:Y:S02]  /*f950*/  SEL R24, RZ, 0xffffffff, !P3 ;  /* 0xffffffffff187807 */ /* 0x000fe40005800000 */
[----:B------:R-:W-:Y:S02]  /*f960*/  ISETP.NE.AND P3, PT, R27, R20, PT ;  /* 0x000000141b00720c */ /* 0x000fe40003f65270 */
[----:B------:R-:W-:Y:S02]  /*f970*/  ISETP.GE.AND.EX P1, PT, R73, R46, PT, P1 ;  /* 0x0000002e4900720c */ /* 0x000fe40003f26310 */
[----:B------:R-:W-:Y:S02]  /*f980*/  ISETP.NE.AND P4, PT, R19, R44, PT ;  /* 0x0000002c1300720c */ /* 0x000fe40003f85270 */
[----:B------:R-:W-:-:S02]  /*f990*/  SEL R18, RZ, 0xffffffff, !P2 ;  /* 0xffffffffff127807 */ /* 0x000fc40005000000 */
[----:B------:R-:W-:Y:S02]  /*f9a0*/  @!P6 SEL R18, RZ, 0xffffffff, P1 ;  /* 0xffffffffff12e807 */ /* 0x000fe40000800000 */
[----:B------:R-:W-:Y:S02]  /*f9b0*/  ISETP.GE.U32.AND P1, PT, R48, R15, PT ;  /* 0x0000000f3000720c */ /* 0x000fe40003f26070 */
[----:B------:R-:W-:Y:S02]  /*f9c0*/  ISETP.GE.U32.AND P2, PT, R69, R42, PT ;  /* 0x0000002a4500720c */ /* 0x000fe40003f46070 */
[----:B------:R-:W-:Y:S02]  /*f9d0*/  ISETP.GT.AND P6, PT, R27, R20, PT ;  /* 0x000000141b00720c */ /* 0x000fe40003fc4270 */
[CC--:B------:R-:W-:Y:S02]  /*f9e0*/  ISETP.GT.AND P0, PT, R26.reuse, R41.reuse, PT ;  /* 0x000000291a00720c */ /* 0x0c0fe40003f04270 */
[----:B------:R-:W-:-:S02]  /*f9f0*/  ISETP.NE.AND P5, PT, R26, R41, PT ;  /* 0x000000291a00720c */ /* 0x000fc40003fa5270 */
[----:B------:R-:W-:Y:S02]  /*fa00*/  ISETP.GE.AND.EX P1, PT, R49, R16, PT, P1 ;  /* 0x000000103100720c */ /* 0x000fe40003f26310 */
[----:B------:R-:W-:Y:S02]  /*fa10*/  ISETP.GE.AND.EX P2, PT, R64, R43, PT, P2 ;  /* 0x0000002b4000720c */ /* 0x000fe40003f46320 */
[----:B------:R-:W-:Y:S02]  /*fa20*/  SEL R28, RZ, 0xffffffff, !P6 ;  /* 0xffffffffff1c7807 */ /* 0x000fe40007000000 */
[----:B------:R-:W-:Y:S02]  /*fa30*/  SEL R25, RZ, 0xffffffff, !P0 ;  /* 0xffffffffff197807 */ /* 0x000fe40004000000 */
[----:B------:R-:W-:Y:S02]  /*fa40*/  @!P3 SEL R28, RZ, 0xffffffff, P1 ;  /* 0xffffffffff1cb807 */ /* 0x000fe40000800000 */
[----:B------:R-:W-:-:S02]  /*fa50*/  ISETP.GE.U32.AND P0, PT, R30, R21, PT ;  /* 0x000000151e00720c */ /* 0x000fc40003f06070 */
[----:B------:R-:W-:Y:S02]  /*fa60*/  @!P4 SEL R24, RZ, 0xffffffff, P2 ;  /* 0xffffffffff18c807 */ /* 0x000fe40001000000 */
[----:B------:R-:W-:Y:S02]  /*fa70*/  LOP3.LUT R28, R28, 0x1, RZ, 0xc0, !PT ;  /* 0x000000011c1c7812 */ /* 0x000fe400078ec0ff */
[----:B------:R-:W-:Y:S02]  /*fa80*/  ISETP.GE.AND.EX P0, PT, R65, R40, PT, P0 ;  /* 0x000000284100720c */ /* 0x000fe40003f06300 */
[----:B------:R-:W-:Y:S02]  /*fa90*/  LOP3.LUT R24, R24, 0x1, RZ, 0xc0, !PT ;  /* 0x0000000118187812 */ /* 0x000fe400078ec0ff */
[----:B------:R-:W-:Y:S02]  /*faa0*/  LOP3.LUT R18, R18, 0x1, RZ, 0xc0, !PT ;  /* 0x0000000112127812 */ /* 0x000fe400078ec0ff */
[----:B------:R-:W-:-:S02]  /*fab0*/  ISETP.NE.U32.AND P3, PT, R28, 0x1, PT ;  /* 0x000000011c00780c */ /* 0x000fc40003f65070 */
[----:B------:R-:W-:Y:S02]  /*fac0*/  @!P5 SEL R25, RZ, 0xffffffff, P0 ;  /* 0xffffffffff19d807 */ /* 0x000fe40000000000 */
[----:B------:R-:W-:Y:S02]  /*fad0*/  ISETP.NE.U32.AND P1, PT, R24, 0x1, PT ;  /* 0x000000011800780c */ /* 0x000fe40003f25070 */
[----:B------:R-:W-:Y:S02]  /*fae0*/  ISETP.NE.U32.AND P0, PT, R18, 0x1, PT ;  /* 0x000000011200780c */ /* 0x000fe40003f05070 */
[----:B------:R-:W-:Y:S02]  /*faf0*/  SEL R27, R27, R20, !P3 ;  /* 0x000000141b1b7207 */ /* 0x000fe40005800000 */
[----:B------:R-:W-:Y:S02]  /*fb00*/  LOP3.LUT R25, R25, 0x1, RZ, 0xc0, !PT ;  /* 0x0000000119197812 */ /* 0x000fe400078ec0ff */
[----:B------:R-:W-:-:S02]  /*fb10*/  SEL R44, R19, R44, !P1 ;  /* 0x0000002c132c7207 */ /* 0x000fc40004800000 */
[----:B------:R-:W-:Y:S02]  /*fb20*/  SEL R19, R48, R15, !P3 ;  /* 0x0000000f30137207 */ /* 0x000fe40005800000 */
[----:B------:R-:W-:Y:S02]  /*fb30*/  SEL R20, R49, R16, !P3 ;  /* 0x0000001031147207 */ /* 0x000fe40005800000 */
[----:B------:R-:W-:Y:S02]  /*fb40*/  SEL R47, R0, R47, !P0 ;  /* 0x0000002f002f7207 */ /* 0x000fe40004000000 */
[----:B------:R-:W-:Y:S02]  /*fb50*/  ISETP.NE.AND P3, PT, R27, R8, PT ;  /* 0x000000081b00720c */ /* 0x000fe40003f65270 */
[----:B------:R-:W-:Y:S02]  /*fb60*/  ISETP.NE.U32.AND P2, PT, R25, 0x1, PT ;  /* 0x000000011900780c */ /* 0x000fe40003f45070 */
[----:B------:R-:W-:-:S02]  /*fb70*/  SEL R45, R32, R45, !P0 ;  /* 0x0000002d202d7207 */ /* 0x000fc40004000000 */
[----:B------:R-:W-:Y:S02]  /*fb80*/  SEL R46, R73, R46, !P0 ;  /* 0x0000002e492e7207 */ /* 0x000fe40004000000 */
[----:B------:R-:W-:Y:S02]  /*fb90*/  ISETP.GT.AND P4, PT, R47, R14, PT ;  /* 0x0000000e2f00720c */ /* 0x000fe40003f84270 */
[----:B------:R-:W-:Y:S02]  /*fba0*/  SEL R26, R26, R41, !P2 ;  /* 0x000000291a1a7207 */ /* 0x000fe40005000000 */
[----:B------:R-:W-:Y:S02]  /*fbb0*/  ISETP.GE.U32.AND P0, PT, R19, R12, PT ;  /* 0x0000000c1300720c */ /* 0x000fe40003f06070 */
[----:B------:R-:W-:Y:S02]  /*fbc0*/  SEL R21, R30, R21, !P2 ;  /* 0x000000151e157207 */ /* 0x000fe40005000000 */
[----:B------:R-:W-:-:S02]  /*fbd0*/  SEL R40, R65, R40, !P2 ;  /* 0x0000002841287207 */ /* 0x000fc40005000000 */
[----:B------:R-:W-:Y:S02]  /*fbe0*/  ISETP.GT.AND P2, PT, R27, R8, PT ;  /* 0x000000081b00720c */ /* 0x000fe40003f44270 */
[----:B------:R-:W-:Y:S02]  /*fbf0*/  SEL R0, RZ, 0xffffffff, !P4 ;  /* 0xffffffffff007807 */ /* 0x000fe40006000000 */
[----:B------:R-:W-:Y:S02]  /*fc00*/  SEL R25, R69, R42, !P1 ;  /* 0x0000002a45197207 */ /* 0x000fe40004800000 */
[----:B------:R-:W-:Y:S02]  /*fc10*/  SEL R24, R64, R43, !P1 ;  /* 0x0000002b40187207 */ /* 0x000fe40004800000 */
[----:B------:R-:W-:Y:S02]  /*fc20*/  ISETP.NE.AND P4, PT, R26, R3, PT ;  /* 0x000000031a00720c */ /* 0x000fe40003f85270 */
[----:B------:R-:W-:-:S02]  /*fc30*/  ISETP.GE.AND.EX P0, PT, R20, R13, PT, P0 ;  /* 0x0000000d1400720c */ /* 0x000fc40003f06300 */
[CC--:B------:R-:W-:Y:S02]  /*fc40*/  ISETP.GT.AND P1, PT, R44.reuse, R9.reuse, PT ;  /* 0x000000092c00720c */ /* 0x0c0fe40003f24270 */
[----:B------:R-:W-:Y:S02]  /*fc50*/  ISETP.NE.AND P5, PT, R44, R9, PT ;  /* 0x000000092c00720c */ /* 0x000fe40003fa5270 */
[----:B------:R-:W-:Y:S02]  /*fc60*/  ISETP.NE.AND P6, PT, R47, R14, PT ;  /* 0x0000000e2f00720c */ /* 0x000fe40003fc5270 */
[----:B------:R-:W-:Y:S02]  /*fc70*/  SEL R18, RZ, 0xffffffff, !P2 ;  /* 0xffffffffff127807 */ /* 0x000fe40005000000 */
[----:B------:R-:W-:Y:S02]  /*fc80*/  @!P3 SEL R18, RZ, 0xffffffff, P0 ;  /* 0xffffffffff12b807 */ /* 0x000fe40000000000 */
[----:B------:R-:W-:-:S02]  /*fc90*/  SEL R15, RZ, 0xffffffff, !P1 ;  /* 0xffffffffff0f7807 */ /* 0x000fc40004800000 */
        /* <DEDUP_REMOVED lines=31> */
.L_x_3447:
[----:B------:R-:W-:Y:S05]  /*fe90*/  BSYNC B6 ;  /* 0x0000000000067941 */ /* 0x000fea0003800000 */
.L_x_3446:
        /* <DEDUP_REMOVED lines=21> */
.L_x_3497:
        /* <DEDUP_REMOVED lines=14> */
[----:B------:R-:W3:Y:S04]  /*100d0*/  LDS.64 R4, [R29+0x18] ;  /* 0x000018001d047984 */ /* 0x000ee80000000a00 */
[----:B------:R-:W4:Y:S04]  /*100e0*/  LDS R28, [R29+0x30] ;  /* 0x000030001d1c7984 */ /* 0x000f280000000800 */
[----:B------:R-:W5:Y:S04]  /*100f0*/  LDS.64 R20, [R29+0x38] ;  /* 0x000038001d147984 */ /* 0x000f680000000a00 */
[----:B------:R-:W5:Y:S04]  /*10100*/  LDS R30, [R29+0x40] ;  /* 0x000040001d1e7984 */ /* 0x000f680000000800 */
[----:B------:R-:W5:Y:S01]  /*10110*/  LDS.64 R24, [R29+0x48] ;  /* 0x000048001d187984 */ /* 0x000f620000000a00 */
        /* <DEDUP_REMOVED lines=8> */
[----:B----4-:R-:W-:Y:S02]  /*101a0*/  ISETP.NE.AND P5, PT, R73, R28, PT ;  /* 0x0000001c4900720c */ /* 0x010fe40003fa5270 */
[----:B------:R-:W-:Y:S02]  /*101b0*/  ISETP.GE.AND.EX P2, PT, R7, R5, PT, P2 ;  /* 0x000000050700720c */ /* 0x000fe40003f46320 */
[----:B------:R-:W-:Y:S02]  /*101c0*/  SEL R16, RZ, 0xffffffff, !P0 ;  /* 0xffffffffff107807 */ /* 0x000fe40004000000 */
[----:B------:R-:W-:Y:S02]  /*101d0*/  @!P4 SEL R27, RZ, 0xffffffff, P1 ;  /* 0xffffffffff1bc807 */ /* 0x000fe40000800000 */
[----:B-----5:R-:W-:-:S02]  /*101e0*/  ISETP.GE.U32.AND P0, PT, R8, R20, PT ;  /* 0x000000140800720c */ /* 0x020fc40003f06070 */
[----:B------:R-:W-:Y:S02]  /*101f0*/  ISETP.NE.AND P4, PT, R13, R30, PT ;  /* 0x0000001e0d00720c */ /* 0x000fe40003f85270 */
[----:B------:R-:W-:Y:S02]  /*10200*/  @!P6 SEL R16, RZ, 0xffffffff, P2 ;  /* 0xffffffffff10e807 */ /* 0x000fe40001000000 */
[----:B------:R-:W-:Y:S02]  /*10210*/  ISETP.GT.AND P6, PT, R73, R28, PT ;  /* 0x0000001c4900720c */ /* 0x000fe40003fc4270 */
[----:B------:R-:W-:Y:S02]  /*10220*/  ISETP.GE.AND.EX P0, PT, R15, R21, PT, P0 ;  /* 0x000000150f00720c */ /* 0x000fe40003f06300 */
[----:B------:R-:W-:Y:S02]  /*10230*/  ISETP.GE.U32.AND P1, PT, R18, R24, PT ;  /* 0x000000181200720c */ /* 0x000fe40003f26070 */
[----:B------:R-:W-:-:S02]  /*10240*/  LOP3.LUT R16, R16, 0x1, RZ, 0xc0, !PT ;  /* 0x0000000110107812 */ /* 0x000fc400078ec0ff */
[----:B------:R-:W-:Y:S02]  /*10250*/  SEL R29, RZ, 0xffffffff, !P6 ;  /* 0xffffffffff1d7807 */ /* 0x000fe40007000000 */
[----:B------:R-:W-:Y:S02]  /*10260*/  ISETP.GT.AND P2, PT, R13, R30, PT ;  /* 0x0000001e0d00720c */ /* 0x000fe40003f44270 */
[----:B------:R-:W-:Y:S02]  /*10270*/  @!P5 SEL R29, RZ, 0xffffffff, P0 ;  /* 0xffffffffff1dd807 */ /* 0x000fe40000000000 */
[----:B------:R-:W-:Y:S02]  /*10280*/  ISETP.GE.AND.EX P1, PT, R19, R25, PT, P1 ;  /* 0x000000191300720c */ /* 0x000fe40003f26310 */
[----:B------:R-:W-:Y:S02]  /*10290*/  ISETP.NE.U32.AND P6, PT, R16, 0x1, PT ;  /* 0x000000011000780c */ /* 0x000fe40003fc5070 */
[----:B------:R-:W-:-:S02]  /*102a0*/  SEL R16, RZ, 0xffffffff, !P2 ;  /* 0xffffffffff107807 */ /* 0x000fc40005000000 */
[----:B------:R-:W-:Y:S02]  /*102b0*/  LOP3.LUT R27, R27, 0x1, RZ, 0xc0, !PT ;  /* 0x000000011b1b7812 */ /* 0x000fe400078ec0ff */
[----:B------:R-:W-:Y:S02]  /*102c0*/  LOP3.LUT R29, R29, 0x1, RZ, 0xc0, !PT ;  /* 0x000000011d1d7812 */ /* 0x000fe400078ec0ff */
[----:B------:R-:W-:Y:S02]  /*102d0*/  @!P4 SEL R16, RZ, 0xffffffff, P1 ;  /* 0xffffffffff10c807 */ /* 0x000fe40000800000 */
[----:B------:R-:W-:Y:S02]  /*102e0*/  ISETP.NE.U32.AND P0, PT, R27, 0x1, PT ;  /* 0x000000011b00780c */ /* 0x000fe40003f05070 */
[----:B------:R-:W-:Y:S02]  /*102f0*/  ISETP.NE.U32.AND P1, PT, R29, 0x1, PT ;  /* 0x000000011d00780c */ /* 0x000fe40003f25070 */
[----:B------:R-:W-:-:S02]  /*10300*/  LOP3.LUT R16, R16, 0x1, RZ, 0xc0, !PT ;  /* 0x0000000110107812 */ /* 0x000fc400078ec0ff */
[----:B------:R-:W-:Y:S02]  /*10310*/  SEL R0, R0, R10, !P0 ;  /* 0x0000000a00007207 */ /* 0x000fe40004000000 */
[----:B------:R-:W-:Y:S02]  /*10320*/  SEL R3, R3, R11, !P0 ;  /* 0x0000000b03037207 */ /* 0x000fe40004000000 */
[----:B------:R-:W-:Y:S02]  /*10330*/  SEL R9, R9, R26, !P0 ;  /* 0x0000001a09097207 */ /* 0x000fe40004000000 */
[----:B------:R-:W-:Y:S02]  /*10340*/  SEL R8, R8, R20, !P1 ;  /* 0x0000001408087207 */ /* 0x000fe40004800000 */
[----:B------:R-:W-:Y:S01]  /*10350*/  ISETP.NE.U32.AND P0, PT, R16, 0x1, PT ;  /* 0x000000011000780c */ /* 0x000fe20003f05070 */
[----:B------:R0:W-:Y:S01]  /*10360*/  STS [R12+0x10], R9 ;  /* 0x000010090c007388 */ /* 0x0001e20000000800 */
[----:B------:R-:W-:Y:S01]  /*10370*/  SEL R6, R6, R4, !P6 ;  /* 0x0000000406067207 */ /* 0x000fe20007000000 */
[----:B------:R-:W-:Y:S01]  /*10380*/  IMAD.MOV.U32 R4, RZ, RZ, R0 ;  /* 0x000000ffff047224 */ /* 0x000fe200078e0000 */
[----:B------:R-:W-:Y:S01]  /*10390*/  SEL R7, R7, R5, !P6 ;  /* 0x0000000507077207 */ /* 0x000fe20007000000 */
[----:B------:R-:W-:Y:S01]  /*103a0*/  IMAD.MOV.U32 R5, RZ, RZ, R3 ;  /* 0x000000ffff057224 */ /* 0x000fe200078e0003 */
[----:B------:R-:W-:Y:S01]  /*103b0*/  SEL R61, R61, R14, !P6 ;  /* 0x0000000e3d3d7207 */ /* 0x000fe20007000000 */
[----:B------:R-:W-:Y:S01]  /*103c0*/  IMAD.MOV.U32 R14, RZ, RZ, R8 ;  /* 0x000000ffff0e7224 */ /* 0x000fe200078e0008 */
[----:B------:R-:W-:Y:S01]  /*103d0*/  SEL R15, R15, R21, !P1 ;  /* 0x000000150f0f7207 */ /* 0x000fe20004800000 */
[----:B------:R0:W-:Y:S01]  /*103e0*/  STS.64 [R12+0x8], R6 ;  /* 0x000008060c007388 */ /* 0x0001e20000000a00 */
[----:B------:R-:W-:-:S02]  /*103f0*/  SEL R73, R73, R28, !P1 ;  /* 0x0000001c49497207 */ /* 0x000fc40004800000 */
[----:B------:R-:W-:Y:S01]  /*10400*/  SEL R18, R18, R24, !P0 ;  /* 0x0000001812127207 */ /* 0x000fe20004000000 */
[----:B------:R0:W-:Y:S01]  /*10410*/  STS.64 [R12+0x18], R4 ;  /* 0x000018040c007388 */ /* 0x0001e20000000a00 */
[----:B------:R-:W-:Y:S02]  /*10420*/  SEL R19, R19, R25, !P0 ;  /* 0x0000001913137207 */ /* 0x000fe40004000000 */
[----:B------:R-:W-:Y:S01]  /*10430*/  SEL R13, R13, R30, !P0 ;  /* 0x0000001e0d0d7207 */ /* 0x000fe20004000000 */
[----:B------:R0:W-:Y:S04]  /*10440*/  STS.64 [R12+0x28], R14 ;  /* 0x0000280e0c007388 */ /* 0x0001e80000000a00 */
[----:B------:R0:W-:Y:S04]  /*10450*/  STS.64 [R12+0x38], R18 ;  /* 0x000038120c007388 */ /* 0x0001e80000000a00 */
[----:B------:R0:W-:Y:S04]  /*10460*/  STS [R12], R61 ;  /* 0x0000003d0c007388 */ /* 0x0001e80000000800 */
[----:B------:R0:W-:Y:S04]  /*10470*/  STS [R12+0x20], R73 ;  /* 0x000020490c007388 */ /* 0x0001e80000000800 */
[----:B------:R0:W-:Y:S02]  /*10480*/  STS [R12+0x30], R13 ;  /* 0x0000300d0c007388 */ /* 0x0001e40000000800 */
.L_x_3496:
[----:B------:R-:W-:Y:S05]  /*10490*/  BSYNC B0 ;  /* 0x0000000000007941 */ /* 0x000fea0003800000 */
.L_x_3495:
[----:B0-----:R-:W-:Y:S01]  /*104a0*/  IMAD.MOV.U32 R5, RZ, RZ, R31 ;  /* 0x000000ffff057224 */ /* 0x001fe200078e001f */
[----:B------:R-:W-:Y:S05]  /*104b0*/  @P3 BRA `(.L_x_3497) ;  /* 0xfffffb3000003947 */ /* 0x000fea000383ffff */
.L_x_3494:
        /* <DEDUP_REMOVED lines=14> */
[----:B------:R-:W-:Y:S01]  /*105a0*/  STS.64 [R12+0x18], R6 ;  /* 0x000018060c007388 */ /* 0x000fe20000000a00 */
[----:B------:R-:W-:-:S03]  /*105b0*/  ISETP.GE.AND P0, PT, R10, 0x20, PT ;  /* 0x000000200a00780c */ /* 0x000fc60003f06270 */
[----:B------:R-:W-:Y:S04]  /*105c0*/  STS.64 [R12+0x38], R14 ;  /* 0x0000380e0c007388 */ /* 0x000fe80000000a00 */
[----:B------:R-:W-:Y:S04]  /*105d0*/  STS.64 [R12+0x48], R18 ;  /* 0x000048120c007388 */ /* 0x000fe80000000a00 */
[----:B------:R-:W-:Y:S04]  /*105e0*/  STS [R12+0x10], R61 ;  /* 0x0000103d0c007388 */ /* 0x000fe80000000800 */
[----:B------:R-:W-:Y:S04]  /*105f0*/  STS [R12+0x20], R9 ;  /* 0x000020090c007388 */ /* 0x000fe80000000800 */
[----:B------:R-:W-:Y:S04]  /*10600*/  STS [R12+0x30], R73 ;  /* 0x000030490c007388 */ /* 0x000fe80000000800 */
[----:B------:R-:W-:Y:S04]  /*10610*/  STS [R12+0x40], R13 ;  /* 0x0000400d0c007388 */ /* 0x000fe80000000800 */
[----:B------:R0:W-:Y:S02]  /*10620*/  STS.64 [R12+0x28], R4 ;  /* 0x000028040c007388 */ /* 0x0001e40000000a00 */
[----:B0-----:R-:W-:Y:S01]  /*10630*/  IMAD.MOV.U32 R4, RZ, RZ, 0x20 ;  /* 0x00000020ff047424 */ /* 0x001fe200078e00ff */
[----:B------:R-:W-:Y:S05]  /*10640*/  @!P0 BRA `(.L_x_3499) ;  /* 0x000004d000008947 */ /* 0x000fea0003800000 */
[----:B------:R-:W-:-:S04]  /*10650*/  IMAD.MOV.U32 R12, RZ, RZ, R10 ;  /* 0x000000ffff0c7224 */ /* 0x000fc800078e000a */
.L_x_3502:
        /* <DEDUP_REMOVED lines=8> */
[----:B------:R-:W0:Y:S04]  /*106e0*/  LDS R16, [R14] ;  /* 0x000000000e107984 */ /* 0x000e280000000800 */
[----:B------:R-:W1:Y:S04]  /*106f0*/  LDS.64 R4, [R14+0x8] ;  /* 0x000008000e047984 */ /* 0x000e680000000a00 */
[----:B------:R-:W2:Y:S04]  /*10700*/  LDS R28, [R14+0x10] ;  /* 0x000010000e1c7984 */ /* 0x000ea80000000800 */
[----:B------:R-:W3:Y:S04]  /*10710*/  LDS R30, [R14+0x20] ;  /* 0x000020000e1e7984 */ /* 0x000ee80000000800 */
[----:B------:R-:W4:Y:S04]  /*10720*/  LDS.64 R10, [R14+0x18] ;  /* 0x000018000e0a7984 */ /* 0x000f280000000a00 */
[----:B------:R-:W5:Y:S04]  /*10730*/  LDS.64 R20, [R14+0x28] ;  /* 0x000028000e147984 */ /* 0x000f680000000a00 */
[----:B------:R-:W5:Y:S04]  /*10740*/  LDS R32, [R14+0x30] ;  /* 0x000030000e207984 */ /* 0x000f680000000800 */
[----:B------:R0:W5:Y:S02]  /*10750*/  LDS.64 R24, [R14+0x38] ;  /* 0x000038000e187984 */ /* 0x0001640000000a00 */
[----:B0-----:R-:W-:-:S02]  /*10760*/  ISETP.NE.AND P5, PT, R61, R16, PT ;  /* 0x000000103d00720c */ /* 0x001fc40003fa5270 */
[----:B------:R-:W-:Y:S02]  /*10770*/  ISETP.GT.AND P0, PT, R61, R16, PT ;  /* 0x000000103d00720c */ /* 0x000fe40003f04270 */
[----:B-1----:R-:W-:Y:S02]  /*10780*/  ISETP.GE.U32.AND P4, PT, R6, R4, PT ;  /* 0x000000040600720c */ /* 0x002fe40003f86070 */
[----:B------:R-:W-:Y:S02]  /*10790*/  SEL R26, RZ, 0xffffffff, !P0 ;  /* 0xffffffffff1a7807 */ /* 0x000fe40004000000 */
[----:B------:R-:W-:Y:S02]  /*107a0*/  ISETP.GE.AND.EX P4, PT, R7, R5, PT, P4 ;  /* 0x000000050700720c */ /* 0x000fe40003f86340 */
[CC--:B--2---:R-:W-:Y:S02]  /*107b0*/  ISETP.GT.AND P6, PT, R9.reuse, R28.reuse, PT ;  /* 0x0000001c0900720c */ /* 0x0c4fe40003fc4270 */
[----:B------:R-:W-:-:S02]  /*107c0*/  ISETP.NE.AND P3, PT, R9, R28, PT ;  /* 0x0000001c0900720c */ /* 0x000fc40003f65270 */
[----:B------:R-:W-:Y:S02]  /*107d0*/  @!P5 SEL R26, RZ, 0xffffffff, P4 ;  /* 0xffffffffff1ad807 */ /* 0x000fe40002000000 */
[C---:B---3--:R-:W-:Y:S02]  /*107e0*/  ISETP.NE.AND P4, PT, R73.reuse, R30, PT ;  /* 0x0000001e4900720c */ /* 0x048fe40003f85270 */
[----:B------:R-:W-:Y:S02]  /*107f0*/  SEL R14, RZ, 0xffffffff, !P6 ;  /* 0xffffffffff0e7807 */ /* 0x000fe40007000000 */
[----:B----4-:R-:W-:Y:S02]  /*10800*/  ISETP.GE.U32.AND P1, PT, R0, R10, PT ;  /* 0x0000000a0000720c */ /* 0x010fe40003f26070 */
[----:B-----5:R-:W-:Y:S02]  /*10810*/  ISETP.GE.U32.AND P0, PT, R8, R20, PT ;  /* 0x000000140800720c */ /* 0x020fe40003f06070 */
[----:B------:R-:W-:-:S02]  /*10820*/  ISETP.GT.AND P2, PT, R73, R30, PT ;  /* 0x0000001e4900720c */ /* 0x000fc40003f44270 */
[----:B------:R-:W-:Y:S02]  /*10830*/  ISETP.NE.AND P6, PT, R13, R32, PT ;  /* 0x000000200d00720c */ /* 0x000fe40003fc5270 */
[----:B------:R-:W-:Y:S02]  /*10840*/  ISETP.GE.AND.EX P1, PT, R3, R11, PT, P1 ;  /* 0x0000000b0300720c */ /* 0x000fe40003f26310 */
[----:B------:R-:W-:Y:S02]  /*10850*/  SEL R27, RZ, 0xffffffff, !P2 ;  /* 0xffffffffff1b7807 */ /* 0x000fe40005000000 */
[----:B------:R-:W-:Y:S02]  /*10860*/  ISETP.GE.AND.EX P0, PT, R15, R21, PT, P0 ;  /* 0x000000150f00720c */ /* 0x000fe40003f06300 */
[----:B------:R-:W-:Y:S02]  /*10870*/  ISETP.GE.U32.AND P2, PT, R18, R24, PT ;  /* 0x000000181200720c */ /* 0x000fe40003f46070 */
[----:B------:R-:W-:-:S02]  /*10880*/  LOP3.LUT R26, R26, 0x1, RZ, 0xc0, !PT ;  /* 0x000000011a1a7812 */ /* 0x000fc400078ec0ff */
[----:B------:R-:W-:Y:S02]  /*10890*/  ISETP.GT.AND P5, PT, R13, R32, PT ;  /* 0x000000200d00720c */ /* 0x000fe40003fa4270 */
[----:B------:R-:W-:Y:S02]  /*108a0*/  @!P3 SEL R14, RZ, 0xffffffff, P1 ;  /* 0xffffffffff0eb807 */ /* 0x000fe40000800000 */
[----:B------:R-:W-:Y:S02]  /*108b0*/  @!P4 SEL R27, RZ, 0xffffffff, P0 ;  /* 0xffffffffff1bc807 */ /* 0x000fe40000000000 */
[----:B------:R-:W-:Y:S02]  /*108c0*/  ISETP.GE.AND.EX P2, PT, R19, R25, PT, P2 ;  /* 0x000000191300720c */ /* 0x000fe40003f46320 */
[----:B------:R-:W-:Y:S02]  /*108d0*/  ISETP.NE.U32.AND P1, PT, R26, 0x1, PT ;  /* 0x000000011a00780c */ /* 0x000fe40003f25070 */
[----:B------:R-:W-:-:S02]  /*108e0*/  SEL R26, RZ, 0xffffffff, !P5 ;  /* 0xffffffffff1a7807 */ /* 0x000fc40006800000 */
[----:B------:R-:W-:Y:S02]  /*108f0*/  LOP3.LUT R14, R14, 0x1, RZ, 0xc0, !PT ;  /* 0x000000010e0e7812 */ /* 0x000fe400078ec0ff */
[----:B------:R-:W-:Y:S02]  /*10900*/  LOP3.LUT R27, R27, 0x1, RZ, 0xc0, !PT ;  /* 0x000000011b1b7812 */ /* 0x000fe400078ec0ff */
[----:B------:R-:W-:Y:S02]  /*10910*/  @!P6 SEL R26, RZ, 0xffffffff, P2 ;  /* 0xffffffffff1ae807 */ /* 0x000fe40001000000 */
[----:B------:R-:W-:Y:S02]  /*10920*/  SEL R6, R6, R4, !P1 ;  /* 0x0000000406067207 */ /* 0x000fe40004800000 */
[----:B------:R-:W-:Y:S02]  /*10930*/  SEL R7, R7, R5, !P1 ;  /* 0x0000000507077207 */ /* 0x000fe40004800000 */
[----:B------:R-:W-:-:S02]  /*10940*/  SEL R61, R61, R16, !P1 ;  /* 0x000000103d3d7207 */ /* 0x000fc40004800000 */
[----:B------:R-:W-:Y:S01]  /*10950*/  ISETP.NE.U32.AND P0, PT, R14, 0x1, PT ;  /* 0x000000010e00780c */ /* 0x000fe20003f05070 */
[----:B------:R0:W-:Y:S01]  /*10960*/  STS.64 [R29+0x8], R6 ;  /* 0x000008061d007388 */ /* 0x0001e20000000a00 */
[----:B------:R-:W-:Y:S02]  /*10970*/  ISETP.NE.U32.AND P1, PT, R27, 0x1, PT ;  /* 0x000000011b00780c */ /* 0x000fe40003f25070 */
[----:B------:R-:W-:Y:S01]  /*10980*/  LOP3.LUT R26, R26, 0x1, RZ, 0xc0, !PT ;  /* 0x000000011a1a7812 */ /* 0x000fe200078ec0ff */
[----:B------:R0:W-:Y:S01]  /*10990*/  STS [R29], R61 ;  /* 0x0000003d1d007388 */ /* 0x0001e20000000800 */
[----:B------:R-:W-:Y:S02]  /*109a0*/  SEL R0, R0, R10, !P0 ;  /* 0x0000000a00007207 */ /* 0x000fe40004000000 */
[----:B------:R-:W-:Y:S02]  /*109b0*/  SEL R3, R3, R11, !P0 ;  /* 0x0000000b03037207 */ /* 0x000fe40004000000 */
[----:B------:R-:W-:Y:S01]  /*109c0*/  SEL R9, R9, R28, !P0 ;  /* 0x0000001c09097207 */ /* 0x000fe20004000000 */
[----:B------:R-:W-:Y:S01]  /*109d0*/  IMAD.MOV.U32 R4, RZ, RZ, R0 ;  /* 0x000000ffff047224 */ /* 0x000fe200078e0000 */
[----:B------:R-:W-:Y:S01]  /*109e0*/  SEL R8, R8, R20, !P1 ;  /* 0x0000001408087207 */ /* 0x000fe20004800000 */
[----:B------:R-:W-:Y:S01]  /*109f0*/  IMAD.MOV.U32 R5, RZ, RZ, R3 ;  /* 0x000000ffff057224 */ /* 0x000fe200078e0003 */
[----:B------:R-:W-:Y:S01]  /*10a00*/  ISETP.NE.U32.AND P0, PT, R26, 0x1, PT ;  /* 0x000000011a00780c */ /* 0x000fe20003f05070 */
[----:B------:R0:W-:Y:S01]  /*10a10*/  STS [R29+0x10], R9 ;  /* 0x000010091d007388 */ /* 0x0001e20000000800 */
[----:B------:R-:W-:Y:S01]  /*10a20*/  SEL R15, R15, R21, !P1 ;  /* 0x000000150f0f7207 */ /* 0x000fe20004800000 */
[----:B------:R-:W-:Y:S01]  /*10a30*/  IMAD.MOV.U32 R14, RZ, RZ, R8 ;  /* 0x000000ffff0e7224 */ /* 0x000fe200078e0008 */
[----:B------:R-:W-:Y:S01]  /*10a40*/  SEL R73, R73, R30, !P1 ;  /* 0x0000001e49497207 */ /* 0x000fe20004800000 */
[----:B------:R0:W-:Y:S01]  /*10a50*/  STS.64 [R29+0x18], R4 ;  /* 0x000018041d007388 */ /* 0x0001e20000000a00 */
[----:B------:R-:W-:-:S02]  /*10a60*/  SEL R18, R18, R24, !P0 ;  /* 0x0000001812127207 */ /* 0x000fc40004000000 */
[----:B------:R-:W-:Y:S01]  /*10a70*/  SEL R19, R19, R25, !P0 ;  /* 0x0000001913137207 */ /* 0x000fe20004000000 */
[----:B------:R0:W-:Y:S01]  /*10a80*/  STS.64 [R29+0x28], R14 ;  /* 0x0000280e1d007388 */ /* 0x0001e20000000a00 */
[----:B------:R-:W-:-:S03]  /*10a90*/  SEL R13, R13, R32, !P0 ;  /* 0x000000200d0d7207 */ /* 0x000fc60004000000 */
[----:B------:R0:W-:Y:S04]  /*10aa0*/  STS.64 [R29+0x38], R18 ;  /* 0x000038121d007388 */ /* 0x0001e80000000a00 */
[----:B------:R0:W-:Y:S04]  /*10ab0*/  STS [R29+0x20], R73 ;  /* 0x000020491d007388 */ /* 0x0001e80000000800 */
[----:B------:R0:W-:Y:S02]  /*10ac0*/  STS [R29+0x30], R13 ;  /* 0x0000300d1d007388 */ /* 0x0001e40000000800 */
.L_x_3501:
[----:B------:R-:W-:Y:S05]  /*10ad0*/  BSYNC B0 ;  /* 0x0000000000007941 */ /* 0x000fea0003800000 */
.L_x_3500:
[----:B------:R-:W-:-:S04]  /*10ae0*/  SHF.R.S32.HI R12, RZ, 0x1, R12 ;  /* 0x00000001ff0c7819 */ /* 0x000fc8000001140c */
[----:B------:R-:W-:-:S13]  /*10af0*/  ISETP.GE.AND P0, PT, R12, 0x20, PT ;  /* 0x000000200c00780c */ /* 0x000fda0003f06270 */
[----:B------:R-:W-:Y:S05]  /*10b00*/  @P0 BRA `(.L_x_3502) ;  /* 0xfffffb5000000947 */ /* 0x000fea000383ffff */
[----:B0-----:R-:W-:-:S05]  /*10b10*/  IMAD.MOV.U32 R4, RZ, RZ, 0x20 ;  /* 0x00000020ff047424 */ /* 0x001fca00078e00ff */
.L_x_3499:
[----:B------:R-:W-:Y:S01]  /*10b20*/  ISETP.GE.AND P0, PT, R4, 0x2, PT ;  /* 0x000000020400780c */ /* 0x000fe20003f06270 */
[----:B------:R-:W-:Y:S01]  /*10b30*/  WARPSYNC 0xffffffff ;  /* 0xffffffff00007948 */ /* 0x000fe20003800000 */
[----:B------:R-:W-:Y:S11]  /*10b40*/  BAR.SYNC.DEFER_BLOCKING 0x0 ;  /* 0x0000000000007b1d */ /* 0x000ff60000010000 */
[----:B------:R-:W-:Y:S05]  /*10b50*/  @!P0 BRA `(.L_x_3498) ;  /* 0x000003c000008947 */ /* 0x000fea0003800000 */
[----:B------:R-:W-:-:S05]  /*10b60*/  IMAD.MOV.U32 R10, RZ, RZ, 0x1 ;  /* 0x00000001ff0a7424 */ /* 0x000fca00078e00ff */
.L_x_3503:
[----:B------:R-:W0:Y:S04]  /*10b70*/  SHFL.DOWN PT, R12, R61, R10, 0x1f ;  /* 0x08001f0a3d0c7589 */ /* 0x000e2800000e0000 */
[----:B------:R-:W1:Y:S04]  /*10b80*/  SHFL.DOWN PT, R5, R6, R10, 0x1f ;  /* 0x08001f0a06057589 */ /* 0x000e6800000e0000 */
[----:B------:R-:W2:Y:S04]  /*10b90*/  SHFL.DOWN PT, R21, R0, R10, 0x1f ;  /* 0x08001f0a00157589 */ /* 0x000ea800000e0000 */
[----:B------:R-:W3:Y:S04]  /*10ba0*/  SHFL.DOWN PT, R26, R73, R10, 0x1f ;  /* 0x08001f0a491a7589 */ /* 0x000ee800000e0000 */
[----:B------:R-:W4:Y:S04]  /*10bb0*/  SHFL.DOWN PT, R14, R7, R10, 0x1f ;  /* 0x08001f0a070e7589 */ /* 0x000f2800000e0000 */
[----:B------:R-:W5:Y:S04]  /*10bc0*/  SHFL.DOWN PT, R25, R8, R10, 0x1f ;  /* 0x08001f0a08197589 */ /* 0x000f6800000e0000 */
[----:B------:R-:W5:Y:S01]  /*10bd0*/  SHFL.DOWN PT, R20, R3, R10, 0x1f ;  /* 0x08001f0a03147589 */ /* 0x000f6200000e0000 */
[----:B0-----:R-:W-:-:S02]  /*10be0*/  ISETP.NE.AND P3, PT, R61, R12, PT ;  /* 0x0000000c3d00720c */ /* 0x001fc40003f65270 */
[----:B------:R-:W-:Y:S01]  /*10bf0*/  ISETP.GT.AND P5, PT, R61, R12, PT ;  /* 0x0000000c3d00720c */ /* 0x000fe20003fa4270 */
[----:B------:R-:W0:Y:S01]  /*10c00*/  SHFL.DOWN PT, R28, R15, R10, 0x1f ;  /* 0x08001f0a0f1c7589 */ /* 0x000e2200000e0000 */
[----:B-1----:R-:W-:-:S03]  /*10c10*/  ISETP.GE.U32.AND P1, PT, R6, R5, PT ;  /* 0x000000050600720c */ /* 0x002fc60003f26070 */
[----:B------:R-:W1:Y:S01]  /*10c20*/  SHFL.DOWN PT, R16, R9, R10, 0x1f ;  /* 0x08001f0a09107589 */ /* 0x000e6200000e0000 */
[----:B--2---:R-:W-:-:S03]  /*10c30*/  ISETP.GE.U32.AND P0, PT, R0, R21, PT ;  /* 0x000000150000720c */ /* 0x004fc60003f06070 */
[----:B------:R-:W2:Y:S01]  /*10c40*/  SHFL.DOWN PT, R30, R13, R10, 0x1f ;  /* 0x08001f0a0d1e7589 */ /* 0x000ea200000e0000 */
[----:B---3--:R-:W-:-:S03]  /*10c50*/  ISETP.NE.AND P4, PT, R73, R26, PT ;  /* 0x0000001a4900720c */ /* 0x008fc60003f85270 */
[----:B------:R-:W3:Y:S01]  /*10c60*/  SHFL.DOWN PT, R29, R18, R10, 0x1f ;  /* 0x08001f0a121d7589 */ /* 0x000ee200000e0000 */
[----:B----4-:R-:W-:-:S03]  /*10c70*/  ISETP.GE.AND.EX P1, PT, R7, R14, PT, P1 ;  /* 0x0000000e0700720c */ /* 0x010fc60003f26310 */
[----:B------:R4:W3:Y:S01]  /*10c80*/  SHFL.DOWN PT, R32, R19, R10, 0x1f ;  /* 0x08001f0a13207589 */ /* 0x0008e200000e0000 */
[----:B-----5:R-:W-:Y:S02]  /*10c90*/  ISETP.GE.U32.AND P2, PT, R8, R25, PT ;  /* 0x000000190800720c */ /* 0x020fe40003f46070 */
[----:B------:R-:W-:Y:S02]  /*10ca0*/  SEL R11, RZ, 0xffffffff, P1 ;  /* 0xffffffffff0b7807 */ /* 0x000fe40000800000 */
[----:B------:R-:W-:Y:S02]  /*10cb0*/  ISETP.GE.AND.EX P0, PT, R3, R20, PT, P0 ;  /* 0x000000140300720c */ /* 0x000fe40003f06300 */
[----:B------:R-:W-:Y:S02]  /*10cc0*/  @P3 SEL R11, RZ, 0xffffffff, !P5 ;  /* 0xffffffffff0b3807 */ /* 0x000fe40006800000 */
[----:B0-----:R-:W-:Y:S01]  /*10cd0*/  ISETP.GE.AND.EX P2, PT, R15, R28, PT, P2 ;  /* 0x0000001c0f00720c */ /* 0x001fe20003f46320 */
[----:B----4-:R-:W-:Y:S01]  /*10ce0*/  IMAD.SHL.U32 R10, R10, 0x2, RZ ;  /* 0x000000020a0a7824 */ /* 0x010fe200078e00ff */
[----:B------:R-:W-:-:S02]  /*10cf0*/  SEL R24, RZ, 0xffffffff, P0 ;  /* 0xffffffffff187807 */ /* 0x000fc40000000000 */
[----:B-1----:R-:W-:Y:S02]  /*10d00*/  ISETP.NE.AND P6, PT, R9, R16, PT ;  /* 0x000000100900720c */ /* 0x002fe40003fc5270 */
[----:B------:R-:W-:Y:S02]  /*10d10*/  ISETP.GT.AND P0, PT, R73, R26, PT ;  /* 0x0000001a4900720c */ /* 0x000fe40003f04270 */
[----:B--2---:R-:W-:Y:S02]  /*10d20*/  ISETP.NE.AND P3, PT, R13, R30, PT ;  /* 0x0000001e0d00720c */ /* 0x004fe40003f65270 */
[----:B------:R-:W-:Y:S02]  /*10d30*/  LOP3.LUT R11, R11, 0x1, RZ, 0xc0, !PT ;  /* 0x000000010b0b7812 */ /* 0x000fe400078ec0ff */
[----:B------:R-:W-:Y:S02]  /*10d40*/  SEL R27, RZ, 0xffffffff, P2 ;  /* 0xffffffffff1b7807 */ /* 0x000fe40001000000 */
[----:B---3--:R-:W-:-:S02]  /*10d50*/  ISETP.GE.U32.AND P1, PT, R18, R29, PT ;  /* 0x0000001d1200720c */ /* 0x008fc40003f26070 */
[----:B------:R-:W-:Y:S02]  /*10d60*/  @P4 SEL R27, RZ, 0xffffffff, !P0 ;  /* 0xffffffffff1b4807 */ /* 0x000fe40004000000 */
[----:B------:R-:W-:Y:S02]  /*10d70*/  ISETP.NE.U32.AND P0, PT, R11, 0x1, PT ;  /* 0x000000010b00780c */ /* 0x000fe40003f05070 */
[----:B------:R-:W-:Y:S02]  /*10d80*/  ISETP.GE.AND.EX P1, PT, R19, R32, PT, P1 ;  /* 0x000000201300720c */ /* 0x000fe40003f26310 */
[----:B------:R-:W-:Y:S02]  /*10d90*/  ISETP.GT.AND P5, PT, R9, R16, PT ;  /* 0x000000100900720c */ /* 0x000fe40003fa4270 */
[----:B------:R-:W-:Y:S02]  /*10da0*/  ISETP.GT.AND P2, PT, R13, R30, PT ;  /* 0x0000001e0d00720c */ /* 0x000fe40003f44270 */
[----:B------:R-:W-:-:S02]  /*10db0*/  SEL R6, R6, R5, !P0 ;  /* 0x0000000506067207 */ /* 0x000fc40004000000 */
[----:B------:R-:W-:Y:S02]  /*10dc0*/  SEL R7, R7, R14, !P0 ;  /* 0x0000000e07077207 */ /* 0x000fe40004000000 */
[----:B------:R-:W-:Y:S02]  /*10dd0*/  SEL R61, R61, R12, !P0 ;  /* 0x0000000c3d3d7207 */ /* 0x000fe40004000000 */
[----:B------:R-:W-:Y:S02]  /*10de0*/  ISETP.GE.AND P0, PT, R10, R4, PT ;  /* 0x000000040a00720c */ /* 0x000fe40003f06270 */
[----:B------:R-:W-:Y:S02]  /*10df0*/  SEL R31, RZ, 0xffffffff, P1 ;  /* 0xffffffffff1f7807 */ /* 0x000fe40000800000 */
[----:B------:R-:W-:Y:S02]  /*10e00*/  @P6 SEL R24, RZ, 0xffffffff, !P5 ;  /* 0xffffffffff186807 */ /* 0x000fe40006800000 */
[----:B------:R-:W-:-:S02]  /*10e10*/  @P3 SEL R31, RZ, 0xffffffff, !P2 ;  /* 0xffffffffff1f3807 */ /* 0x000fc40005000000 */
[----:B------:R-:W-:Y:S02]  /*10e20*/  LOP3.LUT R24, R24, 0x1, RZ, 0xc0, !PT ;  /* 0x0000000118187812 */ /* 0x000fe400078ec0ff */
[----:B------:R-:W-:Y:S02]  /*10e30*/  LOP3.LUT R27, R27, 0x1, RZ, 0xc0, !PT ;  /* 0x000000011b1b7812 */ /* 0x000fe400078ec0ff */
[----:B------:R-:W-:Y:S02]  /*10e40*/  LOP3.LUT R31, R31, 0x1, RZ, 0xc0, !PT ;  /* 0x000000011f1f7812 */ /* 0x000fe400078ec0ff */
        /* <DEDUP_REMOVED lines=13> */
.L_x_3498:
        /* <DEDUP_REMOVED lines=204> */
.L_x_3504:
        /* <DEDUP_REMOVED lines=200> */
.L_x_3505:
        /* <DEDUP_REMOVED lines=202> */
.L_x_3506:
        /* <DEDUP_REMOVED lines=200> */
.L_x_3507:
        /* <DEDUP_REMOVED lines=10> */
.L_x_3513:
        /* <DEDUP_REMOVED lines=9> */
[----:B------:R-:W-:Y:S05]  /*142b0*/  CALL.REL.NOINC `($__internal_29_$__cuda_sm20_rem_u64) ;  /* 0x00008ee000007944 */ /* 0x000fea0003c00000 */
[----:B------:R-:W-:Y:S02]  /*142c0*/  IMAD.MOV.U32 R10, RZ, RZ, R12 ;  /* 0x000000ffff0a7224 */ /* 0x000fe400078e000c */
[----:B------:R-:W-:Y:S01]  /*142d0*/  IMAD.MOV.U32 R11, RZ, RZ, R21 ;  /* 0x000000ffff0b7224 */ /* 0x000fe200078e0015 */
[----:B------:R-:W-:Y:S05]  /*142e0*/  BRA `(.L_x_3512) ;  /* 0x0000013000007947 */ /* 0x000fea0003800000 */
.L_x_3511:
        /* <DEDUP_REMOVED lines=19> */
.L_x_3512:
[----:B------:R-:W-:Y:S05]  /*14420*/  BSYNC B1 ;  /* 0x0000000000017941 */ /* 0x000fea0003800000 */
.L_x_3510:
[----:B------:R-:W-:Y:S01]  /*14430*/  ISETP.NE.U32.AND P0, PT, R10, RZ, PT ;  /* 0x000000ff0a00720c */ /* 0x000fe20003f05070 */
[----:B------:R-:W-:Y:S02]  /*14440*/  IMAD.MOV.U32 R14, RZ, RZ, R4 ;  /* 0x000000ffff0e7224 */ /* 0x000fe400078e0004 */
[----:B------:R-:W-:Y:S01]  /*14450*/  IMAD.MOV.U32 R30, RZ, RZ, R5 ;  /* 0x000000ffff1e7224 */ /* 0x000fe200078e0005 */
[----:B------:R-:W-:-:S13]  /*14460*/  ISETP.NE.AND.EX P0, PT, R11, RZ, PT, P0 ;  /* 0x000000ff0b00720c */ /* 0x000fda0003f05300 */
[----:B------:R-:W-:Y:S05]  /*14470*/  @P0 BRA `(.L_x_3513) ;  /* 0xfffffda000000947 */ /* 0x000fea000383ffff */
[----:B------:R-:W-:Y:S05]  /*14480*/  BSYNC B0 ;  /* 0x0000000000007941 */ /* 0x000fea0003800000 */
.L_x_3509:
[----:B------:R-:W-:Y:S01]  /*14490*/  ISETP.NE.U32.AND P2, PT, R5, RZ, PT ;  /* 0x000000ff0500720c */ /* 0x000fe20003f45070 */
[----:B------:R-:W-:-:S12]  /*144a0*/  BSSY B0, `(.L_x_3514) ;  /* 0x000001c000007945 */ /* 0x000fd80003800000 */
[----:B------:R-:W-:Y:S05]  /*144b0*/  @!P2 BRA `(.L_x_3515) ;  /* 0x000000700000a947 */ /* 0x000fea0003800000 */
[----:B------:R-:W-:Y:S01]  /*144c0*/  IMAD.MOV.U32 R32, RZ, RZ, 0x10 ;  /* 0x00000010ff207424 */ /* 0x000fe200078e00ff */
[----:B------:R-:W-:Y:S01]  /*144d0*/  MOV R12, 0x14500 ;  /* 0x00014500000c7802 */ /* 0x000fe20000000f00 */
[----:B------:R-:W-:Y:S02]  /*144e0*/  IMAD.MOV.U32 R34, RZ, RZ, RZ ;  /* 0x000000ffff227224 */ /* 0x000fe400078e00ff */
[----:B------:R-:W-:Y:S05]  /*144f0*/  CALL.REL.NOINC `($__internal_28_$__cuda_sm20_div_u64) ;  /* 0x0000884000007944 */ /* 0x000fea0003c00000 */
[----:B------:R-:W-:Y:S02]  /*14500*/  IMAD.MOV.U32 R10, RZ, RZ, R14 ;  /* 0x000000ffff0a7224 */ /* 0x000fe400078e000e */
[----:B------:R-:W-:Y:S01]  /*14510*/  IMAD.MOV.U32 R11, RZ, RZ, R27 ;  /* 0x000000ffff0b7224 */ /* 0x000fe200078e001b */
[----:B------:R-:W-:Y:S05]  /*14520*/  BRA `(.L_x_3516) ;  /* 0x0000013000007947 */ /* 0x000fea0003800000 */
.L_x_3515:
        /* <DEDUP_REMOVED lines=19> */
.L_x_3516:
[----:B------:R-:W-:Y:S05]  /*14660*/  BSYNC B0 ;  /* 0x0000000000007941 */ /* 0x000fea0003800000 */
.L_x_3514:
[----:B------:R-:W-:Y:S01]  /*14670*/  BSSY B0, `(.L_x_3517) ;  /* 0x000001d000007945 */ /* 0x000fe20003800000 */
        /* <DEDUP_REMOVED lines=8> */
.L_x_3518:
        /* <DEDUP_REMOVED lines=20> */
.L_x_3519:
[----:B------:R-:W-:Y:S05]  /*14840*/  BSYNC B0 ;  /* 0x0000000000007941 */ /* 0x000fea0003800000 */
.L_x_3517:
        /* <DEDUP_REMOVED lines=8> */
[----:B------:R-:W-:Y:S05]  /*148d0*/  CALL.REL.NOINC `($__internal_28_$__cuda_sm20_div_u64) ;  /* 0x0000846000007944 */ /* 0x000fea0003c00000 */
[----:B------:R-:W-:Y:S02]  /*148e0*/  IMAD.MOV.U32 R4, RZ, RZ, R14 ;  /* 0x000000ffff047224 */ /* 0x000fe400078e000e */
[----:B------:R-:W-:Y:S01]  /*148f0*/  IMAD.MOV.U32 R5, RZ, RZ, R27 ;  /* 0x000000ffff057224 */ /* 0x000fe200078e001b */
[----:B------:R-:W-:Y:S05]  /*14900*/  BRA `(.L_x_3522) ;  /* 0x0000014000007947 */ /* 0x000fea0003800000 */
.L_x_3521:
        /* <DEDUP_REMOVED lines=20> */
.L_x_3522:
[----:B------:R-:W-:Y:S05]  /*14a50*/  BSYNC B0 ;  /* 0x0000000000007941 */ /* 0x000fea0003800000 */
.L_x_3520:
[----:B------:R-:W-:-:S04]  /*14a60*/  IADD3 R4, P0, R4, c[0x0][0x560], RZ ;  /* 0x0001580004047a10 */ /* 0x000fc80007f1e0ff */
[----:B------:R-:W-:-:S05]  /*14a70*/  IADD3.X R5, R5, c[0x0][0x564], RZ, P0, !PT ;  /* 0x0001590005057a10 */ /* 0x000fca00007fe4ff */
[----:B------:R-:W-:Y:S02]  /*14a80*/  IMAD.MOV.U32 R10, RZ, RZ, R5 ;  /* 0x000000ffff0a7224 */ /* 0x000fe400078e0005 */
.L_x_3508:
        /* <DEDUP_REMOVED lines=209> */
.L_x_3524:
        /* <DEDUP_REMOVED lines=200> */
.L_x_3525:
        /* <DEDUP_REMOVED lines=202> */
.L_x_3526:
        /* <DEDUP_REMOVED lines=200> */
.L_x_3527:
        /* <DEDUP_REMOVED lines=11> */
.L_x_3529:
[----:B------:R-:W-:Y:S05]  /*17df0*/  BSYNC B0 ;  /* 0x0000000000007941 */ /* 0x000fea0003800000 */
.L_x_3528:
        /* <DEDUP_REMOVED lines=22> */
.L_x_3531:
[----:B------:R-:W-:Y:S05]  /*17f60*/  BSYNC B0 ;  /* 0x0000000000007941 */ /* 0x000fea0003800000 */
.L_x_3530:
        /* <DEDUP_REMOVED lines=31> */
.L_x_3533:
[----:B------:R-:W-:Y:S05]  /*18160*/  BSYNC B0 ;  /* 0x0000000000007941 */ /* 0x000fea0003800000 */
.L_x_3532:
        /* <DEDUP_REMOVED lines=39> */
.L_x_3538:
[----:B------:R-:W-:Y:S02]  /*183e0*/  IMAD.MOV.U32 R15, RZ, RZ, 0x40 ;  /* 0x00000040ff0f7424 */ /* 0x000fe400078e00ff */
[----:B------:R-:W-:-:S04]  /*183f0*/  IMAD R14, R12, c[0x0][0x10], R27 ;  /* 0x000004000c0e7a24 */ /* 0x000fc800078e021b */
[----:B------:R-:W-:-:S05]  /*18400*/  IMAD.WIDE.U32 R14, R14, R15, c[0x0][0x568] ;  /* 0x00015a000e0e7625 */ /* 0x000fca00078e000f */
[----:B------:R-:W2:Y:S04]  /*18410*/  LDG.E R6, [R14.64] ;  /* 0x000000240e067981 */ /* 0x000ea8000c1e1900 */
[----:B------:R-:W3:Y:S04]  /*18420*/  LDG.E.64 R20, [R14.64+0x8] ;  /* 0x000008240e147981 */ /* 0x000ee8000c1e1b00 */
[----:B------:R-:W4:Y:S04]  /*18430*/  LDG.E R36, [R14.64+0x10] ;  /* 0x000010240e247981 */ /* 0x000f28000c1e1900 */
[----:B------:R-:W5:Y:S04]  /*18440*/  LDG.E.64 R30, [R14.64+0x18] ;  /* 0x000018240e1e7981 */ /* 0x000f68000c1e1b00 */
[----:B------:R-:W5:Y:S04]  /*18450*/  LDG.E R38, [R14.64+0x20] ;  /* 0x000020240e267981 */ /* 0x000f68000c1e1900 */
[----:B------:R-:W5:Y:S04]  /*18460*/  LDG.E R40, [R14.64+0x30] ;  /* 0x000030240e287981 */ /* 0x000f68000c1e1900 */
[----:B------:R-:W5:Y:S04]  /*18470*/  LDG.E.64 R32, [R14.64+0x28] ;  /* 0x000028240e207981 */ /* 0x000f68000c1e1b00 */
[----:B------:R0:W5:Y:S01]  /*18480*/  LDG.E.64 R34, [R14.64+0x38] ;  /* 0x000038240e227981 */ /* 0x000162000c1e1b00 */
[----:B------:R-:W-:-:S04]  /*18490*/  IMAD.MOV.U32 R8, RZ, RZ, c[0x0][0x0] ;  /* 0x00000000ff087624 */ /* 0x000fc800078e00ff */
[----:B------:R-:W-:Y:S01]  /*184a0*/  IMAD R27, R8, c[0x0][0x4], R27 ;  /* 0x00000100081b7a24 */ /* 0x000fe200078e021b */
[C---:B--2---:R-:W-:Y:S02]  /*184b0*/  ISETP.NE.AND P6, PT, R3.reuse, R6, PT ;  /* 0x000000060300720c */ /* 0x044fe40003fc5270 */
[----:B---3--:R-:W-:Y:S02]  /*184c0*/  ISETP.GE.U32.AND P3, PT, R0, R20, PT ;  /* 0x000000140000720c */ /* 0x008fe40003f66070 */
[----:B------:R-:W-:Y:S02]  /*184d0*/  ISETP.GT.AND P0, PT, R3, R6, PT ;  /* 0x000000060300720c */ /* 0x000fe40003f04270 */
[----:B----4-:R-:W-:Y:S02]  /*184e0*/  ISETP.NE.AND P5, PT, R7, R36, PT ;  /* 0x000000240700720c */ /* 0x010fe40003fa5270 */
[----:B------:R-:W-:Y:S02]  /*184f0*/  ISETP.GE.AND.EX P3, PT, R13, R21, PT, P3 ;  /* 0x000000150d00720c */ /* 0x000fe40003f66330 */
[----:B------:R-:W-:-:S03]  /*18500*/  SEL R8, RZ, 0xffffffff, !P0 ;  /* 0xffffffffff087807 */ /* 0x000fc60004000000 */
[----:B------:R-:W-:Y:S02]  /*18510*/  @!P6 SEL R8, RZ, 0xffffffff, P3 ;  /* 0xffffffffff08e807 */ /* 0x000fe40001800000 */
[----:B-----5:R-:W-:Y:S02]  /*18520*/  ISETP.GE.U32.AND P1, PT, R28, R30, PT ;  /* 0x0000001e1c00720c */ /* 0x020fe40003f26070 */
[----:B------:R-:W-:Y:S02]  /*18530*/  ISETP.NE.AND P3, PT, R9, R38, PT ;  /* 0x000000260900720c */ /* 0x000fe40003f65270 */
[----:B------:R-:W-:Y:S02]  /*18540*/  ISETP.GT.AND P4, PT, R7, R36, PT ;  /* 0x000000240700720c */ /* 0x000fe40003f84270 */
[----:B------:R-:W-:Y:S02]  /*18550*/  ISETP.GE.AND.EX P1, PT, R29, R31, PT, P1 ;  /* 0x0000001f1d00720c */ /* 0x000fe40003f26310 */
[----:B------:R-:W-:-:S02]  /*18560*/  ISETP.NE.AND P6, PT, R11, R40, PT ;  /* 0x000000280b00720c */ /* 0x000fc40003fc5270 */
[----:B------:R-:W-:Y:S02]  /*18570*/  ISETP.GE.U32.AND P0, PT, R24, R32, PT ;  /* 0x000000201800720c */ /* 0x000fe40003f06070 */
[----:B0-----:R-:W-:Y:S02]  /*18580*/  SEL R14, RZ, 0xffffffff, !P4 ;  /* 0xffffffffff0e7807 */ /* 0x001fe40006000000 */
[----:B------:R-:W-:Y:S02]  /*18590*/  ISETP.GT.AND P4, PT, R9, R38, PT ;  /* 0x000000260900720c */ /* 0x000fe40003f84270 */
[----:B------:R-:W-:Y:S02]  /*185a0*/  @!P5 SEL R14, RZ, 0xffffffff, P1 ;  /* 0xffffffffff0ed807 */ /* 0x000fe40000800000 */
[----:B------:R-:W-:Y:S02]  /*185b0*/  ISETP.GE.U32.AND P1, PT, R18, R34, PT ;  /* 0x000000221200720c */ /* 0x000fe40003f26070 */
[----:B------:R-:W-:-:S02]  /*185c0*/  ISETP.GE.AND.EX P0, PT, R25, R33, PT, P0 ;  /* 0x000000211900720c */ /* 0x000fc40003f06300 */
[----:B------:R-:W-:Y:S02]  /*185d0*/  LOP3.LUT R8, R8, 0x1, RZ, 0xc0, !PT ;  /* 0x0000000108087812 */ /* 0x000fe400078ec0ff */
[----:B------:R-:W-:Y:S02]  /*185e0*/  ISETP.GT.AND P5, PT, R11, R40, PT ;  /* 0x000000280b00720c */ /* 0x000fe40003fa4270 */
[----:B------:R-:W-:Y:S02]  /*185f0*/  SEL R15, RZ, 0xffffffff, !P4 ;  /* 0xffffffffff0f7807 */ /* 0x000fe40006000000 */
[----:B------:R-:W-:Y:S02]  /*18600*/  ISETP.GE.AND.EX P1, PT, R19, R35, PT, P1 ;  /* 0x000000231300720c */ /* 0x000fe40003f26310 */
[----:B------:R-:W-:Y:S02]  /*18610*/  @!P3 SEL R15, RZ, 0xffffffff, P0 ;  /* 0xffffffffff0fb807 */ /* 0x000fe40000000000 */
[----:B------:R-:W-:-:S02]  /*18620*/  ISETP.GE.U32.AND P3, PT, R27, c[0x0][0x18c], PT ;  /* 0x000063001b007a0c */ /* 0x000fc40003f66070 */
[----:B------:R-:W-:Y:S02]  /*18630*/  ISETP.NE.U32.AND P4, PT, R8, 0x1, PT ;  /* 0x000000010800780c */ /* 0x000fe40003f85070 */
[----:B------:R-:W-:Y:S02]  /*18640*/  SEL R8, RZ, 0xffffffff, !P5 ;  /* 0xffffffffff087807 */ /* 0x000fe40006800000 */
[----:B------:R-:W-:Y:S02]  /*18650*/  LOP3.LUT R14, R14, 0x1, RZ, 0xc0, !PT ;  /* 0x000000010e0e7812 */ /* 0x000fe400078ec0ff */
[----:B------:R-:W-:Y:S02]  /*18660*/  @!P6 SEL R8, RZ, 0xffffffff, P1 ;  /* 0xffffffffff08e807 */ /* 0x000fe40000800000 */
[----:B------:R-:W-:Y:S02]  /*18670*/  ISETP.NE.U32.AND P0, PT, R14, 0x1, PT ;  /* 0x000000010e00780c */ /* 0x000fe40003f05070 */
[----:B------:R-:W-:-:S02]  /*18680*/  LOP3.LUT R15, R15, 0x1, RZ, 0xc0, !PT ;  /* 0x000000010f0f7812 */ /* 0x000fc400078ec0ff */
[----:B------:R-:W-:Y:S02]  /*18690*/  LOP3.LUT R8, R8, 0x1, RZ, 0xc0, !PT ;  /* 0x0000000108087812 */ /* 0x000fe400078ec0ff */
        /* <DEDUP_REMOVED lines=15> */
.L_x_3537:
[----:B------:R-:W-:Y:S05]  /*18790*/  BSYNC B1 ;  /* 0x0000000000017941 */ /* 0x000fea0003800000 */
.L_x_3536:
[----:B------:R-:W-:Y:S05]  /*187a0*/  BRA `(.L_x_3539) ;  /* 0x0000050000007947 */ /* 0x000fea0003800000 */
.L_x_3535:
        /* <DEDUP_REMOVED lines=21> */
.L_x_3540:
[----:B------:R-:W-:Y:S02]  /*18900*/  IMAD R6, R12, c[0x0][0x10], R27 ;  /* 0x000004000c067a24 */ /* 0x000fe400078e021b */
        /* <DEDUP_REMOVED lines=9> */
[----:B------:R0:W5:Y:S04]  /*189a0*/  LDG.E.64 R32, [R14.64+0x28] ;  /* 0x000028240e207981 */ /* 0x000168000c1e1b00 */
[----:B------:R0:W5:Y:S01]  /*189b0*/  LDG.E.64 R34, [R14.64+0x38] ;  /* 0x000038240e227981 */ /* 0x000162000c1e1b00 */
[----:B------:R-:W-:-:S02]  /*189c0*/  IADD3 R27, R27, c[0x0][0x4], RZ ;  /* 0x000001001b1b7a10 */ /* 0x000fc40007ffe0ff */
[CC--:B--2---:R-:W-:Y:S02]  /*189d0*/  ISETP.NE.AND P3, PT, R3.reuse, R6.reuse, PT ;  /* 0x000000060300720c */ /* 0x0c4fe40003f65270 */
[----:B------:R-:W-:Y:S02]  /*189e0*/  ISETP.GT.AND P1, PT, R3, R6, PT ;  /* 0x000000060300720c */ /* 0x000fe40003f24270 */
[----:B---3--:R-:W-:Y:S02]  /*189f0*/  ISETP.GE.U32.AND P0, PT, R0, R20, PT ;  /* 0x000000140000720c */ /* 0x008fe40003f06070 */
[----:B------:R-:W-:Y:S02]  /*18a00*/  SEL R8, RZ, 0xffffffff, !P1 ;  /* 0xffffffffff087807 */ /* 0x000fe40004800000 */
[----:B------:R-:W-:Y:S02]  /*18a10*/  ISETP.GE.AND.EX P0, PT, R13, R21, PT, P0 ;  /* 0x000000150d00720c */ /* 0x000fe40003f06300 */
[----:B----4-:R-:W-:-:S02]  /*18a20*/  ISETP.NE.AND P6, PT, R7, R36, PT ;  /* 0x000000240700720c */ /* 0x010fc40003fc5270 */
[----:B-----5:R-:W-:Y:S02]  /*18a30*/  ISETP.GE.U32.AND P1, PT, R28, R30, PT ;  /* 0x0000001e1c00720c */ /* 0x020fe40003f26070 */
[----:B------:R-:W-:Y:S02]  /*18a40*/  @!P3 SEL R8, RZ, 0xffffffff, P0 ;  /* 0xffffffffff08b807 */ /* 0x000fe40000000000 */
[----:B------:R-:W-:Y:S02]  /*18a50*/  ISETP.GT.AND P0, PT, R7, R36, PT ;  /* 0x000000240700720c */ /* 0x000fe40003f04270 */
[----:B------:R-:W-:Y:S02]  /*18a60*/  LOP3.LUT R8, R8, 0x1, RZ, 0xc0, !PT ;  /* 0x0000000108087812 */ /* 0x000fe400078ec0ff */
[----:B------:R-:W-:Y:S02]  /*18a70*/  ISETP.NE.AND P4, PT, R9, R38, PT ;  /* 0x000000260900720c */ /* 0x000fe40003f85270 */
[----:B------:R-:W-:-:S02]  /*18a80*/  ISETP.NE.U32.AND P3, PT, R8, 0x1, PT ;  /* 0x000000010800780c */ /* 0x000fc40003f65070 */
[----:B------:R-:W-:Y:S02]  /*18a90*/  SEL R8, RZ, 0xffffffff, !P0 ;  /* 0xffffffffff087807 */ /* 0x000fe40004000000 */
[----:B------:R-:W-:Y:S02]  /*18aa0*/  ISETP.GE.AND.EX P1, PT, R29, R31, PT, P1 ;  /* 0x0000001f1d00720c */ /* 0x000fe40003f26310 */
[----:B------:R-:W-:Y:S02]  /*18ab0*/  ISETP.GT.AND P0, PT, R9, R38, PT ;  /* 0x000000260900720c */ /* 0x000fe40003f04270 */
[----:B------:R-:W-:Y:S02]  /*18ac0*/  ISETP.NE.AND P5, PT, R11, R40, PT ;  /* 0x000000280b00720c */ /* 0x000fe40003fa5270 */
[----:B------:R-:W-:Y:S02]  /*18ad0*/  @!P6 SEL R8, RZ, 0xffffffff, P1 ;  /* 0xffffffffff08e807 */ /* 0x000fe40000800000 */
[----:B0-----:R-:W-:-:S02]  /*18ae0*/  SEL R14, RZ, 0xffffffff, !P0 ;  /* 0xffffffffff0e7807 */ /* 0x001fc40004000000 */
[----:B------:R-:W-:Y:S02]  /*18af0*/  ISETP.GE.U32.AND P1, PT, R24, R32, PT ;  /* 0x000000201800720c */ /* 0x000fe40003f26070 */
[----:B------:R-:W-:Y:S02]  /*18b00*/  ISETP.GE.U32.AND P0, PT, R18, R34, PT ;  /* 0x000000221200720c */ /* 0x000fe40003f06070 */
[----:B------:R-:W-:Y:S02]  /*18b10*/  ISETP.GT.AND P6, PT, R11, R40, PT ;  /* 0x000000280b00720c */ /* 0x000fe40003fc4270 */
[----:B------:R-:W-:Y:S02]  /*18b20*/  SEL R0, R0, R20, !P3 ;  /* 0x0000001400007207 */ /* 0x000fe40005800000 */
[----:B------:R-:W-:Y:S02]  /*18b30*/  SEL R13, R13, R21, !P3 ;  /* 0x000000150d0d7207 */ /* 0x000fe40005800000 */
[----:B------:R-:W-:-:S02]  /*18b40*/  ISETP.GE.AND.EX P1, PT, R25, R33, PT, P1 ;  /* 0x000000211900720c */ /* 0x000fc40003f26310 */
[----:B------:R-:W-:Y:S02]  /*18b50*/  ISETP.GE.AND.EX P0, PT, R19, R35, PT, P0 ;  /* 0x000000231300720c */ /* 0x000fe40003f06300 */
[----:B------:R-:W-:Y:S02]  /*18b60*/  SEL R3, R3, R6, !P3 ;  /* 0x0000000603037207 */ /* 0x000fe40005800000 */
[----:B------:R-:W-:Y:S02]  /*18b70*/  ISETP.GE.U32.AND P3, PT, R27, c[0x0][0x18c], PT ;  /* 0x000063001b007a0c */ /* 0x000fe40003f66070 */
[----:B------:R-:W-:Y:S02]  /*18b80*/  LOP3.LUT R8, R8, 0x1, RZ, 0xc0, !PT ;  /* 0x0000000108087812 */ /* 0x000fe400078ec0ff */
[----:B------:R-:W-:Y:S02]  /*18b90*/  SEL R15, RZ, 0xffffffff, !P6 ;  /* 0xffffffffff0f7807 */ /* 0x000fe40007000000 */
        /* <DEDUP_REMOVED lines=17> */
.L_x_3539:
[----:B------:R-:W-:Y:S05]  /*18cb0*/  BSYNC B0 ;  /* 0x0000000000007941 */ /* 0x000fea0003800000 */
.L_x_3534:
        /* <DEDUP_REMOVED lines=17> */
.L_x_3544:
        /* <DEDUP_REMOVED lines=15> */
[----:B------:R-:W5:Y:S04]  /*18ec0*/  LDS R38, [R35+0x40] ;  /* 0x0000400023267984 */ /* 0x000f680000000800 */
[----:B------:R-:W4:Y:S04]  /*18ed0*/  LDS.64 R30, [R35+0x38] ;  /* 0x00003800231e7984 */ /* 0x000f280000000a00 */
[----:B------:R0:W5:Y:S02]  /*18ee0*/  LDS.64 R32, [R35+0x48] ;  /* 0x0000480023207984 */ /* 0x0001640000000a00 */
        /* <DEDUP_REMOVED lines=12> */
[----:B----4-:R-:W-:-:S02]  /*18fb0*/  ISETP.NE.AND P4, PT, R9, R36, PT ;  /* 0x000000240900720c */ /* 0x010fc40003f85270 */
[----:B------:R-:W-:Y:S02]  /*18fc0*/  ISETP.GT.AND P6, PT, R9, R36, PT ;  /* 0x000000240900720c */ /* 0x000fe40003fc4270 */
[C---:B-----5:R-:W-:Y:S02]  /*18fd0*/  ISETP.NE.AND P0, PT, R11.reuse, R38, PT ;  /* 0x000000260b00720c */ /* 0x060fe40003f05270 */
[----:B------:R-:W-:Y:S02]  /*18fe0*/  SEL R35, RZ, 0xffffffff, !P6 ;  /* 0xffffffffff237807 */ /* 0x000fe40007000000 */
[----:B------:R-:W-:Y:S02]  /*18ff0*/  ISETP.GE.U32.AND P1, PT, R24, R30, PT ;  /* 0x0000001e1800720c */ /* 0x000fe40003f26070 */
[----:B------:R-:W-:Y:S02]  /*19000*/  ISETP.GE.U32.AND P6, PT, R18, R32, PT ;  /* 0x000000201200720c */ /* 0x000fe40003fc6070 */
[----:B------:R-:W-:-:S02]  /*19010*/  ISETP.GT.AND P5, PT, R11, R38, PT ;  /* 0x000000260b00720c */ /* 0x000fc40003fa4270 */
[----:B------:R-:W-:Y:S02]  /*19020*/  ISETP.GE.AND.EX P1, PT, R25, R31, PT, P1 ;  /* 0x0000001f1900720c */ /* 0x000fe40003f26310 */
[----:B------:R-:W-:Y:S02]  /*19030*/  ISETP.GE.AND.EX P6, PT, R19, R33, PT, P6 ;  /* 0x000000211300720c */ /* 0x000fe40003fc6360 */
[----:B------:R-:W-:Y:S02]  /*19040*/  LOP3.LUT R12, R12, 0x1, RZ, 0xc0, !PT ;  /* 0x000000010c0c7812 */ /* 0x000fe400078ec0ff */
[----:B------:R-:W-:Y:S02]  /*19050*/  SEL R37, RZ, 0xffffffff, !P5 ;  /* 0xffffffffff257807 */ /* 0x000fe40006800000 */
[----:B------:R-:W-:Y:S02]  /*19060*/  LOP3.LUT R27, R27, 0x1, RZ, 0xc0, !PT ;  /* 0x000000011b1b7812 */ /* 0x000fe400078ec0ff */
[----:B------:R-:W-:-:S02]  /*19070*/  @!P4 SEL R35, RZ, 0xffffffff, P1 ;  /* 0xffffffffff23c807 */ /* 0x000fc40000800000 */
[----:B------:R-:W-:Y:S02]  /*19080*/  @!P0 SEL R37, RZ, 0xffffffff, P6 ;  /* 0xffffffffff258807 */ /* 0x000fe40003000000 */
[----:B------:R-:W-:Y:S02]  /*19090*/  ISETP.NE.U32.AND P5, PT, R12, 0x1, PT ;  /* 0x000000010c00780c */ /* 0x000fe40003fa5070 */
[----:B------:R-:W-:Y:S02]  /*190a0*/  ISETP.NE.U32.AND P0, PT, R27, 0x1, PT ;  /* 0x000000011b00780c */ /* 0x000fe40003f05070 */
[----:B------:R-:W-:Y:S02]  /*190b0*/  LOP3.LUT R35, R35, 0x1, RZ, 0xc0, !PT ;  /* 0x0000000123237812 */ /* 0x000fe400078ec0ff */
[----:B------:R-:W-:Y:S02]  /*190c0*/  LOP3.LUT R37, R37, 0x1, RZ, 0xc0, !PT ;  /* 0x0000000125257812 */ /* 0x000fe400078ec0ff */
[----:B------:R-:W-:-:S02]  /*190d0*/  SEL R0, R0, R14, !P5 ;  /* 0x0000000e00007207 */ /* 0x000fc40006800000 */
[----:B------:R-:W-:Y:S02]  /*190e0*/  SEL R28, R28, R20, !P0 ;  /* 0x000000141c1c7207 */ /* 0x000fe40004000000 */
[----:B------:R-:W-:Y:S01]  /*190f0*/  SEL R29, R29, R21, !P0 ;  /* 0x000000151d1d7207 */ /* 0x000fe20004000000 */
[----:B------:R-:W-:Y:S01]  /*19100*/  IMAD.MOV.U32 R12, RZ, RZ, R0 ;  /* 0x000000ffff0c7224 */ /* 0x000fe200078e0000 */
[----:B------:R-:W-:Y:S02]  /*19110*/  SEL R7, R7, R34, !P0 ;  /* 0x0000002207077207 */ /* 0x000fe40004000000 */
[----:B------:R-:W-:Y:S01]  /*19120*/  ISETP.NE.U32.AND P1, PT, R35, 0x1, PT ;  /* 0x000000012300780c */ /* 0x000fe20003f25070 */
[----:B------:R0:W-:Y:S01]  /*19130*/  STS.64 [R6+0x18], R28 ;  /* 0x0000181c06007388 */ /* 0x0001e20000000a00 */
[----:B------:R-:W-:Y:S02]  /*19140*/  ISETP.NE.U32.AND P0, PT, R37, 0x1, PT ;  /* 0x000000012500780c */ /* 0x000fe40003f05070 */
[----:B------:R-:W-:Y:S01]  /*19150*/  SEL R13, R13, R15, !P5 ;  /* 0x0000000f0d0d7207 */ /* 0x000fe20006800000 */
[----:B------:R0:W-:Y:S01]  /*19160*/  STS [R6+0x10], R7 ;  /* 0x0000100706007388 */ /* 0x0001e20000000800 */
[----:B------:R-:W-:-:S02]  /*19170*/  SEL R3, R3, R8, !P5 ;  /* 0x0000000803037207 */ /* 0x000fc40006800000 */
[----:B------:R-:W-:Y:S01]  /*19180*/  SEL R24, R24, R30, !P1 ;  /* 0x0000001e18187207 */ /* 0x000fe20004800000 */
[----:B------:R0:W-:Y:S01]  /*19190*/  STS.64 [R6+0x8], R12 ;  /* 0x0000080c06007388 */ /* 0x0001e20000000a00 */
[----:B------:R-:W-:Y:S02]  /*191a0*/  SEL R25, R25, R31, !P1 ;  /* 0x0000001f19197207 */ /* 0x000fe40004800000 */
[----:B------:R-:W-:Y:S01]  /*191b0*/  SEL R9, R9, R36, !P1 ;  /* 0x0000002409097207 */ /* 0x000fe20004800000 */
[----:B------:R0:W-:Y:S01]  /*191c0*/  STS [R6], R3 ;  /* 0x0000000306007388 */ /* 0x0001e20000000800 */
[----:B------:R-:W-:Y:S02]  /*191d0*/  SEL R18, R18, R32, !P0 ;  /* 0x0000002012127207 */ /* 0x000fe40004000000 */
[----:B------:R-:W-:Y:S01]  /*191e0*/  SEL R19, R19, R33, !P0 ;  /* 0x0000002113137207 */ /* 0x000fe20004000000 */
[----:B------:R0:W-:Y:S01]  /*191f0*/  STS.64 [R6+0x28], R24 ;  /* 0x0000281806007388 */ /* 0x0001e20000000a00 */
[----:B------:R-:W-:-:S03]  /*19200*/  SEL R11, R11, R38, !P0 ;  /* 0x000000260b0b7207 */ /* 0x000fc60004000000 */
[----:B------:R0:W-:Y:S04]  /*19210*/  STS.64 [R6+0x38], R18 ;  /* 0x0000381206007388 */ /* 0x0001e80000000a00 */
[----:B------:R0:W-:Y:S04]  /*19220*/  STS [R6+0x20], R9 ;  /* 0x0000200906007388 */ /* 0x0001e80000000800 */
[----:B------:R0:W-:Y:S02]  /*19230*/  STS [R6+0x30], R11 ;  /* 0x0000300b06007388 */ /* 0x0001e40000000800 */
.L_x_3543:
[----:B------:R-:W-:Y:S05]  /*19240*/  BSYNC B0 ;  /* 0x0000000000007941 */ /* 0x000fea0003800000 */
.L_x_3542:
[----:B------:R-:W-:Y:S01]  /*19250*/  IMAD.MOV.U32 R15, RZ, RZ, R39 ;  /* 0x000000ffff0f7224 */ /* 0x000fe200078e0027 */
[----:B------:R-:W-:Y:S05]  /*19260*/  @P3 BRA `(.L_x_3544) ;  /* 0xfffffb6000003947 */ /* 0x000fea000383ffff */
.L_x_3541:
        /* <DEDUP_REMOVED lines=8> */
[----:B------:R0:W-:Y:S01]  /*192f0*/  STS.64 [R6+0x18], R28 ;  /* 0x0000181c06007388 */ /* 0x0001e20000000a00 */
[----:B------:R-:W-:Y:S02]  /*19300*/  IMAD.MOV.U32 R2, RZ, RZ, 0x20 ;  /* 0x00000020ff027424 */ /* 0x000fe400078e00ff */
[----:B------:R-:W-:Y:S01]  /*19310*/  SHF.R.S32.HI R8, RZ, 0x1, R8 ;  /* 0x00000001ff087819 */ /* 0x000fe20000011408 */
[----:B------:R0:W-:Y:S03]  /*19320*/  STS.64 [R6+0x8], R12 ;  /* 0x0000080c06007388 */ /* 0x0001e60000000a00 */
[----:B------:R-:W-:Y:S01]  /*19330*/  ISETP.GE.AND P0, PT, R8, 0x20, PT ;  /* 0x000000200800780c */ /* 0x000fe20003f06270 */
        /* <DEDUP_REMOVED lines=8> */
.L_x_3549:
[----:B------:R-:W-:Y:S01]  /*193c0*/  IMAD.IADD R8, R17, 0x1, R2 ;  /* 0x0000000111087824 */ /* 0x000fe200078e0202 */
[----:B------:R-:W-:Y:S04]  /*193d0*/  BAR.SYNC.DEFER_BLOCKING 0x0 ;  /* 0x0000000000007b1d */ /* 0x000fe80000010000 */
[----:B------:R-:W-:-:S02]  /*193e0*/  ISETP.GE.U32.AND P0, PT, R8, c[0x0][0x0], PT ;  /* 0x0000000008007a0c */ /* 0x000fc40003f06070 */
[----:B------:R-:W-:Y:S02]  /*193f0*/  BSSY B0, `(.L_x_3547) ;  /* 0x0000041000007945 */ /* 0x000fe40003800000 */
[----:B------:R-:W-:-:S13]  /*19400*/  ISETP.GE.U32.OR P0, PT, R17, R2, P0 ;  /* 0x000000021100720c */ /* 0x000fda0000706470 */
[----:B0-----:R-:W-:Y:S05]  /*19410*/  @P0 BRA `(.L_x_3548) ;  /* 0x000003e000000947 */ /* 0x001fea0003800000 */
[----:B------:R-:W-:-:S05]  /*19420*/  IMAD R8, R2, 0x40, R6 ;  /* 0x0000004002087824 */ /* 0x000fca00078e0206 */
[----:B------:R-:W1:Y:S04]  /*19430*/  LDS R34, [R8+0x10] ;  /* 0x0000100008227984 */ /* 0x000e680000000800 */
[----:B0-----:R-:W0:Y:S04]  /*19440*/  LDS R12, [R8] ;  /* 0x00000000080c7984 */ /* 0x001e280000000800 */
[----:B------:R-:W2:Y:S04]  /*19450*/  LDS.64 R20, [R8+0x18] ;  /* 0x0000180008147984 */ /* 0x000ea80000000a00 */
[----:B------:R-:W3:Y:S04]  /*19460*/  LDS.64 R14, [R8+0x8] ;  /* 0x00000800080e7984 */ /* 0x000ee80000000a00 */
[----:B------:R-:W4:Y:S04]  /*19470*/  LDS R36, [R8+0x20] ;  /* 0x0000200008247984 */ /* 0x000f280000000800 */
[----:B------:R-:W5:Y:S04]  /*19480*/  LDS R38, [R8+0x30] ;  /* 0x0000300008267984 */ /* 0x000f680000000800 */
[----:B------:R-:W5:Y:S04]  /*19490*/  LDS.64 R30, [R8+0x28] ;  /* 0x00002800081e7984 */ /* 0x000f680000000a00 */
[----:B------:R-:W5:Y:S01]  /*194a0*/  LDS.64 R32, [R8+0x38] ;  /* 0x0000380008207984 */ /* 0x000f620000000a00 */
[----:B-1----:R-:W-:-:S02]  /*194b0*/  ISETP.NE.AND P4, PT, R7, R34, PT ;  /* 0x000000220700720c */ /* 0x002fc40003f85270 */
[----:B------:R-:W-:Y:S02]  /*194c0*/  ISETP.GT.AND P5, PT, R7, R34, PT ;  /* 0x000000220700720c */ /* 0x000fe40003fa4270 */
[CC--:B0-----:R-:W-:Y:S02]  /*194d0*/  ISETP.NE.AND P6, PT, R3.reuse, R12.reuse, PT ;  /* 0x0000000c0300720c */ /* 0x0c1fe40003fc5270 */
[----:B------:R-:W-:Y:S02]  /*194e0*/  ISETP.GT.AND P0, PT, R3, R12, PT ;  /* 0x0000000c0300720c */ /* 0x000fe40003f04270 */
[----:B--2---:R-:W-:Y:S02]  /*194f0*/  ISETP.GE.U32.AND P1, PT, R28, R20, PT ;  /* 0x000000141c00720c */ /* 0x004fe40003f26070 */
[----:B------:R-:W-:Y:S02]  /*19500*/  SEL R35, RZ, 0xffffffff, !P5 ;  /* 0xffffffffff237807 */ /* 0x000fe40006800000 */
[----:B---3--:R-:W-:-:S02]  /*19510*/  ISETP.GE.U32.AND P3, PT, R0, R14, PT ;  /* 0x0000000e0000720c */ /* 0x008fc40003f66070 */
[----:B------:R-:W-:Y:S02]  /*19520*/  ISETP.GE.AND.EX P1, PT, R29, R21, PT, P1 ;  /* 0x000000151d00720c */ /* 0x000fe40003f26310 */
[----:B------:R-:W-:Y:S02]  /*19530*/  ISETP.GE.AND.EX P3, PT, R13, R15, PT, P3 ;  /* 0x0000000f0d00720c */ /* 0x000fe40003f66330 */
[----:B------:R-:W-:Y:S02]  /*19540*/  @!P4 SEL R35, RZ, 0xffffffff, P1 ;  /* 0xffffffffff23c807 */ /* 0x000fe40000800000 */
[----:B----4-:R-:W-:Y:S02]  /*19550*/  ISETP.NE.AND P5, PT, R9, R36, PT ;  /* 0x000000240900720c */ /* 0x010fe40003fa5270 */
[----:B-----5:R-:W-:Y:S02]  /*19560*/  ISETP.NE.AND P4, PT, R11, R38, PT ;  /* 0x000000260b00720c */ /* 0x020fe40003f85270 */
[----:B------:R-:W-:-:S02]  /*19570*/  SEL R27, RZ, 0xffffffff, !P0 ;  /* 0xffffffffff1b7807 */ /* 0x000fc40004000000 */
[----:B------:R-:W-:Y:S02]  /*19580*/  @!P6 SEL R27, RZ, 0xffffffff, P3 ;  /* 0xffffffffff1be807 */ /* 0x000fe40001800000 */
[----:B------:R-:W-:Y:S02]  /*19590*/  ISETP.GE.U32.AND P0, PT, R24, R30, PT ;  /* 0x0000001e1800720c */ /* 0x000fe40003f06070 */
[----:B------:R-:W-:Y:S02]  /*195a0*/  ISETP.GE.U32.AND P1, PT, R18, R32, PT ;  /* 0x000000201200720c */ /* 0x000fe40003f26070 */
[----:B------:R-:W-:Y:S02]  /*195b0*/  ISETP.GT.AND P6, PT, R9, R36, PT ;  /* 0x000000240900720c */ /* 0x000fe40003fc4270 */
[----:B------:R-:W-:Y:S02]  /*195c0*/  LOP3.LUT R27, R27, 0x1, RZ, 0xc0, !PT ;  /* 0x000000011b1b7812 */ /* 0x000fe400078ec0ff */
[----:B------:R-:W-:-:S02]  /*195d0*/  ISETP.GT.AND P3, PT, R11, R38, PT ;  /* 0x000000260b00720c */ /* 0x000fc40003f64270 */
[----:B------:R-:W-:Y:S02]  /*195e0*/  ISETP.GE.AND.EX P0, PT, R25, R31, PT, P0 ;  /* 0x0000001f1900720c */ /* 0x000fe40003f06300 */
[----:B------:R-:W-:Y:S02]  /*195f0*/  ISETP.GE.AND.EX P1, PT, R19, R33, PT, P1 ;  /* 0x000000211300720c */ /* 0x000fe40003f26310 */
[----:B------:R-:W-:Y:S02]  /*19600*/  SEL R8, RZ, 0xffffffff, !P6 ;  /* 0xffffffffff087807 */ /* 0x000fe40007000000 */
        /* <DEDUP_REMOVED lines=11> */
[----:B------:R-:W-:Y:S02]  /*196c0*/  SEL R7, R7, R34, !P0 ;  /* 0x0000002207077207 */ /* 0x000fe40004000000 */
[----:B------:R-:W-:Y:S01]  /*196d0*/  ISETP.NE.U32.AND P1, PT, R8, 0x1, PT ;  /* 0x000000010800780c */ /* 0x000fe20003f25070 */
[----:B------:R0:W-:Y:S01]  /*196e0*/  STS.64 [R6+0x18], R28 ;  /* 0x0000181c06007388 */ /* 0x0001e20000000a00 */
[----:B------:R-:W-:Y:S02]  /*196f0*/  ISETP.NE.U32.AND P0, PT, R27, 0x1, PT ;  /* 0x000000011b00780c */ /* 0x000fe40003f05070 */
[----:B------:R-:W-:Y:S01]  /*19700*/  SEL R3, R3, R12, !P6 ;  /* 0x0000000c03037207 */ /* 0x000fe20007000000 */
[----:B------:R-:W-:Y:S01]  /*19710*/  IMAD.MOV.U32 R12, RZ, RZ, R0 ;  /* 0x000000ffff0c7224 */ /* 0x000fe200078e0000 */
[----:B------:R-:W-:Y:S01]  /*19720*/  SEL R13, R13, R15, !P6 ;  /* 0x0000000f0d0d7207 */ /* 0x000fe20007000000 */
[----:B------:R0:W-:Y:S01]  /*19730*/  STS [R6+0x10], R7 ;  /* 0x0000100706007388 */ /* 0x0001e20000000800 */
[----:B------:R-:W-:-:S02]  /*19740*/  SEL R24, R24, R30, !P1 ;  /* 0x0000001e18187207 */ /* 0x000fc40004800000 */
[----:B------:R-:W-:Y:S01]  /*19750*/  SEL R25, R25, R31, !P1 ;  /* 0x0000001f19197207 */ /* 0x000fe20004800000 */
[----:B------:R0:W-:Y:S01]  /*19760*/  STS.64 [R6+0x8], R12 ;  /* 0x0000080c06007388 */ /* 0x0001e20000000a00 */
[----:B------:R-:W-:Y:S02]  /*19770*/  SEL R9, R9, R36, !P1 ;  /* 0x0000002409097207 */ /* 0x000fe40004800000 */
[----:B------:R-:W-:Y:S01]  /*19780*/  SEL R18, R18, R32, !P0 ;  /* 0x0000002012127207 */ /* 0x000fe20004000000 */
[----:B------:R0:W-:Y:S01]  /*19790*/  STS.64 [R6+0x28], R24 ;  /* 0x0000281806007388 */ /* 0x0001e20000000a00 */
[----:B------:R-:W-:Y:S02]  /*197a0*/  SEL R19, R19, R33, !P0 ;  /* 0x0000002113137207 */ /* 0x000fe40004000000 */
[----:B------:R-:W-:Y:S01]  /*197b0*/  SEL R11, R11, R38, !P0 ;  /* 0x000000260b0b7207 */ /* 0x000fe20004000000 */
[----:B------:R0:W-:Y:S04]  /*197c0*/  STS [R6], R3 ;  /* 0x0000000306007388 */ /* 0x0001e80000000800 */
[----:B------:R0:W-:Y:S04]  /*197d0*/  STS.64 [R6+0x38], R18 ;  /* 0x0000381206007388 */ /* 0x0001e80000000a00 */
[----:B------:R0:W-:Y:S04]  /*197e0*/  STS [R6+0x20], R9 ;  /* 0x0000200906007388 */ /* 0x0001e80000000800 */
[----:B------:R0:W-:Y:S02]  /*197f0*/  STS [R6+0x30], R11 ;  /* 0x0000300b06007388 */ /* 0x0001e40000000800 */
.L_x_3548:
[----:B------:R-:W-:Y:S05]  /*19800*/  BSYNC B0 ;  /* 0x0000000000007941 */ /* 0x000fea0003800000 */
.L_x_3547:
[----:B------:R-:W-:-:S04]  /*19810*/  SHF.R.S32.HI R2, RZ, 0x1, R2 ;  /* 0x00000001ff027819 */ /* 0x000fc80000011402 */
[----:B------:R-:W-:-:S13]  /*19820*/  ISETP.GE.AND P0, PT, R2, 0x20, PT ;  /* 0x000000200200780c */ /* 0x000fda0003f06270 */
[----:B------:R-:W-:Y:S05]  /*19830*/  @P0 BRA `(.L_x_3549) ;  /* 0xfffffb8000000947 */ /* 0x000fea000383ffff */
[----:B------:R-:W-:-:S04]  /*19840*/  IMAD.MOV.U32 R2, RZ, RZ, 0x20 ;  /* 0x00000020ff027424 */ /* 0x000fc800078e00ff */
.L_x_3546:
[----:B------:R-:W-:Y:S01]  /*19850*/  BAR.SYNC.DEFER_BLOCKING 0x0 ;  /* 0x0000000000007b1d */ /* 0x000fe20000010000 */
[----:B------:R-:W-:-:S13]  /*19860*/  ISETP.GE.AND P0, PT, R2, 0x2, PT ;  /* 0x000000020200780c */ /* 0x000fda0003f06270 */
[----:B------:R-:W-:Y:S05]  /*19870*/  @!P0 BRA `(.L_x_3545) ;  /* 0x000003c000008947 */ /* 0x000fea0003800000 */
[----:B0-----:R-:W-:-:S05]  /*19880*/  IMAD.MOV.U32 R6, RZ, RZ, 0x1 ;  /* 0x00000001ff067424 */ /* 0x001fca00078e00ff */
.L_x_3550:
        /* <DEDUP_REMOVED lines=18> */
[----:B-----5:R-:W-:Y:S02]  /*199b0*/  ISETP.GE.AND.EX P0, PT, R29, R30, PT, P0 ;  /* 0x0000001e1d00720c */ /* 0x020fe40003f06300 */
[----:B------:R-:W-:Y:S02]  /*199c0*/  SEL R14, RZ, 0xffffffff, P3 ;  /* 0xffffffffff0e7807 */ /* 0x000fe40001800000 */
[----:B------:R-:W-:Y:S02]  /*199d0*/  @P1 SEL R14, RZ, 0xffffffff, !P5 ;  /* 0xffffffffff0e1807 */ /* 0x000fe40006800000 */
[----:B------:R-:W-:Y:S02]  /*199e0*/  SEL R21, RZ, 0xffffffff, P0 ;  /* 0xffffffffff157807 */ /* 0x000fe40000000000 */
[----:B------:R-:W-:Y:S01]  /*199f0*/  ISETP.GE.U32.AND P3, PT, R24, R27, PT ;  /* 0x0000001b1800720c */ /* 0x000fe20003f66070 */
[----:B----4-:R-:W-:Y:S01]  /*19a00*/  IMAD.SHL.U32 R6, R6, 0x2, RZ ;  /* 0x0000000206067824 */ /* 0x010fe200078e00ff */
[----:B0-----:R-:W-:-:S02]  /*19a10*/  ISETP.NE.AND P6, PT, R9, R32, PT ;  /* 0x000000200900720c */ /* 0x001fc40003fc5270 */
[----:B-1----:R-:W-:Y:S02]  /*19a20*/  ISETP.GE.U32.AND P1, PT, R18, R33, PT ;  /* 0x000000211200720c */ /* 0x002fe40003f26070 */
[----:B------:R-:W-:Y:S02]  /*19a30*/  ISETP.GT.AND P0, PT, R7, R20, PT ;  /* 0x000000140700720c */ /* 0x000fe40003f04270 */
[----:B--2---:R-:W-:Y:S02]  /*19a40*/  ISETP.NE.AND P5, PT, R11, R36, PT ;  /* 0x000000240b00720c */ /* 0x004fe40003fa5270 */
[----:B------:R-:W-:Y:S02]  /*19a50*/  LOP3.LUT R14, R14, 0x1, RZ, 0xc0, !PT ;  /* 0x000000010e0e7812 */ /* 0x000fe400078ec0ff */
[----:B---3--:R-:W-:Y:S02]  /*19a60*/  ISETP.GE.AND.EX P3, PT, R25, R34, PT, P3 ;  /* 0x000000221900720c */ /* 0x008fe40003f66330 */
[----:B------:R-:W-:-:S02]  /*19a70*/  @P4 SEL R21, RZ, 0xffffffff, !P0 ;  /* 0xffffffffff154807 */ /* 0x000fc40004000000 */
[----:B------:R-:W-:Y:S02]  /*19a80*/  ISETP.GE.AND.EX P1, PT, R19, R38, PT, P1 ;  /* 0x000000261300720c */ /* 0x000fe40003f26310 */
[----:B------:R-:W-:Y:S02]  /*19a90*/  ISETP.NE.U32.AND P0, PT, R14, 0x1, PT ;  /* 0x000000010e00780c */ /* 0x000fe40003f05070 */
[----:B------:R-:W-:Y:S02]  /*19aa0*/  SEL R31, RZ, 0xffffffff, P3 ;  /* 0xffffffffff1f7807 */ /* 0x000fe40001800000 */
[----:B------:R-:W-:Y:S02]  /*19ab0*/  SEL R35, RZ, 0xffffffff, P1 ;  /* 0xffffffffff237807 */ /* 0x000fe40000800000 */
[----:B------:R-:W-:Y:S02]  /*19ac0*/  ISETP.GT.AND P3, PT, R9, R32, PT ;  /* 0x000000200900720c */ /* 0x000fe40003f64270 */
[----:B------:R-:W-:-:S02]  /*19ad0*/  ISETP.GT.AND P1, PT, R11, R36, PT ;  /* 0x000000240b00720c */ /* 0x000fc40003f24270 */
[----:B------:R-:W-:Y:S02]  /*19ae0*/  SEL R0, R0, R15, !P0 ;  /* 0x0000000f00007207 */ /* 0x000fe40004000000 */
[----:B------:R-:W-:Y:S02]  /*19af0*/  SEL R13, R13, R12, !P0 ;  /* 0x0000000c0d0d7207 */ /* 0x000fe40004000000 */
[----:B------:R-:W-:Y:S02]  /*19b00*/  SEL R3, R3, R8, !P0 ;  /* 0x0000000803037207 */ /* 0x000fe40004000000 */
[----:B------:R-:W-:Y:S02]  /*19b10*/  ISETP.GE.AND P0, PT, R6, R2, PT ;  /* 0x000000020600720c */ /* 0x000fe40003f06270 */
        /* <DEDUP_REMOVED lines=18> */
.L_x_3545:
[----:B------:R-:W-:Y:S05]  /*19c40*/  @!P2 EXIT ;  /* 0x000000000000a94d */ /* 0x000fea0003800000 */
[----:B------:R-:W-:Y:S01]  /*19c50*/  ULDC.U8 UR4, c[0x0][0x580] ;  /* 0x0001600000047ab9 */ /* 0x000fe20000000000 */
[----:B------:R-:W-:Y:S02]  /*19c60*/  ISETP.NE.U32.AND P0, PT, R4, RZ, PT ;  /* 0x000000ff0400720c */ /* 0x000fe40003f05070 */
[----:B------:R-:W-:Y:S02]  /*19c70*/  ISETP.NE.AND P1, PT, RZ, UR4, PT ;  /* 0x00000004ff007c0c */ /* 0x000fe4000bf25270 */
        /* <DEDUP_REMOVED lines=10> */
.L_x_3551:
[----:B------:R-:W-:Y:S05]  /*19d20*/  @!P0 BRA `(.L_x_3552) ;  /* 0x00000a6000008947 */ /* 0x000fea0003800000 */
[----:B------:R-:W-:Y:S02]  /*19d30*/  ULDC.U8 UR4, c[0x0][0x581] ;  /* 0x0001604000047ab9 */ /* 0x000fe40000000000 */
[----:B------:R-:W-:Y:S01]  /*19d40*/  ISETP.NE.AND P3, PT, RZ, UR4, PT ;  /* 0x00000004ff007c0c */ /* 0x000fe2000bf65270 */
[----:B------:R-:W-:Y:S09]  /*19d50*/  @!P1 BRA `(.L_x_3553) ;  /* 0x0000034000009947 */ /* 0x000ff20003800000 */
[----:B0-----:R-:W2:Y:S04]  /*19d60*/  LDG.E R8, [R4.64+0x10] ;  /* 0x0000102404087981 */ /* 0x001ea8000c1e1900 */
[----:B------:R-:W3:Y:S04]  /*19d70*/  LDG.E R2, [R4.64] ;  /* 0x0000002404027981 */ /* 0x000ee8000c1e1900 */
[----:B------:R-:W4:Y:S04]  /*19d80*/  LDG.E.64 R20, [R4.64+0x18] ;  /* 0x0000182404147981 */ /* 0x000f28000c1e1b00 */
[----:B------:R-:W5:Y:S04]  /*19d90*/  LDG.E.64 R14, [R4.64+0x8] ;  /* 0x00000824040e7981 */ /* 0x000f68000c1e1b00 */
[----:B------:R-:W5:Y:S04]  /*19da0*/  LDG.E R12, [R4.64+0x20] ;  /* 0x00002024040c7981 */ /* 0x000f68000c1e1900 */
[----:B------:R-:W5:Y:S04]  /*19db0*/  LDG.E R34, [R4.64+0x30] ;  /* 0x0000302404227981 */ /* 0x000f68000c1e1900 */
[----:B------:R-:W5:Y:S04]  /*19dc0*/  LDG.E.64 R30, [R4.64+0x28] ;  /* 0x00002824041e7981 */ /* 0x000f68000c1e1b00 */
[----:B------:R-:W5:Y:S01]  /*19dd0*/  LDG.E.64 R32, [R4.64+0x38] ;  /* 0x0000382404207981 */ /* 0x000f62000c1e1b00 */
[----:B--2---:R-:W-:-:S02]  /*19de0*/  ISETP.NE.AND P4, PT, R8, R7, PT ;  /* 0x000000070800720c */ /* 0x004fc40003f85270 */
[----:B---3--:R-:W-:Y:S02]  /*19df0*/  ISETP.NE.AND P6, PT, R2, R3, PT ;  /* 0x000000030200720c */ /* 0x008fe40003fc5270 */
[----:B----4-:R-:W-:Y:S02]  /*19e00*/  ISETP.GE.U32.AND P1, PT, R20, R28, PT ;  /* 0x0000001c1400720c */ /* 0x010fe40003f26070 */
[----:B------:R-:W-:Y:S02]  /*19e10*/  ISETP.GT.AND P5, PT, R8, R7, PT ;  /* 0x000000070800720c */ /* 0x000fe40003fa4270 */
[----:B-----5:R-:W-:Y:S02]  /*19e20*/  ISETP.GE.U32.AND P2, PT, R14, R0, PT ;  /* 0x000000000e00720c */ /* 0x020fe40003f46070 */
[----:B------:R-:W-:Y:S02]  /*19e30*/  ISETP.GE.AND.EX P1, PT, R21, R29, PT, P1 ;  /* 0x0000001d1500720c */ /* 0x000fe40003f26310 */
[----:B------:R-:W-:-:S02]  /*19e40*/  ISETP.GT.AND P0, PT, R2, R3, PT ;  /* 0x000000030200720c */ /* 0x000fc40003f04270 */
[----:B------:R-:W-:Y:S02]  /*19e50*/  SEL R10, RZ, 0xffffffff, !P5 ;  /* 0xffffffffff0a7807 */ /* 0x000fe40006800000 */
[----:B------:R-:W-:Y:S02]  /*19e60*/  ISETP.GE.AND.EX P2, PT, R15, R13, PT, P2 ;  /* 0x0000000d0f00720c */ /* 0x000fe40003f46320 */
[----:B------:R-:W-:Y:S02]  /*19e70*/  @!P4 SEL R10, RZ, 0xffffffff, P1 ;  /* 0xffffffffff0ac807 */ /* 0x000fe40000800000 */
[----:B------:R-:W-:Y:S02]  /*19e80*/  ISETP.NE.AND P5, PT, R12, R9, PT ;  /* 0x000000090c00720c */ /* 0x000fe40003fa5270 */
[----:B------:R-:W-:Y:S02]  /*19e90*/  ISETP.NE.AND P4, PT, R34, R11, PT ;  /* 0x0000000b2200720c */ /* 0x000fe40003f85270 */
        /* <DEDUP_REMOVED lines=32> */
.L_x_3553:
        /* <DEDUP_REMOVED lines=10> */
[----:B0-----:R0:W1:Y:S01]  /*1a140*/  LDC.64 R2, c[0x4][R0] ;  /* 0x0100000000027b82 */ /* 0x0010620000000a00 */
        /* <DEDUP_REMOVED lines=15> */
.L_x_3555:
        /* <DEDUP_REMOVED lines=24> */
.L_x_3556:
[----:B------:R-:W-:Y:S02]  /*1a3c0*/  IADD3 R2, P0, R23, c[0x0][0x550], RZ ;  /* 0x0001540017027a10 */ /* 0x000fe40007f1e0ff */
[----:B------:R-:W-:-:S03]  /*1a3d0*/  ISETP.NE.AND P6, PT, R17, c[0x0][0x584], PT ;  /* 0x0001610011007a0c */ /* 0x000fc60003fc5270 */
[----:B0-----:R-:W-:-:S05]  /*1a3e0*/  IMAD.X R3, RZ, RZ, c[0x0][0x554], P0 ;  /* 0x00015500ff037624 */ /* 0x001fca00000e06ff */
        /* <DEDUP_REMOVED lines=21> */
.L_x_3557:
        /* <DEDUP_REMOVED lines=8> */
[----:B0-----:R0:W3:Y:S01]  /*1a5c0*/  LDC.64 R2, c[0x4][R0] ;  /* 0x0100000000027b82 */ /* 0x0010e20000000a00 */
        /* <DEDUP_REMOVED lines=14> */
[----:B-123--:R-:W-:Y:S05]  /*1a6b0*/  CALL.ABS.NOINC R2 ;  /* 0x0000000002007343 */ /* 0x00efea0003c00000 */
.L_x_3558:
[----:B------:R-:W-:-:S05]  /*1a6c0*/  IADD3 R16, P0, R16, c[0x0][0x550], RZ ;  /* 0x0001540010107a10 */ /* 0x000fca0007f1e0ff */
[----:B------:R-:W-:-:S05]  /*1a6d0*/  IMAD.X R17, RZ, RZ, c[0x0][0x554], P0 ;  /* 0x00015500ff117624 */ /* 0x000fca00000e06ff */
[----:B------:R-:W-:Y:S01]  /*1a6e0*/  STG.E.64 [R16.64], R18 ;  /* 0x0000001210007986 */ /* 0x000fe2000c101b24 */
[----:B------:R-:W-:Y:S05]  /*1a6f0*/  EXIT ;  /* 0x000000000000794d */ /* 0x000fea0003800000 */
.L_x_3554:
        /* <DEDUP_REMOVED lines=9> */
.L_x_3552:
[----:B------:R-:W-:Y:S05]  /*1a790*/  @!P1 BRA `(.L_x_3559) ;  /* 0x0000018000009947 */ /* 0x000fea0003800000 */
[----:B------:R-:W-:Y:S01]  /*1a7a0*/  MOV R0, 0x0 ;  /* 0x0000000000007802 */ /* 0x000fe20000000f00 */
[----:B------:R-:W-:-:S02]  /*1a7b0*/  IMAD.MOV.U32 R4, RZ, RZ, c[0x4][0x3c8] ;  /* 0x0100f200ff047624 */ /* 0x000fc400078e00ff */
[----:B------:R-:W-:Y:S01]  /*1a7c0*/  IMAD.MOV.U32 R5, RZ, RZ, c[0x4][0x3cc] ;  /* 0x0100f300ff057624 */ /* 0x000fe200078e00ff */
[----:B0-----:R0:W1:Y:S01]  /*1a7d0*/  LDC.64 R2, c[0x4][R0] ;  /* 0x0100000000027b82 */ /* 0x0010620000000a00 */
        /* <DEDUP_REMOVED lines=17> */
[----:B------:R-:W-:Y:S01]  /*1a8f0*/  IMAD.MOV.U32 R13, RZ, RZ, RZ ;  /* 0x000000ffff0d7224 */ /* 0x000fe200078e00ff */
[----:B------:R-:W-:Y:S01]  /*1a900*/  CS2R R24, SRZ ;  /* 0x0000000000187805 */ /* 0x000fe2000001ff00 */
[----:B------:R-:W-:Y:S02]  /*1a910*/  CS2R R18, SRZ ;  /* 0x0000000000127805 */ /* 0x000fe4000001ff00 */
.L_x_3559:
        /* <DEDUP_REMOVED lines=28> */
.L_x_3561:
        /* <DEDUP_REMOVED lines=24> */
.L_x_3562:
        /* <DEDUP_REMOVED lines=24> */
.L_x_3563:
        /* <DEDUP_REMOVED lines=24> */
.L_x_3564:
[----:B------:R-:W-:-:S05]  /*1af60*/  IADD3 R16, P0, R16, c[0x0][0x550], RZ ;  /* 0x0001540010107a10 */ /* 0x000fca0007f1e0ff */
[----:B------:R-:W-:-:S05]  /*1af70*/  IMAD.X R17, RZ, RZ, c[0x0][0x554], P0 ;  /* 0x00015500ff117624 */ /* 0x000fca00000e06ff */
[----:B------:R-:W-:Y:S01]  /*1af80*/  STG.E.64 [R16.64], R18 ;  /* 0x0000001210007986 */ /* 0x000fe2000c101b24 */
[----:B------:R-:W-:Y:S05]  /*1af90*/  EXIT ;  /* 0x000000000000794d */ /* 0x000fea0003800000 */
.L_x_3560:
[----:B------:R-:W-:Y:S01]  /*1afa0*/  MOV R2, 0x0 ;  /* 0x0000000000027802 */ /* 0x000fe20000000f00 */
[----:B------:R-:W-:Y:S02]  /*1afb0*/  IMAD.MOV.U32 R4, RZ, RZ, c[0x4][0x3c8] ;  /* 0x0100f200ff047624 */ /* 0x000fe400078e00ff */
[----:B------:R-:W-:Y:S01]  /*1afc0*/  IMAD.MOV.U32 R5, RZ, RZ, c[0x4][0x3cc] ;  /* 0x0100f300ff057624 */ /* 0x000fe200078e00ff */
[----:B------:R1:W2:Y:S01]  /*1afd0*/  LDC.64 R14, c[0x4][R2] ;  /* 0x01000000020e7b82 */ /* 0x0002a20000000a00 */
[----:B0-----:R-:W-:Y:S02]  /*1afe0*/  IMAD.MOV.U32 R6, RZ, RZ, c[0x4][0x3c0] ;  /* 0x0100f000ff067624 */ /* 0x001fe400078e00ff */
[----:B------:R-:W-:Y:S02]  /*1aff0*/  IMAD.MOV.U32 R7, RZ, RZ, c[0x4][0x3c4] ;  /* 0x0100f100ff077624 */ /* 0x000fe400078e00ff */
[----:B------:R-:W-:-:S02]  /*1b000*/  IMAD.MOV.U32 R8, RZ, RZ, 0x2e9 ;  /* 0x000002e9ff087424 */ /* 0x000fc400078e00ff */
[----:B------:R-:W-:Y:S02]  /*1b010*/  IMAD.MOV.U32 R10, RZ, RZ, c[0x4][0x168] ;  /* 0x01005a00ff0a7624 */ /* 0x000fe400078e00ff */
[----:B------:R-:W-:Y:S02]  /*1b020*/  IMAD.MOV.U32 R11, RZ, RZ, c[0x4][0x16c] ;  /* 0x01005b00ff0b7624 */ /* 0x000fe400078e00ff */
[----:B------:R-:W-:Y:S02]  /*1b030*/  IMAD.MOV.U32 R12, RZ, RZ, 0x1 ;  /* 0x00000001ff0c7424 */ /* 0x000fe400078e00ff */
[----:B------:R-:W-:Y:S02]  /*1b040*/  IMAD.MOV.U32 R13, RZ, RZ, RZ ;  /* 0x000000ffff0d7224 */ /* 0x000fe400078e00ff */
[----:B-1----:R-:W-:Y:S01]  /*1b050*/  LEPC R16 ;  /* 0x000000000010734e */ /* 0x002fe20000000000 */
        /* <DEDUP_REMOVED lines=62> */
.L_x_3523:
        /* <DEDUP_REMOVED lines=21> */
.L_x_3565:
[----:B------:R-:W-:Y:S05]  /*1b590*/  @!P0 BRA `(.L_x_3566) ;  /* 0x00000aa000008947 */ /* 0x000fea0003800000 */
[----:B------:R-:W-:Y:S02]  /*1b5a0*/  ULDC.U8 UR4, c[0x0][0x581] ;  /* 0x0001604000047ab9 */ /* 0x000fe40000000000 */
[----:B------:R-:W-:Y:S01]  /*1b5b0*/  ISETP.NE.AND P3, PT, RZ, UR4, PT ;  /* 0x00000004ff007c0c */ /* 0x000fe2000bf65270 */
[----:B------:R-:W-:Y:S05]  /*1b5c0*/  @!P1 BRA `(.L_x_3567) ;  /* 0x0000034000009947 */ /* 0x000fea0003800000 */
[----:B------:R-:W2:Y:S04]  /*1b5d0*/  LDG.E R14, [R4.64+0x10] ;  /* 0x00001024040e7981 */ /* 0x000ea8000c1e1900 */
        /* <DEDUP_REMOVED lines=51> */
.L_x_3567:
[----:B------:R-:W-:Y:S02]  /*1b910*/  IMAD.MOV.U32 R22, RZ, RZ, R8 ;  /* 0x000000ffff167224 */ /* 0x000fe400078e0008 */
        /* <DEDUP_REMOVED lines=29> */
.L_x_3569:
        /* <DEDUP_REMOVED lines=24> */
.L_x_3570:
        /* <DEDUP_REMOVED lines=24> */
.L_x_3571:
        /* <DEDUP_REMOVED lines=24> */
.L_x_3572:
[----:B------:R-:W-:-:S05]  /*1bf70*/  IADD3 R16, P0, R16, c[0x0][0x550], RZ ;  /* 0x0001540010107a10 */ /* 0x000fca0007f1e0ff */
[----:B------:R-:W-:-:S05]  /*1bf80*/  IMAD.X R17, RZ, RZ, c[0x0][0x554], P0 ;  /* 0x00015500ff117624 */ /* 0x000fca00000e06ff */
[----:B------:R-:W-:Y:S01]  /*1bf90*/  STG.E.64 [R16.64], R18 ;  /* 0x0000001210007986 */ /* 0x000fe2000c101b24 */
[----:B------:R-:W-:Y:S05]  /*1bfa0*/  EXIT ;  /* 0x000000000000794d */ /* 0x000fea0003800000 */
.L_x_3568:
        /* <DEDUP_REMOVED lines=9> */
.L_x_3566:
        /* <DEDUP_REMOVED lines=21> */
[----:B------:R-:W-:Y:S01]  /*1c190*/  IMAD.MOV.U32 R8, RZ, RZ, RZ ;  /* 0x000000ffff087224 */ /* 0x000fe200078e00ff */
[----:B------:R-:W-:Y:S01]  /*1c1a0*/  CS2R R6, SRZ ;  /* 0x0000000000067805 */ /* 0x000fe2000001ff00 */
[----:B------:R-:W-:Y:S02]  /*1c1b0*/  IMAD.MOV.U32 R15, RZ, RZ, RZ ;  /* 0x000000ffff0f7224 */ /* 0x000fe400078e00ff */
[----:B------:R-:W-:Y:S02]  /*1c1c0*/  IMAD.MOV.U32 R0, RZ, RZ, RZ ;  /* 0x000000ffff007224 */ /* 0x000fe400078e00ff */
[----:B------:R-:W-:Y:S02]  /*1c1d0*/  IMAD.MOV.U32 R3, RZ, RZ, RZ ;  /* 0x000000ffff037224 */ /* 0x000fe400078e00ff */
.L_x_3573:
[----:B------:R-:W-:Y:S01]  /*1c1e0*/  ULDC.U8 UR4, c[0x0][0x581] ;  /* 0x0001604000047ab9 */ /* 0x000fe20000000000 */
[----:B------:R-:W-:Y:S01]  /*1c1f0*/  IMAD.MOV.U32 R22, RZ, RZ, R8 ;  /* 0x000000ffff167224 */ /* 0x000fe200078e0008 */
[----:B------:R-:W-:Y:S01]  /*1c200*/  ISETP.NE.AND P0, PT, RZ, UR4, PT ;  /* 0x00000004ff007c0c */ /* 0x000fe2000bf05270 */
[----:B------:R-:W-:-:S02]  /*1c210*/  IMAD.MOV.U32 R23, RZ, RZ, R15 ;  /* 0x000000ffff177224 */ /* 0x000fc400078e000f */
[----:B------:R-:W-:Y:S02]  /*1c220*/  IMAD.MOV.U32 R28, RZ, RZ, R0 ;  /* 0x000000ffff1c7224 */ /* 0x000fe400078e0000 */
[----:B------:R-:W-:Y:S02]  /*1c230*/  IMAD.MOV.U32 R29, RZ, RZ, R3 ;  /* 0x000000ffff1d7224 */ /* 0x000fe400078e0003 */
        /* <DEDUP_REMOVED lines=26> */
.L_x_3575:
        /* <DEDUP_REMOVED lines=24> */
.L_x_3576:
        /* <DEDUP_REMOVED lines=24> */
.L_x_3577:
        /* <DEDUP_REMOVED lines=24> */
.L_x_3578:
[----:B------:R-:W-:-:S05]  /*1c860*/  IADD3 R16, P0, R16, c[0x0][0x550], RZ ;  /* 0x0001540010107a10 */ /* 0x000fca0007f1e0ff */
[----:B------:R-:W-:-:S05]  /*1c870*/  IMAD.X R17, RZ, RZ, c[0x0][0x554], P0 ;  /* 0x00015500ff117624 */ /* 0x000fca00000e06ff */
[----:B------:R-:W-:Y:S01]  /*1c880*/  STG.E.64 [R16.64], R18 ;  /* 0x0000001210007986 */ /* 0x000fe2000c101b24 */
[----:B------:R-:W-:Y:S05]  /*1c890*/  EXIT ;  /* 0x000000000000794d */ /* 0x000fea0003800000 */
.L_x_3574:
        /* <DEDUP_REMOVED lines=74> */
        .weak           $__internal_28_$__cuda_sm20_div_u64
        .type           $__internal_28_$__cuda_sm20_div_u64,@function
        .size           $__internal_28_$__cuda_sm20_div_u64,($__internal_29_$__cuda_sm20_rem_u64 - $__internal_28_$__cuda_sm20_div_u64)
$__internal_28_$__cuda_sm20_div_u64:
        /* <DEDUP_REMOVED lines=60> */
[----:B------:R-:W-:Y:S02]  /*1d100*/  ISETP.NE.U32.AND P1, PT, R4, RZ, PT ;  /* 0x000000ff0400720c */ /* 0x000fe40003f25070 */
[----:B------:R-:W-:-:S02]  /*1d110*/  ISETP.GE.U32.AND.EX P0, PT, R28, R5, PT, P0 ;  /* 0x000000051c00720c */ /* 0x000fc40003f06100 */
[----:B------:R-:W-:Y:S02]  /*1d120*/  ISETP.NE.AND.EX P1, PT, R5, RZ, PT, P1 ;  /* 0x000000ff0500720c */ /* 0x000fe40003f25310 */
[----:B------:R-:W-:Y:S01]  /*1d130*/  SEL R14, R14, R21, P0 ;  /* 0x000000150e0e7207 */ /* 0x000fe20000000000 */
[----:B------:R-:W-:Y:S01]  /*1d140*/  IMAD.MOV.U32 R21, RZ, RZ, 0x0 ;  /* 0x00000000ff157424 */ /* 0x000fe200078e00ff */
[----:B------:R-:W-:Y:S01]  /*1d150*/  SEL R27, R27, R20, P0 ;  /* 0x000000141b1b7207 */ /* 0x000fe20000000000 */
[----:B------:R-:W-:Y:S01]  /*1d160*/  IMAD.MOV.U32 R20, RZ, RZ, R12 ;  /* 0x000000ffff147224 */ /* 0x000fe200078e000c */
[----:B------:R-:W-:Y:S02]  /*1d170*/  SEL R14, R14, 0xffffffff, P1 ;  /* 0xffffffff0e0e7807 */ /* 0x000fe40000800000 */
[----:B------:R-:W-:Y:S01]  /*1d180*/  SEL R27, R27, 0xffffffff, P1 ;  /* 0xffffffff1b1b7807 */ /* 0x000fe20000800000 */
[----:B------:R-:W-:Y:S06]  /*1d190*/  RET.REL.NODEC R20 `(_ZN2at6native13reduce_kernelILi128ELi4ENS0_8ReduceOpIiNS0_9ArgMaxOpsIiEEjlLi4ELi4EEEEEvT1_) ;  /* 0xfffe2e6014007950 */ /* 0x000fec0003c3ffff */
        .weak           $__internal_29_$__cuda_sm20_rem_u64
        .type           $__internal_29_$__cuda_sm20_rem_u64,@function
        .size           $__internal_29_$__cuda_sm20_rem_u64,(.L_x_6831 - $__internal_29_$__cuda_sm20_rem_u64)
$__internal_29_$__cuda_sm20_rem_u64:
        /* <DEDUP_REMOVED lines=63> */
[----:B------:R-:W-:Y:S06]  /*1d590*/  RET.REL.NODEC R10 `(_ZN2at6native13reduce_kernelILi128ELi4ENS0_8ReduceOpIiNS0_9ArgMaxOpsIiEEjlLi4ELi4EEEEEvT1_) ;  /* 0xfffe2a600a007950 */ /* 0x000fec0003c3ffff */
.L_x_3579:
        /* <DEDUP_REMOVED lines=14> */
.L_x_6831:


//--------------------- .text._ZN2at6native13reduce_kernelILi512ELi1ENS0_8ReduceOpIaNS0_9ArgMaxOpsIaEEjlLi4ELi4EEEEEvT1_ --------------------------
	.section	.text._ZN2at6native13reduce_kernelILi512ELi1ENS0_8ReduceOpIaNS0_9ArgMaxOpsIaEEjlLi4ELi4EEEEEvT1_,"ax",@progbits
	.sectioninfo	@"SHI_REGISTERS=32"
	.align	128
        .global         _ZN2at6native13reduce_kernelILi512ELi1ENS0_8ReduceOpIaNS0_9ArgMaxOpsIaEEjlLi4ELi4EEEEEvT1_
        .type           _ZN2at6native13reduce_kernelILi512ELi1ENS0_8ReduceOpIaNS0_9ArgMaxOpsIaEEjlLi4ELi4EEEEEvT1_,@function
        .size           _ZN2at6native13reduce_kernelILi512ELi1ENS0_8ReduceOpIaNS0_9ArgMaxOpsIaEEjlLi4ELi4EEEEEvT1_,(.L_x_6833 - _ZN2at6native13reduce_kernelILi512ELi1ENS0_8ReduceOpIaNS0_9ArgMaxOpsIaEEjlLi4ELi4EEEEEvT1_)
        .other          _ZN2at6native13reduce_kernelILi512ELi1ENS0_8ReduceOpIaNS0_9ArgMaxOpsIaEEjlLi4ELi4EEEEEvT1_,@"STO_CUDA_ENTRY STV_DEFAULT"
_ZN2at6native13reduce_kernelILi512ELi1ENS0_8ReduceOpIaNS0_9ArgMaxOpsIaEEjlLi4ELi4EEEEEvT1_:
.text._ZN2at6native13reduce_kernelILi512ELi1ENS0_8ReduceOpIaNS0_9ArgMaxOpsIaEEjlLi4ELi4EEEEEvT1_:
        /* <DEDUP_REMOVED lines=212> */
.L_x_3580:
        /* <DEDUP_REMOVED lines=9> */
[----:B------:R-:W-:Y:S01]  /*0dd0*/  HFMA2.MMA R12, -RZ, RZ, 0, 0 ;  /* 0x00000000ff0c7435 */ /* 0x000fe200000001ff */
[----:B------:R-:W-:-:S13]  /*0de0*/  ISETP.NE.AND P0, PT, RZ, UR4, PT ;  /* 0x00000004ff007c0c */ /* 0x000fda000bf05270 */
[----:B------:R-:W-:Y:S05]  /*0df0*/  @!P0 BRA `(.L_x_3583) ;  /* 0x00000f8000008947 */ /* 0x000fea0003800000 */
[----:B------:R-:W0:Y:S01]  /*0e00*/  LDC.U8 R14, c[0x0][0x168] ;  /* 0x00005a00ff0e7b82 */ /* 0x000e220000000000 */
[----:B------:R-:W-:Y:S01]  /*0e10*/  IADD3 R3, R13, c[0x0][0x548], RZ ;  /* 0x000152000d037a10 */ /* 0x000fe20007ffe0ff */
[----:B------:R-:W-:Y:S01]  /*0e20*/  BSSY B1, `(.L_x_3584) ;  /* 0x0000037000017945 */ /* 0x000fe20003800000 */
[----:B------:R-:W-:Y:S02]  /*0e30*/  IMAD.MOV.U32 R21, RZ, RZ, c[0x0][0x17c] ;  /* 0x00005f00ff157624 */ /* 0x000fe400078e00ff */
[----:B------:R-:W-:Y:S01]  /*0e40*/  LOP3.LUT P0, R3, R3, 0x3, RZ, 0xc0, !PT ;  /* 0x0000000303037812 */ /* 0x000fe2000780c0ff */
[----:B------:R-:W-:Y:S02]  /*0e50*/  IMAD.MOV.U32 R0, RZ, RZ, c[0x0][0x170] ;  /* 0x00005c00ff007624 */ /* 0x000fe400078e00ff */
[----:B------:R-:W-:Y:S02]  /*0e60*/  IMAD.MOV.U32 R8, RZ, RZ, c[0x0][0x174] ;  /* 0x00005d00ff087624 */ /* 0x000fe400078e00ff */
[----:B------:R-:W-:Y:S01]  /*0e70*/  IMAD.MOV.U32 R7, RZ, RZ, RZ ;  /* 0x000000ffff077224 */ /* 0x000fe200078e00ff */
[----:B0-----:R-:W-:-:S04]  /*0e80*/  PRMT R9, R14, 0x8880, RZ ;  /* 0x000088800e097816 */ /* 0x001fc800000000ff */
[----:B------:R-:W-:-:S03]  /*0e90*/  PRMT R9, R9, 0x7710, RZ ;  /* 0x0000771009097816 */ /* 0x000fc600000000ff */
[----:B------:R-:W-:Y:S05]  /*0ea0*/  @!P0 BRA `(.L_x_3585) ;  /* 0x000002e000008947 */ /* 0x000fea0003800000 */
[C---:B------:R-:W-:Y:S01]  /*0eb0*/  ISETP.GE.U32.AND P0, PT, R26.reuse, R3, PT ;  /* 0x000000031a00720c */ /* 0x040fe20003f06070 */
[----:B------:R-:W-:Y:S01]  /*0ec0*/  IMAD.MOV R2, RZ, RZ, -R3 ;  /* 0x000000ffff027224 */ /* 0x000fe200078e0a03 */
[----:B------:R-:W-:Y:S02]  /*0ed0*/  BSSY B2, `(.L_x_3586) ;  /* 0x0000026000027945 */ /* 0x000fe40003800000 */
[----:B------:R-:W-:Y:S02]  /*0ee0*/  ISETP.GT.U32.OR P0, PT, R26, 0x3, !P0 ;  /* 0x000000031a00780c */ /* 0x000fe40004704470 */
[----:B------:R-:W-:-:S11]  /*0ef0*/  SHF.R.S32.HI R5, RZ, 0x1f, R2 ;  /* 0x0000001fff057819 */ /* 0x000fd60000011402 */
        /* <DEDUP_REMOVED lines=11> */
.L_x_3589:
[----:B------:R-:W-:Y:S05]  /*0fb0*/  BSYNC B3 ;  /* 0x0000000000037941 */ /* 0x000fea0003800000 */
.L_x_3588:
[----:B------:R-:W-:-:S04]  /*0fc0*/  PRMT R4, R4, 0x9910, RZ ;  /* 0x0000991004047816 */ /* 0x000fc800000000ff */
[----:B------:R-:W-:-:S13]  /*0fd0*/  ISETP.NE.AND P0, PT, R4, RZ, PT ;  /* 0x000000ff0400720c */ /* 0x000fda0003f05270 */
[----:B------:R-:W-:Y:S05]  /*0fe0*/  @!P0 BRA `(.L_x_3587) ;  /* 0x0000014000008947 */ /* 0x000fea0003800000 */
[----:B------:R-:W-:-:S04]  /*0ff0*/  IADD3 R10, P0, P1, R2, R13, R26 ;  /* 0x0000000d020a7210 */ /* 0x000fc8000791e01a */
[----:B------:R-:W-:Y:S02]  /*1000*/  IADD3 R10, P2, R10, c[0x0][0x548], RZ ;  /* 0x000152000a0a7a10 */ /* 0x000fe40007f5e0ff */
[----:B------:R-:W-:-:S04]  /*1010*/  IADD3.X R0, R5, R12, RZ, P0, P1 ;  /* 0x0000000c05007210 */ /* 0x000fc800007e24ff */
[----:B------:R-:W-:-:S05]  /*1020*/  IADD3.X R11, R0, c[0x0][0x54c], RZ, P2, !PT ;  /* 0x00015300000b7a10 */ /* 0x000fca00017fe4ff */
[----:B------:R-:W2:Y:S01]  /*1030*/  LDG.E.S8 R10, [R10.64] ;  /* 0x000000240a0a7981 */ /* 0x000ea2000c1e1300 */
[----:B------:R-:W-:Y:S01]  /*1040*/  IMAD.IADD R0, R26, 0x1, -R3 ;  /* 0x000000011a007824 */ /* 0x000fe200078e0a03 */
[----:B------:R-:W-:-:S04]  /*1050*/  LOP3.LUT R7, R9, 0xff, RZ, 0xc0, !PT ;  /* 0x000000ff09077812 */ /* 0x000fc800078ec0ff */
[----:B------:R-:W-:-:S04]  /*1060*/  ISETP.GT.U32.AND P0, PT, R0, c[0x0][0x170], PT ;  /* 0x00005c0000007a0c */ /* 0x000fc80003f04070 */
[----:B------:R-:W-:Y:S02]  /*1070*/  ISETP.GT.AND.EX P0, PT, RZ, c[0x0][0x174], PT, P0 ;  /* 0x00005d00ff007a0c */ /* 0x000fe40003f04300 */
[----:B--2---:R-:W-:-:S04]  /*1080*/  LOP3.LUT R4, R10, 0xff, RZ, 0xc0, !PT ;  /* 0x000000ff0a047812 */ /* 0x004fc800078ec0ff */
[----:B------:R-:W-:Y:S02]  /*1090*/  ISETP.NE.AND P1, PT, R7, R4, PT ;  /* 0x000000040700720c */ /* 0x000fe40003f25270 */
[----:B------:R-:W-:Y:S02]  /*10a0*/  PRMT R7, R9, 0x9910, RZ ;  /* 0x0000991009077816 */ /* 0x000fe400000000ff */
[----:B------:R-:W-:Y:S02]  /*10b0*/  SEL R4, RZ, 0xffffffff, !P0 ;  /* 0xffffffffff047807 */ /* 0x000fe40004000000 */
[----:B------:R-:W-:-:S07]  /*10c0*/  ISETP.GT.AND P0, PT, R7, R10, PT ;  /* 0x0000000a0700720c */ /* 0x000fce0003f04270 */
[----:B------:R-:W-:-:S04]  /*10d0*/  @P1 SEL R4, RZ, 0xffffffff, !P0 ;  /* 0xffffffffff041807 */ /* 0x000fc80004000000 */
[----:B------:R-:W-:-:S04]  /*10e0*/  LOP3.LUT R4, R4, 0x1, RZ, 0xc0, !PT ;  /* 0x0000000104047812 */ /* 0x000fc800078ec0ff */
[----:B------:R-:W-:-:S04]  /*10f0*/  ISETP.NE.U32.AND P0, PT, R4, 0x1, PT ;  /* 0x000000010400780c */ /* 0x000fc80003f05070 */
[----:B------:R-:W-:Y:S02]  /*1100*/  SEL R9, R9, R10, !P0 ;  /* 0x0000000a09097207 */ /* 0x000fe40004000000 */
[----:B------:R-:W-:Y:S02]  /*1110*/  SEL R0, R0, c[0x0][0x170], P0 ;  /* 0x00005c0000007a07 */ /* 0x000fe40000000000 */
[----:B------:R-:W-:Y:S02]  /*1120*/  SEL R8, RZ, c[0x0][0x174], P0 ;  /* 0x00005d00ff087a07 */ /* 0x000fe40000000000 */
.L_x_3587:
[----:B------:R-:W-:Y:S05]  /*1130*/  BSYNC B2 ;  /* 0x0000000000027941 */ /* 0x000fea0003800000 */
.L_x_3586:
[----:B------:R-:W-:Y:S02]  /*1140*/  IADD3 R13, P0, P1, R13, 0x4, R2 ;  /* 0x000000040d0d7810 */ /* 0x000fe4000791e002 */
[C---:B------:R-:W-:Y:S02]  /*1150*/  IADD3 R21, R3.reuse, c[0x0][0x17c], RZ ;  /* 0x00005f0003157a10 */ /* 0x040fe40007ffe0ff */
[----:B------:R-:W-:Y:S02]  /*1160*/  IADD3 R7, -R3, 0x4, RZ ;  /* 0x0000000403077810 */ /* 0x000fe40007ffe1ff */
[----:B------:R-:W-:-:S02]  /*1170*/  IADD3.X R12, R12, RZ, R5, P0, P1 ;  /* 0x000000ff0c0c7210 */ /* 0x000fc400007e2405 */
[----:B------:R-:W-:Y:S02]  /*1180*/  IADD3 R21, R21, -0x4, RZ ;  /* 0xfffffffc15157810 */ /* 0x000fe40007ffe0ff */
.L_x_3585:
[----:B------:R-:W-:Y:S05]  /*1190*/  BSYNC B1 ;  /* 0x0000000000017941 */ /* 0x000fea0003800000 */
.L_x_3584:
[----:B------:R-:W-:Y:S01]  /*11a0*/  IMAD.SHL.U32 R4, R19, 0x4, RZ ;  /* 0x0000000413047824 */ /* 0x000fe200078e00ff */
[----:B------:R-:W-:Y:S01]  /*11b0*/  IADD3 R2, P3, R13, c[0x0][0x548], RZ ;  /* 0x000152000d027a10 */ /* 0x000fe20007f7e0ff */
[----:B------:R-:W-:Y:S01]  /*11c0*/  BSSY B1, `(.L_x_3590) ;  /* 0x0000066000017945 */ /* 0x000fe20003800000 */
[----:B------:R-:W-:Y:S01]  /*11d0*/  PRMT R13, R14, 0x7610, R13 ;  /* 0x000076100e0d7816 */ /* 0x000fe2000000000d */
[----:B------:R-:W-:Y:S01]  /*11e0*/  IMAD.MOV.U32 R20, RZ, RZ, c[0x0][0x170] ;  /* 0x00005c00ff147624 */ /* 0x000fe200078e00ff */
[----:B------:R-:W-:Y:S01]  /*11f0*/  IADD3 R10, R4, 0x3, RZ ;  /* 0x00000003040a7810 */ /* 0x000fe20007ffe0ff */
[----:B------:R-:W-:Y:S01]  /*1200*/  IMAD.MOV.U32 R11, RZ, RZ, c[0x0][0x174] ;  /* 0x00005d00ff0b7624 */ /* 0x000fe200078e00ff */
[----:B------:R-:W-:Y:S01]  /*1210*/  ISETP.NE.AND P1, PT, RZ, c[0x0][0x194], PT ;  /* 0x00006500ff007a0c */ /* 0x000fe20003f25270 */
[----:B------:R-:W-:Y:S01]  /*1220*/  IMAD.MOV.U32 R18, RZ, RZ, c[0x0][0x170] ;  /* 0x00005c00ff127624 */ /* 0x000fe200078e00ff */
[----:B------:R-:W-:Y:S01]  /*1230*/  ISETP.GE.U32.AND P0, PT, R10, R21, PT ;  /* 0x000000150a00720c */ /* 0x000fe20003f06070 */
[----:B------:R-:W-:Y:S01]  /*1240*/  IMAD.MOV.U32 R16, RZ, RZ, c[0x0][0x174] ;  /* 0x00005d00ff107624 */ /* 0x000fe200078e00ff */
[----:B------:R-:W-:Y:S01]  /*1250*/  PRMT R10, R14, 0x7610, R10 ;  /* 0x000076100e0a7816 */ /* 0x000fe2000000000a */
[----:B------:R-:W-:Y:S01]  /*1260*/  IMAD.MOV.U32 R17, RZ, RZ, c[0x0][0x170] ;  /* 0x00005c00ff117624 */ /* 0x000fe200078e00ff */
[----:B------:R-:W-:-:S02]  /*1270*/  ISETP.NE.AND P2, PT, R28, RZ, PT ;  /* 0x000000ff1c00720c */ /* 0x000fc40003f45270 */
[----:B------:R-:W-:Y:S02]  /*1280*/  MOV R15, c[0x0][0x174] ;  /* 0x00005d00000f7a02 */ /* 0x000fe40000000f00 */
[----:B------:R-:W-:-:S05]  /*1290*/  IADD3.X R3, R12, c[0x0][0x54c], RZ, P3, !PT ;  /* 0x000153000c037a10 */ /* 0x000fca0001ffe4ff */
[----:B------:R-:W-:Y:S05]  /*12a0*/  @P0 BRA `(.L_x_3591) ;  /* 0x0000057000000947 */ /* 0x000fea0003800000 */
[----:B------:R-:W-:Y:S01]  /*12b0*/  IMAD.MOV.U32 R12, RZ, RZ, R4 ;  /* 0x000000ffff0c7224 */ /* 0x000fe200078e0004 */
[C---:B------:R-:W-:Y:S01]  /*12c0*/  PRMT R10, R13.reuse, 0x7610, R10 ;  /* 0x000076100d0a7816 */ /* 0x040fe2000000000a */
[----:B------:R-:W-:Y:S01]  /*12d0*/  IMAD.MOV.U32 R18, RZ, RZ, c[0x0][0x170] ;  /* 0x00005c00ff127624 */ /* 0x000fe200078e00ff */
[----:B------:R-:W-:Y:S01]  /*12e0*/  PRMT R14, R13, 0x7610, R14 ;  /* 0x000076100d0e7816 */ /* 0x000fe2000000000e */
[----:B------:R-:W-:Y:S02]  /*12f0*/  IMAD.MOV.U32 R16, RZ, RZ, c[0x0][0x174] ;  /* 0x00005d00ff107624 */ /* 0x000fe400078e00ff */
[----:B------:R-:W-:Y:S02]  /*1300*/  IMAD.MOV.U32 R17, RZ, RZ, c[0x0][0x170] ;  /* 0x00005c00ff117624 */ /* 0x000fe400078e00ff */
[----:B------:R-:W-:Y:S02]  /*1310*/  IMAD.MOV.U32 R15, RZ, RZ, c[0x0][0x174] ;  /* 0x00005d00ff0f7624 */ /* 0x000fe400078e00ff */
.L_x_3592:
[----:B------:R-:W-:-:S06]  /*1320*/  IMAD.WIDE.U32 R4, R19, 0x4, R2 ;  /* 0x0000000413047825 */ /* 0x000fcc00078e0002 */
[----:B------:R0:W2:Y:S01]  /*1330*/  LDG.E R4, [R4.64] ;  /* 0x0000002404047981 */ /* 0x0000a2000c1e1900 */
[----:B------:R-:W-:Y:S02]  /*1340*/  PRMT R23, R9, 0x8880, RZ ;  /* 0x0000888009177816 */ /* 0x000fe400000000ff */
[----:B------:R-:W-:Y:S02]  /*1350*/  IADD3 R19, R19, c[0x0][0x184], RZ ;  /* 0x0000610013137a10 */ /* 0x000fe40007ffe0ff */
[----:B0-----:R-:W-:Y:S02]  /*1360*/  LOP3.LUT R5, R14, 0xff, RZ, 0xc0, !PT ;  /* 0x000000ff0e057812 */ /* 0x001fe400078ec0ff */
[C---:B--2---:R-:W-:Y:S02]  /*1370*/  PRMT R22, R4.reuse, 0x8880, RZ ;  /* 0x0000888004167816 */ /* 0x044fe400000000ff */
[----:B------:R-:W-:Y:S02]  /*1380*/  PRMT R24, R4, 0x7771, RZ ;  /* 0x0000777104187816 */ /* 0x000fe400000000ff */
[----:B------:R-:W-:-:S02]  /*1390*/  ISETP.GT.AND P5, PT, R23, R22, PT ;  /* 0x000000161700720c */ /* 0x000fc40003fa4270 */
[----:B------:R-:W-:Y:S02]  /*13a0*/  LOP3.LUT R22, R9, 0xff, RZ, 0xc0, !PT ;  /* 0x000000ff09167812 */ /* 0x000fe400078ec0ff */
[C---:B------:R-:W-:Y:S02]  /*13b0*/  LOP3.LUT R23, R4.reuse, 0xff, RZ, 0xc0, !PT ;  /* 0x000000ff04177812 */ /* 0x040fe400078ec0ff */
[----:B------:R-:W-:Y:S02]  /*13c0*/  PRMT R25, R4, 0x7771, RZ ;  /* 0x0000777104197816 */ /* 0x000fe400000000ff */
[----:B------:R-:W-:Y:S01]  /*13d0*/  ISETP.NE.AND P6, PT, R22, R23, PT ;  /* 0x000000171600720c */ /* 0x000fe20003fc5270 */
[----:B------:R-:W-:Y:S02]  /*13e0*/  IMAD.MOV.U32 R22, RZ, RZ, R24 ;  /* 0x000000ffff167224 */ /* 0x000fe400078e0018 */
[----:B------:R-:W-:-:S03]  /*13f0*/  IMAD.IADD R23, R12, 0x1, R7 ;  /* 0x000000010c177824 */ /* 0x000fc600078e0207 */
[----:B------:R-:W-:Y:S02]  /*1400*/  ISETP.NE.AND P4, PT, R5, R22, PT ;  /* 0x000000160500720c */ /* 0x000fe40003f85270 */
[----:B------:R-:W-:Y:S02]  /*1410*/  PRMT R22, R14, 0x8880, RZ ;  /* 0x000088800e167816 */ /* 0x000fe400000000ff */
[----:B------:R-:W-:Y:S02]  /*1420*/  PRMT R5, R4, 0x9991, RZ ;  /* 0x0000999104057816 */ /* 0x000fe400000000ff */
[----:B------:R-:W-:Y:S01]  /*1430*/  ISETP.GE.U32.AND P0, PT, R0, R23, PT ;  /* 0x000000170000720c */ /* 0x000fe20003f06070 */
[----:B------:R-:W-:-:S03]  /*1440*/  IMAD.MOV.U32 R12, RZ, RZ, R22 ;  /* 0x000000ffff0c7224 */ /* 0x000fc600078e0016 */
[----:B------:R-:W-:Y:S02]  /*1450*/  ISETP.GE.AND.EX P0, PT, R8, RZ, PT, P0 ;  /* 0x000000ff0800720c */ /* 0x000fe40003f06300 */
[----:B------:R-:W-:Y:S02]  /*1460*/  ISETP.GT.AND P3, PT, R12, R5, PT ;  /* 0x000000050c00720c */ /* 0x000fe40003f64270 */
[----:B------:R-:W-:Y:S02]  /*1470*/  IADD3 R12, R23, 0x1, RZ ;  /* 0x00000001170c7810 */ /* 0x000fe40007ffe0ff */
[----:B------:R-:W-:Y:S02]  /*1480*/  SEL R5, RZ, 0xffffffff, P0 ;  /* 0xffffffffff057807 */ /* 0x000fe40000000000 */
[----:B------:R-:W-:Y:S02]  /*1490*/  ISETP.GE.U32.AND P0, PT, R17, R12, PT ;  /* 0x0000000c1100720c */ /* 0x000fe40003f06070 */
[----:B------:R-:W-:-:S02]  /*14a0*/  @P6 SEL R5, RZ, 0xffffffff, !P5 ;  /* 0xffffffffff056807 */ /* 0x000fc40006800000 */
[----:B------:R-:W-:Y:S02]  /*14b0*/  ISETP.GE.AND.EX P0, PT, R15, RZ, PT, P0 ;  /* 0x000000ff0f00720c */ /* 0x000fe40003f06300 */
[----:B------:R-:W-:Y:S02]  /*14c0*/  LOP3.LUT R5, R5, 0x1, RZ, 0xc0, !PT ;  /* 0x0000000105057812 */ /* 0x000fe400078ec0ff */
[----:B------:R-:W-:Y:S02]  /*14d0*/  SEL R22, RZ, 0xffffffff, P0 ;  /* 0xffffffffff167807 */ /* 0x000fe40000000000 */
[----:B------:R-:W-:Y:S02]  /*14e0*/  @P4 SEL R22, RZ, 0xffffffff, !P3 ;  /* 0xffffffffff164807 */ /* 0x000fe40005800000 */
[----:B------:R-:W-:Y:S02]  /*14f0*/  ISETP.NE.U32.AND P4, PT, R5, 0x1, PT ;  /* 0x000000010500780c */ /* 0x000fe40003f85070 */
[----:B------:R-:W-:-:S02]  /*1500*/  LOP3.LUT R22, R22, 0x1, RZ, 0xc0, !PT ;  /* 0x0000000116167812 */ /* 0x000fc400078ec0ff */
[----:B------:R-:W-:Y:S02]  /*1510*/  LOP3.LUT R5, R10, 0xff, RZ, 0xc0, !PT ;  /* 0x000000ff0a057812 */ /* 0x000fe400078ec0ff */
[----:B------:R-:W-:Y:S02]  /*1520*/  ISETP.NE.U32.AND P3, PT, R22, 0x1, PT ;  /* 0x000000011600780c */ /* 0x000fe40003f65070 */
[----:B------:R-:W-:Y:S02]  /*1530*/  PRMT R22, R4, 0x7772, RZ ;  /* 0x0000777204167816 */ /* 0x000fe400000000ff */
[----:B------:R-:W-:Y:S02]  /*1540*/  SEL R17, R17, R12, !P3 ;  /* 0x0000000c11117207 */ /* 0x000fe40005800000 */
[----:B------:R-:W-:Y:S02]  /*1550*/  ISETP.NE.AND P6, PT, R5, R22, PT ;  /* 0x000000160500720c */ /* 0x000fe40003fc5270 */
[----:B------:R-:W-:-:S02]  /*1560*/  PRMT R22, R10, 0x8880, RZ ;  /* 0x000088800a167816 */ /* 0x000fc400000000ff */
[C---:B------:R-:W-:Y:S02]  /*1570*/  PRMT R5, R4.reuse, 0xaaa2, RZ ;  /* 0x0000aaa204057816 */ /* 0x040fe400000000ff */
[----:B------:R-:W-:Y:S02]  /*1580*/  PRMT R12, R4, 0x7770, RZ ;  /* 0x00007770040c7816 */ /* 0x000fe400000000ff */
[----:B------:R-:W-:Y:S02]  /*1590*/  ISETP.GT.AND P5, PT, R22, R5, PT ;  /* 0x000000051600720c */ /* 0x000fe40003fa4270 */
[----:B------:R-:W-:Y:S02]  /*15a0*/  IADD3 R5, R23, 0x2, RZ ;  /* 0x0000000217057810 */ /* 0x000fe40007ffe0ff */
[----:B------:R-:W-:Y:S02]  /*15b0*/  SEL R9, R9, R12, !P4 ;  /* 0x0000000c09097207 */ /* 0x000fe40006000000 */
[----:B------:R-:W-:-:S02]  /*15c0*/  ISETP.GE.U32.AND P0, PT, R18, R5, PT ;  /* 0x000000051200720c */ /* 0x000fc40003f06070 */
[----:B------:R-:W-:Y:S02]  /*15d0*/  PRMT R12, R4, 0x7773, RZ ;  /* 0x00007773040c7816 */ /* 0x000fe400000000ff */
[----:B------:R-:W-:Y:S02]  /*15e0*/  ISETP.GE.AND.EX P0, PT, R16, RZ, PT, P0 ;  /* 0x000000ff1000720c */ /* 0x000fe40003f06300 */
[----:B------:R-:W-:Y:S01]  /*15f0*/  SEL R14, R14, R25, !P3 ;  /* 0x000000190e0e7207 */ /* 0x000fe20005800000 */
[----:B------:R-:W-:Y:S01]  /*1600*/  IMAD.MOV.U32 R25, RZ, RZ, R12 ;  /* 0x000000ffff197224 */ /* 0x000fe200078e000c */
[----:B------:R-:W-:Y:S02]  /*1610*/  SEL R22, RZ, 0xffffffff, P0 ;  /* 0xffffffffff167807 */ /* 0x000fe40000000000 */
[----:B------:R-:W-:Y:S02]  /*1620*/  SEL R0, R0, R23, !P4 ;  /* 0x0000001700007207 */ /* 0x000fe40006000000 */
[----:B------:R-:W-:-:S02]  /*1630*/  @P6 SEL R22, RZ, 0xffffffff, !P5 ;  /* 0xffffffffff166807 */ /* 0x000fc40006800000 */
[----:B------:R-:W-:Y:S02]  /*1640*/  LOP3.LUT R12, R13, 0xff, RZ, 0xc0, !PT ;  /* 0x000000ff0d0c7812 */ /* 0x000fe400078ec0ff */
[----:B------:R-:W-:Y:S02]  /*1650*/  IADD3 R23, R23, 0x3, RZ ;  /* 0x0000000317177810 */ /* 0x000fe40007ffe0ff */
[----:B------:R-:W-:Y:S02]  /*1660*/  LOP3.LUT R22, R22, 0x1, RZ, 0xc0, !PT ;  /* 0x0000000116167812 */ /* 0x000fe400078ec0ff */
[----:B------:R-:W-:Y:S02]  /*1670*/  ISETP.NE.AND P6, PT, R12, R25, PT ;  /* 0x000000190c00720c */ /* 0x000fe40003fc5270 */
[----:B------:R-:W-:Y:S02]  /*1680*/  ISETP.GE.U32.AND P0, PT, R20, R23, PT ;  /* 0x000000171400720c */ /* 0x000fe40003f06070 */
[----:B------:R-:W-:-:S02]  /*1690*/  ISETP.NE.U32.AND P5, PT, R22, 0x1, PT ;  /* 0x000000011600780c */ /* 0x000fc40003fa5070 */
[----:B------:R-:W-:Y:S02]  /*16a0*/  ISETP.GE.AND.EX P0, PT, R11, RZ, PT, P0 ;  /* 0x000000ff0b00720c */ /* 0x000fe40003f06300 */
[----:B------:R-:W-:Y:S02]  /*16b0*/  PRMT R25, R13, 0x8880, RZ ;  /* 0x000088800d197816 */ /* 0x000fe400000000ff */
[----:B------:R-:W-:Y:S02]  /*16c0*/  PRMT R22, R4, 0xbbb3, RZ ;  /* 0x0000bbb304167816 */ /* 0x000fe400000000ff */
[----:B------:R-:W-:Y:S02]  /*16d0*/  SEL R12, RZ, 0xffffffff, P0 ;  /* 0xffffffffff0c7807 */ /* 0x000fe40000000000 */
[----:B------:R-:W-:Y:S02]  /*16e0*/  ISETP.GT.AND P0, PT, R25, R22, PT ;  /* 0x000000161900720c */ /* 0x000fe40003f04270 */
[----:B------:R-:W-:-:S02]  /*16f0*/  SEL R18, R18, R5, !P5 ;  /* 0x0000000512127207 */ /* 0x000fc40006800000 */
[----:B------:R-:W-:Y:S02]  /*1700*/  @P6 SEL R12, RZ, 0xffffffff, !P0 ;  /* 0xffffffffff0c6807 */ /* 0x000fe40004000000 */
[----:B------:R-:W-:Y:S02]  /*1710*/  PRMT R5, R4, 0x7772, RZ ;  /* 0x0000777204057816 */ /* 0x000fe400000000ff */
[----:B------:R-:W-:Y:S02]  /*1720*/  LOP3.LUT R12, R12, 0x1, RZ, 0xc0, !PT ;  /* 0x000000010c0c7812 */ /* 0x000fe400078ec0ff */
[----:B------:R-:W-:Y:S02]  /*1730*/  SEL R5, R10, R5, !P5 ;  /* 0x000000050a057207 */ /* 0x000fe40006800000 */
[----:B------:R-:W-:Y:S01]  /*1740*/  ISETP.NE.U32.AND P0, PT, R12, 0x1, PT ;  /* 0x000000010c00780c */ /* 0x000fe20003f05070 */
[----:B------:R-:W-:Y:S01]  /*1750*/  IMAD.SHL.U32 R12, R19, 0x4, RZ ;  /* 0x00000004130c7824 */ /* 0x000fe200078e00ff */
[----:B------:R-:W-:-:S02]  /*1760*/  SEL R8, R8, RZ, !P4 ;  /* 0x000000ff08087207 */ /* 0x000fc40006000000 */
[----:B------:R-:W-:Y:S02]  /*1770*/  PRMT R4, R4, 0x7773, RZ ;  /* 0x0000777304047816 */ /* 0x000fe400000000ff */
[----:B------:R-:W-:Y:S02]  /*1780*/  IADD3 R10, R12, 0x3, RZ ;  /* 0x000000030c0a7810 */ /* 0x000fe40007ffe0ff */
[----:B------:R-:W-:Y:S02]  /*1790*/  SEL R4, R13, R4, !P0 ;  /* 0x000000040d047207 */ /* 0x000fe40004000000 */
[----:B------:R-:W-:Y:S02]  /*17a0*/  ISETP.GE.U32.AND P4, PT, R10, R21, PT ;  /* 0x000000150a00720c */ /* 0x000fe40003f86070 */
[----:B------:R-:W-:Y:S02]  /*17b0*/  SEL R20, R20, R23, !P0 ;  /* 0x0000001714147207 */ /* 0x000fe40004000000 */
[----:B------:R-:W-:-:S02]  /*17c0*/  SEL R15, R15, RZ, !P3 ;  /* 0x000000ff0f0f7207 */ /* 0x000fc40005800000 */
[----:B------:R-:W-:Y:S02]  /*17d0*/  SEL R16, R16, RZ, !P5 ;  /* 0x000000ff10107207 */ /* 0x000fe40006800000 */
[----:B------:R-:W-:Y:S02]  /*17e0*/  SEL R11, R11, RZ, !P0 ;  /* 0x000000ff0b0b7207 */ /* 0x000fe40004000000 */
[----:B------:R-:W-:Y:S02]  /*17f0*/  PRMT R10, R5, 0x7610, R10 ;  /* 0x00007610050a7816 */ /* 0x000fe4000000000a */
[----:B------:R-:W-:Y:S01]  /*1800*/  PRMT R13, R4, 0x7610, R13 ;  /* 0x00007610040d7816 */ /* 0x000fe2000000000d */
[----:B------:R-:W-:Y:S05]  /*1810*/  @!P4 BRA `(.L_x_3592) ;  /* 0xfffffb000000c947 */ /* 0x000fea000383ffff */
.L_x_3591:
[----:B------:R-:W-:Y:S05]  /*1820*/  BSYNC B1 ;  /* 0x0000000000017941 */ /* 0x000fea0003800000 */
.L_x_3590:
        /* <DEDUP_REMOVED lines=8> */
.L_x_3594:
[----:B------:R-:W-:Y:S05]  /*18b0*/  BSYNC B1 ;  /* 0x0000000000017941 */ /* 0x000fea0003800000 */
.L_x_3593:
        /* <DEDUP_REMOVED lines=8> */
[----:B------:R-:W-:-:S04]  /*1940*/  IADD3 R2, P0, R5, R2, RZ ;  /* 0x0000000205027210 */ /* 0x000fc80007f1e0ff */
[----:B------:R-:W-:-:S05]  /*1950*/  LEA.HI.X.SX32 R3, R5, R3, 0x1, P0 ;  /* 0x0000000305037211 */ /* 0x000fca00000f0eff */
[----:B------:R-:W2:Y:S01]  /*1960*/  LDG.E.S8 R2, [R2.64] ;  /* 0x0000002402027981 */ /* 0x000ea2000c1e1300 */
[----:B------:R-:W-:Y:S01]  /*1970*/  IMAD.IADD R7, R5, 0x1, R7 ;  /* 0x0000000105077824 */ /* 0x000fe200078e0207 */
[----:B------:R-:W-:-:S04]  /*1980*/  LOP3.LUT R5, R9, 0xff, RZ, 0xc0, !PT ;  /* 0x000000ff09057812 */ /* 0x000fc800078ec0ff */
[----:B------:R-:W-:Y:S02]  /*1990*/  ISETP.GE.U32.AND P0, PT, R0, R7, PT ;  /* 0x000000070000720c */ /* 0x000fe40003f06070 */
[----:B------:R-:W-:-:S04]  /*19a0*/  SHF.R.S32.HI R19, RZ, 0x1f, R7 ;  /* 0x0000001fff137819 */ /* 0x000fc80000011407 */
[----:B------:R-:W-:Y:S02]  /*19b0*/  ISETP.GE.AND.EX P0, PT, R8, R19, PT, P0 ;  /* 0x000000130800720c */ /* 0x000fe40003f06300 */
[----:B--2---:R-:W-:-:S04]  /*19c0*/  LOP3.LUT R4, R2, 0xff, RZ, 0xc0, !PT ;  /* 0x000000ff02047812 */ /* 0x004fc800078ec0ff */
[----:B------:R-:W-:Y:S02]  /*19d0*/  ISETP.NE.AND P1, PT, R5, R4, PT ;  /* 0x000000040500720c */ /* 0x000fe40003f25270 */
[----:B------:R-:W-:Y:S02]  /*19e0*/  PRMT R5, R9, 0x8880, RZ ;  /* 0x0000888009057816 */ /* 0x000fe400000000ff */
[----:B------:R-:W-:Y:S02]  /*19f0*/  SEL R4, RZ, 0xffffffff, P0 ;  /* 0xffffffffff047807 */ /* 0x000fe40000000000 */
[----:B------:R-:W-:-:S07]  /*1a00*/  ISETP.GT.AND P0, PT, R5, R2, PT ;  /* 0x000000020500720c */ /* 0x000fce0003f04270 */
[----:B------:R-:W-:-:S04]  /*1a10*/  @P1 SEL R4, RZ, 0xffffffff, !P0 ;  /* 0xffffffffff041807 */ /* 0x000fc80004000000 */
[----:B------:R-:W-:-:S04]  /*1a20*/  LOP3.LUT R4, R4, 0x1, RZ, 0xc0, !PT ;  /* 0x0000000104047812 */ /* 0x000fc800078ec0ff */
[----:B------:R-:W-:-:S04]  /*1a30*/  ISETP.NE.U32.AND P0, PT, R4, 0x1, PT ;  /* 0x000000010400780c */ /* 0x000fc80003f05070 */
[----:B------:R-:W-:Y:S02]  /*1a40*/  SEL R9, R9, R2, !P0 ;  /* 0x0000000209097207 */ /* 0x000fe40004000000 */
[----:B------:R-:W-:Y:S02]  /*1a50*/  SEL R0, R0, R7, !P0 ;  /* 0x0000000700007207 */ /* 0x000fe40004000000 */
[----:B------:R-:W-:Y:S02]  /*1a60*/  SEL R8, R8, R19, !P0 ;  /* 0x0000001308087207 */ /* 0x000fe40004000000 */
.L_x_3596:
[----:B------:R-:W-:Y:S05]  /*1a70*/  BSYNC B1 ;  /* 0x0000000000017941 */ /* 0x000fea0003800000 */
.L_x_3595:
[C---:B------:R-:W-:Y:S02]  /*1a80*/  LOP3.LUT R3, R9.reuse, 0xff, RZ, 0xc0, !PT ;  /* 0x000000ff09037812 */ /* 0x040fe400078ec0ff */
[----:B------:R-:W-:Y:S02]  /*1a90*/  LOP3.LUT R2, R14, 0xff, RZ, 0xc0, !PT ;  /* 0x000000ff0e027812 */ /* 0x000fe400078ec0ff */
[----:B------:R-:W-:Y:S02]  /*1aa0*/  PRMT R5, R9, 0x8880, RZ ;  /* 0x0000888009057816 */ /* 0x000fe400000000ff */
[----:B------:R-:W-:-:S02]  /*1ab0*/  ISETP.NE.AND P2, PT, R3, R2, PT ;  /* 0x000000020300720c */ /* 0x000fc40003f45270 */
[----:B------:R-:W-:Y:S01]  /*1ac0*/  PRMT R4, R14, 0x8880, RZ ;  /* 0x000088800e047816 */ /* 0x000fe200000000ff */
[----:B------:R-:W-:Y:S01]  /*1ad0*/  IMAD.MOV.U32 R3, RZ, RZ, R5 ;  /* 0x000000ffff037224 */ /* 0x000fe200078e0005 */
[----:B------:R-:W-:Y:S02]  /*1ae0*/  ISETP.GE.U32.AND P0, PT, R0, R17, PT ;  /* 0x000000110000720c */ /* 0x000fe40003f06070 */
[----:B------:R-:W-:Y:S02]  /*1af0*/  MOV R2, R4 ;  /* 0x0000000400027202 */ /* 0x000fe40000000f00 */
[----:B------:R-:W-:Y:S02]  /*1b00*/  ISETP.GE.AND.EX P0, PT, R8, R15, PT, P0 ;  /* 0x0000000f0800720c */ /* 0x000fe40003f06300 */
[----:B------:R-:W-:Y:S02]  /*1b10*/  ISETP.GT.AND P1, PT, R3, R2, PT ;  /* 0x000000020300720c */ /* 0x000fe40003f24270 */
[----:B------:R-:W-:-:S02]  /*1b20*/  SEL R2, RZ, 0xffffffff, P0 ;  /* 0xffffffffff027807 */ /* 0x000fc40000000000 */
[----:B------:R-:W-:Y:S02]  /*1b30*/  @P2 SEL R2, RZ, 0xffffffff, !P1 ;  /* 0xffffffffff022807 */ /* 0x000fe40004800000 */
[----:B------:R-:W-:Y:S02]  /*1b40*/  LOP3.LUT R3, R10, 0xff, RZ, 0xc0, !PT ;  /* 0x000000ff0a037812 */ /* 0x000fe400078ec0ff */
[----:B------:R-:W-:-:S04]  /*1b50*/  LOP3.LUT R2, R2, 0x1, RZ, 0xc0, !PT ;  /* 0x0000000102027812 */ /* 0x000fc800078ec0ff */
[----:B------:R-:W-:-:S04]  /*1b60*/  ISETP.NE.U32.AND P0, PT, R2, 0x1, PT ;  /* 0x000000010200780c */ /* 0x000fc80003f05070 */
[----:B------:R-:W-:Y:S02]  /*1b70*/  SEL R9, R9, R14, !P0 ;  /* 0x0000000e09097207 */ /* 0x000fe40004000000 */
[----:B------:R-:W-:Y:S02]  /*1b80*/  SEL R7, R0, R17, !P0 ;  /* 0x0000001100077207 */ /* 0x000fe40004000000 */
[----:B------:R-:W-:Y:S02]  /*1b90*/  LOP3.LUT R2, R9, 0xff, RZ, 0xc0, !PT ;  /* 0x000000ff09027812 */ /* 0x000fe400078ec0ff */
[----:B------:R-:W-:Y:S02]  /*1ba0*/  SEL R15, R8, R15, !P0 ;  /* 0x0000000f080f7207 */ /* 0x000fe40004000000 */
[----:B------:R-:W-:Y:S02]  /*1bb0*/  ISETP.NE.AND P2, PT, R2, R3, PT ;  /* 0x000000030200720c */ /* 0x000fe40003f45270 */
[----:B------:R-:W-:-:S02]  /*1bc0*/  ISETP.GE.U32.AND P0, PT, R7, R18, PT ;  /* 0x000000120700720c */ /* 0x000fc40003f06070 */
[----:B------:R-:W-:Y:S02]  /*1bd0*/  PRMT R0, R10, 0x8880, RZ ;  /* 0x000088800a007816 */ /* 0x000fe400000000ff */
[----:B------:R-:W-:Y:S02]  /*1be0*/  PRMT R3, R9, 0x8880, RZ ;  /* 0x0000888009037816 */ /* 0x000fe400000000ff */
[----:B------:R-:W-:Y:S02]  /*1bf0*/  ISETP.GE.AND.EX P0, PT, R15, R16, PT, P0 ;  /* 0x000000100f00720c */ /* 0x000fe40003f06300 */
[----:B------:R-:W-:Y:S02]  /*1c00*/  ISETP.GT.AND P1, PT, R3, R0, PT ;  /* 0x000000000300720c */ /* 0x000fe40003f24270 */
[----:B------:R-:W-:Y:S02]  /*1c10*/  SEL R0, RZ, 0xffffffff, P0 ;  /* 0xffffffffff007807 */ /* 0x000fe40000000000 */
[----:B------:R-:W-:-:S02]  /*1c20*/  @P2 SEL R0, RZ, 0xffffffff, !P1 ;  /* 0xffffffffff002807 */ /* 0x000fc40004800000 */
        /* <DEDUP_REMOVED lines=14> */
[----:B------:R-:W-:-:S04]  /*1d10*/  @P2 SEL R0, RZ, 0xffffffff, !P1 ;  /* 0xffffffffff002807 */ /* 0x000fc80004800000 */
[----:B------:R-:W-:-:S04]  /*1d20*/  LOP3.LUT R0, R0, 0x1, RZ, 0xc0, !PT ;  /* 0x0000000100007812 */ /* 0x000fc800078ec0ff */
[----:B------:R-:W-:-:S04]  /*1d30*/  ISETP.NE.U32.AND P0, PT, R0, 0x1, PT ;  /* 0x000000010000780c */ /* 0x000fc80003f05070 */
[----:B------:R-:W-:Y:S02]  /*1d40*/  SEL R0, R10, R13, !P0 ;  /* 0x0000000d0a007207 */ /* 0x000fe40004000000 */
[----:B------:R-:W-:Y:S02]  /*1d50*/  SEL R7, R7, R20, !P0 ;  /* 0x0000001407077207 */ /* 0x000fe40004000000 */
[----:B------:R-:W-:Y:S01]  /*1d60*/  SEL R8, R8, R11, !P0 ;  /* 0x0000000b08087207 */ /* 0x000fe20004000000 */
[----:B------:R-:W-:Y:S05]  /*1d70*/  BRA `(.L_x_3582) ;  /* 0x000099c000007947 */ /* 0x000fea0003800000 */
.L_x_3583:
[----:B------:R-:W-:-:S05]  /*1d80*/  IMAD.MOV.U32 R0, RZ, RZ, 0x1 ;  /* 0x00000001ff007424 */ /* 0x000fca00078e00ff */
[C---:B------:R-:W-:Y:S02]  /*1d90*/  ISETP.NE.AND P0, PT, R0.reuse, c[0x0][0x1b8], PT ;  /* 0x00006e0000007a0c */ /* 0x040fe40003f05270 */
[----:B------:R-:W-:-:S13]  /*1da0*/  ISETP.EQ.AND P1, PT, R0, c[0x0][0x2e8], PT ;  /* 0x0000ba0000007a0c */ /* 0x000fda0003f22270 */
[----:B------:R-:W-:Y:S05]  /*1db0*/  @!P0 BRA P1, `(.L_x_3597) ;  /* 0x0000890000008947 */ /* 0x000fea0000800000 */
[----:B------:R-:W-:Y:S01]  /*1dc0*/  ULDC.U8 UR4, c[0x0][0x168] ;  /* 0x00005a0000047ab9 */ /* 0x000fe20000000000 */
[----:B------:R-:W-:Y:S02]  /*1dd0*/  IMAD.MOV.U32 R18, RZ, RZ, c[0x0][0x184] ;  /* 0x00006100ff127624 */ /* 0x000fe400078e00ff */
[----:B------:R-:W-:Y:S02]  /*1de0*/  IMAD.U32 R8, RZ, RZ, UR4 ;  /* 0x00000004ff087e24 */ /* 0x000fe4000f8e00ff */
[--C-:B------:R-:W-:Y:S02]  /*1df0*/  IMAD.MOV.U32 R11, RZ, RZ, R19.reuse ;  /* 0x000000ffff0b7224 */ /* 0x100fe400078e0013 */
[----:B------:R-:W-:Y:S02]  /*1e00*/  IMAD.MOV.U32 R10, RZ, RZ, c[0x0][0x170] ;  /* 0x00005c00ff0a7624 */ /* 0x000fe400078e00ff */
[----:B------:R-:W-:Y:S02]  /*1e10*/  IMAD.MOV.U32 R9, RZ, RZ, c[0x0][0x174] ;  /* 0x00005d00ff097624 */ /* 0x000fe400078e00ff */
[----:B------:R-:W-:Y:S01]  /*1e20*/  IMAD R0, R18, 0x3, R19 ;  /* 0x0000000312007824 */ /* 0x000fe200078e0213 */
[----:B------:R-:W-:Y:S05]  /*1e30*/  @!P0 BRA `(.L_x_3598) ;  /* 0x000077d000008947 */ /* 0x000fea0003800000 */
[----:B------:R-:W-:Y:S01]  /*1e40*/  ISETP.GE.U32.AND P0, PT, R0, c[0x0][0x17c], PT ;  /* 0x00005f0000007a0c */ /* 0x000fe20003f06070 */
[----:B------:R-:W-:Y:S01]  /*1e50*/  BSSY B1, `(.L_x_3599) ;  /* 0x00003c0000017945 */ /* 0x000fe20003800000 */
[C---:B------:R-:W-:Y:S01]  /*1e60*/  PRMT R7, R8.reuse, 0x7610, R7 ;  /* 0x0000761008077816 */ /* 0x040fe20000000007 */
[----:B------:R-:W-:Y:S01]  /*1e70*/  IMAD.MOV.U32 R20, RZ, RZ, c[0x0][0x170] ;  /* 0x00005c00ff147624 */ /* 0x000fe200078e00ff */
[C---:B------:R-:W-:Y:S01]  /*1e80*/  PRMT R6, R8.reuse, 0x7610, R6 ;  /* 0x0000761008067816 */ /* 0x040fe20000000006 */
[----:B------:R-:W-:Y:S01]  /*1e90*/  IMAD.MOV.U32 R23, RZ, RZ, c[0x0][0x174] ;  /* 0x00005d00ff177624 */ /* 0x000fe200078e00ff */
[----:B------:R-:W-:Y:S01]  /*1ea0*/  PRMT R5, R8, 0x7610, R5 ;  /* 0x0000761008057816 */ /* 0x000fe20000000005 */
[----:B------:R-:W-:-:S02]  /*1eb0*/  IMAD.MOV.U32 R21, RZ, RZ, c[0x0][0x170] ;  /* 0x00005c00ff157624 */ /* 0x000fc400078e00ff */
[----:B------:R-:W-:Y:S02]  /*1ec0*/  IMAD.MOV.U32 R24, RZ, RZ, c[0x0][0x174] ;  /* 0x00005d00ff187624 */ /* 0x000fe400078e00ff */
[----:B------:R-:W-:Y:S02]  /*1ed0*/  IMAD.MOV.U32 R22, RZ, RZ, c[0x0][0x170] ;  /* 0x00005c00ff167624 */ /* 0x000fe400078e00ff */
[----:B------:R-:W-:Y:S01]  /*1ee0*/  IMAD.MOV.U32 R25, RZ, RZ, c[0x0][0x174] ;  /* 0x00005d00ff197624 */ /* 0x000fe200078e00ff */
[----:B------:R-:W-:Y:S05]  /*1ef0*/  @P0 BRA `(.L_x_3600) ;  /* 0x00003b5000000947 */ /* 0x000fea0003800000 */
[----:B------:R-:W-:Y:S01]  /*1f00*/  BSSY B2, `(.L_x_3601) ;  /* 0x00003b2000027945 */ /* 0x000fe20003800000 */
[----:B------:R-:W-:Y:S01]  /*1f10*/  ISETP.NE.AND P1, PT, RZ, c[0x0][0x1b8], PT ;  /* 0x00006e00ff007a0c */ /* 0x000fe20003f25270 */
[----:B------:R-:W-:Y:S01]  /*1f20*/  IMAD.MOV.U32 R23, RZ, RZ, c[0x0][0x174] ;  /* 0x00005d00ff177624 */ /* 0x000fe200078e00ff */
[C---:B------:R-:W-:Y:S01]  /*1f30*/  PRMT R7, R8.reuse, 0x7610, R7 ;  /* 0x0000761008077816 */ /* 0x040fe20000000007 */
[----:B------:R-:W-:Y:S01]  /*1f40*/  IMAD.MOV.U32 R21, RZ, RZ, c[0x0][0x170] ;  /* 0x00005c00ff157624 */ /* 0x000fe200078e00ff */
[----:B------:R-:W-:Y:S01]  /*1f50*/  MOV R20, c[0x0][0x170] ;  /* 0x00005c0000147a02 */ /* 0x000fe20000000f00 */
[----:B------:R-:W-:Y:S01]  /*1f60*/  IMAD.MOV.U32 R24, RZ, RZ, c[0x0][0x174] ;  /* 0x00005d00ff187624 */ /* 0x000fe200078e00ff */
[C---:B------:R-:W-:Y:S01]  /*1f70*/  PRMT R6, R8.reuse, 0x7610, R6 ;  /* 0x0000761008067816 */ /* 0x040fe20000000006 */
[----:B------:R-:W-:Y:S01]  /*1f80*/  IMAD.MOV.U32 R22, RZ, RZ, c[0x0][0x170] ;  /* 0x00005c00ff167624 */ /* 0x000fe200078e00ff */
[----:B------:R-:W-:Y:S01]  /*1f90*/  PRMT R5, R8, 0x7610, R5 ;  /* 0x0000761008057816 */ /* 0x000fe20000000005 */
[----:B------:R-:W-:-:S02]  /*1fa0*/  IMAD.MOV.U32 R25, RZ, RZ, c[0x0][0x174] ;  /* 0x00005d00ff197624 */ /* 0x000fc400078e00ff */
.L_x_3607:
        /* <DEDUP_REMOVED lines=206> */
[C---:B------:R-:W-:Y:S01]  /*2c90*/  @P0 IMAD.HI.U32 R2, R15.reuse, c[0x0][0x2e0], R14 ;  /* 0x0000b8000f020a27 */ /* 0x040fe200078e000e */
[----:B------:R-:W-:-:S04]  /*2ca0*/  IADD3 R14, -R15, RZ, RZ ;  /* 0x000000ff0f0e7210 */ /* 0x000fc80007ffe1ff */
[----:B------:R-:W-:Y:S01]  /*2cb0*/  @P0 SHF.R.U32.HI R4, RZ, c[0x0][0x2e4], R2 ;  /* 0x0000b900ff040a19 */ /* 0x000fe20000011602 */
[----:B------:R-:W-:-:S04]  /*2cc0*/  IMAD R2, R14, c[0x0][0x2d0], R17 ;  /* 0x0000b4000e027a24 */ /* 0x000fc800078e0211 */
[----:B------:R-:W-:Y:S02]  /*2cd0*/  @P0 IMAD.MOV R14, RZ, RZ, -R4 ;  /* 0x000000ffff0e0224 */ /* 0x000fe400078e0a04 */
[----:B------:R-:W-:Y:S02]  /*2ce0*/  IMAD R3, R2, c[0x0][0x344], R3 ;  /* 0x0000d10002037a24 */ /* 0x000fe400078e0203 */
[----:B------:R-:W-:-:S04]  /*2cf0*/  @P0 IMAD R14, R14, c[0x0][0x2dc], R15 ;  /* 0x0000b7000e0e0a24 */ /* 0x000fc800078e020f */
[----:B------:R-:W-:-:S05]  /*2d00*/  @P0 IMAD R3, R14, c[0x0][0x348], R3 ;  /* 0x0000d2000e030a24 */ /* 0x000fca00078e0203 */
.L_x_3602:
[----:B------:R-:W-:-:S04]  /*2d10*/  IADD3 R2, P0, P2, R3, c[0x0][0x548], R13 ;  /* 0x0001520003027a10 */ /* 0x000fc80007a1e00d */
[----:B------:R-:W-:-:S05]  /*2d20*/  IADD3.X R3, RZ, c[0x0][0x54c], R12, P0, P2 ;  /* 0x00015300ff037a10 */ /* 0x000fca00007e440c */
[----:B------:R0:W5:Y:S01]  /*2d30*/  LDG.E.S8 R4, [R2.64] ;  /* 0x0000002402047981 */ /* 0x000162000c1e1300 */
        /* <DEDUP_REMOVED lines=212> */
.L_x_3603:
[----:B0-----:R-:W-:-:S04]  /*3a80*/  IADD3 R2, P0, P2, R0, c[0x0][0x548], R13 ;  /* 0x0001520000027a10 */ /* 0x001fc80007a1e00d */
[----:B------:R-:W-:Y:S01]  /*3a90*/  IADD3.X R3, RZ, c[0x0][0x54c], R12, P0, P2 ;  /* 0x00015300ff037a10 */ /* 0x000fe200007e440c */
[----:B------:R-:W-:-:S05]  /*3aa0*/  IMAD.MOV.U32 R0, RZ, RZ, RZ ;  /* 0x000000ffff007224 */ /* 0x000fca00078e00ff */
[----:B------:R0:W5:Y:S02]  /*3ab0*/  LDG.E.S8 R3, [R2.64] ;  /* 0x0000002402037981 */ /* 0x000164000c1e1300 */
[----:B0-----:R-:W-:Y:S01]  /*3ac0*/  IMAD.MOV.U32 R2, RZ, RZ, RZ ;  /* 0x000000ffff027224 */ /* 0x001fe200078e00ff */
[----:B------:R-:W-:Y:S05]  /*3ad0*/  @!P1 BRA `(.L_x_3604) ;  /* 0x00000d4000009947 */ /* 0x000fea0003800000 */
[----:B------:R-:W-:Y:S01]  /*3ae0*/  IMAD.MOV.U32 R14, RZ, RZ, c[0x0][0x184] ;  /* 0x00006100ff0e7624 */ /* 0x000fe200078e00ff */
[----:B------:R-:W-:-:S03]  /*3af0*/  MOV R16, c[0x0][0x1b8] ;  /* 0x00006e0000107a02 */ /* 0x000fc60000000f00 */
[----:B------:R-:W-:Y:S01]  /*3b00*/  IMAD R15, R14, 0x2, R11 ;  /* 0x000000020e0f7824 */ /* 0x000fe200078e020b */
[----:B------:R-:W-:Y:S01]  /*3b10*/  ISETP.NE.AND P0, PT, R16, 0x1, PT ;  /* 0x000000011000780c */ /* 0x000fe20003f05270 */
        /* <DEDUP_REMOVED lines=208> */
.L_x_3604:
[----:B------:R-:W-:-:S04]  /*4820*/  IADD3 R14, P0, P2, R2, c[0x0][0x548], R13 ;  /* 0x00015200020e7a10 */ /* 0x000fc80007a1e00d */
[----:B------:R-:W-:-:S05]  /*4830*/  IADD3.X R15, RZ, c[0x0][0x54c], R12, P0, P2 ;  /* 0x00015300ff0f7a10 */ /* 0x000fca00007e440c */
[----:B------:R0:W5:Y:S01]  /*4840*/  LDG.E.S8 R2, [R14.64] ;  /* 0x000000240e027981 */ /* 0x000162000c1e1300 */
        /* <DEDUP_REMOVED lines=214> */
.L_x_3605:
[----:B0-----:R-:W-:-:S04]  /*55b0*/  IADD3 R14, P0, P2, R0, c[0x0][0x548], R13 ;  /* 0x00015200000e7a10 */ /* 0x001fc80007a1e00d */
[----:B------:R-:W-:-:S05]  /*55c0*/  IADD3.X R15, RZ, c[0x0][0x54c], R12, P0, P2 ;  /* 0x00015300ff0f7a10 */ /* 0x000fca00007e440c */
[----:B------:R0:W2:Y:S01]  /*55d0*/  LDG.E.U8 R14, [R14.64] ;  /* 0x000000240e0e7981 */ /* 0x0000a2000c1e1100 */
[----:B-----5:R-:W-:Y:S02]  /*55e0*/  LOP3.LUT R0, R4, 0xff, RZ, 0xc0, !PT ;  /* 0x000000ff04007812 */ /* 0x020fe400078ec0ff */
[----:B------:R-:W-:Y:S02]  /*55f0*/  LOP3.LUT R17, R6, 0xff, RZ, 0xc0, !PT ;  /* 0x000000ff06117812 */ /* 0x000fe400078ec0ff */
[----:B------:R-:W-:Y:S02]  /*5600*/  ISETP.GE.U32.AND P0, PT, R20, R11, PT ;  /* 0x0000000b1400720c */ /* 0x000fe40003f06070 */
[----:B------:R-:W-:Y:S02]  /*5610*/  ISETP.NE.AND P6, PT, R17, R0, PT ;  /* 0x000000001100720c */ /* 0x000fe40003fc5270 */
[----:B------:R-:W-:Y:S02]  /*5620*/  LOP3.LUT R0, R3, 0xff, RZ, 0xc0, !PT ;  /* 0x000000ff03007812 */ /* 0x000fe400078ec0ff */
[----:B------:R-:W-:-:S02]  /*5630*/  LOP3.LUT R17, R7, 0xff, RZ, 0xc0, !PT ;  /* 0x000000ff07117812 */ /* 0x000fc400078ec0ff */
[----:B0-----:R-:W-:Y:S02]  /*5640*/  PRMT R15, R7, 0x8880, RZ ;  /* 0x00008880070f7816 */ /* 0x001fe400000000ff */
[----:B------:R-:W-:Y:S02]  /*5650*/  ISETP.NE.AND P4, PT, R17, R0, PT ;  /* 0x000000001100720c */ /* 0x000fe40003f85270 */
[----:B------:R-:W-:Y:S02]  /*5660*/  PRMT R0, R4, 0x9910, RZ ;  /* 0x0000991004007816 */ /* 0x000fe400000000ff */
[----:B------:R-:W-:Y:S02]  /*5670*/  PRMT R17, R6, 0x8880, RZ ;  /* 0x0000888006117816 */ /* 0x000fe400000000ff */
[----:B------:R-:W-:Y:S02]  /*5680*/  LOP3.LUT R16, R8, 0xff, RZ, 0xc0, !PT ;  /* 0x000000ff08107812 */ /* 0x000fe400078ec0ff */
[----:B------:R-:W-:-:S02]  /*5690*/  ISETP.GT.AND P3, PT, R17, R0, PT ;  /* 0x000000001100720c */ /* 0x000fc40003f64270 */
[----:B------:R-:W-:Y:S02]  /*56a0*/  PRMT R0, R3, 0x9910, RZ ;  /* 0x0000991003007816 */ /* 0x000fe400000000ff */
[----:B------:R-:W-:Y:S02]  /*56b0*/  ISETP.GE.AND.EX P0, PT, R23, RZ, PT, P0 ;  /* 0x000000ff1700720c */ /* 0x000fe40003f06300 */
[----:B------:R-:W-:Y:S02]  /*56c0*/  ISETP.GT.AND P2, PT, R15, R0, PT ;  /* 0x000000000f00720c */ /* 0x000fe40003f44270 */
[----:B------:R-:W-:Y:S02]  /*56d0*/  PRMT R0, R2, 0x9910, RZ ;  /* 0x0000991002007816 */ /* 0x000fe400000000ff */
[----:B------:R-:W-:-:S04]  /*56e0*/  PRMT R15, R8, 0x8880, RZ ;  /* 0x00008880080f7816 */ /* 0x000fc800000000ff */
[----:B------:R-:W-:Y:S02]  /*56f0*/  ISETP.GT.AND P5, PT, R15, R0, PT ;  /* 0x000000000f00720c */ /* 0x000fe40003fa4270 */
[----:B------:R-:W-:Y:S02]  /*5700*/  LOP3.LUT R15, R2, 0xff, RZ, 0xc0, !PT ;  /* 0x000000ff020f7812 */ /* 0x000fe400078ec0ff */
[----:B------:R-:W-:Y:S02]  /*5710*/  SEL R0, RZ, 0xffffffff, !P3 ;  /* 0xffffffffff007807 */ /* 0x000fe40005800000 */
[----:B------:R-:W-:Y:S02]  /*5720*/  ISETP.NE.AND P3, PT, R16, R15, PT ;  /* 0x0000000f1000720c */ /* 0x000fe40003f65270 */
[----:B------:R-:W-:Y:S02]  /*5730*/  @!P6 SEL R0, RZ, 0xffffffff, P0 ;  /* 0xffffffffff00e807 */ /* 0x000fe40000000000 */
[----:B------:R-:W-:-:S02]  /*5740*/  PRMT R16, R5, 0x8880, RZ ;  /* 0x0000888005107816 */ /* 0x000fc400000000ff */
[----:B------:R-:W-:-:S04]  /*5750*/  LOP3.LUT R0, R0, 0x1, RZ, 0xc0, !PT ;  /* 0x0000000100007812 */ /* 0x000fc800078ec0ff */
[----:B------:R-:W-:Y:S02]  /*5760*/  ISETP.NE.U32.AND P0, PT, R0, 0x1, PT ;  /* 0x000000010000780c */ /* 0x000fe40003f05070 */
[----:B------:R-:W-:Y:S02]  /*5770*/  SEL R0, RZ, 0xffffffff, !P2 ;  /* 0xffffffffff007807 */ /* 0x000fe40005000000 */
[----:B------:R-:W-:Y:S02]  /*5780*/  SEL R20, R20, R11, !P0 ;  /* 0x0000000b14147207 */ /* 0x000fe40004000000 */
[----:B------:R-:W-:Y:S02]  /*5790*/  SEL R6, R6, R4, !P0 ;  /* 0x0000000406067207 */ /* 0x000fe40004000000 */
[----:B------:R-:W-:Y:S02]  /*57a0*/  SEL R23, R23, RZ, !P0 ;  /* 0x000000ff17177207 */ /* 0x000fe40004000000 */
[----:B--2---:R-:W-:-:S04]  /*57b0*/  PRMT R15, R14, 0x8880, RZ ;  /* 0x000088800e0f7816 */ /* 0x004fc800000000ff */
[----:B------:R-:W-:Y:S01]  /*57c0*/  ISETP.GT.AND P6, PT, R16, R15, PT ;  /* 0x0000000f1000720c */ /* 0x000fe20003fc4270 */
[----:B------:R-:W-:Y:S01]  /*57d0*/  IMAD.MOV.U32 R16, RZ, RZ, c[0x0][0x184] ;  /* 0x00006100ff107624 */ /* 0x000fe200078e00ff */
[----:B------:R-:W-:Y:S02]  /*57e0*/  IADD3 R15, R11, c[0x0][0x184], RZ ;  /* 0x000061000b0f7a10 */ /* 0x000fe40007ffe0ff */
[----:B------:R-:W-:Y:S02]  /*57f0*/  SEL R11, RZ, 0xffffffff, !P5 ;  /* 0xffffffffff0b7807 */ /* 0x000fe40006800000 */
[----:B------:R-:W-:-:S04]  /*5800*/  ISETP.GE.U32.AND P2, PT, R10, R15, PT ;  /* 0x0000000f0a00720c */ /* 0x000fc80003f46070 */
[----:B------:R-:W-:-:S04]  /*5810*/  ISETP.GE.AND.EX P2, PT, R9, RZ, PT, P2 ;  /* 0x000000ff0900720c */ /* 0x000fc80003f46320 */
[----:B------:R-:W-:-:S04]  /*5820*/  @!P4 SEL R0, RZ, 0xffffffff, P2 ;  /* 0xffffffffff00c807 */ /* 0x000fc80001000000 */
[----:B------:R-:W-:-:S04]  /*5830*/  LOP3.LUT R0, R0, 0x1, RZ, 0xc0, !PT ;  /* 0x0000000100007812 */ /* 0x000fc800078ec0ff */
[----:B------:R-:W-:Y:S02]  /*5840*/  ISETP.NE.U32.AND P4, PT, R0, 0x1, PT ;  /* 0x000000010000780c */ /* 0x000fe40003f85070 */
[----:B------:R-:W-:Y:S02]  /*5850*/  IADD3 R0, R15, c[0x0][0x184], RZ ;  /* 0x000061000f007a10 */ /* 0x000fe40007ffe0ff */
[----:B------:R-:W-:Y:S02]  /*5860*/  SEL R10, R10, R15, !P4 ;  /* 0x0000000f0a0a7207 */ /* 0x000fe40006000000 */
[----:B------:R-:W-:Y:S02]  /*5870*/  ISETP.GE.U32.AND P2, PT, R21, R0, PT ;  /* 0x000000001500720c */ /* 0x000fe40003f46070 */
[----:B------:R-:W-:Y:S02]  /*5880*/  IADD3 R17, R0, c[0x0][0x184], RZ ;  /* 0x0000610000117a10 */ /* 0x000fe40007ffe0ff */
[----:B------:R-:W-:-:S02]  /*5890*/  ISETP.GE.AND.EX P2, PT, R24, RZ, PT, P2 ;  /* 0x000000ff1800720c */ /* 0x000fc40003f46320 */
[----:B------:R-:W-:Y:S02]  /*58a0*/  SEL R7, R7, R3, !P4 ;  /* 0x0000000307077207 */ /* 0x000fe40006000000 */
[----:B------:R-:W-:Y:S02]  /*58b0*/  @!P3 SEL R11, RZ, 0xffffffff, P2 ;  /* 0xffffffffff0bb807 */ /* 0x000fe40001000000 */
[----:B------:R-:W-:Y:S02]  /*58c0*/  ISETP.GE.U32.AND P2, PT, R22, R17, PT ;  /* 0x000000111600720c */ /* 0x000fe40003f46070 */
[----:B------:R-:W-:Y:S02]  /*58d0*/  LOP3.LUT R11, R11, 0x1, RZ, 0xc0, !PT ;  /* 0x000000010b0b7812 */ /* 0x000fe400078ec0ff */
[----:B------:R-:W-:Y:S02]  /*58e0*/  ISETP.GE.AND.EX P2, PT, R25, RZ, PT, P2 ;  /* 0x000000ff1900720c */ /* 0x000fe40003f46320 */
[----:B------:R-:W-:-:S02]  /*58f0*/  ISETP.NE.U32.AND P3, PT, R11, 0x1, PT ;  /* 0x000000010b00780c */ /* 0x000fc40003f65070 */
[----:B------:R-:W-:Y:S02]  /*5900*/  LOP3.LUT R11, R5, 0xff, RZ, 0xc0, !PT ;  /* 0x000000ff050b7812 */ /* 0x000fe400078ec0ff */
[----:B------:R-:W-:Y:S02]  /*5910*/  SEL R21, R21, R0, !P3 ;  /* 0x0000000015157207 */ /* 0x000fe40005800000 */
[----:B------:R-:W-:Y:S02]  /*5920*/  ISETP.NE.AND P5, PT, R11, R14, PT ;  /* 0x0000000e0b00720c */ /* 0x000fe40003fa5270 */
[----:B------:R-:W-:Y:S02]  /*5930*/  SEL R11, RZ, 0xffffffff, P2 ;  /* 0xffffffffff0b7807 */ /* 0x000fe40001000000 */
[----:B------:R-:W-:Y:S02]  /*5940*/  SEL R9, R9, RZ, !P4 ;  /* 0x000000ff09097207 */ /* 0x000fe40006000000 */
[----:B------:R-:W-:-:S02]  /*5950*/  SEL R8, R8, R2, !P3 ;  /* 0x0000000208087207 */ /* 0x000fc40005800000 */
[----:B------:R-:W-:-:S05]  /*5960*/  SEL R24, R24, RZ, !P3 ;  /* 0x000000ff18187207 */ /* 0x000fca0005800000 */
        /* <DEDUP_REMOVED lines=9> */
[----:B------:R-:W-:Y:S01]  /*5a00*/  @P5 CALL.REL.NOINC `(.L_x_3606) ;  /* 0x0000001000005944 */ /* 0x000fe20003c00000 */
[----:B------:R-:W-:Y:S05]  /*5a10*/  BRA `(.L_x_3607) ;  /* 0xffffc59000007947 */ /* 0x000fea000383ffff */
.L_x_3606:
[----:B------:R-:W-:Y:S05]  /*5a20*/  BSYNC B2 ;  /* 0x0000000000027941 */ /* 0x000fea0003800000 */
.L_x_3601:
[----:B------:R-:W-:-:S04]  /*5a30*/  PRMT R27, R14, 0x8880, RZ ;  /* 0x000088800e1b7816 */ /* 0x000fc800000000ff */
[----:B------:R-:W-:Y:S02]  /*5a40*/  PRMT R27, R27, 0x7710, RZ ;  /* 0x000077101b1b7816 */ /* 0x000fe400000000ff */
.L_x_3600:
[----:B------:R-:W-:Y:S05]  /*5a50*/  BSYNC B1 ;  /* 0x0000000000017941 */ /* 0x000fea0003800000 */
.L_x_3599:
        /* <DEDUP_REMOVED lines=205> */
.L_x_3610:
[----:B------:R-:W-:-:S04]  /*6730*/  IADD3 R14, P2, P3, R0, c[0x0][0x548], R13 ;  /* 0x00015200000e7a10 */ /* 0x000fc80007b5e00d */
[----:B------:R-:W-:-:S05]  /*6740*/  IADD3.X R15, RZ, c[0x0][0x54c], R12, P2, P3 ;  /* 0x00015300ff0f7a10 */ /* 0x000fca00017e640c */
[----:B------:R0:W5:Y:S01]  /*6750*/  LDG.E.U8 R4, [R14.64] ;  /* 0x000000240e047981 */ /* 0x000162000c1e1100 */
[----:B------:R-:W-:-:S04]  /*6760*/  IADD3 R19, R11, c[0x0][0x184], RZ ;  /* 0x000061000b137a10 */ /* 0x000fc80007ffe0ff */
[----:B------:R-:W-:-:S13]  /*6770*/  ISETP.GE.U32.AND P2, PT, R19, c[0x0][0x17c], PT ;  /* 0x00005f0013007a0c */ /* 0x000fda0003f46070 */
[----:B------:R-:W-:Y:S05]  /*6780*/  @P2 BRA `(.L_x_3609) ;  /* 0x0000267000002947 */ /* 0x000fea0003800000 */
[----:B0-----:R-:W-:Y:S01]  /*6790*/  IMAD.MOV.U32 R0, RZ, RZ, RZ ;  /* 0x000000ffff007224 */ /* 0x001fe200078e00ff */
        /* <DEDUP_REMOVED lines=199> */
.L_x_3611:
        /* <DEDUP_REMOVED lines=206> */
.L_x_3612:
[----:B------:R-:W-:-:S04]  /*80f0*/  IADD3 R14, P2, P3, R0, c[0x0][0x548], R13 ;  /* 0x00015200000e7a10 */ /* 0x000fc80007b5e00d */
[----:B------:R-:W-:-:S05]  /*8100*/  IADD3.X R15, RZ, c[0x0][0x54c], R12, P2, P3 ;  /* 0x00015300ff0f7a10 */ /* 0x000fca00017e640c */
[----:B------:R0:W5:Y:S02]  /*8110*/  LDG.E.U8 R2, [R14.64] ;  /* 0x000000240e027981 */ /* 0x000164000c1e1100 */
[----:B0-----:R-:W-:-:S04]  /*8120*/  IADD3 R15, R19, c[0x0][0x184], RZ ;  /* 0x00006100130f7a10 */ /* 0x001fc80007ffe0ff */
        /* <DEDUP_REMOVED lines=202> */
.L_x_3613:
[----:B------:R-:W-:-:S04]  /*8dd0*/  IADD3 R14, P1, P2, R0, c[0x0][0x548], R13 ;  /* 0x00015200000e7a10 */ /* 0x000fc80007a3e00d */
[----:B------:R-:W-:-:S05]  /*8de0*/  IADD3.X R15, RZ, c[0x0][0x54c], R12, P1, P2 ;  /* 0x00015300ff0f7a10 */ /* 0x000fca0000fe440c */
[----:B------:R0:W5:Y:S04]  /*8df0*/  LDG.E.U8 R27, [R14.64] ;  /* 0x000000240e1b7981 */ /* 0x000168000c1e1100 */
.L_x_3609:
[----:B0-----:R-:W-:Y:S05]  /*8e00*/  BSYNC B1 ;  /* 0x0000000000017941 */ /* 0x001fea0003800000 */
.L_x_3608:
[----:B------:R-:W-:Y:S01]  /*8e10*/  BSSY B1, `(.L_x_3614) ;  /* 0x000004f000017945 */ /* 0x000fe20003800000 */
[----:B------:R-:W-:Y:S05]  /*8e20*/  @P0 BRA `(.L_x_3615) ;  /* 0x000004d000000947 */ /* 0x000fea0003800000 */
[----:B-----5:R-:W-:Y:S02]  /*8e30*/  LOP3.LUT R0, R4, 0xff, RZ, 0xc0, !PT ;  /* 0x000000ff04007812 */ /* 0x020fe400078ec0ff */
[----:B------:R-:W-:Y:S02]  /*8e40*/  LOP3.LUT R13, R6, 0xff, RZ, 0xc0, !PT ;  /* 0x000000ff060d7812 */ /* 0x000fe400078ec0ff */
[----:B------:R-:W-:Y:S02]  /*8e50*/  PRMT R12, R4, 0x8880, RZ ;  /* 0x00008880040c7816 */ /* 0x000fe400000000ff */
[----:B------:R-:W-:Y:S02]  /*8e60*/  PRMT R14, R6, 0x8880, RZ ;  /* 0x00008880060e7816 */ /* 0x000fe400000000ff */
[----:B------:R-:W-:Y:S01]  /*8e70*/  ISETP.NE.AND P2, PT, R13, R0, PT ;  /* 0x000000000d00720c */ /* 0x000fe20003f45270 */
[----:B------:R-:W-:Y:S01]  /*8e80*/  IMAD.MOV.U32 R0, RZ, RZ, R12 ;  /* 0x000000ffff007224 */ /* 0x000fe200078e000c */
[----:B------:R-:W-:Y:S01]  /*8e90*/  ISETP.GE.U32.AND P0, PT, R20, R11, PT ;  /* 0x0000000b1400720c */ /* 0x000fe20003f06070 */
[----:B------:R-:W-:-:S03]  /*8ea0*/  IMAD.MOV.U32 R13, RZ, RZ, R14 ;  /* 0x000000ffff0d7224 */ /* 0x000fc600078e000e */
[----:B------:R-:W-:Y:S02]  /*8eb0*/  ISETP.GE.AND.EX P0, PT, R23, RZ, PT, P0 ;  /* 0x000000ff1700720c */ /* 0x000fe40003f06300 */
[----:B------:R-:W-:Y:S02]  /*8ec0*/  ISETP.GT.AND P1, PT, R13, R0, PT ;  /* 0x000000000d00720c */ /* 0x000fe40003f24270 */
[----:B------:R-:W-:Y:S02]  /*8ed0*/  IADD3 R13, R11, c[0x0][0x184], RZ ;  /* 0x000061000b0d7a10 */ /* 0x000fe40007ffe0ff */
        /* <DEDUP_REMOVED lines=9> */
[----:B------:R-:W-:Y:S02]  /*8f70*/  LOP3.LUT R0, R3, 0xff, RZ, 0xc0, !PT ;  /* 0x000000ff03007812 */ /* 0x000fe400078ec0ff */
[----:B------:R-:W-:Y:S02]  /*8f80*/  LOP3.LUT R11, R7, 0xff, RZ, 0xc0, !PT ;  /* 0x000000ff070b7812 */ /* 0x000fe400078ec0ff */
[----:B------:R-:W-:Y:S02]  /*8f90*/  PRMT R4, R3, 0x8880, RZ ;  /* 0x0000888003047816 */ /* 0x000fe400000000ff */
[----:B------:R-:W-:-:S02]  /*8fa0*/  PRMT R12, R7, 0x8880, RZ ;  /* 0x00008880070c7816 */ /* 0x000fc400000000ff */
[----:B------:R-:W-:Y:S01]  /*8fb0*/  ISETP.NE.AND P2, PT, R11, R0, PT ;  /* 0x000000000b00720c */ /* 0x000fe20003f45270 */
[----:B------:R-:W-:Y:S01]  /*8fc0*/  IMAD.MOV.U32 R0, RZ, RZ, R4 ;  /* 0x000000ffff007224 */ /* 0x000fe200078e0004 */
[----:B------:R-:W-:Y:S01]  /*8fd0*/  ISETP.GE.U32.AND P0, PT, R10, R13, PT ;  /* 0x0000000d0a00720c */ /* 0x000fe20003f06070 */
[----:B------:R-:W-:-:S03]  /*8fe0*/  IMAD.MOV.U32 R11, RZ, RZ, R12 ;  /* 0x000000ffff0b7224 */ /* 0x000fc600078e000c */
[----:B------:R-:W-:Y:S02]  /*8ff0*/  ISETP.GE.AND.EX P0, PT, R9, RZ, PT, P0 ;  /* 0x000000ff0900720c */ /* 0x000fe40003f06300 */
[----:B------:R-:W-:-:S04]  /*9000*/  ISETP.GT.AND P1, PT, R11, R0, PT ;  /* 0x000000000b00720c */ /* 0x000fc80003f24270 */
[----:B------:R-:W-:Y:S02]  /*9010*/  SEL R0, RZ, 0xffffffff, !P1 ;  /* 0xffffffffff007807 */ /* 0x000fe40004800000 */
        /* <DEDUP_REMOVED lines=9> */
[----:B------:R-:W-:Y:S02]  /*90b0*/  LOP3.LUT R3, R2, 0xff, RZ, 0xc0, !PT ;  /* 0x000000ff02037812 */ /* 0x000fe400078ec0ff */
[C---:B------:R-:W-:Y:S02]  /*90c0*/  LOP3.LUT R4, R8.reuse, 0xff, RZ, 0xc0, !PT ;  /* 0x000000ff08047812 */ /* 0x040fe400078ec0ff */
[----:B------:R-:W-:Y:S02]  /*90d0*/  PRMT R12, R8, 0x8880, RZ ;  /* 0x00008880080c7816 */ /* 0x000fe400000000ff */
[----:B------:R-:W-:Y:S02]  /*90e0*/  PRMT R11, R2, 0x8880, RZ ;  /* 0x00008880020b7816 */ /* 0x000fe400000000ff */
[----:B------:R-:W-:Y:S01]  /*90f0*/  ISETP.NE.AND P2, PT, R4, R3, PT ;  /* 0x000000030400720c */ /* 0x000fe20003f45270 */
[----:B------:R-:W-:Y:S01]  /*9100*/  IMAD.MOV.U32 R4, RZ, RZ, R12 ;  /* 0x000000ffff047224 */ /* 0x000fe200078e000c */
[----:B------:R-:W-:-:S02]  /*9110*/  MOV R3, R11 ;  /* 0x0000000b00037202 */ /* 0x000fc40000000f00 */
[----:B------:R-:W-:Y:S02]  /*9120*/  ISETP.GE.U32.AND P0, PT, R21, R0, PT ;  /* 0x000000001500720c */ /* 0x000fe40003f06070 */
[----:B------:R-:W-:Y:S02]  /*9130*/  ISETP.GT.AND P1, PT, R4, R3, PT ;  /* 0x000000030400720c */ /* 0x000fe40003f24270 */
[----:B------:R-:W-:Y:S02]  /*9140*/  ISETP.GE.AND.EX P0, PT, R24, RZ, PT, P0 ;  /* 0x000000ff1800720c */ /* 0x000fe40003f06300 */
[----:B------:R-:W-:-:S03]  /*9150*/  SEL R3, RZ, 0xffffffff, !P1 ;  /* 0xffffffffff037807 */ /* 0x000fc60004800000 */
        /* <DEDUP_REMOVED lines=21> */
[----:B------:R-:W-:-:S04]  /*92b0*/  LOP3.LUT R0, R0, 0x1, RZ, 0xc0, !PT ;  /* 0x0000000100007812 */ /* 0x000fc800078ec0ff */
[----:B------:R-:W-:-:S04]  /*92c0*/  ISETP.NE.U32.AND P0, PT, R0, 0x1, PT ;  /* 0x000000010000780c */ /* 0x000fc80003f05070 */
[----:B------:R-:W-:Y:S02]  /*92d0*/  SEL R5, R5, R27, !P0 ;  /* 0x0000001b05057207 */ /* 0x000fe40004000000 */
[----:B------:R-:W-:Y:S02]  /*92e0*/  SEL R22, R22, R3, !P0 ;  /* 0x0000000316167207 */ /* 0x000fe40004000000 */
[----:B------:R-:W-:Y:S02]  /*92f0*/  SEL R25, R25, RZ, !P0 ;  /* 0x000000ff19197207 */ /* 0x000fe40004000000 */
.L_x_3615:
[----:B------:R-:W-:Y:S05]  /*9300*/  BSYNC B1 ;  /* 0x0000000000017941 */ /* 0x000fea0003800000 */
.L_x_3614:
[C---:B------:R-:W-:Y:S02]  /*9310*/  LOP3.LUT R0, R6.reuse, 0xff, RZ, 0xc0, !PT ;  /* 0x000000ff06007812 */ /* 0x040fe400078ec0ff */
[C---:B-----5:R-:W-:Y:S02]  /*9320*/  LOP3.LUT R3, R7.reuse, 0xff, RZ, 0xc0, !PT ;  /* 0x000000ff07037812 */ /* 0x060fe400078ec0ff */
[----:B------:R-:W-:Y:S02]  /*9330*/  PRMT R2, R7, 0x8880, RZ ;  /* 0x0000888007027816 */ /* 0x000fe400000000ff */
[----:B------:R-:W-:-:S02]  /*9340*/  PRMT R4, R6, 0x8880, RZ ;  /* 0x0000888006047816 */ /* 0x000fc400000000ff */
[----:B------:R-:W-:Y:S01]  /*9350*/  ISETP.NE.AND P2, PT, R0, R3, PT ;  /* 0x000000030000720c */ /* 0x000fe20003f45270 */
[----:B------:R-:W-:Y:S01]  /*9360*/  IMAD.MOV.U32 R0, RZ, RZ, R2 ;  /* 0x000000ffff007224 */ /* 0x000fe200078e0002 */
[----:B------:R-:W-:Y:S01]  /*9370*/  ISETP.GE.U32.AND P0, PT, R20, R10, PT ;  /* 0x0000000a1400720c */ /* 0x000fe20003f06070 */
[----:B------:R-:W-:-:S03]  /*9380*/  IMAD.MOV.U32 R3, RZ, RZ, R4 ;  /* 0x000000ffff037224 */ /* 0x000fc600078e0004 */
[----:B------:R-:W-:Y:S02]  /*9390*/  ISETP.GE.AND.EX P0, PT, R23, R9, PT, P0 ;  /* 0x000000091700720c */ /* 0x000fe40003f06300 */
[----:B------:R-:W-:Y:S02]  /*93a0*/  ISETP.GT.AND P1, PT, R3, R0, PT ;  /* 0x000000000300720c */ /* 0x000fe40003f24270 */
[----:B------:R-:W-:Y:S02]  /*93b0*/  SEL R0, RZ, 0xffffffff, P0 ;  /* 0xffffffffff007807 */ /* 0x000fe40000000000 */
[----:B------:R-:W-:Y:S02]  /*93c0*/  LOP3.LUT R3, R8, 0xff, RZ, 0xc0, !PT ;  /* 0x000000ff08037812 */ /* 0x000fe400078ec0ff */
[----:B------:R-:W-:-:S04]  /*93d0*/  @P2 SEL R0, RZ, 0xffffffff, !P1 ;  /* 0xffffffffff002807 */ /* 0x000fc80004800000 */
        /* <DEDUP_REMOVED lines=35> */
.L_x_3598:
        /* <DEDUP_REMOVED lines=21> */
[----:B------:R-:W-:Y:S02]  /*9760*/  IMAD.MOV.U32 R17, RZ, RZ, c[0x0][0x174] ;  /* 0x00005d00ff117624 */ /* 0x000fe400078e00ff */
.L_x_3619:
[C---:B------:R-:W-:Y:S01]  /*9770*/  IMAD R14, R11.reuse, c[0x0][0x2e8], RZ ;  /* 0x0000ba000b0e7a24 */ /* 0x040fe200078e02ff */
[----:B------:R-:W-:-:S04]  /*9780*/  IADD3 R19, R11, c[0x0][0x184], RZ ;  /* 0x000061000b137a10 */ /* 0x000fc80007ffe0ff */
[----:B------:R-:W-:Y:S01]  /*9790*/  IADD3 R14, P0, P1, R14, c[0x0][0x548], R13 ;  /* 0x000152000e0e7a10 */ /* 0x000fe2000791e00d */
[----:B------:R-:W-:-:S03]  /*97a0*/  IMAD R20, R19, c[0x0][0x2e8], RZ ;  /* 0x0000ba0013147a24 */ /* 0x000fc600078e02ff */
[----:B------:R-:W-:-:S05]  /*97b0*/  IADD3.X R15, RZ, c[0x0][0x54c], R12, P0, P1 ;  /* 0x00015300ff0f7a10 */ /* 0x000fca00007e240c */
[----:B------:R0:W2:Y:S02]  /*97c0*/  LDG.E.U8 R21, [R14.64] ;  /* 0x000000240e157981 */ /* 0x0000a4000c1e1100 */
[----:B0-----:R-:W-:-:S04]  /*97d0*/  IADD3 R14, P0, P1, R20, c[0x0][0x548], R13 ;  /* 0x00015200140e7a10 */ /* 0x001fc8000791e00d */
[----:B------:R-:W-:-:S05]  /*97e0*/  IADD3.X R15, RZ, c[0x0][0x54c], R12, P0, P1 ;  /* 0x00015300ff0f7a10 */ /* 0x000fca00007e240c */
[----:B------:R0:W3:Y:S01]  /*97f0*/  LDG.E.U8 R23, [R14.64] ;  /* 0x000000240e177981 */ /* 0x0000e2000c1e1100 */
[----:B------:R-:W-:Y:S02]  /*9800*/  PRMT R25, R6, 0x8880, RZ ;  /* 0x0000888006197816 */ /* 0x000fe400000000ff */
[----:B------:R-:W-:Y:S02]  /*9810*/  PRMT R27, R0, 0x8880, RZ ;  /* 0x00008880001b7816 */ /* 0x000fe400000000ff */
[----:B--2---:R-:W-:-:S04]  /*9820*/  PRMT R20, R21, 0x8880, RZ ;  /* 0x0000888015147816 */ /* 0x004fc800000000ff */
[----:B------:R-:W-:Y:S02]  /*9830*/  ISETP.GT.AND P1, PT, R25, R20, PT ;  /* 0x000000141900720c */ /* 0x000fe40003f24270 */
[----:B------:R-:W-:-:S05]  /*9840*/  IADD3 R25, R19, c[0x0][0x184], RZ ;  /* 0x0000610013197a10 */ /* 0x000fca0007ffe0ff */
[----:B0-----:R-:W-:-:S05]  /*9850*/  IMAD R14, R25, c[0x0][0x2e8], RZ ;  /* 0x0000ba00190e7a24 */ /* 0x001fca00078e02ff */
[----:B------:R-:W-:Y:S02]  /*9860*/  IADD3 R14, P0, P2, R14, c[0x0][0x548], R13 ;  /* 0x000152000e0e7a10 */ /* 0x000fe40007a1e00d */
[----:B---3--:R-:W-:Y:S02]  /*9870*/  PRMT R20, R23, 0x8880, RZ ;  /* 0x0000888017147816 */ /* 0x008fe400000000ff */
[----:B------:R-:W-:Y:S02]  /*9880*/  IADD3.X R15, RZ, c[0x0][0x54c], R12, P0, P2 ;  /* 0x00015300ff0f7a10 */ /* 0x000fe400007e440c */
[----:B------:R-:W-:-:S03]  /*9890*/  ISETP.GT.AND P3, PT, R27, R20, PT ;  /* 0x000000141b00720c */ /* 0x000fc60003f64270 */
[----:B------:R0:W2:Y:S01]  /*98a0*/  LDG.E.U8 R27, [R14.64] ;  /* 0x000000240e1b7981 */ /* 0x0000a2000c1e1100 */
[----:B------:R-:W-:Y:S02]  /*98b0*/  LOP3.LUT R20, R6, 0xff, RZ, 0xc0, !PT ;  /* 0x000000ff06147812 */ /* 0x000fe400078ec0ff */
[----:B------:R-:W-:Y:S02]  /*98c0*/  ISETP.GE.U32.AND P0, PT, R2, R11, PT ;  /* 0x0000000b0200720c */ /* 0x000fe40003f06070 */
[----:B------:R-:W-:Y:S02]  /*98d0*/  ISETP.NE.AND P2, PT, R20, R21, PT ;  /* 0x000000151400720c */ /* 0x000fe40003f45270 */
[----:B------:R-:W-:Y:S02]  /*98e0*/  ISETP.GE.AND.EX P0, PT, R3, RZ, PT, P0 ;  /* 0x000000ff0300720c */ /* 0x000fe40003f06300 */
[----:B------:R-:W-:Y:S02]  /*98f0*/  LOP3.LUT R22, R8, 0xff, RZ, 0xc0, !PT ;  /* 0x000000ff08167812 */ /* 0x000fe400078ec0ff */
[----:B------:R-:W-:-:S02]  /*9900*/  SEL R20, RZ, 0xffffffff, P0 ;  /* 0xffffffffff147807 */ /* 0x000fc40000000000 */
[----:B0-----:R-:W-:Y:S02]  /*9910*/  PRMT R15, R8, 0x8880, RZ ;  /* 0x00008880080f7816 */ /* 0x001fe400000000ff */
[----:B------:R-:W-:-:S03]  /*9920*/  ISETP.GE.U32.AND P0, PT, R10, R19, PT ;  /* 0x000000130a00720c */ /* 0x000fc60003f06070 */
[----:B------:R-:W-:Y:S02]  /*9930*/  @P2 SEL R20, RZ, 0xffffffff, !P1 ;  /* 0xffffffffff142807 */ /* 0x000fe40004800000 */
[----:B------:R-:W-:Y:S02]  /*9940*/  ISETP.GE.AND.EX P0, PT, R9, RZ, PT, P0 ;  /* 0x000000ff0900720c */ /* 0x000fe40003f06300 */
[----:B------:R-:W-:-:S04]  /*9950*/  LOP3.LUT R20, R20, 0x1, RZ, 0xc0, !PT ;  /* 0x0000000114147812 */ /* 0x000fc800078ec0ff */
[----:B------:R-:W-:Y:S02]  /*9960*/  ISETP.NE.U32.AND P1, PT, R20, 0x1, PT ;  /* 0x000000011400780c */ /* 0x000fe40003f25070 */
[----:B------:R-:W-:Y:S02]  /*9970*/  LOP3.LUT R20, R0, 0xff, RZ, 0xc0, !PT ;  /* 0x000000ff00147812 */ /* 0x000fe400078ec0ff */
[----:B------:R-:W-:Y:S02]  /*9980*/  SEL R2, R2, R11, !P1 ;  /* 0x0000000b02027207 */ /* 0x000fe40004800000 */
[----:B------:R-:W-:Y:S02]  /*9990*/  ISETP.NE.AND P4, PT, R20, R23, PT ;  /* 0x000000171400720c */ /* 0x000fe40003f85270 */
[----:B------:R-:W-:Y:S02]  /*99a0*/  IADD3 R20, R25, c[0x0][0x184], RZ ;  /* 0x0000610019147a10 */ /* 0x000fe40007ffe0ff */
[----:B------:R-:W-:-:S09]  /*99b0*/  SEL R11, RZ, 0xffffffff, P0 ;  /* 0xffffffffff0b7807 */ /* 0x000fd20000000000 */
[----:B------:R-:W-:-:S04]  /*99c0*/  @P4 SEL R11, RZ, 0xffffffff, !P3 ;  /* 0xffffffffff0b4807 */ /* 0x000fc80005800000 */
[----:B------:R-:W-:-:S04]  /*99d0*/  LOP3.LUT R11, R11, 0x1, RZ, 0xc0, !PT ;  /* 0x000000010b0b7812 */ /* 0x000fc800078ec0ff */
[----:B------:R-:W-:Y:S02]  /*99e0*/  ISETP.NE.U32.AND P3, PT, R11, 0x1, PT ;  /* 0x000000010b00780c */ /* 0x000fe40003f65070 */
[----:B--2---:R-:W-:Y:S02]  /*99f0*/  PRMT R14, R27, 0x8880, RZ ;  /* 0x000088801b0e7816 */ /* 0x004fe400000000ff */
[----:B------:R-:W-:Y:S02]  /*9a00*/  ISETP.NE.AND P4, PT, R22, R27, PT ;  /* 0x0000001b1600720c */ /* 0x000fe40003f85270 */
[----:B------:R-:W-:Y:S01]  /*9a10*/  ISETP.GT.AND P2, PT, R15, R14, PT ;  /* 0x0000000e0f00720c */ /* 0x000fe20003f44270 */
[----:B------:R-:W-:-:S05]  /*9a20*/  IMAD R14, R20, c[0x0][0x2e8], RZ ;  /* 0x0000ba00140e7a24 */ /* 0x000fca00078e02ff */
[----:B------:R-:W-:-:S04]  /*9a30*/  IADD3 R14, P0, P5, R14, c[0x0][0x548], R13 ;  /* 0x000152000e0e7a10 */ /* 0x000fc80007d1e00d */
[----:B------:R-:W-:-:S05]  /*9a40*/  IADD3.X R15, RZ, c[0x0][0x54c], R12, P0, P5 ;  /* 0x00015300ff0f7a10 */ /* 0x000fca00007ea40c */
[----:B------:R-:W2:Y:S01]  /*9a50*/  LDG.E.U8 R14, [R14.64] ;  /* 0x000000240e0e7981 */ /* 0x000ea2000c1e1100 */
[----:B------:R-:W-:Y:S02]  /*9a60*/  ISETP.GE.U32.AND P0, PT, R4, R25, PT ;  /* 0x000000190400720c */ /* 0x000fe40003f06070 */
[----:B------:R-:W-:Y:S02]  /*9a70*/  PRMT R22, R7, 0x8880, RZ ;  /* 0x0000888007167816 */ /* 0x000fe400000000ff */
[----:B------:R-:W-:Y:S02]  /*9a80*/  ISETP.GE.AND.EX P0, PT, R5, RZ, PT, P0 ;  /* 0x000000ff0500720c */ /* 0x000fe40003f06300 */
[----:B------:R-:W-:Y:S02]  /*9a90*/  SEL R10, R10, R19, !P3 ;  /* 0x000000130a0a7207 */ /* 0x000fe40005800000 */
[----:B------:R-:W-:Y:S02]  /*9aa0*/  SEL R11, RZ, 0xffffffff, P0 ;  /* 0xffffffffff0b7807 */ /* 0x000fe40000000000 */
[----:B------:R-:W-:-:S02]  /*9ab0*/  @P4 SEL R11, RZ, 0xffffffff, !P2 ;  /* 0xffffffffff0b4807 */ /* 0x000fc40005000000 */
[----:B------:R-:W-:Y:S02]  /*9ac0*/  ISETP.GE.U32.AND P0, PT, R16, R20, PT ;  /* 0x000000141000720c */ /* 0x000fe40003f06070 */
[----:B------:R-:W-:Y:S02]  /*9ad0*/  LOP3.LUT R11, R11, 0x1, RZ, 0xc0, !PT ;  /* 0x000000010b0b7812 */ /* 0x000fe400078ec0ff */
[----:B------:R-:W-:Y:S02]  /*9ae0*/  ISETP.GE.AND.EX P0, PT, R17, RZ, PT, P0 ;  /* 0x000000ff1100720c */ /* 0x000fe40003f06300 */
[----:B------:R-:W-:Y:S02]  /*9af0*/  ISETP.NE.U32.AND P2, PT, R11, 0x1, PT ;  /* 0x000000010b00780c */ /* 0x000fe40003f45070 */
[----:B------:R-:W-:Y:S02]  /*9b00*/  SEL R6, R6, R21, !P1 ;  /* 0x0000001506067207 */ /* 0x000fe40004800000 */
[----:B------:R-:W-:-:S02]  /*9b10*/  SEL R4, R4, R25, !P2 ;  /* 0x0000001904047207 */ /* 0x000fc40005000000 */
[----:B------:R-:W-:Y:S02]  /*9b20*/  SEL R3, R3, RZ, !P1 ;  /* 0x000000ff03037207 */ /* 0x000fe40004800000 */
[----:B------:R-:W-:Y:S02]  /*9b30*/  SEL R0, R0, R23, !P3 ;  /* 0x0000001700007207 */ /* 0x000fe40005800000 */
[----:B------:R-:W-:Y:S02]  /*9b40*/  SEL R9, R9, RZ, !P3 ;  /* 0x000000ff09097207 */ /* 0x000fe40005800000 */
[----:B------:R-:W-:Y:S02]  /*9b50*/  SEL R8, R8, R27, !P2 ;  /* 0x0000001b08087207 */ /* 0x000fe40005000000 */
[----:B------:R-:W-:Y:S02]  /*9b60*/  SEL R5, R5, RZ, !P2 ;  /* 0x000000ff05057207 */ /* 0x000fe40005000000 */
[----:B--2---:R-:W-:-:S04]  /*9b70*/  PRMT R11, R14, 0x8880, RZ ;  /* 0x000088800e0b7816 */ /* 0x004fc800000000ff */
[----:B------:R-:W-:Y:S02]  /*9b80*/  ISETP.GT.AND P4, PT, R22, R11, PT ;  /* 0x0000000b1600720c */ /* 0x000fe40003f84270 */
[----:B------:R-:W-:-:S04]  /*9b90*/  LOP3.LUT R11, R7, 0xff, RZ, 0xc0, !PT ;  /* 0x000000ff070b7812 */ /* 0x000fc800078ec0ff */
[----:B------:R-:W-:Y:S02]  /*9ba0*/  ISETP.NE.AND P5, PT, R11, R14, PT ;  /* 0x0000000e0b00720c */ /* 0x000fe40003fa5270 */
[----:B------:R-:W-:-:S11]  /*9bb0*/  SEL R11, RZ, 0xffffffff, P0 ;  /* 0xffffffffff0b7807 */ /* 0x000fd60000000000 */
        /* <DEDUP_REMOVED lines=11> */
.L_x_3618:
[----:B------:R-:W-:Y:S02]  /*9c70*/  PRMT R21, R21, 0x8880, RZ ;  /* 0x0000888015157816 */ /* 0x000fe400000000ff */
[----:B------:R-:W-:Y:S02]  /*9c80*/  PRMT R15, R23, 0x8880, RZ ;  /* 0x00008880170f7816 */ /* 0x000fe400000000ff */
[----:B------:R-:W-:Y:S02]  /*9c90*/  PRMT R19, R27, 0x8880, RZ ;  /* 0x000088801b137816 */ /* 0x000fe400000000ff */
[----:B------:R-:W-:Y:S02]  /*9ca0*/  PRMT R20, R14, 0x8880, RZ ;  /* 0x000088800e147816 */ /* 0x000fe400000000ff */
[----:B------:R-:W-:Y:S02]  /*9cb0*/  PRMT R23, R21, 0x7710, RZ ;  /* 0x0000771015177816 */ /* 0x000fe400000000ff */
[----:B------:R-:W-:-:S02]  /*9cc0*/  PRMT R21, R15, 0x7710, RZ ;  /* 0x000077100f157816 */ /* 0x000fc400000000ff */
[----:B------:R-:W-:Y:S02]  /*9cd0*/  PRMT R19, R19, 0x7710, RZ ;  /* 0x0000771013137816 */ /* 0x000fe400000000ff */
[----:B------:R-:W-:Y:S02]  /*9ce0*/  PRMT R20, R20, 0x7710, RZ ;  /* 0x0000771014147816 */ /* 0x000fe400000000ff */
.L_x_3617:
[----:B------:R-:W-:Y:S05]  /*9cf0*/  BSYNC B1 ;  /* 0x0000000000017941 */ /* 0x000fea0003800000 */
.L_x_3616:
[----:B------:R-:W-:Y:S01]  /*9d00*/  ISETP.GE.U32.AND P0, PT, R11, c[0x0][0x17c], PT ;  /* 0x00005f000b007a0c */ /* 0x000fe20003f06070 */
[----:B------:R-:W-:-:S12]  /*9d10*/  BSSY B1, `(.L_x_3620) ;  /* 0x000001a000017945 */ /* 0x000fd80003800000 */
[----:B------:R-:W-:Y:S05]  /*9d20*/  @P0 BRA `(.L_x_3621) ;  /* 0x0000018000000947 */ /* 0x000fea0003800000 */
[----:B------:R-:W-:-:S05]  /*9d30*/  IMAD R14, R11, c[0x0][0x2e8], RZ ;  /* 0x0000ba000b0e7a24 */ /* 0x000fca00078e02ff */
[----:B------:R-:W-:-:S04]  /*9d40*/  IADD3 R14, P1, P2, R14, c[0x0][0x548], R13 ;  /* 0x000152000e0e7a10 */ /* 0x000fc80007a3e00d */
[----:B------:R-:W-:-:S05]  /*9d50*/  IADD3.X R15, RZ, c[0x0][0x54c], R12, P1, P2 ;  /* 0x00015300ff0f7a10 */ /* 0x000fca0000fe440c */
[----:B------:R0:W5:Y:S01]  /*9d60*/  LDG.E.U8 R23, [R14.64] ;  /* 0x000000240e177981 */ /* 0x000162000c1e1100 */
[----:B------:R-:W-:-:S04]  /*9d70*/  IADD3 R18, R11, c[0x0][0x184], RZ ;  /* 0x000061000b127a10 */ /* 0x000fc80007ffe0ff */
[----:B------:R-:W-:-:S13]  /*9d80*/  ISETP.GE.U32.AND P1, PT, R18, c[0x0][0x17c], PT ;  /* 0x00005f0012007a0c */ /* 0x000fda0003f26070 */
[----:B------:R-:W-:Y:S05]  /*9d90*/  @P1 BRA `(.L_x_3621) ;  /* 0x0000011000001947 */ /* 0x000fea0003800000 */
[----:B0-----:R-:W-:-:S05]  /*9da0*/  IMAD R14, R18, c[0x0][0x2e8], RZ ;  /* 0x0000ba00120e7a24 */ /* 0x001fca00078e02ff */
[----:B------:R-:W-:-:S04]  /*9db0*/  IADD3 R14, P1, P2, R14, c[0x0][0x548], R13 ;  /* 0x000152000e0e7a10 */ /* 0x000fc80007a3e00d */
[----:B------:R-:W-:-:S05]  /*9dc0*/  IADD3.X R15, RZ, c[0x0][0x54c], R12, P1, P2 ;  /* 0x00015300ff0f7a10 */ /* 0x000fca0000fe440c */
[----:B------:R0:W5:Y:S01]  /*9dd0*/  LDG.E.U8 R21, [R14.64] ;  /* 0x000000240e157981 */ /* 0x000162000c1e1100 */
[----:B------:R-:W-:-:S04]  /*9de0*/  IADD3 R18, R18, c[0x0][0x184], RZ ;  /* 0x0000610012127a10 */ /* 0x000fc80007ffe0ff */
[----:B------:R-:W-:-:S13]  /*9df0*/  ISETP.GE.U32.AND P1, PT, R18, c[0x0][0x17c], PT ;  /* 0x00005f0012007a0c */ /* 0x000fda0003f26070 */
[----:B------:R-:W-:Y:S05]  /*9e00*/  @P1 BRA `(.L_x_3621) ;  /* 0x000000a000001947 */ /* 0x000fea0003800000 */
[C---:B0-----:R-:W-:Y:S01]  /*9e10*/  IADD3 R14, R18.reuse, c[0x0][0x184], RZ ;  /* 0x00006100120e7a10 */ /* 0x041fe20007ffe0ff */
[----:B------:R-:W-:-:S03]  /*9e20*/  IMAD R18, R18, c[0x0][0x2e8], RZ ;  /* 0x0000ba0012127a24 */ /* 0x000fc600078e02ff */
[----:B------:R-:W-:Y:S02]  /*9e30*/  ISETP.GE.U32.AND P1, PT, R14, c[0x0][0x17c], PT ;  /* 0x00005f000e007a0c */ /* 0x000fe40003f26070 */
[----:B------:R-:W-:-:S04]  /*9e40*/  IADD3 R18, P2, P3, R18, c[0x0][0x548], R13 ;  /* 0x0001520012127a10 */ /* 0x000fc80007b5e00d */
[----:B------:R-:W-:-:S06]  /*9e50*/  IADD3.X R19, RZ, c[0x0][0x54c], R12, P2, P3 ;  /* 0x00015300ff137a10 */ /* 0x000fcc00017e640c */
[----:B------:R0:W5:Y:S01]  /*9e60*/  LDG.E.U8 R19, [R18.64] ;  /* 0x0000002412137981 */ /* 0x000162000c1e1100 */
[----:B------:R-:W-:-:S05]  /*9e70*/  @!P1 IMAD R14, R14, c[0x0][0x2e8], RZ ;  /* 0x0000ba000e0e9a24 */ /* 0x000fca00078e02ff */
[----:B------:R-:W-:-:S04]  /*9e80*/  @!P1 IADD3 R14, P4, P5, R14, c[0x0][0x548], R13 ;  /* 0x000152000e0e9a10 */ /* 0x000fc80007d9e00d */
[----:B------:R-:W-:-:S05]  /*9e90*/  @!P1 IADD3.X R15, RZ, c[0x0][0x54c], R12, P4, P5 ;  /* 0x00015300ff0f9a10 */ /* 0x000fca00027ea40c */
[----:B------:R0:W5:Y:S04]  /*9ea0*/  @!P1 LDG.E.U8 R20, [R14.64] ;  /* 0x000000240e149981 */ /* 0x000168000c1e1100 */
.L_x_3621:
[----:B0-----:R-:W-:Y:S05]  /*9eb0*/  BSYNC B1 ;  /* 0x0000000000017941 */ /* 0x001fea0003800000 */
.L_x_3620:
[----:B------:R-:W-:Y:S01]  /*9ec0*/  BSSY B1, `(.L_x_3622) ;  /* 0x000004f000017945 */ /* 0x000fe20003800000 */
[----:B------:R-:W-:Y:S05]  /*9ed0*/  @P0 BRA `(.L_x_3623) ;  /* 0x000004d000000947 */ /* 0x000fea0003800000 */
[C---:B-----5:R-:W-:Y:S02]  /*9ee0*/  LOP3.LUT R12, R23.reuse, 0xff, RZ, 0xc0, !PT ;  /* 0x000000ff170c7812 */ /* 0x060fe400078ec0ff */
[C---:B------:R-:W-:Y:S02]  /*9ef0*/  LOP3.LUT R13, R6.reuse, 0xff, RZ, 0xc0, !PT ;  /* 0x000000ff060d7812 */ /* 0x040fe400078ec0ff */
        /* <DEDUP_REMOVED lines=18> */
[C---:B------:R-:W-:Y:S02]  /*a020*/  LOP3.LUT R11, R21.reuse, 0xff, RZ, 0xc0, !PT ;  /* 0x000000ff150b7812 */ /* 0x040fe400078ec0ff */
[C---:B------:R-:W-:Y:S02]  /*a030*/  LOP3.LUT R12, R0.reuse, 0xff, RZ, 0xc0, !PT ;  /* 0x000000ff000c7812 */ /* 0x040fe400078ec0ff */
        /* <DEDUP_REMOVED lines=18> */
[C---:B------:R-:W-:Y:S02]  /*a160*/  LOP3.LUT R12, R19.reuse, 0xff, RZ, 0xc0, !PT ;  /* 0x000000ff130c7812 */ /* 0x040fe400078ec0ff */
        /* <DEDUP_REMOVED lines=36> */
.L_x_3623:
[----:B------:R-:W-:Y:S05]  /*a3b0*/  BSYNC B1 ;  /* 0x0000000000017941 */ /* 0x000fea0003800000 */
.L_x_3622:
[----:B------:R-:W-:Y:S02]  /*a3c0*/  LOP3.LUT R11, R6, 0xff, RZ, 0xc0, !PT ;  /* 0x000000ff060b7812 */ /* 0x000fe400078ec0ff */
        /* <DEDUP_REMOVED lines=47> */
.L_x_3597:
[----:B------:R-:W-:Y:S01]  /*a6c0*/  IMAD.MOV.U32 R20, RZ, RZ, c[0x0][0x184] ;  /* 0x00006100ff147624 */ /* 0x000fe200078e00ff */
[----:B------:R-:W-:Y:S01]  /*a6d0*/  ULDC.U8 UR4, c[0x0][0x168] ;  /* 0x00005a0000047ab9 */ /* 0x000fe20000000000 */
[----:B------:R-:W-:Y:S01]  /*a6e0*/  BSSY B1, `(.L_x_3624) ;  /* 0x000006e000017945 */ /* 0x000fe20003800000 */
[----:B------:R-:W-:Y:S01]  /*a6f0*/  IMAD.U32 R9, RZ, RZ, UR4 ;  /* 0x00000004ff097e24 */ /* 0x000fe2000f8e00ff */
[----:B------:R-:W-:Y:S01]  /*a700*/  MOV R11, UR4 ;  /* 0x00000004000b7c02 */ /* 0x000fe20008000f00 */
[----:B------:R-:W-:-:S02]  /*a710*/  IMAD R0, R20, 0x3, R19 ;  /* 0x0000000314007824 */ /* 0x000fc400078e0213 */
[----:B------:R-:W-:Y:S02]  /*a720*/  IMAD.U32 R10, RZ, RZ, UR4 ;  /* 0x00000004ff0a7e24 */ /* 0x000fe4000f8e00ff */
[----:B------:R-:W-:Y:S01]  /*a730*/  IMAD.U32 R18, RZ, RZ, UR4 ;  /* 0x00000004ff127e24 */ /* 0x000fe2000f8e00ff */
        /* <DEDUP_REMOVED lines=19> */
[----:B------:R-:W-:Y:S02]  /*a870*/  IMAD.MOV.U32 R8, RZ, RZ, c[0x0][0x174] ;  /* 0x00005d00ff087624 */ /* 0x000fe400078e00ff */
.L_x_3627:
[C-C-:B------:R-:W-:Y:S02]  /*a880*/  IADD3 R14, P0, P1, R19.reuse, c[0x0][0x548], R13.reuse ;  /* 0x00015200130e7a10 */ /* 0x140fe4000791e00d */
[----:B------:R-:W-:Y:S02]  /*a890*/  IADD3 R21, R19, c[0x0][0x184], RZ ;  /* 0x0000610013157a10 */ /* 0x000fe40007ffe0ff */
[----:B------:R-:W-:Y:S02]  /*a8a0*/  IADD3.X R15, RZ, c[0x0][0x54c], R12, P0, P1 ;  /* 0x00015300ff0f7a10 */ /* 0x000fe400007e240c */
[----:B------:R-:W-:-:S03]  /*a8b0*/  IADD3 R16, P0, P1, R21, c[0x0][0x548], R13 ;  /* 0x0001520015107a10 */ /* 0x000fc6000791e00d */
[----:B------:R-:W2:Y:S01]  /*a8c0*/  LDG.E.U8 R22, [R14.64] ;  /* 0x000000240e167981 */ /* 0x000ea2000c1e1100 */
[----:B------:R-:W-:-:S06]  /*a8d0*/  IADD3.X R17, RZ, c[0x0][0x54c], R12, P0, P1 ;  /* 0x00015300ff117a10 */ /* 0x000fcc00007e240c */
[----:B------:R-:W3:Y:S01]  /*a8e0*/  LDG.E.U8 R17, [R16.64] ;  /* 0x0000002410117981 */ /* 0x000ee2000c1e1100 */
[----:B------:R-:W-:Y:S02]  /*a8f0*/  PRMT R24, R11, 0x8880, RZ ;  /* 0x000088800b187816 */ /* 0x000fe400000000ff */
[----:B--2---:R-:W-:-:S04]  /*a900*/  PRMT R23, R22, 0x8880, RZ ;  /* 0x0000888016177816 */ /* 0x004fc800000000ff */
[----:B------:R-:W-:Y:S02]  /*a910*/  ISETP.GT.AND P1, PT, R24, R23, PT ;  /* 0x000000171800720c */ /* 0x000fe40003f24270 */
[----:B------:R-:W-:Y:S02]  /*a920*/  PRMT R23, R10, 0x8880, RZ ;  /* 0x000088800a177816 */ /* 0x000fe400000000ff */
[----:B---3--:R-:W-:Y:S02]  /*a930*/  PRMT R14, R17, 0x8880, RZ ;  /* 0x00008880110e7816 */ /* 0x008fe400000000ff */
[----:B------:R-:W-:Y:S02]  /*a940*/  IADD3 R24, R21, c[0x0][0x184], RZ ;  /* 0x0000610015187a10 */ /* 0x000fe40007ffe0ff */
[----:B------:R-:W-:Y:S02]  /*a950*/  ISETP.GT.AND P3, PT, R23, R14, PT ;  /* 0x0000000e1700720c */ /* 0x000fe40003f64270 */
[----:B------:R-:W-:-:S04]  /*a960*/  IADD3 R14, P0, P2, R24, c[0x0][0x548], R13 ;  /* 0x00015200180e7a10 */ /* 0x000fc80007a1e00d */
[----:B------:R-:W-:-:S05]  /*a970*/  IADD3.X R15, RZ, c[0x0][0x54c], R12, P0, P2 ;  /* 0x00015300ff0f7a10 */ /* 0x000fca00007e440c */
[----:B------:R0:W2:Y:S01]  /*a980*/  LDG.E.U8 R16, [R14.64] ;  /* 0x000000240e107981 */ /* 0x0000a2000c1e1100 */
[----:B------:R-:W-:Y:S02]  /*a990*/  LOP3.LUT R23, R11, 0xff, RZ, 0xc0, !PT ;  /* 0x000000ff0b177812 */ /* 0x000fe400078ec0ff */
[----:B------:R-:W-:Y:S02]  /*a9a0*/  ISETP.GE.U32.AND P0, PT, R3, R19, PT ;  /* 0x000000130300720c */ /* 0x000fe40003f06070 */
[----:B------:R-:W-:Y:S02]  /*a9b0*/  ISETP.NE.AND P2, PT, R23, R22, PT ;  /* 0x000000161700720c */ /* 0x000fe40003f45270 */
[----:B------:R-:W-:Y:S02]  /*a9c0*/  ISETP.GE.AND.EX P0, PT, R4, RZ, PT, P0 ;  /* 0x000000ff0400720c */ /* 0x000fe40003f06300 */
[----:B0-----:R-:W-:Y:S02]  /*a9d0*/  PRMT R15, R9, 0x8880, RZ ;  /* 0x00008880090f7816 */ /* 0x001fe400000000ff */
[----:B------:R-:W-:-:S02]  /*a9e0*/  SEL R23, RZ, 0xffffffff, P0 ;  /* 0xffffffffff177807 */ /* 0x000fc40000000000 */
[----:B------:R-:W-:-:S05]  /*a9f0*/  ISETP.GE.U32.AND P0, PT, R0, R21, PT ;  /* 0x000000150000720c */ /* 0x000fca0003f06070 */
        /* <DEDUP_REMOVED lines=8> */
[----:B--2---:R-:W-:-:S04]  /*aa80*/  PRMT R14, R16, 0x8880, RZ ;  /* 0x00008880100e7816 */ /* 0x004fc800000000ff */
[----:B------:R-:W-:Y:S02]  /*aa90*/  ISETP.GT.AND P2, PT, R15, R14, PT ;  /* 0x0000000e0f00720c */ /* 0x000fe40003f44270 */
[----:B------:R-:W-:-:S03]  /*aaa0*/  SEL R14, RZ, 0xffffffff, P0 ;  /* 0xffffffffff0e7807 */ /* 0x000fc60000000000 */
[----:B------:R-:W-:Y:S02]  /*aab0*/  @P4 SEL R14, RZ, 0xffffffff, !P3 ;  /* 0xffffffffff0e4807 */ /* 0x000fe40005800000 */
[----:B------:R-:W-:Y:S02]  /*aac0*/  LOP3.LUT R15, R9, 0xff, RZ, 0xc0, !PT ;  /* 0x000000ff090f7812 */ /* 0x000fe400078ec0ff */
[----:B------:R-:W-:Y:S02]  /*aad0*/  LOP3.LUT R14, R14, 0x1, RZ, 0xc0, !PT ;  /* 0x000000010e0e7812 */ /* 0x000fe400078ec0ff */
[----:B------:R-:W-:Y:S02]  /*aae0*/  ISETP.NE.AND P4, PT, R15, R16, PT ;  /* 0x000000100f00720c */ /* 0x000fe40003f85270 */
[----:B------:R-:W-:Y:S02]  /*aaf0*/  ISETP.NE.U32.AND P3, PT, R14, 0x1, PT ;  /* 0x000000010e00780c */ /* 0x000fe40003f65070 */
[----:B------:R-:W-:-:S04]  /*ab00*/  IADD3 R14, P0, P5, R23, c[0x0][0x548], R13 ;  /* 0x00015200170e7a10 */ /* 0x000fc80007d1e00d */
[----:B------:R-:W-:-:S06]  /*ab10*/  IADD3.X R15, RZ, c[0x0][0x54c], R12, P0, P5 ;  /* 0x00015300ff0f7a10 */ /* 0x000fcc00007ea40c */
[----:B------:R-:W2:Y:S01]  /*ab20*/  LDG.E.U8 R15, [R14.64] ;  /* 0x000000240e0f7981 */ /* 0x000ea2000c1e1100 */
[----:B------:R-:W-:Y:S02]  /*ab30*/  ISETP.GE.U32.AND P0, PT, R5, R24, PT ;  /* 0x000000180500720c */ /* 0x000fe40003f06070 */
[----:B------:R-:W-:Y:S02]  /*ab40*/  SEL R0, R0, R21, !P3 ;  /* 0x0000001500007207 */ /* 0x000fe40005800000 */
        /* <DEDUP_REMOVED lines=8> */
[----:B------:R-:W-:Y:S02]  /*abd0*/  PRMT R19, R18, 0x8880, RZ ;  /* 0x0000888012137816 */ /* 0x000fe400000000ff */
        /* <DEDUP_REMOVED lines=8> */
[----:B------:R-:W-:Y:S02]  /*ac60*/  LOP3.LUT R14, R18, 0xff, RZ, 0xc0, !PT ;  /* 0x000000ff120e7812 */ /* 0x000fe400078ec0ff */
[----:B------:R-:W-:Y:S02]  /*ac70*/  IADD3 R19, R23, c[0x0][0x184], RZ ;  /* 0x0000610017137a10 */ /* 0x000fe40007ffe0ff */
[----:B------:R-:W-:Y:S02]  /*ac80*/  ISETP.NE.AND P5, PT, R14, R15, PT ;  /* 0x0000000f0e00720c */ /* 0x000fe40003fa5270 */
[----:B------:R-:W-:-:S11]  /*ac90*/  SEL R14, RZ, 0xffffffff, P0 ;  /* 0xffffffffff0e7807 */ /* 0x000fd60000000000 */
[----:B------:R-:W-:-:S04]  /*aca0*/  @P5 SEL R14, RZ, 0xffffffff, !P4 ;  /* 0xffffffffff0e5807 */ /* 0x000fc80006000000 */
[----:B------:R-:W-:-:S04]  /*acb0*/  LOP3.LUT R14, R14, 0x1, RZ, 0xc0, !PT ;  /* 0x000000010e0e7812 */ /* 0x000fc800078ec0ff */
[----:B------:R-:W-:Y:S01]  /*acc0*/  ISETP.NE.U32.AND P0, PT, R14, 0x1, PT ;  /* 0x000000010e00780c */ /* 0x000fe20003f05070 */
[----:B------:R-:W-:-:S03]  /*acd0*/  IMAD R14, R20, 0x3, R19 ;  /* 0x00000003140e7824 */ /* 0x000fc600078e0213 */
[----:B------:R-:W-:Y:S02]  /*ace0*/  SEL R7, R7, R23, !P0 ;  /* 0x0000001707077207 */ /* 0x000fe40004000000 */
[----:B------:R-:W-:Y:S02]  /*acf0*/  ISETP.GE.U32.AND P4, PT, R14, c[0x0][0x17c], PT ;  /* 0x00005f000e007a0c */ /* 0x000fe40003f86070 */
[----:B------:R-:W-:Y:S02]  /*ad00*/  SEL R18, R18, R15, !P0 ;  /* 0x0000000f12127207 */ /* 0x000fe40004000000 */
[----:B------:R-:W-:-:S09]  /*ad10*/  SEL R8, R8, RZ, !P0 ;  /* 0x000000ff08087207 */ /* 0x000fd20004000000 */
[----:B------:R-:W-:Y:S05]  /*ad20*/  @!P4 BRA `(.L_x_3627) ;  /* 0xfffffb500000c947 */ /* 0x000fea000383ffff */
[----:B------:R-:W-:Y:S05]  /*ad30*/  BSYNC B2 ;  /* 0x0000000000027941 */ /* 0x000fea0003800000 */
.L_x_3626:
        /* <DEDUP_REMOVED lines=8> */
.L_x_3625:
[----:B------:R-:W-:Y:S05]  /*adc0*/  BSYNC B1 ;  /* 0x0000000000017941 */ /* 0x000fea0003800000 */
.L_x_3624:
[----:B------:R-:W-:Y:S01]  /*add0*/  ISETP.GE.U32.AND P0, PT, R19, c[0x0][0x17c], PT ;  /* 0x00005f0013007a0c */ /* 0x000fe20003f06070 */
[----:B------:R-:W-:-:S12]  /*ade0*/  BSSY B1, `(.L_x_3628) ;  /* 0x0000016000017945 */ /* 0x000fd80003800000 */
[----:B------:R-:W-:Y:S05]  /*adf0*/  @P0 BRA `(.L_x_3629) ;  /* 0x0000014000000947 */ /* 0x000fea0003800000 */
[----:B------:R-:W-:-:S04]  /*ae00*/  IADD3 R14, P1, P2, R19, c[0x0][0x548], R13 ;  /* 0x00015200130e7a10 */ /* 0x000fc80007a3e00d */
[----:B------:R-:W-:-:S05]  /*ae10*/  IADD3.X R15, RZ, c[0x0][0x54c], R12, P1, P2 ;  /* 0x00015300ff0f7a10 */ /* 0x000fca0000fe440c */
[----:B------:R0:W5:Y:S01]  /*ae20*/  LDG.E.U8 R20, [R14.64] ;  /* 0x000000240e147981 */ /* 0x000162000c1e1100 */
[----:B------:R-:W-:-:S04]  /*ae30*/  IADD3 R22, R19, c[0x0][0x184], RZ ;  /* 0x0000610013167a10 */ /* 0x000fc80007ffe0ff */
[----:B------:R-:W-:-:S13]  /*ae40*/  ISETP.GE.U32.AND P1, PT, R22, c[0x0][0x17c], PT ;  /* 0x00005f0016007a0c */ /* 0x000fda0003f26070 */
[----:B------:R-:W-:Y:S05]  /*ae50*/  @P1 BRA `(.L_x_3629) ;  /* 0x000000e000001947 */ /* 0x000fea0003800000 */
[----:B0-----:R-:W-:-:S04]  /*ae60*/  IADD3 R14, P1, P2, R22, c[0x0][0x548], R13 ;  /* 0x00015200160e7a10 */ /* 0x001fc80007a3e00d */
[----:B------:R-:W-:-:S05]  /*ae70*/  IADD3.X R15, RZ, c[0x0][0x54c], R12, P1, P2 ;  /* 0x00015300ff0f7a10 */ /* 0x000fca0000fe440c */
[----:B------:R0:W5:Y:S01]  /*ae80*/  LDG.E.U8 R23, [R14.64] ;  /* 0x000000240e177981 */ /* 0x000162000c1e1100 */
[----:B------:R-:W-:-:S04]  /*ae90*/  IADD3 R22, R22, c[0x0][0x184], RZ ;  /* 0x0000610016167a10 */ /* 0x000fc80007ffe0ff */
[----:B------:R-:W-:-:S13]  /*aea0*/  ISETP.GE.U32.AND P1, PT, R22, c[0x0][0x17c], PT ;  /* 0x00005f0016007a0c */ /* 0x000fda0003f26070 */
[----:B------:R-:W-:Y:S05]  /*aeb0*/  @P1 BRA `(.L_x_3629) ;  /* 0x0000008000001947 */ /* 0x000fea0003800000 */
[C---:B0-----:R-:W-:Y:S02]  /*aec0*/  IADD3 R14, R22.reuse, c[0x0][0x184], RZ ;  /* 0x00006100160e7a10 */ /* 0x041fe40007ffe0ff */
[----:B------:R-:W-:Y:S02]  /*aed0*/  IADD3 R16, P2, P3, R22, c[0x0][0x548], R13 ;  /* 0x0001520016107a10 */ /* 0x000fe40007b5e00d */
[----:B------:R-:W-:Y:S02]  /*aee0*/  ISETP.GE.U32.AND P1, PT, R14, c[0x0][0x17c], PT ;  /* 0x00005f000e007a0c */ /* 0x000fe40003f26070 */
[----:B------:R-:W-:-:S05]  /*aef0*/  IADD3.X R17, RZ, c[0x0][0x54c], R12, P2, P3 ;  /* 0x00015300ff117a10 */ /* 0x000fca00017e640c */
[----:B------:R0:W5:Y:S06]  /*af00*/  LDG.E.U8 R16, [R16.64] ;  /* 0x0000002410107981 */ /* 0x00016c000c1e1100 */
[----:B------:R-:W-:-:S04]  /*af10*/  @!P1 IADD3 R14, P4, P5, R14, c[0x0][0x548], R13 ;  /* 0x000152000e0e9a10 */ /* 0x000fc80007d9e00d */
[----:B------:R-:W-:-:S05]  /*af20*/  @!P1 IADD3.X R15, RZ, c[0x0][0x54c], R12, P4, P5 ;  /* 0x00015300ff0f9a10 */ /* 0x000fca00027ea40c */
[----:B------:R0:W5:Y:S04]  /*af30*/  @!P1 LDG.E.U8 R21, [R14.64] ;  /* 0x000000240e159981 */ /* 0x000168000c1e1100 */
.L_x_3629:
[----:B0-----:R-:W-:Y:S05]  /*af40*/  BSYNC B1 ;  /* 0x0000000000017941 */ /* 0x001fea0003800000 */
.L_x_3628:
        /* <DEDUP_REMOVED lines=51> */
[----:B------:R-:W-:Y:S02]  /*b280*/  IADD3 R14, R12, c[0x0][0x184], RZ ;  /* 0x000061000c0e7a10 */ /* 0x000fe40007ffe0ff */
[----:B------:R-:W-:Y:S02]  /*b290*/  ISETP.GE.AND.EX P0, PT, R6, RZ, PT, P0 ;  /* 0x000000ff0600720c */ /* 0x000fe40003f06300 */
[----:B------:R-:W-:Y:S02]  /*b2a0*/  SEL R13, RZ, 0xffffffff, !P1 ;  /* 0xffffffffff0d7807 */ /* 0x000fe40004800000 */
[----:B------:R-:W-:-:S02]  /*b2b0*/  ISETP.GE.U32.AND P1, PT, R14, c[0x0][0x17c], PT ;  /* 0x00005f000e007a0c */ /* 0x000fc40003f26070 */
        /* <DEDUP_REMOVED lines=24> */
.L_x_3631:
[----:B------:R-:W-:Y:S05]  /*b440*/  BSYNC B1 ;  /* 0x0000000000017941 */ /* 0x000fea0003800000 */
.L_x_3630:
[C---:B------:R-:W-:Y:S02]  /*b450*/  LOP3.LUT R12, R11.reuse, 0xff, RZ, 0xc0, !PT ;  /* 0x000000ff0b0c7812 */ /* 0x040fe400078ec0ff */
[C---:B------:R-:W-:Y:S02]  /*b460*/  LOP3.LUT R13, R10.reuse, 0xff, RZ, 0xc0, !PT ;  /* 0x000000ff0a0d7812 */ /* 0x040fe400078ec0ff */
[----:B------:R-:W-:Y:S02]  /*b470*/  PRMT R14, R10, 0x8880, RZ ;  /* 0x000088800a0e7816 */ /* 0x000fe400000000ff */
[----:B------:R-:W-:-:S02]  /*b480*/  PRMT R15, R11, 0x8880, RZ ;  /* 0x000088800b0f7816 */ /* 0x000fc400000000ff */
[----:B------:R-:W-:Y:S01]  /*b490*/  ISETP.NE.AND P2, PT, R12, R13, PT ;  /* 0x0000000d0c00720c */ /* 0x000fe20003f45270 */
[----:B------:R-:W-:Y:S01]  /*b4a0*/  IMAD.MOV.U32 R12, RZ, RZ, R14 ;  /* 0x000000ffff0c7224 */ /* 0x000fe200078e000e */
[----:B------:R-:W-:Y:S01]  /*b4b0*/  ISETP.GE.U32.AND P0, PT, R3, R0, PT ;  /* 0x000000000300720c */ /* 0x000fe20003f06070 */
[----:B------:R-:W-:Y:S01]  /*b4c0*/  IMAD.MOV.U32 R13, RZ, RZ, R15 ;  /* 0x000000ffff0d7224 */ /* 0x000fe200078e000f */
[----:B------:R-:W-:Y:S02]  /*b4d0*/  LOP3.LUT R14, R9, 0xff, RZ, 0xc0, !PT ;  /* 0x000000ff090e7812 */ /* 0x000fe400078ec0ff */
[----:B------:R-:W-:Y:S02]  /*b4e0*/  ISETP.GE.AND.EX P0, PT, R4, R2, PT, P0 ;  /* 0x000000020400720c */ /* 0x000fe40003f06300 */
[----:B------:R-:W-:Y:S02]  /*b4f0*/  ISETP.GT.AND P1, PT, R13, R12, PT ;  /* 0x0000000c0d00720c */ /* 0x000fe40003f24270 */
[----:B------:R-:W-:-:S03]  /*b500*/  SEL R12, RZ, 0xffffffff, P0 ;  /* 0xffffffffff0c7807 */ /* 0x000fc60000000000 */
        /* <DEDUP_REMOVED lines=34> */
[----:B------:R-:W-:Y:S02]  /*b730*/  SEL R8, R3, R8, !P0 ;  /* 0x0000000803087207 */ /* 0x000fe40004000000 */
.L_x_3582:
[----:B------:R-:W-:Y:S05]  /*b740*/  BSYNC B0 ;  /* 0x0000000000007941 */ /* 0x000fea0003800000 */
.L_x_3581:
[----:B------:R-:W-:-:S13]  /*b750*/  ISETP.NE.AND P0, PT, RZ, c[0x0][0x194], PT ;  /* 0x00006500ff007a0c */ /* 0x000fda0003f05270 */
[----:B------:R-:W-:Y:S05]  /*b760*/  @!P0 BRA `(.L_x_3632) ;  /* 0x000002b000008947 */ /* 0x000fea0003800000 */
[----:B------:R-:W-:Y:S01]  /*b770*/  IMAD R5, R28, c[0x0][0x0], R26 ;  /* 0x000000001c057a24 */ /* 0x000fe200078e021a */
[----:B------:R-:W-:Y:S01]  /*b780*/  ULDC UR4, c[0x0][0x4] ;  /* 0x0000010000047ab9 */ /* 0x000fe20000000800 */
[----:B------:R-:W-:Y:S01]  /*b790*/  IMAD.MOV.U32 R2, RZ, RZ, R7 ;  /* 0x000000ffff027224 */ /* 0x000fe200078e0007 */
[----:B------:R-:W-:Y:S01]  /*b7a0*/  USHF.R.U32.HI UR4, URZ, 0x1, UR4 ;  /* 0x000000013f047899 */ /* 0x000fe20008011604 */
[----:B------:R-:W-:Y:S01]  /*b7b0*/  IMAD.MOV.U32 R3, RZ, RZ, R8 ;  /* 0x000000ffff037224 */ /* 0x000fe200078e0008 */
[----:B------:R0:W-:Y:S04]  /*b7c0*/  STS.U8 [R5.X16+0x10], R0 ;  /* 0x0000100005007388 */ /* 0x0001e8000000c000 */
[----:B------:R0:W-:Y:S01]  /*b7d0*/  STS.64 [R5.X16+0x18], R2 ;  /* 0x0000180205007388 */ /* 0x0001e2000000ca00 */
[----:B------:R-:W-:-:S13]  /*b7e0*/  ISETP.NE.AND P0, PT, RZ, UR4, PT ;  /* 0x00000004ff007c0c */ /* 0x000fda000bf05270 */
[----:B------:R-:W-:Y:S05]  /*b7f0*/  @!P0 BRA `(.L_x_3632) ;  /* 0x0000022000008947 */ /* 0x000fea0003800000 */
[----:B0-----:R-:W-:-:S04]  /*b800*/  IMAD.U32 R3, RZ, RZ, UR4 ;  /* 0x00000004ff037e24 */ /* 0x001fc8000f8e00ff */
.L_x_3635:
        /* <DEDUP_REMOVED lines=9> */
[C---:B------:R-:W-:Y:S02]  /*b8a0*/  LOP3.LUT R6, R0.reuse, 0xff, RZ, 0xc0, !PT ;  /* 0x000000ff00067812 */ /* 0x040fe400078ec0ff */
[----:B------:R-:W-:Y:S02]  /*b8b0*/  PRMT R12, R0, 0x8880, RZ ;  /* 0x00008880000c7816 */ /* 0x000fe400000000ff */
[----:B------:R-:W0:Y:S04]  /*b8c0*/  LDS.S8 R9, [R4.X16+0x10] ;  /* 0x0000100004097984 */ /* 0x000e28000000c200 */
[----:B------:R-:W1:Y:S01]  /*b8d0*/  LDS.64 R2, [R4.X16+0x18] ;  /* 0x0000180004027984 */ /* 0x000e62000000ca00 */
[----:B0-----:R-:W-:-:S02]  /*b8e0*/  LOP3.LUT R11, R9, 0xff, RZ, 0xc0, !PT ;  /* 0x000000ff090b7812 */ /* 0x001fc400078ec0ff */
[----:B------:R-:W-:Y:S02]  /*b8f0*/  ISETP.GT.AND P1, PT, R12, R9, PT ;  /* 0x000000090c00720c */ /* 0x000fe40003f24270 */
[----:B------:R-:W-:Y:S02]  /*b900*/  ISETP.NE.AND P2, PT, R6, R11, PT ;  /* 0x0000000b0600720c */ /* 0x000fe40003f45270 */
[----:B-1----:R-:W-:Y:S02]  /*b910*/  ISETP.GE.U32.AND P0, PT, R7, R2, PT ;  /* 0x000000020700720c */ /* 0x002fe40003f06070 */
[----:B------:R-:W-:Y:S02]  /*b920*/  SEL R6, RZ, 0xffffffff, !P1 ;  /* 0xffffffffff067807 */ /* 0x000fe40004800000 */
[----:B------:R-:W-:-:S07]  /*b930*/  ISETP.GE.AND.EX P0, PT, R8, R3, PT, P0 ;  /* 0x000000030800720c */ /* 0x000fce0003f06300 */
        /* <DEDUP_REMOVED lines=9> */
[----:B------:R0:W-:Y:S04]  /*b9d0*/  STS.U8 [R5.X16+0x10], R4 ;  /* 0x0000100405007388 */ /* 0x0001e8000000c000 */
[----:B------:R0:W-:Y:S02]  /*b9e0*/  STS.64 [R5.X16+0x18], R2 ;  /* 0x0000180205007388 */ /* 0x0001e4000000ca00 */
.L_x_3634:
[----:B------:R-:W-:Y:S05]  /*b9f0*/  BSYNC B0 ;  /* 0x0000000000007941 */ /* 0x000fea0003800000 */
.L_x_3633:
[----:B0-----:R-:W-:Y:S01]  /*ba00*/  IMAD.MOV.U32 R3, RZ, RZ, R10 ;  /* 0x000000ffff037224 */ /* 0x001fe200078e000a */
[----:B------:R-:W-:Y:S05]  /*ba10*/  @P3 BRA `(.L_x_3635) ;  /* 0xfffffdf000003947 */ /* 0x000fea000383ffff */
.L_x_3632:
[----:B0-----:R-:W-:-:S13]  /*ba20*/  ISETP.NE.AND P0, PT, RZ, c[0x0][0x190], PT ;  /* 0x00006400ff007a0c */ /* 0x001fda0003f05270 */
[----:B------:R-:W-:Y:S05]  /*ba30*/  @!P0 BRA `(.L_x_3636) ;  /* 0x000004b000008947 */ /* 0x000fea0003800000 */
[----:B------:R-:W-:Y:S01]  /*ba40*/  IMAD.MOV.U32 R5, RZ, RZ, c[0x0][0x0] ;  /* 0x00000000ff057624 */ /* 0x000fe200078e00ff */
[----:B------:R-:W-:-:S04]  /*ba50*/  MOV R4, c[0x0][0x0] ;  /* 0x0000000000047a02 */ /* 0x000fc80000000f00 */
[----:B------:R-:W-:-:S13]  /*ba60*/  ISETP.GT.AND P0, PT, R5, 0x20, PT ;  /* 0x000000200500780c */ /* 0x000fda0003f04270 */
[----:B------:R-:W-:Y:S05]  /*ba70*/  @!P0 BRA `(.L_x_3637) ;  /* 0x000002c000008947 */ /* 0x000fea0003800000 */
[----:B------:R-:W-:Y:S01]  /*ba80*/  IMAD R11, R28, c[0x0][0x0], R26 ;  /* 0x000000001c0b7a24 */ /* 0x000fe200078e021a */
[----:B------:R-:W-:Y:S01]  /*ba90*/  LEA.HI R4, R5, c[0x0][0x0], RZ, 0x1 ;  /* 0x0000000005047a11 */ /* 0x000fe200078f08ff */
[----:B------:R-:W-:Y:S02]  /*baa0*/  IMAD.MOV.U32 R2, RZ, RZ, R7 ;  /* 0x000000ffff027224 */ /* 0x000fe400078e0007 */
[----:B------:R-:W-:Y:S01]  /*bab0*/  IMAD.MOV.U32 R3, RZ, RZ, R8 ;  /* 0x000000ffff037224 */ /* 0x000fe200078e0008 */
[----:B------:R0:W-:Y:S01]  /*bac0*/  STS.U8 [R11.X16+0x10], R0 ;  /* 0x000010000b007388 */ /* 0x0001e2000000c000 */
[----:B------:R-:W-:Y:S01]  /*bad0*/  SHF.R.S32.HI R5, RZ, 0x1, R4 ;  /* 0x00000001ff057819 */ /* 0x000fe20000011404 */
[----:B------:R-:W-:Y:S02]  /*bae0*/  IMAD.MOV.U32 R4, RZ, RZ, 0x20 ;  /* 0x00000020ff047424 */ /* 0x000fe400078e00ff */
[----:B------:R0:W-:Y:S01]  /*baf0*/  STS.64 [R11.X16+0x18], R2 ;  /* 0x000018020b007388 */ /* 0x0001e2000000ca00 */
[----:B------:R-:W-:-:S13]  /*bb00*/  ISETP.GE.AND P0, PT, R5, 0x20, PT ;  /* 0x000000200500780c */ /* 0x000fda0003f06270 */
[----:B------:R-:W-:Y:S05]  /*bb10*/  @!P0 BRA `(.L_x_3637) ;  /* 0x0000022000008947 */ /* 0x000fea0003800000 */
[----:B0-----:R-:W-:Y:S02]  /*bb20*/  LEA R10, R11, 0x10, 0x4 ;  /* 0x000000100b0a7811 */ /* 0x001fe400078e20ff */
.L_x_3640:
[----:B0-----:R-:W-:Y:S01]  /*bb30*/  IMAD.IADD R2, R26, 0x1, R5 ;  /* 0x000000011a027824 */ /* 0x001fe200078e0205 */
[----:B------:R-:W-:Y:S04]  /*bb40*/  BAR.SYNC.DEFER_BLOCKING 0x0 ;  /* 0x0000000000007b1d */ /* 0x000fe80000010000 */
[----:B------:R-:W-:Y:S02]  /*bb50*/  ISETP.GE.U32.AND P0, PT, R2, c[0x0][0x0], PT ;  /* 0x0000000002007a0c */ /* 0x000fe40003f06070 */
[----:B------:R-:W-:Y:S02]  /*bb60*/  BSSY B0, `(.L_x_3638) ;  /* 0x0000019000007945 */ /* 0x000fe40003800000 */
[----:B------:R-:W-:-:S13]  /*bb70*/  ISETP.GE.U32.OR P0, PT, R26, R5, P0 ;  /* 0x000000051a00720c */ /* 0x000fda0000706470 */
[----:B------:R-:W-:Y:S05]  /*bb80*/  @P0 BRA `(.L_x_3639) ;  /* 0x0000016000000947 */ /* 0x000fea0003800000 */
[----:B------:R-:W-:Y:S01]  /*bb90*/  IMAD R4, R5, 0x10, R10 ;  /* 0x0000001005047824 */ /* 0x000fe200078e020a */
[C---:B------:R-:W-:Y:S02]  /*bba0*/  LOP3.LUT R13, R0.reuse, 0xff, RZ, 0xc0, !PT ;  /* 0x000000ff000d7812 */ /* 0x040fe400078ec0ff */
[----:B------:R-:W-:Y:S02]  /*bbb0*/  PRMT R12, R0, 0x8880, RZ ;  /* 0x00008880000c7816 */ /* 0x000fe400000000ff */
[----:B------:R-:W0:Y:S04]  /*bbc0*/  LDS.S8 R9, [R4] ;  /* 0x0000000004097984 */ /* 0x000e280000000200 */
[----:B------:R-:W1:Y:S01]  /*bbd0*/  LDS.64 R2, [R4+0x8] ;  /* 0x0000080004027984 */ /* 0x000e620000000a00 */
        /* <DEDUP_REMOVED lines=17> */
.L_x_3639:
[----:B------:R-:W-:Y:S05]  /*bcf0*/  BSYNC B0 ;  /* 0x0000000000007941 */ /* 0x000fea0003800000 */
.L_x_3638:
[----:B------:R-:W-:-:S04]  /*bd00*/  SHF.R.S32.HI R5, RZ, 0x1, R5 ;  /* 0x00000001ff057819 */ /* 0x000fc80000011405 */
[----:B------:R-:W-:-:S13]  /*bd10*/  ISETP.GE.AND P0, PT, R5, 0x20, PT ;  /* 0x000000200500780c */ /* 0x000fda0003f06270 */
[----:B------:R-:W-:Y:S05]  /*bd20*/  @P0 BRA `(.L_x_3640) ;  /* 0xfffffe0000000947 */ /* 0x000fea000383ffff */
[----:B------:R-:W-:-:S04]  /*bd30*/  IMAD.MOV.U32 R4, RZ, RZ, 0x20 ;  /* 0x00000020ff047424 */ /* 0x000fc800078e00ff */
.L_x_3637:
[----:B0-----:R-:W-:Y:S01]  /*bd40*/  BAR.SYNC.DEFER_BLOCKING 0x0 ;  /* 0x0000000000007b1d */ /* 0x001fe20000010000 */
[----:B------:R-:W-:-:S13]  /*bd50*/  ISETP.GE.AND P0, PT, R4, 0x2, PT ;  /* 0x000000020400780c */ /* 0x000fda0003f06270 */
[----:B------:R-:W-:Y:S05]  /*bd60*/  @!P0 BRA `(.L_x_3636) ;  /* 0x0000018000008947 */ /* 0x000fea0003800000 */
[----:B------:R-:W-:-:S04]  /*bd70*/  IMAD.MOV.U32 R3, RZ, RZ, 0x1 ;  /* 0x00000001ff037424 */ /* 0x000fc800078e00ff */
.L_x_3641:
[C---:B------:R-:W-:Y:S01]  /*bd80*/  LOP3.LUT R2, R0.reuse, 0xffff, RZ, 0xc0, !PT ;  /* 0x0000ffff00027812 */ /* 0x040fe200078ec0ff */
[----:B------:R-:W0:Y:S01]  /*bd90*/  SHFL.DOWN PT, R6, R7, R3, 0x1f ;  /* 0x08001f0307067589 */ /* 0x000e2200000e0000 */
[----:B------:R-:W-:Y:S02]  /*bda0*/  LOP3.LUT R10, R0, 0xff, RZ, 0xc0, !PT ;  /* 0x000000ff000a7812 */ /* 0x000fe400078ec0ff */
[----:B------:R-:W-:Y:S01]  /*bdb0*/  PRMT R2, R2, 0x8880, RZ ;  /* 0x0000888002027816 */ /* 0x000fe200000000ff */
[----:B------:R-:W1:Y:S04]  /*bdc0*/  SHFL.DOWN PT, R9, R8, R3, 0x1f ;  /* 0x08001f0308097589 */ /* 0x000e6800000e0000 */
[----:B------:R2:W3:Y:S02]  /*bdd0*/  SHFL.DOWN PT, R5, R2, R3, 0x1f ;  /* 0x08001f0302057589 */ /* 0x0004e400000e0000 */
[----:B--2---:R-:W-:Y:S01]  /*bde0*/  IMAD.SHL.U32 R3, R3, 0x2, RZ ;  /* 0x0000000203037824 */ /* 0x004fe200078e00ff */
[----:B0-----:R-:W-:-:S04]  /*bdf0*/  ISETP.GE.U32.AND P0, PT, R7, R6, PT ;  /* 0x000000060700720c */ /* 0x001fc80003f06070 */
[----:B-1----:R-:W-:Y:S02]  /*be00*/  ISETP.GE.AND.EX P0, PT, R8, R9, PT, P0 ;  /* 0x000000090800720c */ /* 0x002fe40003f06300 */
[C---:B---3--:R-:W-:Y:S02]  /*be10*/  LOP3.LUT R11, R5.reuse, 0xff, RZ, 0xc0, !PT ;  /* 0x000000ff050b7812 */ /* 0x048fe400078ec0ff */
[----:B------:R-:W-:Y:S02]  /*be20*/  SEL R2, RZ, 0xffffffff, P0 ;  /* 0xffffffffff027807 */ /* 0x000fe40000000000 */
[----:B------:R-:W-:Y:S02]  /*be30*/  ISETP.NE.AND P1, PT, R10, R11, PT ;  /* 0x0000000b0a00720c */ /* 0x000fe40003f25270 */
[----:B------:R-:W-:Y:S02]  /*be40*/  PRMT R11, R0, 0x8880, RZ ;  /* 0x00008880000b7816 */ /* 0x000fe400000000ff */
[----:B------:R-:W-:-:S04]  /*be50*/  PRMT R10, R5, 0x8880, RZ ;  /* 0x00008880050a7816 */ /* 0x000fc800000000ff */
        /* <DEDUP_REMOVED lines=9> */
.L_x_3636:
[----:B------:R-:W-:Y:S01]  /*bef0*/  ISETP.NE.AND P0, PT, RZ, c[0x0][0x34c], PT ;  /* 0x0000d300ff007a0c */ /* 0x000fe20003f05270 */
[----:B------:R-:W-:-:S12]  /*bf00*/  IMAD.MOV.U32 R2, RZ, RZ, RZ ;  /* 0x000000ffff027224 */ /* 0x000fd800078e00ff */
[----:B------:R-:W-:Y:S05]  /*bf10*/  @!P0 BRA `(.L_x_3642) ;  /* 0x00000cb000008947 */ /* 0x000fea0003800000 */
[----:B------:R-:W0:Y:S01]  /*bf20*/  S2R R28, SR_TID.Y ;  /* 0x00000000001c7919 */ /* 0x000e220000002200 */
[----:B------:R-:W-:-:S03]  /*bf30*/  HFMA2.MMA R6, -RZ, RZ, 0, 5.9604644775390625e-08 ;  /* 0x00000001ff067435 */ /* 0x000fc600000001ff */
[----:B------:R-:W1:Y:S07]  /*bf40*/  S2R R2, SR_CTAID.X ;  /* 0x0000000000027919 */ /* 0x000e6e0000002500 */
        /* <DEDUP_REMOVED lines=200> */
.L_x_3642:
        /* <DEDUP_REMOVED lines=9> */
.L_x_3646:
        /* <DEDUP_REMOVED lines=8> */
[----:B-----5:R-:W-:Y:S05]  /*cce0*/  CALL.REL.NOINC `($__internal_31_$__cuda_sm20_rem_u64) ;  /* 0x0000396000007944 */ /* 0x020fea0003c00000 */
[----:B------:R-:W-:Y:S02]  /*ccf0*/  IMAD.MOV.U32 R12, RZ, RZ, R3 ;  /* 0x000000ffff0c7224 */ /* 0x000fe400078e0003 */
[----:B------:R-:W-:Y:S01]  /*cd00*/  IMAD.MOV.U32 R13, RZ, RZ, R4 ;  /* 0x000000ffff0d7224 */ /* 0x000fe200078e0004 */
[----:B------:R-:W-:Y:S05]  /*cd10*/  BRA `(.L_x_3645) ;  /* 0x0000013000007947 */ /* 0x000fea0003800000 */
.L_x_3644:
        /* <DEDUP_REMOVED lines=19> */
.L_x_3645:
        /* <DEDUP_REMOVED lines=10> */
[----:B-----5:R-:W-:Y:S05]  /*cef0*/  CALL.REL.NOINC `($__internal_30_$__cuda_sm20_div_u64) ;  /* 0x000032f000007944 */ /* 0x020fea0003c00000 */
[----:B------:R-:W-:Y:S02]  /*cf00*/  IMAD.MOV.U32 R10, RZ, RZ, R12 ;  /* 0x000000ffff0a7224 */ /* 0x000fe400078e000c */
[----:B------:R-:W-:Y:S01]  /*cf10*/  IMAD.MOV.U32 R11, RZ, RZ, R13 ;  /* 0x000000ffff0b7224 */ /* 0x000fe200078e000d */
[----:B------:R-:W-:Y:S05]  /*cf20*/  BRA `(.L_x_3648) ;  /* 0x0000013000007947 */ /* 0x000fea0003800000 */
.L_x_3647:
        /* <DEDUP_REMOVED lines=19> */
.L_x_3648:
[----:B------:R-:W-:Y:S05]  /*d060*/  @!P2 BRA `(.L_x_3649) ;  /* 0x000000500000a947 */ /* 0x000fea0003800000 */
[----:B------:R-:W-:Y:S01]  /*d070*/  IMAD.MOV.U32 R4, RZ, RZ, 0x8 ;  /* 0x00000008ff047424 */ /* 0x000fe200078e00ff */
[----:B------:R-:W-:Y:S01]  /*d080*/  MOV R3, 0xd0b0 ;  /* 0x0000d0b000037802 */ /* 0x000fe20000000f00 */
[----:B------:R-:W-:Y:S02]  /*d090*/  IMAD.MOV.U32 R5, RZ, RZ, RZ ;  /* 0x000000ffff057224 */ /* 0x000fe400078e00ff */
[----:B-----5:R-:W-:Y:S05]  /*d0a0*/  CALL.REL.NOINC `($__internal_30_$__cuda_sm20_div_u64) ;  /* 0x0000314000007944 */ /* 0x020fea0003c00000 */
[----:B------:R-:W-:Y:S05]  /*d0b0*/  BRA `(.L_x_3650) ;  /* 0x0000013000007947 */ /* 0x000fea0003800000 */
.L_x_3649:
        /* <DEDUP_REMOVED lines=19> */
.L_x_3650:
        /* <DEDUP_REMOVED lines=10> */
[----:B-----5:R-:W-:Y:S05]  /*d290*/  CALL.REL.NOINC `($__internal_30_$__cuda_sm20_div_u64) ;  /* 0x00002f5000007944 */ /* 0x020fea0003c00000 */
[----:B------:R-:W-:Y:S01]  /*d2a0*/  MOV R4, R12 ;  /* 0x0000000c00047202 */ /* 0x000fe20000000f00 */
[----:B------:R-:W-:Y:S01]  /*d2b0*/  IMAD.MOV.U32 R5, RZ, RZ, R13 ;  /* 0x000000ffff057224 */ /* 0x000fe200078e000d */
[----:B------:R-:W-:Y:S05]  /*d2c0*/  BRA `(.L_x_3653) ;  /* 0x0000014000007947 */ /* 0x000fea0003800000 */
.L_x_3652:
        /* <DEDUP_REMOVED lines=20> */
.L_x_3653:
[----:B------:R-:W-:Y:S05]  /*d410*/  BSYNC B0 ;  /* 0x0000000000007941 */ /* 0x000fea0003800000 */
.L_x_3651:
[----:B------:R-:W-:-:S04]  /*d420*/  IADD3 R4, P0, R4, c[0x0][0x560], RZ ;  /* 0x0001580004047a10 */ /* 0x000fc80007f1e0ff */
[----:B------:R-:W-:-:S05]  /*d430*/  IADD3.X R5, R5, c[0x0][0x564], RZ, P0, !PT ;  /* 0x0001590005057a10 */ /* 0x000fca00007fe4ff */
[----:B------:R-:W-:Y:S02]  /*d440*/  IMAD.MOV.U32 R6, RZ, RZ, R5 ;  /* 0x000000ffff067224 */ /* 0x000fe400078e0005 */
.L_x_3643:
        /* <DEDUP_REMOVED lines=207> */
.L_x_3655:
        /* <DEDUP_REMOVED lines=11> */
.L_x_3657:
[----:B------:R-:W-:Y:S05]  /*e1f0*/  BSYNC B0 ;  /* 0x0000000000007941 */ /* 0x000fea0003800000 */
.L_x_3656:
        /* <DEDUP_REMOVED lines=8> */
[----:B------:R-:W-:Y:S02]  /*e280*/  IMAD.MOV.U32 R11, RZ, RZ, R8 ;  /* 0x000000ffff0b7224 */ /* 0x000fe400078e0008 */
[----:B0-----:R-:W-:Y:S02]  /*e290*/  IMAD R3, R9, c[0x0][0x10], R2 ;  /* 0x0000040009037a24 */ /* 0x001fe400078e0202 */
[----:B------:R-:W-:-:S06]  /*e2a0*/  IMAD.MOV.U32 R2, RZ, RZ, 0x10 ;  /* 0x00000010ff027424 */ /* 0x000fcc00078e00ff */
[----:B------:R-:W-:-:S04]  /*e2b0*/  @!P2 IMAD R3, R3, c[0x0][0x0], R26 ;  /* 0x000000000303aa24 */ /* 0x000fc800078e021a */
[----:B------:R-:W-:-:S05]  /*e2c0*/  IMAD.WIDE.U32 R2, R3, R2, c[0x0][0x568] ;  /* 0x00015a0003027625 */ /* 0x000fca00078e0002 */
[----:B------:R0:W-:Y:S04]  /*e2d0*/  STG.E.64 [R2.64+0x8], R10 ;  /* 0x0000080a02007986 */ /* 0x0001e8000c101b24 */
[----:B------:R0:W-:Y:S02]  /*e2e0*/  STG.E.U8 [R2.64], R0 ;  /* 0x0000000002007986 */ /* 0x0001e4000c101124 */
.L_x_3659:
[----:B------:R-:W-:Y:S05]  /*e2f0*/  BSYNC B0 ;  /* 0x0000000000007941 */ /* 0x000fea0003800000 */
.L_x_3658:
        /* <DEDUP_REMOVED lines=13> */
[----:B------:R-:W-:Y:S01]  /*e3d0*/  HFMA2.MMA R2, -RZ, RZ, 0, 2.384185791015625e-07 ;  /* 0x00000004ff027435 */ /* 0x000fe200000001ff */
        /* <DEDUP_REMOVED lines=16> */
.L_x_3661:
[----:B------:R-:W-:Y:S05]  /*e4e0*/  BSYNC B0 ;  /* 0x0000000000007941 */ /* 0x000fea0003800000 */
.L_x_3660:
[----:B------:R-:W-:Y:S06]  /*e4f0*/  BAR.SYNC.DEFER_BLOCKING 0x0 ;  /* 0x0000000000007b1d */ /* 0x000fec0000010000 */
[----:B0-----:R-:W0:Y:S02]  /*e500*/  LDS.U8 R0, [RZ] ;  /* 0x00000000ff007984 */ /* 0x001e240000000000 */
[----:B0-----:R-:W-:-:S13]  /*e510*/  ISETP.NE.AND P0, PT, R0, RZ, PT ;  /* 0x000000ff0000720c */ /* 0x001fda0003f05270 */
[----:B------:R-:W-:Y:S05]  /*e520*/  @!P0 EXIT ;  /* 0x000000000000894d */ /* 0x000fea0003800000 */
[----:B------:R-:W-:Y:S01]  /*e530*/  ISETP.NE.AND P0, PT, RZ, c[0x0][0x190], PT ;  /* 0x00006400ff007a0c */ /* 0x000fe20003f05270 */
[----:B------:R-:W-:Y:S01]  /*e540*/  IMAD.MOV.U32 R0, RZ, RZ, c[0x0][0x170] ;  /* 0x00005c00ff007624 */ /* 0x000fe200078e00ff */
[----:B------:R-:W-:Y:S01]  /*e550*/  @!PT LDS RZ, [RZ] ;  /* 0x00000000fffff984 */ /* 0x000fe20000000800 */
[----:B------:R-:W-:Y:S01]  /*e560*/  @!PT LDS RZ, [RZ] ;  /* 0x00000000fffff984 */ /* 0x000fe20000000800 */
[----:B------:R-:W-:Y:S01]  /*e570*/  @!PT LDS RZ, [RZ] ;  /* 0x00000000fffff984 */ /* 0x000fe20000000800 */
[----:B------:R-:W-:Y:S01]  /*e580*/  @!PT LDS RZ, [RZ] ;  /* 0x00000000fffff984 */ /* 0x000fe20000000800 */
[----:B------:R-:W-:Y:S06]  /*e590*/  MEMBAR.SC.GPU ;  /* 0x0000000000007992 */ /* 0x000fec0000002000 */
[----:B------:R-:W-:Y:S01]  /*e5a0*/  ULDC.U8 UR4, c[0x0][0x168] ;  /* 0x00005a0000047ab9 */ /* 0x000fe20000000000 */
[----:B------:R-:W-:Y:S01]  /*e5b0*/  BSSY B0, `(.L_x_3662) ;  /* 0x000003d000007945 */ /* 0x000fe20003800000 */
[----:B------:R-:W-:Y:S01]  /*e5c0*/  IMAD.U32 R3, RZ, RZ, UR4 ;  /* 0x00000004ff037e24 */ /* 0x000fe2000f8e00ff */
[----:B------:R-:W-:-:S00]  /*e5d0*/  ERRBAR ;  /* 0x00000000000079ab */ /* 0x000fc00000000000 */
[----:B------:R-:W-:Y:S01]  /*e5e0*/  IMAD.MOV.U32 R7, RZ, RZ, c[0x0][0x174] ;  /* 0x00005d00ff077624 */ /* 0x000fe200078e00ff */
[----:B------:R-:W-:-:S05]  /*e5f0*/  CCTL.IVALL ;  /* 0x00000000ff00798f */ /* 0x000fca0002000000 */
[----:B------:R-:W-:Y:S05]  /*e600*/  @!P0 BRA `(.L_x_3663) ;  /* 0x000001d000008947 */ /* 0x000fea0003800000 */
[----:B------:R-:W-:Y:S01]  /*e610*/  IMAD R2, R28, c[0x0][0x0], R26 ;  /* 0x000000001c027a24 */ /* 0x000fe200078e021a */
[----:B------:R-:W-:Y:S04]  /*e620*/  BSSY B1, `(.L_x_3664) ;  /* 0x000001a000017945 */ /* 0x000fe80003800000 */
[----:B------:R-:W-:-:S13]  /*e630*/  ISETP.GE.U32.AND P0, PT, R2, c[0x0][0x18c], PT ;  /* 0x0000630002007a0c */ /* 0x000fda0003f06070 */
[----:B------:R-:W-:Y:S05]  /*e640*/  @P0 BRA `(.L_x_3665) ;  /* 0x0000017000000947 */ /* 0x000fea0003800000 */
.L_x_3666:
[----:B------:R-:W-:Y:S02]  /*e650*/  IMAD.MOV.U32 R13, RZ, RZ, 0x10 ;  /* 0x00000010ff0d7424 */ /* 0x000fe400078e00ff */
[----:B------:R-:W-:-:S04]  /*e660*/  IMAD R12, R9, c[0x0][0x10], R2 ;  /* 0x00000400090c7a24 */ /* 0x000fc800078e0202 */
[----:B------:R-:W-:-:S05]  /*e670*/  IMAD.WIDE.U32 R12, R12, R13, c[0x0][0x568] ;  /* 0x00015a000c0c7625 */ /* 0x000fca00078e000d */
[----:B------:R-:W2:Y:S04]  /*e680*/  LDG.E.S8 R14, [R12.64] ;  /* 0x000000240c0e7981 */ /* 0x000ea8000c1e1300 */
[----:B------:R-:W3:Y:S01]  /*e690*/  LDG.E.64 R10, [R12.64+0x8] ;  /* 0x000008240c0a7981 */ /* 0x000ee2000c1e1b00 */
[C---:B------:R-:W-:Y:S02]  /*e6a0*/  LOP3.LUT R8, R3.reuse, 0xff, RZ, 0xc0, !PT ;  /* 0x000000ff03087812 */ /* 0x040fe400078ec0ff */
[----:B------:R-:W-:Y:S02]  /*e6b0*/  PRMT R17, R3, 0x8880, RZ ;  /* 0x0000888003117816 */ /* 0x000fe400000000ff */
[----:B--2---:R-:W-:Y:S02]  /*e6c0*/  LOP3.LUT R15, R14, 0xff, RZ, 0xc0, !PT ;  /* 0x000000ff0e0f7812 */ /* 0x004fe400078ec0ff */
[----:B------:R-:W-:-:S02]  /*e6d0*/  ISETP.GT.AND P2, PT, R17, R14, PT ;  /* 0x0000000e1100720c */ /* 0x000fc40003f44270 */
[----:B------:R-:W-:Y:S01]  /*e6e0*/  ISETP.NE.AND P3, PT, R8, R15, PT ;  /* 0x0000000f0800720c */ /* 0x000fe20003f65270 */
[----:B------:R-:W-:Y:S01]  /*e6f0*/  IMAD.MOV.U32 R15, RZ, RZ, c[0x0][0x0] ;  /* 0x00000000ff0f7624 */ /* 0x000fe200078e00ff */
[----:B---3--:R-:W-:Y:S02]  /*e700*/  ISETP.GE.U32.AND P0, PT, R0, R10, PT ;  /* 0x0000000a0000720c */ /* 0x008fe40003f06070 */
[----:B------:R-:W-:Y:S01]  /*e710*/  SEL R8, RZ, 0xffffffff, !P2 ;  /* 0xffffffffff087807 */ /* 0x000fe20005000000 */
[----:B------:R-:W-:Y:S01]  /*e720*/  IMAD R2, R15, c[0x0][0x4], R2 ;  /* 0x000001000f027a24 */ /* 0x000fe200078e0202 */
[----:B------:R-:W-:-:S04]  /*e730*/  ISETP.GE.AND.EX P0, PT, R7, R11, PT, P0 ;  /* 0x0000000b0700720c */ /* 0x000fc80003f06300 */
        /* <DEDUP_REMOVED lines=8> */
.L_x_3665:
[----:B------:R-:W-:Y:S05]  /*e7c0*/  BSYNC B1 ;  /* 0x0000000000017941 */ /* 0x000fea0003800000 */
.L_x_3664:
[----:B------:R-:W-:Y:S05]  /*e7d0*/  BRA `(.L_x_3667) ;  /* 0x000001a000007947 */ /* 0x000fea0003800000 */
.L_x_3663:
[----:B------:R-:W-:-:S13]  /*e7e0*/  ISETP.GE.U32.AND P0, PT, R28, c[0x0][0x18c], PT ;  /* 0x000063001c007a0c */ /* 0x000fda0003f06070 */
[----:B------:R-:W-:Y:S05]  /*e7f0*/  @P0 BRA `(.L_x_3667) ;  /* 0x0000018000000947 */ /* 0x000fea0003800000 */
[----:B------:R-:W-:-:S04]  /*e800*/  IMAD.MOV.U32 R2, RZ, RZ, R28 ;  /* 0x000000ffff027224 */ /* 0x000fc800078e001c */
.L_x_3668:
[----:B------:R-:W-:Y:S02]  /*e810*/  IMAD R11, R9, c[0x0][0x10], R2 ;  /* 0x00000400090b7a24 */ /* 0x000fe400078e0202 */
[----:B------:R-:W-:Y:S02]  /*e820*/  IMAD.MOV.U32 R12, RZ, RZ, 0x10 ;  /* 0x00000010ff0c7424 */ /* 0x000fe400078e00ff */
[----:B------:R-:W-:-:S04]  /*e830*/  IMAD R11, R11, c[0x0][0x0], R26 ;  /* 0x000000000b0b7a24 */ /* 0x000fc800078e021a */
[----:B------:R-:W-:-:S05]  /*e840*/  IMAD.WIDE.U32 R12, R11, R12, c[0x0][0x568] ;  /* 0x00015a000b0c7625 */ /* 0x000fca00078e000c */
[----:B------:R-:W2:Y:S04]  /*e850*/  LDG.E.S8 R8, [R12.64] ;  /* 0x000000240c087981 */ /* 0x000ea8000c1e1300 */
[----:B------:R-:W3:Y:S01]  /*e860*/  LDG.E.64 R10, [R12.64+0x8] ;  /* 0x000008240c0a7981 */ /* 0x000ee2000c1e1b00 */
[C---:B------:R-:W-:Y:S02]  /*e870*/  LOP3.LUT R15, R3.reuse, 0xff, RZ, 0xc0, !PT ;  /* 0x000000ff030f7812 */ /* 0x040fe400078ec0ff */
[----:B------:R-:W-:Y:S02]  /*e880*/  PRMT R17, R3, 0x8880, RZ ;  /* 0x0000888003117816 */ /* 0x000fe400000000ff */
[----:B------:R-:W-:Y:S02]  /*e890*/  IADD3 R2, R2, c[0x0][0x4], RZ ;  /* 0x0000010002027a10 */ /* 0x000fe40007ffe0ff */
[----:B--2---:R-:W-:-:S02]  /*e8a0*/  LOP3.LUT R14, R8, 0xff, RZ, 0xc0, !PT ;  /* 0x000000ff080e7812 */ /* 0x004fc400078ec0ff */
[----:B------:R-:W-:Y:S02]  /*e8b0*/  ISETP.GT.AND P2, PT, R17, R8, PT ;  /* 0x000000081100720c */ /* 0x000fe40003f44270 */
[----:B------:R-:W-:Y:S02]  /*e8c0*/  ISETP.NE.AND P3, PT, R15, R14, PT ;  /* 0x0000000e0f00720c */ /* 0x000fe40003f65270 */
[----:B---3--:R-:W-:Y:S02]  /*e8d0*/  ISETP.GE.U32.AND P0, PT, R0, R10, PT ;  /* 0x0000000a0000720c */ /* 0x008fe40003f06070 */
[----:B------:R-:W-:Y:S02]  /*e8e0*/  SEL R14, RZ, 0xffffffff, !P2 ;  /* 0xffffffffff0e7807 */ /* 0x000fe40005000000 */
[----:B------:R-:W-:Y:S02]  /*e8f0*/  ISETP.GE.AND.EX P0, PT, R7, R11, PT, P0 ;  /* 0x0000000b0700720c */ /* 0x000fe40003f06300 */
[----:B------:R-:W-:-:S05]  /*e900*/  ISETP.GE.U32.AND P2, PT, R2, c[0x0][0x18c], PT ;  /* 0x0000630002007a0c */ /* 0x000fca0003f46070 */
[----:B------:R-:W-:-:S04]  /*e910*/  @!P3 SEL R14, RZ, 0xffffffff, P0 ;  /* 0xffffffffff0eb807 */ /* 0x000fc80000000000 */
[----:B------:R-:W-:-:S04]  /*e920*/  LOP3.LUT R14, R14, 0x1, RZ, 0xc0, !PT ;  /* 0x000000010e0e7812 */ /* 0x000fc800078ec0ff */
[----:B------:R-:W-:-:S04]  /*e930*/  ISETP.NE.U32.AND P0, PT, R14, 0x1, PT ;  /* 0x000000010e00780c */ /* 0x000fc80003f05070 */
[----:B------:R-:W-:Y:S02]  /*e940*/  SEL R3, R3, R8, !P0 ;  /* 0x0000000803037207 */ /* 0x000fe40004000000 */
[----:B------:R-:W-:Y:S02]  /*e950*/  SEL R0, R0, R10, !P0 ;  /* 0x0000000a00007207 */ /* 0x000fe40004000000 */
[----:B------:R-:W-:Y:S01]  /*e960*/  SEL R7, R7, R11, !P0 ;  /* 0x0000000b07077207 */ /* 0x000fe20004000000 */
[----:B------:R-:W-:Y:S05]  /*e970*/  @!P2 BRA `(.L_x_3668) ;  /* 0xfffffe900000a947 */ /* 0x000fea000383ffff */
.L_x_3667:
[----:B------:R-:W-:Y:S05]  /*e980*/  BSYNC B0 ;  /* 0x0000000000007941 */ /* 0x000fea0003800000 */
.L_x_3662:
[----:B------:R-:W-:Y:S01]  /*e990*/  IMAD R2, R28, c[0x0][0x0], R26 ;  /* 0x000000001c027a24 */ /* 0x000fe200078e021a */
[----:B------:R-:W-:Y:S01]  /*e9a0*/  ULDC UR4, c[0x0][0x4] ;  /* 0x0000010000047ab9 */ /* 0x000fe20000000800 */
[----:B------:R-:W-:Y:S01]  /*e9b0*/  IMAD.MOV.U32 R8, RZ, RZ, R0 ;  /* 0x000000ffff087224 */ /* 0x000fe200078e0000 */
[----:B------:R-:W-:Y:S01]  /*e9c0*/  USHF.R.U32.HI UR4, URZ, 0x1, UR4 ;  /* 0x000000013f047899 */ /* 0x000fe20008011604 */
[----:B------:R-:W-:Y:S01]  /*e9d0*/  IMAD.MOV.U32 R9, RZ, RZ, R7 ;  /* 0x000000ffff097224 */ /* 0x000fe200078e0007 */
[----:B------:R0:W-:Y:S01]  /*e9e0*/  STS.U8 [R2.X16+0x10], R3 ;  /* 0x0000100302007388 */ /* 0x0001e2000000c000 */
[----:B------:R-:W-:-:S03]  /*e9f0*/  LEA R10, R2, 0x10, 0x4 ;  /* 0x00000010020a7811 */ /* 0x000fc600078e20ff */
[----:B------:R0:W-:Y:S01]  /*ea00*/  STS.64 [R2.X16+0x18], R8 ;  /* 0x0000180802007388 */ /* 0x0001e2000000ca00 */
[----:B------:R-:W-:-:S13]  /*ea10*/  ISETP.NE.AND P0, PT, RZ, UR4, PT ;  /* 0x00000004ff007c0c */ /* 0x000fda000bf05270 */
[----:B------:R-:W-:Y:S05]  /*ea20*/  @!P0 BRA `(.L_x_3669) ;  /* 0x0000022000008947 */ /* 0x000fea0003800000 */
[----:B0-----:R-:W-:-:S04]  /*ea30*/  IMAD.U32 R9, RZ, RZ, UR4 ;  /* 0x00000004ff097e24 */ /* 0x001fc8000f8e00ff */
.L_x_3672:
        /* <DEDUP_REMOVED lines=25> */
[----:B------:R-:W-:Y:S01]  /*ebd0*/  IMAD.MOV.U32 R9, RZ, RZ, R7 ;  /* 0x000000ffff097224 */ /* 0x000fe200078e0007 */
[----:B------:R-:W-:Y:S02]  /*ebe0*/  MOV R8, R0 ;  /* 0x0000000000087202 */ /* 0x000fe40000000f00 */
[----:B------:R-:W-:Y:S01]  /*ebf0*/  PRMT R3, R11, 0x7610, R3 ;  /* 0x000076100b037816 */ /* 0x000fe20000000003 */
[----:B------:R0:W-:Y:S04]  /*ec00*/  STS.U8 [R2.X16+0x10], R11 ;  /* 0x0000100b02007388 */ /* 0x0001e8000000c000 */
[----:B------:R0:W-:Y:S02]  /*ec10*/  STS.64 [R2.X16+0x18], R8 ;  /* 0x0000180802007388 */ /* 0x0001e4000000ca00 */
.L_x_3671:
[----:B------:R-:W-:Y:S05]  /*ec20*/  BSYNC B0 ;  /* 0x0000000000007941 */ /* 0x000fea0003800000 */
.L_x_3670:
[----:B0-----:R-:W-:Y:S01]  /*ec30*/  IMAD.MOV.U32 R9, RZ, RZ, R15 ;  /* 0x000000ffff097224 */ /* 0x001fe200078e000f */
[----:B------:R-:W-:Y:S05]  /*ec40*/  @P2 BRA `(.L_x_3672) ;  /* 0xfffffdf000002947 */ /* 0x000fea000383ffff */
.L_x_3669:
[----:B0-----:R-:W-:-:S13]  /*ec50*/  ISETP.NE.AND P0, PT, RZ, c[0x0][0x190], PT ;  /* 0x00006400ff007a0c */ /* 0x001fda0003f05270 */
[----:B------:R-:W-:Y:S05]  /*ec60*/  @!P0 BRA `(.L_x_3673) ;  /* 0x0000049000008947 */ /* 0x000fea0003800000 */
[----:B------:R-:W-:Y:S02]  /*ec70*/  IMAD.MOV.U32 R9, RZ, RZ, c[0x0][0x0] ;  /* 0x00000000ff097624 */ /* 0x000fe400078e00ff */
[----:B------:R-:W-:-:S03]  /*ec80*/  IMAD.MOV.U32 R8, RZ, RZ, c[0x0][0x0] ;  /* 0x00000000ff087624 */ /* 0x000fc600078e00ff */
[----:B------:R-:W-:-:S13]  /*ec90*/  ISETP.GT.AND P0, PT, R9, 0x20, PT ;  /* 0x000000200900780c */ /* 0x000fda0003f04270 */
[----:B------:R-:W-:Y:S05]  /*eca0*/  @!P0 BRA `(.L_x_3674) ;  /* 0x000002a000008947 */ /* 0x000fea0003800000 */
[----:B------:R-:W-:Y:S01]  /*ecb0*/  IMAD.MOV.U32 R12, RZ, RZ, R0 ;  /* 0x000000ffff0c7224 */ /* 0x000fe200078e0000 */
[----:B------:R-:W-:Y:S01]  /*ecc0*/  LEA.HI R9, R9, c[0x0][0x0], RZ, 0x1 ;  /* 0x0000000009097a11 */ /* 0x000fe200078f08ff */
[----:B------:R-:W-:Y:S01]  /*ecd0*/  IMAD.MOV.U32 R13, RZ, RZ, R7 ;  /* 0x000000ffff0d7224 */ /* 0x000fe200078e0007 */
[----:B------:R0:W-:Y:S01]  /*ece0*/  STS.U8 [R2.X16+0x10], R3 ;  /* 0x0000100302007388 */ /* 0x0001e2000000c000 */
[----:B------:R-:W-:Y:S01]  /*ecf0*/  IMAD.MOV.U32 R8, RZ, RZ, 0x20 ;  /* 0x00000020ff087424 */ /* 0x000fe200078e00ff */
[----:B------:R-:W-:Y:S02]  /*ed00*/  SHF.R.S32.HI R11, RZ, 0x1, R9 ;  /* 0x00000001ff0b7819 */ /* 0x000fe40000011409 */
[----:B------:R0:W-:Y:S02]  /*ed10*/  STS.64 [R2.X16+0x18], R12 ;  /* 0x0000180c02007388 */ /* 0x0001e4000000ca00 */
[----:B------:R-:W-:-:S13]  /*ed20*/  ISETP.GE.AND P0, PT, R11, 0x20, PT ;  /* 0x000000200b00780c */ /* 0x000fda0003f06270 */
[----:B0-----:R-:W-:Y:S05]  /*ed30*/  @!P0 BRA `(.L_x_3674) ;  /* 0x0000021000008947 */ /* 0x001fea0003800000 */
.L_x_3677:
[----:B0-----:R-:W-:Y:S01]  /*ed40*/  IMAD.IADD R8, R26, 0x1, R11 ;  /* 0x000000011a087824 */ /* 0x001fe200078e020b */
[----:B------:R-:W-:Y:S04]  /*ed50*/  BAR.SYNC.DEFER_BLOCKING 0x0 ;  /* 0x0000000000007b1d */ /* 0x000fe80000010000 */
[----:B------:R-:W-:Y:S02]  /*ed60*/  ISETP.GE.U32.AND P0, PT, R8, c[0x0][0x0], PT ;  /* 0x0000000008007a0c */ /* 0x000fe40003f06070 */
[----:B------:R-:W-:Y:S02]  /*ed70*/  BSSY B0, `(.L_x_3675) ;  /* 0x0000019000007945 */ /* 0x000fe40003800000 */
[----:B------:R-:W-:-:S13]  /*ed80*/  ISETP.GE.U32.OR P0, PT, R26, R11, P0 ;  /* 0x0000000b1a00720c */ /* 0x000fda0000706470 */
[----:B------:R-:W-:Y:S05]  /*ed90*/  @P0 BRA `(.L_x_3676) ;  /* 0x0000016000000947 */ /* 0x000fea0003800000 */
[----:B------:R-:W-:Y:S01]  /*eda0*/  IMAD R12, R11, 0x10, R10 ;  /* 0x000000100b0c7824 */ /* 0x000fe200078e020a */
[C---:B-----5:R-:W-:Y:S02]  /*edb0*/  LOP3.LUT R16, R3.reuse, 0xff, RZ, 0xc0, !PT ;  /* 0x000000ff03107812 */ /* 0x060fe400078ec0ff */
        /* <DEDUP_REMOVED lines=20> */
.L_x_3676:
[----:B------:R-:W-:Y:S05]  /*ef00*/  BSYNC B0 ;  /* 0x0000000000007941 */ /* 0x000fea0003800000 */
.L_x_3675:
[----:B------:R-:W-:-:S04]  /*ef10*/  SHF.R.S32.HI R11, RZ, 0x1, R11 ;  /* 0x00000001ff0b7819 */ /* 0x000fc8000001140b */
[----:B------:R-:W-:-:S13]  /*ef20*/  ISETP.GE.AND P0, PT, R11, 0x20, PT ;  /* 0x000000200b00780c */ /* 0x000fda0003f06270 */
[----:B------:R-:W-:Y:S05]  /*ef30*/  @P0 BRA `(.L_x_3677) ;  /* 0xfffffe0000000947 */ /* 0x000fea000383ffff */
[----:B0-----:R-:W-:-:S04]  /*ef40*/  IMAD.MOV.U32 R8, RZ, RZ, 0x20 ;  /* 0x00000020ff087424 */ /* 0x001fc800078e00ff */
.L_x_3674:
[----:B------:R-:W-:Y:S01]  /*ef50*/  BAR.SYNC.DEFER_BLOCKING 0x0 ;  /* 0x0000000000007b1d */ /* 0x000fe20000010000 */
[----:B------:R-:W-:-:S13]  /*ef60*/  ISETP.GE.AND P0, PT, R8, 0x2, PT ;  /* 0x000000020800780c */ /* 0x000fda0003f06270 */
[----:B------:R-:W-:Y:S05]  /*ef70*/  @!P0 BRA `(.L_x_3673) ;  /* 0x0000018000008947 */ /* 0x000fea0003800000 */
[----:B------:R-:W-:-:S06]  /*ef80*/  HFMA2.MMA R9, -RZ, RZ, 0, 5.9604644775390625e-08 ;  /* 0x00000001ff097435 */ /* 0x000fcc00000001ff */
.L_x_3678:
[C---:B------:R-:W-:Y:S01]  /*ef90*/  LOP3.LUT R2, R3.reuse, 0xffff, RZ, 0xc0, !PT ;  /* 0x0000ffff03027812 */ /* 0x040fe200078ec0ff */
[----:B------:R-:W0:Y:S01]  /*efa0*/  SHFL.DOWN PT, R11, R0, R9, 0x1f ;  /* 0x08001f09000b7589 */ /* 0x000e2200000e0000 */
[C---:B------:R-:W-:Y:S02]  /*efb0*/  LOP3.LUT R13, R3.reuse, 0xff, RZ, 0xc0, !PT ;  /* 0x000000ff030d7812 */ /* 0x040fe400078ec0ff */
[----:B------:R-:W-:Y:S01]  /*efc0*/  PRMT R2, R2, 0x8880, RZ ;  /* 0x0000888002027816 */ /* 0x000fe200000000ff */
[----:B------:R-:W1:Y:S01]  /*efd0*/  SHFL.DOWN PT, R10, R7, R9, 0x1f ;  /* 0x08001f09070a7589 */ /* 0x000e6200000e0000 */
[----:B------:R-:W-:-:S04]  /*efe0*/  PRMT R14, R3, 0x8880, RZ ;  /* 0x00008880030e7816 */ /* 0x000fc800000000ff */
[----:B------:R2:W3:Y:S02]  /*eff0*/  SHFL.DOWN PT, R2, R2, R9, 0x1f ;  /* 0x08001f0902027589 */ /* 0x0004e400000e0000 */
[----:B--2---:R-:W-:Y:S01]  /*f000*/  IMAD.SHL.U32 R9, R9, 0x2, RZ ;  /* 0x0000000209097824 */ /* 0x004fe200078e00ff */
[----:B0-----:R-:W-:-:S04]  /*f010*/  ISETP.GE.U32.AND P0, PT, R0, R11, PT ;  /* 0x0000000b0000720c */ /* 0x001fc80003f06070 */
[----:B-1----:R-:W-:Y:S02]  /*f020*/  ISETP.GE.AND.EX P0, PT, R7, R10, PT, P0 ;  /* 0x0000000a0700720c */ /* 0x002fe40003f06300 */
[----:B---3--:R-:W-:-:S04]  /*f030*/  LOP3.LUT R12, R2, 0xff, RZ, 0xc0, !PT ;  /* 0x000000ff020c7812 */ /* 0x008fc800078ec0ff */
[----:B------:R-:W-:Y:S02]  /*f040*/  ISETP.NE.AND P2, PT, R13, R12, PT ;  /* 0x0000000c0d00720c */ /* 0x000fe40003f45270 */
[----:B------:R-:W-:Y:S02]  /*f050*/  PRMT R13, R2, 0x8880, RZ ;  /* 0x00008880020d7816 */ /* 0x000fe400000000ff */
[----:B------:R-:W-:Y:S02]  /*f060*/  SEL R12, RZ, 0xffffffff, P0 ;  /* 0xffffffffff0c7807 */ /* 0x000fe40000000000 */
[----:B------:R-:W-:-:S07]  /*f070*/  ISETP.GT.AND P0, PT, R14, R13, PT ;  /* 0x0000000d0e00720c */ /* 0x000fce0003f04270 */
        /* <DEDUP_REMOVED lines=8> */
.L_x_3673:
[----:B------:R-:W-:Y:S05]  /*f100*/  @!P1 EXIT ;  /* 0x000000000000994d */ /* 0x000fea0003800000 */
[----:B------:R-:W-:Y:S01]  /*f110*/  ISETP.NE.U32.AND P0, PT, R4, RZ, PT ;  /* 0x000000ff0400720c */ /* 0x000fe20003f05070 */
[----:B------:R-:W-:Y:S02]  /*f120*/  ULDC.U8 UR4, c[0x0][0x580] ;  /* 0x0001600000047ab9 */ /* 0x000fe40000000000 */
[----:B------:R-:W-:Y:S02]  /*f130*/  ISETP.NE.AND P1, PT, RZ, UR4, PT ;  /* 0x00000004ff007c0c */ /* 0x000fe4000bf25270 */
[----:B------:R-:W-:-:S02]  /*f140*/  ISETP.NE.AND.EX P0, PT, R6, RZ, PT, P0 ;  /* 0x000000ff0600720c */ /* 0x000fc40003f05300 */
[----:B------:R-:W-:-:S04]  /*f150*/  SEL R9, RZ, c[0x0][0x578], !P1 ;  /* 0x00015e00ff097a07 */ /* 0x000fc80004800000 */
[----:B-----5:R-:W-:Y:S02]  /*f160*/  IADD3 R16, P2, R0, R9, RZ ;  /* 0x0000000900107210 */ /* 0x020fe40007f5e0ff */
[----:B------:R-:W-:-:S05]  /*f170*/  SEL R0, RZ, c[0x0][0x57c], !P1 ;  /* 0x00015f00ff007a07 */ /* 0x000fca0004800000 */
[----:B------:R-:W-:Y:S01]  /*f180*/  IMAD.X R17, R7, 0x1, R0, P2 ;  /* 0x0000000107117824 */ /* 0x000fe200010e0600 */
[----:B------:R-:W-:Y:S05]  /*f190*/  @!P0 BRA `(.L_x_3679) ;  /* 0x0000032000008947 */ /* 0x000fea0003800000 */
[----:B------:R-:W-:Y:S02]  /*f1a0*/  ULDC.U8 UR4, c[0x0][0x581] ;  /* 0x0001604000047ab9 */ /* 0x000fe40000000000 */
[----:B------:R-:W-:Y:S01]  /*f1b0*/  ISETP.NE.AND P3, PT, RZ, UR4, PT ;  /* 0x00000004ff007c0c */ /* 0x000fe2000bf65270 */
[----:B------:R-:W-:-:S12]  /*f1c0*/  @!P1 BRA `(.L_x_3680) ;  /* 0x0000011000009947 */ /* 0x000fd80003800000 */
[----:B------:R-:W2:Y:S04]  /*f1d0*/  LDG.E.S8 R0, [R4.64] ;  /* 0x0000002404007981 */ /* 0x000ea8000c1e1300 */
[----:B------:R-:W3:Y:S01]  /*f1e0*/  LDG.E.64 R6, [R4.64+0x8] ;  /* 0x0000082404067981 */ /* 0x000ee2000c1e1b00 */
[C---:B------:R-:W-:Y:S02]  /*f1f0*/  LOP3.LUT R9, R3.reuse, 0xff, RZ, 0xc0, !PT ;  /* 0x000000ff03097812 */ /* 0x040fe400078ec0ff */
[----:B------:R-:W-:-:S02]  /*f200*/  PRMT R8, R3, 0x8880, RZ ;  /* 0x0000888003087816 */ /* 0x000fc400000000ff */
[----:B--2---:R-:W-:-:S04]  /*f210*/  LOP3.LUT R2, R0, 0xff, RZ, 0xc0, !PT ;  /* 0x000000ff00027812 */ /* 0x004fc800078ec0ff */
[----:B------:R-:W-:Y:S01]  /*f220*/  ISETP.NE.AND P2, PT, R2, R9, PT ;  /* 0x000000090200720c */ /* 0x000fe20003f45270 */
[----:B------:R-:W-:Y:S01]  /*f230*/  IMAD.MOV.U32 R9, RZ, RZ, R8 ;  /* 0x000000ffff097224 */ /* 0x000fe200078e0008 */
[----:B---3--:R-:W-:-:S04]  /*f240*/  ISETP.GE.U32.AND P0, PT, R6, R16, PT ;  /* 0x000000100600720c */ /* 0x008fc80003f06070 */
        /* <DEDUP_REMOVED lines=9> */
.L_x_3680:
[----:B------:R-:W-:Y:S05]  /*f2e0*/  @!P3 BRA `(.L_x_3681) ;  /* 0x000001a00000b947 */ /* 0x000fea0003800000 */
[----:B------:R-:W-:-:S05]  /*f2f0*/  IMAD.MOV.U32 R0, RZ, RZ, 0x1 ;  /* 0x00000001ff007424 */ /* 0x000fca00078e00ff */
[----:B------:R-:W-:-:S13]  /*f300*/  ISETP.NE.AND P0, PT, R0, c[0x0][0x584], PT ;  /* 0x0001610000007a0c */ /* 0x000fda0003f05270 */
[----:B------:R-:W-:Y:S05]  /*f310*/  @!P0 BRA `(.L_x_3682) ;  /* 0x0000013000008947 */ /* 0x000fea0003800000 */
[----:B------:R-:W-:Y:S01]  /*f320*/  MOV R2, 0x0 ;  /* 0x0000000000027802 */ /* 0x000fe20000000f00 */
[----:B------:R-:W-:Y:S01]  /*f330*/  HFMA2.MMA R13, -RZ, RZ, 0, 0 ;  /* 0x00000000ff0d7435 */ /* 0x000fe200000001ff */
[----:B------:R-:W-:Y:S02]  /*f340*/  IMAD.MOV.U32 R4, RZ, RZ, c[0x4][0x3d8] ;  /* 0x0100f600ff047624 */ /* 0x000fe400078e00ff */
[----:B------:R-:W-:Y:S02]  /*f350*/  IMAD.MOV.U32 R5, RZ, RZ, c[0x4][0x3dc] ;  /* 0x0100f700ff057624 */ /* 0x000fe400078e00ff */
[----:B------:R-:W0:Y:S01]  /*f360*/  LDC.64 R2, c[0x4][R2] ;  /* 0x0100000002027b82 */ /* 0x000e220000000a00 */
[----:B------:R-:W-:Y:S02]  /*f370*/  IMAD.MOV.U32 R6, RZ, RZ, c[0x4][0x3c0] ;  /* 0x0100f000ff067624 */ /* 0x000fe400078e00ff */
        /* <DEDUP_REMOVED lines=13> */
.L_x_3682:
[----:B------:R-:W-:-:S05]  /*f450*/  IADD3 R18, P0, R18, c[0x0][0x550], RZ ;  /* 0x0001540012127a10 */ /* 0x000fca0007f1e0ff */
[----:B------:R-:W-:-:S05]  /*f460*/  IMAD.X R19, RZ, RZ, c[0x0][0x554], P0 ;  /* 0x00015500ff137624 */ /* 0x000fca00000e06ff */
[----:B------:R-:W-:Y:S01]  /*f470*/  STG.E.64 [R18.64], R16 ;  /* 0x0000001012007986 */ /* 0x000fe2000c101b24 */
[----:B------:R-:W-:Y:S05]  /*f480*/  EXIT ;  /* 0x000000000000794d */ /* 0x000fea0003800000 */
.L_x_3681:
[----:B------:R-:W-:Y:S04]  /*f490*/  STG.E.64 [R4.64+0x8], R16 ;  /* 0x0000081004007986 */ /* 0x000fe8000c101b24 */
[----:B------:R-:W-:Y:S01]  /*f4a0*/  STG.E.U8 [R4.64], R3 ;  /* 0x0000000304007986 */ /* 0x000fe2000c101124 */
[----:B------:R-:W-:Y:S05]  /*f4b0*/  EXIT ;  /* 0x000000000000794d */ /* 0x000fea0003800000 */
.L_x_3679:
[----:B------:R-:W-:Y:S05]  /*f4c0*/  @!P1 BRA `(.L_x_3683) ;  /* 0x0000014000009947 */ /* 0x000fea0003800000 */
[----:B------:R-:W-:Y:S01]  /*f4d0*/  MOV R2, 0x0 ;  /* 0x0000000000027802 */ /* 0x000fe20000000f00 */
[----:B------:R-:W-:Y:S02]  /*f4e0*/  IMAD.MOV.U32 R4, RZ, RZ, c[0x4][0x3c8] ;  /* 0x0100f200ff047624 */ /* 0x000fe400078e00ff */
[----:B------:R-:W-:Y:S02]  /*f4f0*/  IMAD.MOV.U32 R5, RZ, RZ, c[0x4][0x3cc] ;  /* 0x0100f300ff057624 */ /* 0x000fe400078e00ff */
[----:B------:R-:W-:Y:S01]  /*f500*/  IMAD.MOV.U32 R6, RZ, RZ, c[0x4][0x3c0] ;  /* 0x0100f000ff067624 */ /* 0x000fe200078e00ff */
[----:B------:R-:W0:Y:S01]  /*f510*/  LDC.64 R2, c[0x4][R2] ;  /* 0x0100000002027b82 */ /* 0x000e220000000a00 */
[----:B------:R-:W-:-:S02]  /*f520*/  IMAD.MOV.U32 R7, RZ, RZ, c[0x4][0x3c4] ;  /* 0x0100f100ff077624 */ /* 0x000fc400078e00ff */
[----:B------:R-:W-:Y:S02]  /*f530*/  IMAD.MOV.U32 R8, RZ, RZ, 0x2dd ;  /* 0x000002ddff087424 */ /* 0x000fe400078e00ff */
[----:B------:R-:W-:Y:S02]  /*f540*/  IMAD.MOV.U32 R10, RZ, RZ, c[0x4][0x138] ;  /* 0x01004e00ff0a7624 */ /* 0x000fe400078e00ff */
[----:B------:R-:W-:Y:S02]  /*f550*/  IMAD.MOV.U32 R11, RZ, RZ, c[0x4][0x13c] ;  /* 0x01004f00ff0b7624 */ /* 0x000fe400078e00ff */
[----:B------:R-:W-:Y:S02]  /*f560*/  IMAD.MOV.U32 R12, RZ, RZ, 0x1 ;  /* 0x00000001ff0c7424 */ /* 0x000fe400078e00ff */
[----:B------:R-:W-:Y:S02]  /*f570*/  IMAD.MOV.U32 R13, RZ, RZ, RZ ;  /* 0x000000ffff0d7224 */ /* 0x000fe400078e00ff */
[----:B------:R-:W-:Y:S01]  /*f580*/  LEPC R14 ;  /* 0x00000000000e734e */ /* 0x000fe20000000000 */
[----:B------:R-:W-:Y:S02]  /*f590*/  MOV R9, 0xf600 ;  /* 0x0000f60000097802 */ /* 0x000fe40000000f00 */
[----:B------:R-:W-:-:S02]  /*f5a0*/  MOV R20, 0xf580 ;  /* 0x0000f58000147802 */ /* 0x000fc40000000f00 */
[----:B------:R-:W-:Y:S02]  /*f5b0*/  MOV R21, 0x0 ;  /* 0x0000000000157802 */ /* 0x000fe40000000f00 */
[----:B------:R-:W-:Y:S02]  /*f5c0*/  MOV R0, 0x0 ;  /* 0x0000000000007802 */ /* 0x000fe40000000f00 */
[----:B------:R-:W-:-:S04]  /*f5d0*/  IADD3 R20, P0, P1, -R20, R9, R14 ;  /* 0x0000000914147210 */ /* 0x000fc8000791e10e */
[----:B------:R-:W-:-:S04]  /*f5e0*/  IADD3.X R21, ~R0, R21, R15, P0, P1 ;  /* 0x0000001500157210 */ /* 0x000fc800007e250f */
[----:B0-----:R-:W-:Y:S05]  /*f5f0*/  CALL.ABS.NOINC R2 ;  /* 0x0000000002007343 */ /* 0x001fea0003c00000 */
[----:B------:R-:W-:Y:S02]  /*f600*/  CS2R R16, SRZ ;  /* 0x0000000000107805 */ /* 0x000fe4000001ff00 */
.L_x_3683:
        /* <DEDUP_REMOVED lines=25> */
.L_x_3685:
[----:B------:R-:W-:-:S05]  /*f7a0*/  IADD3 R18, P0, R18, c[0x0][0x550], RZ ;  /* 0x0001540012127a10 */ /* 0x000fca0007f1e0ff */
[----:B------:R-:W-:-:S05]  /*f7b0*/  IMAD.X R19, RZ, RZ, c[0x0][0x554], P0 ;  /* 0x00015500ff137624 */ /* 0x000fca00000e06ff */
[----:B------:R-:W-:Y:S01]  /*f7c0*/  STG.E.64 [R18.64], R16 ;  /* 0x0000001012007986 */ /* 0x000fe2000c101b24 */
[----:B------:R-:W-:Y:S05]  /*f7d0*/  EXIT ;  /* 0x000000000000794d */ /* 0x000fea0003800000 */
.L_x_3684:
        /* <DEDUP_REMOVED lines=20> */
.L_x_3654:
        /* <DEDUP_REMOVED lines=16> */
[----:B-----5:R-:W-:Y:S02]  /*fa20*/  SEL R16, RZ, c[0x0][0x578], !P2 ;  /* 0x00015e00ff107a07 */ /* 0x020fe40005000000 */
[----:B------:R-:W-:Y:S02]  /*fa30*/  SEL R17, RZ, c[0x0][0x57c], !P2 ;  /* 0x00015f00ff117a07 */ /* 0x000fe40005000000 */
[----:B------:R-:W-:-:S05]  /*fa40*/  IADD3 R16, P1, R7, R16, RZ ;  /* 0x0000001007107210 */ /* 0x000fca0007f3e0ff */
[----:B------:R-:W-:Y:S02]  /*fa50*/  IMAD.X R17, R8, 0x1, R17, P1 ;  /* 0x0000000108117824 */ /* 0x000fe400008e0611 */
[----:B------:R-:W-:Y:S05]  /*fa60*/  @!P0 BRA `(.L_x_3686) ;  /* 0x0000032000008947 */ /* 0x000fea0003800000 */
[----:B------:R-:W-:Y:S02]  /*fa70*/  ULDC.U8 UR4, c[0x0][0x581] ;  /* 0x0001604000047ab9 */ /* 0x000fe40000000000 */
[----:B------:R-:W-:Y:S01]  /*fa80*/  ISETP.NE.AND P3, PT, RZ, UR4, PT ;  /* 0x00000004ff007c0c */ /* 0x000fe2000bf65270 */
[----:B------:R-:W-:-:S12]  /*fa90*/  @!P2 BRA `(.L_x_3687) ;  /* 0x000001100000a947 */ /* 0x000fd80003800000 */
[----:B------:R-:W2:Y:S04]  /*faa0*/  LDG.E.S8 R3, [R4.64] ;  /* 0x0000002404037981 */ /* 0x000ea8000c1e1300 */
[----:B------:R-:W3:Y:S01]  /*fab0*/  LDG.E.64 R6, [R4.64+0x8] ;  /* 0x0000082404067981 */ /* 0x000ee2000c1e1b00 */
[----:B------:R-:W-:-:S02]  /*fac0*/  LOP3.LUT R9, R0, 0xff, RZ, 0xc0, !PT ;  /* 0x000000ff00097812 */ /* 0x000fc400078ec0ff */
[----:B------:R-:W-:Y:S02]  /*fad0*/  PRMT R10, R0, 0x8880, RZ ;  /* 0x00008880000a7816 */ /* 0x000fe400000000ff */
        /* <DEDUP_REMOVED lines=13> */
.L_x_3687:
        /* <DEDUP_REMOVED lines=23> */
.L_x_3689:
[----:B------:R-:W-:-:S05]  /*fd20*/  IADD3 R2, P0, R2, c[0x0][0x550], RZ ;  /* 0x0001540002027a10 */ /* 0x000fca0007f1e0ff */
[----:B------:R-:W-:-:S05]  /*fd30*/  IMAD.X R3, RZ, RZ, c[0x0][0x554], P0 ;  /* 0x00015500ff037624 */ /* 0x000fca00000e06ff */
[----:B------:R-:W-:Y:S01]  /*fd40*/  STG.E.64 [R2.64], R16 ;  /* 0x0000001002007986 */ /* 0x000fe2000c101b24 */
[----:B------:R-:W-:Y:S05]  /*fd50*/  EXIT ;  /* 0x000000000000794d */ /* 0x000fea0003800000 */
.L_x_3688:
[----:B------:R-:W-:Y:S04]  /*fd60*/  STG.E.64 [R4.64+0x8], R16 ;  /* 0x0000081004007986 */ /* 0x000fe8000c101b24 */
[----:B------:R-:W-:Y:S01]  /*fd70*/  STG.E.U8 [R4.64], R0 ;  /* 0x0000000004007986 */ /* 0x000fe2000c101124 */
[----:B------:R-:W-:Y:S05]  /*fd80*/  EXIT ;  /* 0x000000000000794d */ /* 0x000fea0003800000 */
.L_x_3686:
[----:B------:R-:W-:Y:S05]  /*fd90*/  @!P2 BRA `(.L_x_3690) ;  /* 0x000001400000a947 */ /* 0x000fea0003800000 */
[----:B------:R-:W-:Y:S01]  /*fda0*/  MOV R14, 0x0 ;  /* 0x00000000000e7802 */ /* 0x000fe20000000f00 */
[----:B------:R-:W-:Y:S01]  /*fdb0*/  HFMA2.MMA R13, -RZ, RZ, 0, 0 ;  /* 0x00000000ff0d7435 */ /* 0x000fe200000001ff */
        /* <DEDUP_REMOVED lines=8> */
[----:B------:R-:W-:-:S02]  /*fe40*/  IMAD.MOV.U32 R12, RZ, RZ, 0x1 ;  /* 0x00000001ff0c7424 */ /* 0x000fc400078e00ff */
        /* <DEDUP_REMOVED lines=9> */
.L_x_3690:
        /* <DEDUP_REMOVED lines=25> */
.L_x_3692:
[----:B------:R-:W-:-:S05]  /*10070*/  IADD3 R2, P0, R2, c[0x0][0x550], RZ ;  /* 0x0001540002027a10 */ /* 0x000fca0007f1e0ff */
[----:B------:R-:W-:-:S05]  /*10080*/  IMAD.X R3, RZ, RZ, c[0x0][0x554], P0 ;  /* 0x00015500ff037624 */ /* 0x000fca00000e06ff */
[----:B------:R-:W-:Y:S01]  /*10090*/  STG.E.64 [R2.64], R16 ;  /* 0x0000001002007986 */ /* 0x000fe2000c101b24 */
[----:B------:R-:W-:Y:S05]  /*100a0*/  EXIT ;  /* 0x000000000000794d */ /* 0x000fea0003800000 */
.L_x_3691:
        /* <DEDUP_REMOVED lines=20> */
        .weak           $__internal_30_$__cuda_sm20_div_u64
        .type           $__internal_30_$__cuda_sm20_div_u64,@function
        .size           $__internal_30_$__cuda_sm20_div_u64,($__internal_31_$__cuda_sm20_rem_u64 - $__internal_30_$__cuda_sm20_div_u64)
$__internal_30_$__cuda_sm20_div_u64:
        /* <DEDUP_REMOVED lines=69> */
[----:B------:R-:W-:Y:S06]  /*10640*/  RET.REL.NODEC R4 `(_ZN2at6native13reduce_kernelILi512ELi1ENS0_8ReduceOpIaNS0_9ArgMaxOpsIaEEjlLi4ELi4EEEEEvT1_) ;  /* 0xfffef9b004007950 */ /* 0x000fec0003c3ffff */
        .weak           $__internal_31_$__cuda_sm20_rem_u64
        .type           $__internal_31_$__cuda_sm20_rem_u64,@function
        .size           $__internal_31_$__cuda_sm20_rem_u64,(.L_x_6833 - $__internal_31_$__cuda_sm20_rem_u64)
$__internal_31_$__cuda_sm20_rem_u64:
        /* <DEDUP_REMOVED lines=64> */
[----:B------:R-:W-:Y:S06]  /*10a50*/  RET.REL.NODEC R12 `(_ZN2at6native13reduce_kernelILi512ELi1ENS0_8ReduceOpIaNS0_9ArgMaxOpsIaEEjlLi4ELi4EEEEEvT1_) ;  /* 0xfffef5a00c007950 */ /* 0x000fec0003c3ffff */
.L_x_3693:
        /* <DEDUP_REMOVED lines=10> */
.L_x_6833:


//--------------------- .text._ZN2at6native13reduce_kernelILi256ELi2ENS0_8ReduceOpIaNS0_9ArgMaxOpsIaEEjlLi4ELi4EEEEEvT1_ --------------------------
	.section	.text._ZN2at6native13reduce_kernelILi256ELi2ENS0_8ReduceOpIaNS0_9ArgMaxOpsIaEEjlLi4ELi4EEEEEvT1_,"ax",@progbits
	.sectioninfo	@"SHI_REGISTERS=54"
	.align	128
        .global         _ZN2at6native13reduce_kernelILi256ELi2ENS0_8ReduceOpIaNS0_9ArgMaxOpsIaEEjlLi4ELi4EEEEEvT1_
        .type           _ZN2at6native13reduce_kernelILi256ELi2ENS0_8ReduceOpIaNS0_9ArgMaxOpsIaEEjlLi4ELi4EEEEEvT1_,@function
        .size           _ZN2at6native13reduce_kernelILi256ELi2ENS0_8ReduceOpIaNS0_9ArgMaxOpsIaEEjlLi4ELi4EEEEEvT1_,(.L_x_6835 - _ZN2at6native13reduce_kernelILi256ELi2ENS0_8ReduceOpIaNS0_9ArgMaxOpsIaEEjlLi4ELi4EEEEEvT1_)
        .other          _ZN2at6native13reduce_kernelILi256ELi2ENS0_8ReduceOpIaNS0_9ArgMaxOpsIaEEjlLi4ELi4EEEEEvT1_,@"STO_CUDA_ENTRY STV_DEFAULT"
_ZN2at6native13reduce_kernelILi256ELi2ENS0_8ReduceOpIaNS0_9ArgMaxOpsIaEEjlLi4ELi4EEEEEvT1_:
.text._ZN2at6native13reduce_kernelILi256ELi2ENS0_8ReduceOpIaNS0_9ArgMaxOpsIaEEjlLi4ELi4EEEEEvT1_:
        /* <DEDUP_REMOVED lines=209> */
.L_x_3694:
        /* <DEDUP_REMOVED lines=38> */
[----:B------:R-:W0:Y:S01]  /*0f70*/  LDC.U8 R13, c[0x0][0x168] ;  /* 0x00005a00ff0d7b82 */ /* 0x000e220000000000 */
[----:B------:R-:W-:Y:S01]  /*0f80*/  IADD3 R10, R26, c[0x0][0x548], RZ ;  /* 0x000152001a0a7a10 */ /* 0x000fe20007ffe0ff */
[----:B------:R-:W-:Y:S01]  /*0f90*/  BSSY B0, `(.L_x_3698) ;  /* 0x0000038000007945 */ /* 0x000fe20003800000 */
[----:B------:R-:W-:Y:S02]  /*0fa0*/  IMAD.MOV.U32 R6, RZ, RZ, c[0x0][0x17c] ;  /* 0x00005f00ff067624 */ /* 0x000fe400078e00ff */
[----:B------:R-:W-:Y:S01]  /*0fb0*/  LOP3.LUT P0, R10, R10, 0x3, RZ, 0xc0, !PT ;  /* 0x000000030a0a7812 */ /* 0x000fe2000780c0ff */
[----:B------:R-:W-:Y:S02]  /*0fc0*/  IMAD.MOV.U32 R4, RZ, RZ, c[0x0][0x170] ;  /* 0x00005c00ff047624 */ /* 0x000fe400078e00ff */
[----:B------:R-:W-:Y:S01]  /*0fd0*/  IMAD.MOV.U32 R3, RZ, RZ, c[0x0][0x174] ;  /* 0x00005d00ff037624 */ /* 0x000fe200078e00ff */
[----:B0-----:R-:W-:-:S04]  /*0fe0*/  PRMT R0, R13, 0x8880, RZ ;  /* 0x000088800d007816 */ /* 0x001fc800000000ff */
[----:B------:R-:W-:-:S05]  /*0ff0*/  PRMT R0, R0, 0x7710, RZ ;  /* 0x0000771000007816 */ /* 0x000fca00000000ff */
        /* <DEDUP_REMOVED lines=17> */
.L_x_3703:
[----:B------:R-:W-:Y:S05]  /*1110*/  BSYNC B2 ;  /* 0x0000000000027941 */ /* 0x000fea0003800000 */
.L_x_3702:
[----:B------:R-:W-:-:S04]  /*1120*/  PRMT R5, R5, 0x9910, RZ ;  /* 0x0000991005057816 */ /* 0x000fc800000000ff */
[----:B------:R-:W-:-:S13]  /*1130*/  ISETP.NE.AND P0, PT, R5, RZ, PT ;  /* 0x000000ff0500720c */ /* 0x000fda0003f05270 */
[----:B------:R-:W-:Y:S05]  /*1140*/  @!P0 BRA `(.L_x_3701) ;  /* 0x0000014000008947 */ /* 0x000fea0003800000 */
[----:B------:R-:W-:-:S04]  /*1150*/  IADD3 R4, P0, P1, R9, R26, R19 ;  /* 0x0000001a09047210 */ /* 0x000fc8000791e013 */
[----:B------:R-:W-:Y:S02]  /*1160*/  IADD3 R4, P2, R4, c[0x0][0x548], RZ ;  /* 0x0001520004047a10 */ /* 0x000fe40007f5e0ff */
[----:B------:R-:W-:-:S04]  /*1170*/  IADD3.X R3, R17, RZ, RZ, P0, P1 ;  /* 0x000000ff11037210 */ /* 0x000fc800007e24ff */
[----:B------:R-:W-:-:S06]  /*1180*/  IADD3.X R5, R3, c[0x0][0x54c], RZ, P2, !PT ;  /* 0x0001530003057a10 */ /* 0x000fcc00017fe4ff */
[----:B------:R-:W2:Y:S01]  /*1190*/  LDG.E.S8 R5, [R4.64] ;  /* 0x0000002404057981 */ /* 0x000ea2000c1e1300 */
[----:B------:R-:W-:Y:S01]  /*11a0*/  IMAD.IADD R3, R19, 0x1, -R10 ;  /* 0x0000000113037824 */ /* 0x000fe200078e0a0a */
[C---:B------:R-:W-:Y:S02]  /*11b0*/  LOP3.LUT R7, R0.reuse, 0xff, RZ, 0xc0, !PT ;  /* 0x000000ff00077812 */ /* 0x040fe400078ec0ff */
[----:B------:R-:W-:Y:S02]  /*11c0*/  PRMT R8, R0, 0x9910, RZ ;  /* 0x0000991000087816 */ /* 0x000fe400000000ff */
[----:B------:R-:W-:-:S04]  /*11d0*/  ISETP.GT.U32.AND P0, PT, R3, c[0x0][0x170], PT ;  /* 0x00005c0003007a0c */ /* 0x000fc80003f04070 */
[----:B------:R-:W-:Y:S02]  /*11e0*/  ISETP.GT.AND.EX P0, PT, RZ, c[0x0][0x174], PT, P0 ;  /* 0x00005d00ff007a0c */ /* 0x000fe40003f04300 */
[----:B--2---:R-:W-:-:S04]  /*11f0*/  LOP3.LUT R6, R5, 0xff, RZ, 0xc0, !PT ;  /* 0x000000ff05067812 */ /* 0x004fc800078ec0ff */
[----:B------:R-:W-:Y:S02]  /*1200*/  ISETP.NE.AND P1, PT, R7, R6, PT ;  /* 0x000000060700720c */ /* 0x000fe40003f25270 */
[----:B------:R-:W-:Y:S02]  /*1210*/  SEL R6, RZ, 0xffffffff, !P0 ;  /* 0xffffffffff067807 */ /* 0x000fe40004000000 */
[----:B------:R-:W-:-:S09]  /*1220*/  ISETP.GT.AND P0, PT, R8, R5, PT ;  /* 0x000000050800720c */ /* 0x000fd20003f04270 */
[----:B------:R-:W-:-:S04]  /*1230*/  @P1 SEL R6, RZ, 0xffffffff, !P0 ;  /* 0xffffffffff061807 */ /* 0x000fc80004000000 */
[----:B------:R-:W-:-:S04]  /*1240*/  LOP3.LUT R6, R6, 0x1, RZ, 0xc0, !PT ;  /* 0x0000000106067812 */ /* 0x000fc800078ec0ff */
[----:B------:R-:W-:-:S04]  /*1250*/  ISETP.NE.U32.AND P0, PT, R6, 0x1, PT ;  /* 0x000000010600780c */ /* 0x000fc80003f05070 */
[----:B------:R-:W-:Y:S02]  /*1260*/  SEL R4, R3, c[0x0][0x170], P0 ;  /* 0x00005c0003047a07 */ /* 0x000fe40000000000 */
[----:B------:R-:W-:Y:S02]  /*1270*/  SEL R0, R0, R5, !P0 ;  /* 0x0000000500007207 */ /* 0x000fe40004000000 */
[----:B------:R-:W-:Y:S02]  /*1280*/  SEL R3, RZ, c[0x0][0x174], P0 ;  /* 0x00005d00ff037a07 */ /* 0x000fe40000000000 */
.L_x_3701:
[----:B------:R-:W-:Y:S05]  /*1290*/  BSYNC B1 ;  /* 0x0000000000017941 */ /* 0x000fea0003800000 */
.L_x_3700:
[----:B------:R-:W-:Y:S02]  /*12a0*/  IADD3 R16, P0, P1, R26, c[0x0][0x548], R9 ;  /* 0x000152001a107a10 */ /* 0x000fe4000791e009 */
[----:B------:R-:W-:Y:S02]  /*12b0*/  IADD3 R6, R10, c[0x0][0x17c], RZ ;  /* 0x00005f000a067a10 */ /* 0x000fe40007ffe0ff */
[----:B------:R-:W-:Y:S02]  /*12c0*/  IADD3 R16, P2, R16, 0x4, RZ ;  /* 0x0000000410107810 */ /* 0x000fe40007f5e0ff */
[----:B------:R-:W-:-:S02]  /*12d0*/  IADD3.X R17, RZ, c[0x0][0x54c], R17, P0, P1 ;  /* 0x00015300ff117a10 */ /* 0x000fc400007e2411 */
[----:B------:R-:W-:Y:S02]  /*12e0*/  IADD3 R25, -R10, 0x4, RZ ;  /* 0x000000040a197810 */ /* 0x000fe40007ffe1ff */
[----:B------:R-:W-:Y:S01]  /*12f0*/  IADD3 R6, R6, -0x4, RZ ;  /* 0xfffffffc06067810 */ /* 0x000fe20007ffe0ff */
[----:B------:R-:W-:Y:S02]  /*1300*/  IMAD.X R17, RZ, RZ, R17, P2 ;  /* 0x000000ffff117224 */ /* 0x000fe400010e0611 */
.L_x_3699:
[----:B------:R-:W-:Y:S05]  /*1310*/  BSYNC B0 ;  /* 0x0000000000007941 */ /* 0x000fea0003800000 */
.L_x_3698:
[----:B------:R-:W-:Y:S01]  /*1320*/  IMAD R5, R19, c[0x0][0x190], RZ ;  /* 0x0000640013057a24 */ /* 0x000fe200078e02ff */
[----:B------:R-:W-:Y:S01]  /*1330*/  BSSY B0, `(.L_x_3704) ;  /* 0x0000063000007945 */ /* 0x000fe20003800000 */
[----:B------:R-:W-:Y:S01]  /*1340*/  ISETP.NE.AND P2, PT, RZ, c[0x0][0x194], PT ;  /* 0x00006500ff007a0c */ /* 0x000fe20003f45270 */
[----:B------:R-:W-:Y:S01]  /*1350*/  IMAD.MOV.U32 R44, RZ, RZ, c[0x0][0x170] ;  /* 0x00005c00ff2c7624 */ /* 0x000fe200078e00ff */
[C---:B------:R-:W-:Y:S01]  /*1360*/  ISETP.NE.AND P3, PT, R2.reuse, RZ, PT ;  /* 0x000000ff0200720c */ /* 0x040fe20003f65270 */
[----:B------:R-:W-:Y:S01]  /*1370*/  IMAD R5, R2, c[0x0][0x194], R5 ;  /* 0x0000650002057a24 */ /* 0x000fe200078e0205 */
[----:B------:R-:W-:Y:S01]  /*1380*/  PRMT R11, R13, 0x7610, R11 ;  /* 0x000076100d0b7816 */ /* 0x000fe2000000000b */
[----:B------:R-:W-:-:S02]  /*1390*/  IMAD.MOV.U32 R45, RZ, RZ, c[0x0][0x174] ;  /* 0x00005d00ff2d7624 */ /* 0x000fc400078e00ff */
[----:B------:R-:W-:Y:S02]  /*13a0*/  IMAD R12, R24, c[0x0][0x198], R5 ;  /* 0x00006600180c7a24 */ /* 0x000fe400078e0205 */
[----:B------:R-:W-:Y:S02]  /*13b0*/  IMAD.MOV.U32 R10, RZ, RZ, c[0x0][0x170] ;  /* 0x00005c00ff0a7624 */ /* 0x000fe400078e00ff */
[----:B------:R-:W-:Y:S02]  /*13c0*/  IMAD.SHL.U32 R18, R12, 0x4, RZ ;  /* 0x000000040c127824 */ /* 0x000fe400078e00ff */
[----:B------:R-:W-:Y:S02]  /*13d0*/  IMAD.MOV.U32 R9, RZ, RZ, c[0x0][0x174] ;  /* 0x00005d00ff097624 */ /* 0x000fe400078e00ff */
[----:B------:R-:W-:Y:S01]  /*13e0*/  IMAD.MOV.U32 R7, RZ, RZ, c[0x0][0x170] ;  /* 0x00005c00ff077624 */ /* 0x000fe200078e00ff */
[----:B------:R-:W-:Y:S01]  /*13f0*/  IADD3 R5, R18, 0x3, RZ ;  /* 0x0000000312057810 */ /* 0x000fe20007ffe0ff */
[----:B------:R-:W-:-:S03]  /*1400*/  IMAD.MOV.U32 R8, RZ, RZ, c[0x0][0x174] ;  /* 0x00005d00ff087624 */ /* 0x000fc600078e00ff */
[----:B------:R-:W-:Y:S02]  /*1410*/  ISETP.GE.U32.AND P0, PT, R5, R6, PT ;  /* 0x000000060500720c */ /* 0x000fe40003f06070 */
[----:B------:R-:W-:-:S11]  /*1420*/  PRMT R5, R13, 0x7610, R5 ;  /* 0x000076100d057816 */ /* 0x000fd60000000005 */
[----:B------:R-:W-:Y:S05]  /*1430*/  @P0 BRA `(.L_x_3705) ;  /* 0x0000052000000947 */ /* 0x000fea0003800000 */
[----:B------:R-:W-:Y:S01]  /*1440*/  IMAD.MOV.U32 R10, RZ, RZ, c[0x0][0x170] ;  /* 0x00005c00ff0a7624 */ /* 0x000fe200078e00ff */
[C---:B------:R-:W-:Y:S01]  /*1450*/  PRMT R11, R5.reuse, 0x7610, R11 ;  /* 0x00007610050b7816 */ /* 0x040fe2000000000b */
[----:B------:R-:W-:Y:S01]  /*1460*/  IMAD.MOV.U32 R9, RZ, RZ, c[0x0][0x174] ;  /* 0x00005d00ff097624 */ /* 0x000fe200078e00ff */
[----:B------:R-:W-:Y:S01]  /*1470*/  PRMT R13, R5, 0x7610, R13 ;  /* 0x00007610050d7816 */ /* 0x000fe2000000000d */
[----:B------:R-:W-:Y:S02]  /*1480*/  IMAD.MOV.U32 R7, RZ, RZ, c[0x0][0x170] ;  /* 0x00005c00ff077624 */ /* 0x000fe400078e00ff */
[----:B------:R-:W-:Y:S02]  /*1490*/  IMAD.MOV.U32 R8, RZ, RZ, c[0x0][0x174] ;  /* 0x00005d00ff087624 */ /* 0x000fe400078e00ff */
.L_x_3706:
[----:B------:R-:W-:-:S05]  /*14a0*/  IMAD.WIDE.U32 R20, R12, 0x4, R16 ;  /* 0x000000040c147825 */ /* 0x000fca00078e0010 */
[----:B------:R0:W2:Y:S01]  /*14b0*/  LDG.E R14, [R20.64] ;  /* 0x00000024140e7981 */ /* 0x0000a2000c1e1900 */
[C---:B------:R-:W-:Y:S02]  /*14c0*/  LOP3.LUT R15, R0.reuse, 0xff, RZ, 0xc0, !PT ;  /* 0x000000ff000f7812 */ /* 0x040fe400078ec0ff */
[----:B------:R-:W-:Y:S02]  /*14d0*/  PRMT R29, R13, 0x8880, RZ ;  /* 0x000088800d1d7816 */ /* 0x000fe400000000ff */
[----:B------:R-:W-:Y:S02]  /*14e0*/  PRMT R28, R0, 0x8880, RZ ;  /* 0x00008880001c7816 */ /* 0x000fe400000000ff */
[----:B------:R-:W-:Y:S02]  /*14f0*/  IADD3 R12, R12, c[0x0][0x184], RZ ;  /* 0x000061000c0c7a10 */ /* 0x000fe40007ffe0ff */
[----:B------:R-:W-:Y:S02]  /*1500*/  PRMT R33, R5, 0x8880, RZ ;  /* 0x0000888005217816 */ /* 0x000fe400000000ff */
[----:B0-----:R-:W-:-:S02]  /*1510*/  LOP3.LUT R21, R11, 0xff, RZ, 0xc0, !PT ;  /* 0x000000ff0b157812 */ /* 0x001fc400078ec0ff */
[C---:B--2---:R-:W-:Y:S02]  /*1520*/  LOP3.LUT R26, R14.reuse, 0xff, RZ, 0xc0, !PT ;  /* 0x000000ff0e1a7812 */ /* 0x044fe400078ec0ff */
[----:B------:R-:W-:Y:S02]  /*1530*/  PRMT R20, R14, 0x9991, RZ ;  /* 0x000099910e147816 */ /* 0x000fe400000000ff */
[----:B------:R-:W-:Y:S01]  /*1540*/  ISETP.NE.AND P5, PT, R15, R26, PT ;  /* 0x0000001a0f00720c */ /* 0x000fe20003fa5270 */
[----:B------:R-:W-:Y:S01]  /*1550*/  IMAD.IADD R15, R18, 0x1, R25 ;  /* 0x00000001120f7824 */ /* 0x000fe200078e0219 */
[C---:B------:R-:W-:Y:S02]  /*1560*/  PRMT R27, R14.reuse, 0x8880, RZ ;  /* 0x000088800e1b7816 */ /* 0x040fe400000000ff */
[----:B------:R-:W-:Y:S02]  /*1570*/  PRMT R26, R14, 0x7772, RZ ;  /* 0x000077720e1a7816 */ /* 0x000fe400000000ff */
[----:B------:R-:W-:-:S02]  /*1580*/  ISETP.GE.U32.AND P4, PT, R4, R15, PT ;  /* 0x0000000f0400720c */ /* 0x000fc40003f86070 */
[----:B------:R-:W-:Y:S02]  /*1590*/  ISETP.GT.AND P1, PT, R29, R20, PT ;  /* 0x000000141d00720c */ /* 0x000fe40003f24270 */
[----:B------:R-:W-:Y:S02]  /*15a0*/  ISETP.GE.AND.EX P4, PT, R3, RZ, PT, P4 ;  /* 0x000000ff0300720c */ /* 0x000fe40003f86340 */
[----:B------:R-:W-:Y:S02]  /*15b0*/  ISETP.GT.AND P6, PT, R28, R27, PT ;  /* 0x0000001b1c00720c */ /* 0x000fe40003fc4270 */
[----:B------:R-:W-:Y:S02]  /*15c0*/  SEL R20, RZ, 0xffffffff, P4 ;  /* 0xffffffffff147807 */ /* 0x000fe40002000000 */
[----:B------:R-:W-:Y:S02]  /*15d0*/  ISETP.NE.AND P4, PT, R21, R26, PT ;  /* 0x0000001a1500720c */ /* 0x000fe40003f85270 */
[----:B------:R-:W-:-:S02]  /*15e0*/  LOP3.LUT R18, R13, 0xff, RZ, 0xc0, !PT ;  /* 0x000000ff0d127812 */ /* 0x000fc400078ec0ff */
[----:B------:R-:W-:Y:S02]  /*15f0*/  PRMT R27, R14, 0x7771, RZ ;  /* 0x000077710e1b7816 */ /* 0x000fe400000000ff */
[----:B------:R-:W-:Y:S02]  /*1600*/  IADD3 R26, R15, 0x1, RZ ;  /* 0x000000010f1a7810 */ /* 0x000fe40007ffe0ff */
[----:B------:R-:W-:Y:S02]  /*1610*/  @P5 SEL R20, RZ, 0xffffffff, !P6 ;  /* 0xffffffffff145807 */ /* 0x000fe40007000000 */
[----:B------:R-:W-:Y:S02]  /*1620*/  ISETP.NE.AND P0, PT, R18, R27, PT ;  /* 0x0000001b1200720c */ /* 0x000fe40003f05270 */
[----:B------:R-:W-:Y:S02]  /*1630*/  ISETP.GE.U32.AND P5, PT, R7, R26, PT ;  /* 0x0000001a0700720c */ /* 0x000fe40003fa6070 */
[----:B------:R-:W-:-:S02]  /*1640*/  PRMT R28, R11, 0x8880, RZ ;  /* 0x000088800b1c7816 */ /* 0x000fc400000000ff */
[----:B------:R-:W-:Y:S02]  /*1650*/  PRMT R21, R14, 0xaaa2, RZ ;  /* 0x0000aaa20e157816 */ /* 0x000fe400000000ff */
[----:B------:R-:W-:Y:S02]  /*1660*/  ISETP.GE.AND.EX P5, PT, R8, RZ, PT, P5 ;  /* 0x000000ff0800720c */ /* 0x000fe40003fa6350 */
[----:B------:R-:W-:Y:S02]  /*1670*/  LOP3.LUT R18, R5, 0xff, RZ, 0xc0, !PT ;  /* 0x000000ff05127812 */ /* 0x000fe400078ec0ff */
[----:B------:R-:W-:Y:S02]  /*1680*/  PRMT R27, R14, 0x7773, RZ ;  /* 0x000077730e1b7816 */ /* 0x000fe400000000ff */
[----:B------:R-:W-:Y:S02]  /*1690*/  ISETP.GT.AND P6, PT, R28, R21, PT ;  /* 0x000000151c00720c */ /* 0x000fe40003fc4270 */
[----:B------:R-:W-:-:S02]  /*16a0*/  SEL R21, RZ, 0xffffffff, P5 ;  /* 0xffffffffff157807 */ /* 0x000fc40002800000 */
[----:B------:R-:W-:Y:S01]  /*16b0*/  ISETP.NE.AND P5, PT, R18, R27, PT ;  /* 0x0000001b1200720c */ /* 0x000fe20003fa5270 */
[----:B------:R-:W-:Y:S01]  /*16c0*/  IMAD.SHL.U32 R18, R12, 0x4, RZ ;  /* 0x000000040c127824 */ /* 0x000fe200078e00ff */
[C---:B------:R-:W-:Y:S02]  /*16d0*/  IADD3 R27, R15.reuse, 0x2, RZ ;  /* 0x000000020f1b7810 */ /* 0x040fe40007ffe0ff */
[----:B------:R-:W-:Y:S02]  /*16e0*/  IADD3 R29, R15, 0x3, RZ ;  /* 0x000000030f1d7810 */ /* 0x000fe40007ffe0ff */
[----:B------:R-:W-:Y:S02]  /*16f0*/  @P0 SEL R21, RZ, 0xffffffff, !P1 ;  /* 0xffffffffff150807 */ /* 0x000fe40004800000 */
[----:B------:R-:W-:Y:S02]  /*1700*/  ISETP.GE.U32.AND P0, PT, R10, R27, PT ;  /* 0x0000001b0a00720c */ /* 0x000fe40003f06070 */
[----:B------:R-:W-:-:S02]  /*1710*/  ISETP.GE.U32.AND P1, PT, R44, R29, PT ;  /* 0x0000001d2c00720c */ /* 0x000fc40003f26070 */
[----:B------:R-:W-:Y:S02]  /*1720*/  ISETP.GE.AND.EX P0, PT, R9, RZ, PT, P0 ;  /* 0x000000ff0900720c */ /* 0x000fe40003f06300 */
[----:B------:R-:W-:Y:S02]  /*1730*/  PRMT R30, R14, 0xbbb3, RZ ;  /* 0x0000bbb30e1e7816 */ /* 0x000fe400000000ff */
[----:B------:R-:W-:Y:S02]  /*1740*/  ISETP.GE.AND.EX P1, PT, R45, RZ, PT, P1 ;  /* 0x000000ff2d00720c */ /* 0x000fe40003f26310 */
[----:B------:R-:W-:Y:S02]  /*1750*/  IADD3 R31, R18, 0x3, RZ ;  /* 0x00000003121f7810 */ /* 0x000fe40007ffe0ff */
[----:B------:R-:W-:Y:S02]  /*1760*/  SEL R28, RZ, 0xffffffff, P0 ;  /* 0xffffffffff1c7807 */ /* 0x000fe40000000000 */
[----:B------:R-:W-:-:S02]  /*1770*/  ISETP.GT.AND P0, PT, R33, R30, PT ;  /* 0x0000001e2100720c */ /* 0x000fc40003f04270 */
[----:B------:R-:W-:Y:S02]  /*1780*/  SEL R30, RZ, 0xffffffff, P1 ;  /* 0xffffffffff1e7807 */ /* 0x000fe40000800000 */
[----:B------:R-:W-:Y:S02]  /*1790*/  ISETP.GE.U32.AND P1, PT, R31, R6, PT ;  /* 0x000000061f00720c */ /* 0x000fe40003f26070 */
[----:B------:R-:W-:Y:S02]  /*17a0*/  LOP3.LUT R21, R21, 0x1, RZ, 0xc0, !PT ;  /* 0x0000000115157812 */ /* 0x000fe400078ec0ff */
[----:B------:R-:W-:Y:S02]  /*17b0*/  LOP3.LUT R20, R20, 0x1, RZ, 0xc0, !PT ;  /* 0x0000000114147812 */ /* 0x000fe400078ec0ff */
[----:B------:R-:W-:Y:S02]  /*17c0*/  @P4 SEL R28, RZ, 0xffffffff, !P6 ;  /* 0xffffffffff1c4807 */ /* 0x000fe40007000000 */
[----:B------:R-:W-:-:S02]  /*17d0*/  @P5 SEL R30, RZ, 0xffffffff, !P0 ;  /* 0xffffffffff1e5807 */ /* 0x000fc40004000000 */
[----:B------:R-:W-:Y:S02]  /*17e0*/  ISETP.NE.U32.AND P4, PT, R21, 0x1, PT ;  /* 0x000000011500780c */ /* 0x000fe40003f85070 */
[----:B------:R-:W-:Y:S02]  /*17f0*/  ISETP.NE.U32.AND P0, PT, R20, 0x1, PT ;  /* 0x000000011400780c */ /* 0x000fe40003f05070 */
[----:B------:R-:W-:Y:S02]  /*1800*/  PRMT R21, R14, 0x7770, RZ ;  /* 0x000077700e157816 */ /* 0x000fe400000000ff */
[----:B------:R-:W-:Y:S02]  /*1810*/  LOP3.LUT R28, R28, 0x1, RZ, 0xc0, !PT ;  /* 0x000000011c1c7812 */ /* 0x000fe400078ec0ff */
[----:B------:R-:W-:Y:S02]  /*1820*/  LOP3.LUT R30, R30, 0x1, RZ, 0xc0, !PT ;  /* 0x000000011e1e7812 */ /* 0x000fe400078ec0ff */
[----:B------:R-:W-:-:S02]  /*1830*/  SEL R21, R0, R21, !P0 ;  /* 0x0000001500157207 */ /* 0x000fc40004000000 */
[C---:B------:R-:W-:Y:S02]  /*1840*/  PRMT R0, R14.reuse, 0x7771, RZ ;  /* 0x000077710e007816 */ /* 0x040fe400000000ff */
[----:B------:R-:W-:Y:S02]  /*1850*/  PRMT R20, R14, 0x7772, RZ ;  /* 0x000077720e147816 */ /* 0x000fe400000000ff */
[----:B------:R-:W-:Y:S02]  /*1860*/  ISETP.NE.U32.AND P5, PT, R28, 0x1, PT ;  /* 0x000000011c00780c */ /* 0x000fe40003fa5070 */
[----:B------:R-:W-:Y:S02]  /*1870*/  ISETP.NE.U32.AND P6, PT, R30, 0x1, PT ;  /* 0x000000011e00780c */ /* 0x000fe40003fc5070 */
[----:B------:R-:W-:Y:S02]  /*1880*/  PRMT R14, R14, 0x7773, RZ ;  /* 0x000077730e0e7816 */ /* 0x000fe400000000ff */
[----:B------:R-:W-:-:S02]  /*1890*/  SEL R13, R13, R0, !P4 ;  /* 0x000000000d0d7207 */ /* 0x000fc40006000000 */
[----:B------:R-:W-:Y:S02]  /*18a0*/  SEL R4, R4, R15, !P0 ;  /* 0x0000000f04047207 */ /* 0x000fe40004000000 */
[----:B------:R-:W-:Y:S02]  /*18b0*/  SEL R7, R7, R26, !P4 ;  /* 0x0000001a07077207 */ /* 0x000fe40006000000 */
[----:B------:R-:W-:Y:S02]  /*18c0*/  SEL R10, R10, R27, !P5 ;  /* 0x0000001b0a0a7207 */ /* 0x000fe40006800000 */
[----:B------:R-:W-:Y:S02]  /*18d0*/  SEL R11, R11, R20, !P5 ;  /* 0x000000140b0b7207 */ /* 0x000fe40006800000 */
[----:B------:R-:W-:Y:S02]  /*18e0*/  SEL R5, R5, R14, !P6 ;  /* 0x0000000e05057207 */ /* 0x000fe40007000000 */
[----:B------:R-:W-:-:S02]  /*18f0*/  SEL R44, R44, R29, !P6 ;  /* 0x0000001d2c2c7207 */ /* 0x000fc40007000000 */
[----:B------:R-:W-:Y:S02]  /*1900*/  SEL R3, R3, RZ, !P0 ;  /* 0x000000ff03037207 */ /* 0x000fe40004000000 */
[----:B------:R-:W-:Y:S02]  /*1910*/  SEL R8, R8, RZ, !P4 ;  /* 0x000000ff08087207 */ /* 0x000fe40006000000 */
[----:B------:R-:W-:Y:S02]  /*1920*/  SEL R9, R9, RZ, !P5 ;  /* 0x000000ff09097207 */ /* 0x000fe40006800000 */
[----:B------:R-:W-:Y:S02]  /*1930*/  SEL R45, R45, RZ, !P6 ;  /* 0x000000ff2d2d7207 */ /* 0x000fe40007000000 */
[----:B------:R-:W-:Y:S01]  /*1940*/  PRMT R0, R21, 0x7610, R0 ;  /* 0x0000761015007816 */ /* 0x000fe20000000000 */
[----:B------:R-:W-:Y:S05]  /*1950*/  @!P1 BRA `(.L_x_3706) ;  /* 0xfffffb4000009947 */ /* 0x000fea000383ffff */
.L_x_3705:
[----:B------:R-:W-:Y:S05]  /*1960*/  BSYNC B0 ;  /* 0x0000000000007941 */ /* 0x000fea0003800000 */
.L_x_3704:
        /* <DEDUP_REMOVED lines=8> */
.L_x_3708:
[----:B------:R-:W-:Y:S05]  /*19f0*/  BSYNC B0 ;  /* 0x0000000000007941 */ /* 0x000fea0003800000 */
.L_x_3707:
        /* <DEDUP_REMOVED lines=9> */
[----:B------:R-:W-:-:S06]  /*1a90*/  LEA.HI.X.SX32 R17, R12, R17, 0x1, P0 ;  /* 0x000000110c117211 */ /* 0x000fcc00000f0eff */
[----:B------:R-:W2:Y:S01]  /*1aa0*/  LDG.E.S8 R17, [R16.64] ;  /* 0x0000002410117981 */ /* 0x000ea2000c1e1300 */
[----:B------:R-:W-:Y:S01]  /*1ab0*/  IMAD.IADD R25, R12, 0x1, R25 ;  /* 0x000000010c197824 */ /* 0x000fe200078e0219 */
[C---:B------:R-:W-:Y:S02]  /*1ac0*/  LOP3.LUT R15, R0.reuse, 0xff, RZ, 0xc0, !PT ;  /* 0x000000ff000f7812 */ /* 0x040fe400078ec0ff */
[----:B------:R-:W-:Y:S02]  /*1ad0*/  PRMT R12, R0, 0x8880, RZ ;  /* 0x00008880000c7816 */ /* 0x000fe400000000ff */
[----:B------:R-:W-:Y:S02]  /*1ae0*/  ISETP.GE.U32.AND P0, PT, R4, R25, PT ;  /* 0x000000190400720c */ /* 0x000fe40003f06070 */
[----:B------:R-:W-:-:S04]  /*1af0*/  SHF.R.S32.HI R14, RZ, 0x1f, R25 ;  /* 0x0000001fff0e7819 */ /* 0x000fc80000011419 */
[----:B------:R-:W-:Y:S02]  /*1b00*/  ISETP.GE.AND.EX P0, PT, R3, R14, PT, P0 ;  /* 0x0000000e0300720c */ /* 0x000fe40003f06300 */
[----:B--2---:R-:W-:-:S04]  /*1b10*/  LOP3.LUT R6, R17, 0xff, RZ, 0xc0, !PT ;  /* 0x000000ff11067812 */ /* 0x004fc800078ec0ff */
[----:B------:R-:W-:Y:S02]  /*1b20*/  ISETP.NE.AND P1, PT, R15, R6, PT ;  /* 0x000000060f00720c */ /* 0x000fe40003f25270 */
[----:B------:R-:W-:Y:S02]  /*1b30*/  SEL R6, RZ, 0xffffffff, P0 ;  /* 0xffffffffff067807 */ /* 0x000fe40000000000 */
[----:B------:R-:W-:-:S09]  /*1b40*/  ISETP.GT.AND P0, PT, R12, R17, PT ;  /* 0x000000110c00720c */ /* 0x000fd20003f04270 */
[----:B------:R-:W-:-:S04]  /*1b50*/  @P1 SEL R6, RZ, 0xffffffff, !P0 ;  /* 0xffffffffff061807 */ /* 0x000fc80004000000 */
[----:B------:R-:W-:-:S04]  /*1b60*/  LOP3.LUT R6, R6, 0x1, RZ, 0xc0, !PT ;  /* 0x0000000106067812 */ /* 0x000fc800078ec0ff */
[----:B------:R-:W-:-:S04]  /*1b70*/  ISETP.NE.U32.AND P0, PT, R6, 0x1, PT ;  /* 0x000000010600780c */ /* 0x000fc80003f05070 */
[----:B------:R-:W-:Y:S02]  /*1b80*/  SEL R0, R0, R17, !P0 ;  /* 0x0000001100007207 */ /* 0x000fe40004000000 */
[----:B------:R-:W-:Y:S02]  /*1b90*/  SEL R4, R4, R25, !P0 ;  /* 0x0000001904047207 */ /* 0x000fe40004000000 */
[----:B------:R-:W-:Y:S02]  /*1ba0*/  SEL R3, R3, R14, !P0 ;  /* 0x0000000e03037207 */ /* 0x000fe40004000000 */
.L_x_3710:
[----:B------:R-:W-:Y:S05]  /*1bb0*/  BSYNC B0 ;  /* 0x0000000000007941 */ /* 0x000fea0003800000 */
.L_x_3709:
[C---:B------:R-:W-:Y:S01]  /*1bc0*/  LOP3.LUT R15, R0.reuse, 0xff, RZ, 0xc0, !PT ;  /* 0x000000ff000f7812 */ /* 0x040fe200078ec0ff */
[----:B------:R-:W-:Y:S01]  /*1bd0*/  CS2R R28, SRZ ;  /* 0x00000000001c7805 */ /* 0x000fe2000001ff00 */
[C---:B------:R-:W-:Y:S02]  /*1be0*/  LOP3.LUT R6, R13.reuse, 0xff, RZ, 0xc0, !PT ;  /* 0x000000ff0d067812 */ /* 0x040fe400078ec0ff */
        /* <DEDUP_REMOVED lines=8> */
[----:B------:R-:W-:-:S03]  /*1c70*/  SEL R6, RZ, 0xffffffff, P0 ;  /* 0xffffffffff067807 */ /* 0x000fc60000000000 */
[----:B------:R-:W-:-:S04]  /*1c80*/  @P2 SEL R6, RZ, 0xffffffff, !P1 ;  /* 0xffffffffff062807 */ /* 0x000fc80004800000 */
[----:B------:R-:W-:-:S04]  /*1c90*/  LOP3.LUT R6, R6, 0x1, RZ, 0xc0, !PT ;  /* 0x0000000106067812 */ /* 0x000fc800078ec0ff */
[----:B------:R-:W-:-:S04]  /*1ca0*/  ISETP.NE.U32.AND P0, PT, R6, 0x1, PT ;  /* 0x000000010600780c */ /* 0x000fc80003f05070 */
[----:B------:R-:W-:Y:S02]  /*1cb0*/  SEL R0, R0, R13, !P0 ;  /* 0x0000000d00007207 */ /* 0x000fe40004000000 */
[----:B------:R-:W-:Y:S02]  /*1cc0*/  LOP3.LUT R13, R11, 0xff, RZ, 0xc0, !PT ;  /* 0x000000ff0b0d7812 */ /* 0x000fe400078ec0ff */
[----:B------:R-:W-:Y:S02]  /*1cd0*/  LOP3.LUT R6, R0, 0xff, RZ, 0xc0, !PT ;  /* 0x000000ff00067812 */ /* 0x000fe400078ec0ff */
[----:B------:R-:W-:Y:S02]  /*1ce0*/  SEL R7, R4, R7, !P0 ;  /* 0x0000000704077207 */ /* 0x000fe40004000000 */
[----:B------:R-:W-:Y:S02]  /*1cf0*/  ISETP.NE.AND P2, PT, R6, R13, PT ;  /* 0x0000000d0600720c */ /* 0x000fe40003f45270 */
[----:B------:R-:W-:-:S02]  /*1d00*/  SEL R8, R3, R8, !P0 ;  /* 0x0000000803087207 */ /* 0x000fc40004000000 */
[----:B------:R-:W-:Y:S02]  /*1d10*/  ISETP.GE.U32.AND P0, PT, R7, R10, PT ;  /* 0x0000000a0700720c */ /* 0x000fe40003f06070 */
[----:B------:R-:W-:Y:S02]  /*1d20*/  PRMT R3, R11, 0x8880, RZ ;  /* 0x000088800b037816 */ /* 0x000fe400000000ff */
[----:B------:R-:W-:Y:S02]  /*1d30*/  PRMT R4, R0, 0x8880, RZ ;  /* 0x0000888000047816 */ /* 0x000fe400000000ff */
        /* <DEDUP_REMOVED lines=20> */
[----:B------:R-:W-:Y:S02]  /*1e80*/  ISETP.NE.U32.AND P0, PT, R3, 0x1, PT ;  /* 0x000000010300780c */ /* 0x000fe40003f05070 */
[----:B------:R-:W-:Y:S02]  /*1e90*/  PRMT R3, RZ, 0x7610, R3 ;  /* 0x00007610ff037816 */ /* 0x000fe40000000003 */
[----:B------:R-:W-:Y:S02]  /*1ea0*/  SEL R0, R0, R5, !P0 ;  /* 0x0000000500007207 */ /* 0x000fe40004000000 */
[----:B------:R-:W-:Y:S02]  /*1eb0*/  SEL R44, R7, R44, !P0 ;  /* 0x0000002c072c7207 */ /* 0x000fe40004000000 */
[----:B------:R-:W-:Y:S02]  /*1ec0*/  SEL R45, R6, R45, !P0 ;  /* 0x0000002d062d7207 */ /* 0x000fe40004000000 */
[----:B------:R-:W-:Y:S01]  /*1ed0*/  PRMT R7, R0, 0x7610, R7 ;  /* 0x0000761000077816 */ /* 0x000fe20000000007 */
[----:B------:R-:W-:Y:S05]  /*1ee0*/  BRA `(.L_x_3696) ;  /* 0x0000c48000007947 */ /* 0x000fea0003800000 */
.L_x_3697:
        /* <DEDUP_REMOVED lines=14> */
[----:B------:R-:W-:Y:S01]  /*1fd0*/  IMAD.MOV.U32 R41, RZ, RZ, c[0x0][0x170] ;  /* 0x00005c00ff297624 */ /* 0x000fe200078e00ff */
[C---:B------:R-:W-:Y:S01]  /*1fe0*/  PRMT R40, R43.reuse, 0x7610, R40 ;  /* 0x000076102b287816 */ /* 0x040fe20000000028 */
        /* <DEDUP_REMOVED lines=42> */
[----:B------:R-:W-:-:S02]  /*2290*/  IMAD.MOV.U32 R11, RZ, RZ, c[0x0][0x174] ;  /* 0x00005d00ff0b7624 */ /* 0x000fc400078e00ff */
.L_x_3721:
        /* <DEDUP_REMOVED lines=214> */
.L_x_3716:
[----:B------:R-:W-:-:S04]  /*3000*/  LOP3.LUT R3, R3, 0xfffffffe, RZ, 0xc0, !PT ;  /* 0xfffffffe03037812 */ /* 0x000fc800078ec0ff */
[----:B------:R-:W-:-:S05]  /*3010*/  IADD3 R4, P0, R3, R16, RZ ;  /* 0x0000001003047210 */ /* 0x000fca0007f1e0ff */
[----:B------:R-:W-:-:S05]  /*3020*/  IMAD.X R5, RZ, RZ, R17, P0 ;  /* 0x000000ffff057224 */ /* 0x000fca00000e0611 */
[----:B------:R-:W2:Y:S02]  /*3030*/  LDG.E.U16 R4, [R4.64] ;  /* 0x0000002404047981 */ /* 0x000ea4000c1e1500 */
[C---:B--2---:R-:W-:Y:S02]  /*3040*/  PRMT R3, R4.reuse, 0x7770, RZ ;  /* 0x0000777004037816 */ /* 0x044fe400000000ff */
[----:B------:R-:W-:Y:S01]  /*3050*/  PRMT R0, R4, 0x7771, RZ ;  /* 0x0000777104007816 */ /* 0x000fe200000000ff */
        /* <DEDUP_REMOVED lines=212> */
.L_x_3717:
[----:B------:R-:W-:-:S04]  /*3da0*/  LOP3.LUT R5, R7, 0xfffffffe, RZ, 0xc0, !PT ;  /* 0xfffffffe07057812 */ /* 0x000fc800078ec0ff */
[----:B------:R-:W-:-:S05]  /*3db0*/  IADD3 R4, P0, R5, R16, RZ ;  /* 0x0000001005047210 */ /* 0x000fca0007f1e0ff */
[----:B------:R-:W-:-:S05]  /*3dc0*/  IMAD.X R5, RZ, RZ, R17, P0 ;  /* 0x000000ffff057224 */ /* 0x000fca00000e0611 */
[----:B------:R-:W2:Y:S01]  /*3dd0*/  LDG.E.U16 R4, [R4.64] ;  /* 0x0000002404047981 */ /* 0x000ea2000c1e1500 */
[----:B------:R-:W-:Y:S02]  /*3de0*/  IMAD.MOV.U32 R26, RZ, RZ, RZ ;  /* 0x000000ffff1a7224 */ /* 0x000fe400078e00ff */
[----:B------:R-:W-:Y:S01]  /*3df0*/  IMAD.MOV.U32 R8, RZ, RZ, RZ ;  /* 0x000000ffff087224 */ /* 0x000fe200078e00ff */
[C---:B--2---:R-:W-:Y:S02]  /*3e00*/  PRMT R7, R4.reuse, 0x7770, RZ ;  /* 0x0000777004077816 */ /* 0x044fe400000000ff */
[----:B------:R-:W-:Y:S01]  /*3e10*/  PRMT R9, R4, 0x7771, RZ ;  /* 0x0000777104097816 */ /* 0x000fe200000000ff */
[----:B------:R-:W-:Y:S05]  /*3e20*/  @!P1 BRA `(.L_x_3718) ;  /* 0x00000df000009947 */ /* 0x000fea0003800000 */
[----:B------:R-:W-:Y:S02]  /*3e30*/  IMAD.MOV.U32 R4, RZ, RZ, c[0x0][0x184] ;  /* 0x00006100ff047624 */ /* 0x000fe400078e00ff */
[----:B------:R-:W-:Y:S02]  /*3e40*/  IMAD.MOV.U32 R6, RZ, RZ, c[0x0][0x1b8] ;  /* 0x00006e00ff067624 */ /* 0x000fe400078e00ff */
[----:B------:R-:W-:-:S02]  /*3e50*/  IMAD R5, R4, 0x2, R45 ;  /* 0x0000000204057824 */ /* 0x000fc400078e022d */
        /* <DEDUP_REMOVED lines=220> */
.L_x_3718:
[----:B------:R-:W-:-:S04]  /*4c20*/  LOP3.LUT R5, R8, 0xfffffffe, RZ, 0xc0, !PT ;  /* 0xfffffffe08057812 */ /* 0x000fc800078ec0ff */
[----:B------:R-:W-:-:S05]  /*4c30*/  IADD3 R4, P0, R5, R16, RZ ;  /* 0x0000001005047210 */ /* 0x000fca0007f1e0ff */
[----:B------:R-:W-:-:S05]  /*4c40*/  IMAD.X R5, RZ, RZ, R17, P0 ;  /* 0x000000ffff057224 */ /* 0x000fca00000e0611 */
[----:B------:R-:W2:Y:S02]  /*4c50*/  LDG.E.U16 R4, [R4.64] ;  /* 0x0000002404047981 */ /* 0x000ea4000c1e1500 */
[C---:B--2---:R-:W-:Y:S02]  /*4c60*/  PRMT R6, R4.reuse, 0x7770, RZ ;  /* 0x0000777004067816 */ /* 0x044fe400000000ff */
[----:B------:R-:W-:Y:S01]  /*4c70*/  PRMT R27, R4, 0x7771, RZ ;  /* 0x00007771041b7816 */ /* 0x000fe200000000ff */
        /* <DEDUP_REMOVED lines=225> */
.L_x_3719:
[----:B------:R-:W-:-:S04]  /*5a90*/  LOP3.LUT R5, R26, 0xfffffffe, RZ, 0xc0, !PT ;  /* 0xfffffffe1a057812 */ /* 0x000fc800078ec0ff */
[----:B------:R-:W-:-:S05]  /*5aa0*/  IADD3 R4, P0, R5, R16, RZ ;  /* 0x0000001005047210 */ /* 0x000fca0007f1e0ff */
[----:B------:R-:W-:-:S05]  /*5ab0*/  IMAD.X R5, RZ, RZ, R17, P0 ;  /* 0x000000ffff057224 */ /* 0x000fca00000e0611 */
[----:B------:R0:W2:Y:S01]  /*5ac0*/  LDG.E.U16 R4, [R4.64] ;  /* 0x0000002404047981 */ /* 0x0000a2000c1e1500 */
[C---:B------:R-:W-:Y:S02]  /*5ad0*/  PRMT R29, R3.reuse, 0x9910, RZ ;  /* 0x00009910031d7816 */ /* 0x040fe400000000ff */
[----:B------:R-:W-:Y:S02]  /*5ae0*/  LOP3.LUT R8, R10, 0xff, RZ, 0xc0, !PT ;  /* 0x000000ff0a087812 */ /* 0x000fe400078ec0ff */
[----:B------:R-:W-:Y:S02]  /*5af0*/  PRMT R26, R3, 0x8880, RZ ;  /* 0x00008880031a7816 */ /* 0x000fe400000000ff */
[----:B------:R-:W-:Y:S02]  /*5b00*/  ISETP.NE.AND P4, PT, R8, R29, PT ;  /* 0x0000001d0800720c */ /* 0x000fe40003f85270 */
[----:B------:R-:W-:Y:S02]  /*5b10*/  PRMT R29, R10, 0x8880, RZ ;  /* 0x000088800a1d7816 */ /* 0x000fe400000000ff */
[----:B------:R-:W-:-:S02]  /*5b20*/  PRMT R31, R0, 0x9910, RZ ;  /* 0x00009910001f7816 */ /* 0x000fc400000000ff */
[----:B------:R-:W-:Y:S02]  /*5b30*/  LOP3.LUT R8, R13, 0xff, RZ, 0xc0, !PT ;  /* 0x000000ff0d087812 */ /* 0x000fe400078ec0ff */
[----:B------:R-:W-:Y:S02]  /*5b40*/  PRMT R30, R7, 0x9910, RZ ;  /* 0x00009910071e7816 */ /* 0x000fe400000000ff */
[----:B0-----:R-:W-:Y:S02]  /*5b50*/  LOP3.LUT R5, R18, 0xff, RZ, 0xc0, !PT ;  /* 0x000000ff12057812 */ /* 0x001fe400078ec0ff */
[----:B------:R-:W-:Y:S02]  /*5b60*/  ISETP.GT.AND P5, PT, R29, R26, PT ;  /* 0x0000001a1d00720c */ /* 0x000fe40003fa4270 */
[----:B------:R-:W-:Y:S02]  /*5b70*/  ISETP.NE.AND P0, PT, R8, R31, PT ;  /* 0x0000001f0800720c */ /* 0x000fe40003f05270 */
[----:B------:R-:W-:-:S02]  /*5b80*/  ISETP.GE.U32.AND P3, PT, R12, R45, PT ;  /* 0x0000002d0c00720c */ /* 0x000fc40003f66070 */
[----:B------:R-:W-:Y:S02]  /*5b90*/  ISETP.NE.AND P6, PT, R5, R30, PT ;  /* 0x0000001e0500720c */ /* 0x000fe40003fc5270 */
[----:B------:R-:W-:Y:S02]  /*5ba0*/  SEL R5, RZ, 0xffffffff, !P5 ;  /* 0xffffffffff057807 */ /* 0x000fe40006800000 */
[----:B------:R-:W-:Y:S02]  /*5bb0*/  ISETP.GE.U32.AND P5, PT, R15, R45, PT ;  /* 0x0000002d0f00720c */ /* 0x000fe40003fa6070 */
[----:B------:R-:W-:Y:S02]  /*5bc0*/  ISETP.GE.AND.EX P3, PT, R11, RZ, PT, P3 ;  /* 0x000000ff0b00720c */ /* 0x000fe40003f66330 */
[----:B------:R-:W-:Y:S02]  /*5bd0*/  PRMT R28, R0, 0x8880, RZ ;  /* 0x00008880001c7816 */ /* 0x000fe400000000ff */
[----:B------:R-:W-:-:S02]  /*5be0*/  PRMT R47, R13, 0x8880, RZ ;  /* 0x000088800d2f7816 */ /* 0x000fc400000000ff */
[----:B------:R-:W-:Y:S02]  /*5bf0*/  PRMT R31, R9, 0x9910, RZ ;  /* 0x00009910091f7816 */ /* 0x000fe400000000ff */
[----:B------:R-:W-:Y:S02]  /*5c00*/  LOP3.LUT R8, R24, 0xff, RZ, 0xc0, !PT ;  /* 0x000000ff18087812 */ /* 0x000fe400078ec0ff */
[----:B------:R-:W-:Y:S02]  /*5c10*/  PRMT R26, R7, 0x8880, RZ ;  /* 0x00008880071a7816 */ /* 0x000fe400000000ff */
[----:B------:R-:W-:Y:S02]  /*5c20*/  PRMT R29, R18, 0x8880, RZ ;  /* 0x00008880121d7816 */ /* 0x000fe400000000ff */
[----:B------:R-:W-:Y:S02]  /*5c30*/  ISETP.GE.AND.EX P5, PT, R14, RZ, PT, P5 ;  /* 0x000000ff0e00720c */ /* 0x000fe40003fa6350 */
[----:B------:R-:W-:-:S02]  /*5c40*/  @!P4 SEL R5, RZ, 0xffffffff, P3 ;  /* 0xffffffffff05c807 */ /* 0x000fc40001800000 */
[----:B------:R-:W-:Y:S02]  /*5c50*/  ISETP.GT.AND P2, PT, R47, R28, PT ;  /* 0x0000001c2f00720c */ /* 0x000fe40003f44270 */
[----:B------:R-:W-:Y:S02]  /*5c60*/  ISETP.NE.AND P3, PT, R8, R31, PT ;  /* 0x0000001f0800720c */ /* 0x000fe40003f65270 */
[----:B------:R-:W-:Y:S02]  /*5c70*/  IADD3 R8, R45, c[0x0][0x184], RZ ;  /* 0x000061002d087a10 */ /* 0x000fe40007ffe0ff */
[----:B------:R-:W-:Y:S02]  /*5c80*/  ISETP.GT.AND P4, PT, R29, R26, PT ;  /* 0x0000001a1d00720c */ /* 0x000fe40003f84270 */
[----:B------:R-:W-:Y:S02]  /*5c90*/  PRMT R28, R9, 0x8880, RZ ;  /* 0x00008880091c7816 */ /* 0x000fe400000000ff */
[----:B------:R-:W-:-:S02]  /*5ca0*/  PRMT R47, R24, 0x8880, RZ ;  /* 0x00008880182f7816 */ /* 0x000fc400000000ff */
[----:B------:R-:W-:Y:S02]  /*5cb0*/  SEL R26, RZ, 0xffffffff, P5 ;  /* 0xffffffffff1a7807 */ /* 0x000fe40002800000 */
[----:B------:R-:W-:Y:S02]  /*5cc0*/  @P0 SEL R26, RZ, 0xffffffff, !P2 ;  /* 0xffffffffff1a0807 */ /* 0x000fe40005000000 */
[----:B------:R-:W-:Y:S02]  /*5cd0*/  ISETP.GE.U32.AND P0, PT, R21, R8, PT ;  /* 0x000000081500720c */ /* 0x000fe40003f06070 */
[----:B------:R-:W-:Y:S02]  /*5ce0*/  ISETP.GT.AND P5, PT, R47, R28, PT ;  /* 0x0000001c2f00720c */ /* 0x000fe40003fa4270 */
[----:B------:R-:W-:Y:S02]  /*5cf0*/  PRMT R29, R6, 0x9910, RZ ;  /* 0x00009910061d7816 */ /* 0x000fe400000000ff */
[----:B------:R-:W-:-:S02]  /*5d00*/  LOP3.LUT R28, R33, 0xff, RZ, 0xc0, !PT ;  /* 0x000000ff211c7812 */ /* 0x000fc400078ec0ff */
[----:B------:R-:W-:Y:S02]  /*5d10*/  ISETP.GE.AND.EX P0, PT, R20, RZ, PT, P0 ;  /* 0x000000ff1400720c */ /* 0x000fe40003f06300 */
[----:B------:R-:W-:Y:S02]  /*5d20*/  ISETP.NE.AND P2, PT, R28, R29, PT ;  /* 0x0000001d1c00720c */ /* 0x000fe40003f45270 */
[----:B------:R-:W-:Y:S02]  /*5d30*/  SEL R30, RZ, 0xffffffff, !P4 ;  /* 0xffffffffff1e7807 */ /* 0x000fe40006000000 */
[----:B------:R-:W-:Y:S02]  /*5d40*/  PRMT R29, R27, 0x9910, RZ ;  /* 0x000099101b1d7816 */ /* 0x000fe400000000ff */
[----:B------:R-:W-:Y:S02]  /*5d50*/  LOP3.LUT R28, R38, 0xff, RZ, 0xc0, !PT ;  /* 0x000000ff261c7812 */ /* 0x000fe400078ec0ff */
[----:B------:R-:W-:-:S02]  /*5d60*/  @!P6 SEL R30, RZ, 0xffffffff, P0 ;  /* 0xffffffffff1ee807 */ /* 0x000fc40000000000 */
[----:B------:R-:W-:Y:S02]  /*5d70*/  ISETP.GE.U32.AND P0, PT, R32, R8, PT ;  /* 0x000000082000720c */ /* 0x000fe40003f06070 */
[----:B------:R-:W-:Y:S02]  /*5d80*/  ISETP.NE.AND P6, PT, R28, R29, PT ;  /* 0x0000001d1c00720c */ /* 0x000fe40003fc5270 */
[----:B------:R-:W-:Y:S02]  /*5d90*/  ISETP.GE.AND.EX P0, PT, R25, RZ, PT, P0 ;  /* 0x000000ff1900720c */ /* 0x000fe40003f06300 */
[----:B------:R-:W-:Y:S02]  /*5da0*/  LOP3.LUT R28, R26, 0x1, RZ, 0xc0, !PT ;  /* 0x000000011a1c7812 */ /* 0x000fe400078ec0ff */
[----:B------:R-:W-:Y:S02]  /*5db0*/  IADD3 R26, R8, c[0x0][0x184], RZ ;  /* 0x00006100081a7a10 */ /* 0x000fe40007ffe0ff */
[----:B------:R-:W-:-:S02]  /*5dc0*/  PRMT R31, R6, 0x8880, RZ ;  /* 0x00008880061f7816 */ /* 0x000fc400000000ff */
[----:B------:R-:W-:Y:S02]  /*5dd0*/  PRMT R46, R33, 0x8880, RZ ;  /* 0x00008880212e7816 */ /* 0x000fe400000000ff */
[----:B------:R-:W-:Y:S02]  /*5de0*/  SEL R29, RZ, 0xffffffff, !P5 ;  /* 0xffffffffff1d7807 */ /* 0x000fe40006800000 */
[----:B------:R-:W-:Y:S02]  /*5df0*/  @!P3 SEL R29, RZ, 0xffffffff, P0 ;  /* 0xffffffffff1db807 */ /* 0x000fe40000000000 */
[----:B------:R-:W-:Y:S02]  /*5e00*/  ISETP.GE.U32.AND P0, PT, R37, R26, PT ;  /* 0x0000001a2500720c */ /* 0x000fe40003f06070 */
[----:B------:R-:W-:Y:S02]  /*5e10*/  ISETP.GT.AND P4, PT, R46, R31, PT ;  /* 0x0000001f2e00720c */ /* 0x000fe40003f84270 */
[----:B------:R-:W-:-:S02]  /*5e20*/  PRMT R31, R27, 0x8880, RZ ;  /* 0x000088801b1f7816 */ /* 0x000fc400000000ff */
[----:B------:R-:W-:Y:S02]  /*5e30*/  PRMT R46, R38, 0x8880, RZ ;  /* 0x00008880262e7816 */ /* 0x000fe400000000ff */
[----:B------:R-:W-:Y:S02]  /*5e40*/  LOP3.LUT R5, R5, 0x1, RZ, 0xc0, !PT ;  /* 0x0000000105057812 */ /* 0x000fe400078ec0ff */
[----:B------:R-:W-:Y:S02]  /*5e50*/  ISETP.GE.AND.EX P0, PT, R36, RZ, PT, P0 ;  /* 0x000000ff2400720c */ /* 0x000fe40003f06300 */
[----:B------:R-:W-:Y:S02]  /*5e60*/  ISETP.GT.AND P5, PT, R46, R31, PT ;  /* 0x0000001f2e00720c */ /* 0x000fe40003fa4270 */
[----:B------:R-:W-:Y:S02]  /*5e70*/  SEL R31, RZ, 0xffffffff, !P4 ;  /* 0xffffffffff1f7807 */ /* 0x000fe40006000000 */
[----:B------:R-:W-:-:S02]  /*5e80*/  ISETP.NE.U32.AND P4, PT, R5, 0x1, PT ;  /* 0x000000010500780c */ /* 0x000fc40003f85070 */
[----:B------:R-:W-:Y:S02]  /*5e90*/  @!P2 SEL R31, RZ, 0xffffffff, P0 ;  /* 0xffffffffff1fa807 */ /* 0x000fe40000000000 */
[----:B------:R-:W-:Y:S02]  /*5ea0*/  LOP3.LUT R5, R43, 0xff, RZ, 0xc0, !PT ;  /* 0x000000ff2b057812 */ /* 0x000fe400078ec0ff */
[----:B------:R-:W-:Y:S02]  /*5eb0*/  ISETP.GE.U32.AND P0, PT, R41, R26, PT ;  /* 0x0000001a2900720c */ /* 0x000fe40003f06070 */
[----:B------:R-:W-:Y:S02]  /*5ec0*/  SEL R47, RZ, 0xffffffff, !P5 ;  /* 0xffffffffff2f7807 */ /* 0x000fe40006800000 */
[----:B------:R-:W-:Y:S02]  /*5ed0*/  ISETP.GE.AND.EX P0, PT, R39, RZ, PT, P0 ;  /* 0x000000ff2700720c */ /* 0x000fe40003f06300 */
[----:B------:R-:W-:-:S02]  /*5ee0*/  ISETP.NE.U32.AND P3, PT, R28, 0x1, PT ;  /* 0x000000011c00780c */ /* 0x000fc40003f65070 */
[----:B------:R-:W-:Y:S02]  /*5ef0*/  @!P6 SEL R47, RZ, 0xffffffff, P0 ;  /* 0xffffffffff2fe807 */ /* 0x000fe40000000000 */
[----:B------:R-:W-:Y:S02]  /*5f00*/  LOP3.LUT R28, R40, 0xff, RZ, 0xc0, !PT ;  /* 0x000000ff281c7812 */ /* 0x000fe400078ec0ff */
[----:B------:R-:W-:Y:S02]  /*5f10*/  LOP3.LUT R30, R30, 0x1, RZ, 0xc0, !PT ;  /* 0x000000011e1e7812 */ /* 0x000fe400078ec0ff */
[----:B------:R-:W-:Y:S02]  /*5f20*/  LOP3.LUT R29, R29, 0x1, RZ, 0xc0, !PT ;  /* 0x000000011d1d7812 */ /* 0x000fe400078ec0ff */
[-C--:B------:R-:W-:Y:S02]  /*5f30*/  SEL R15, R15, R45.reuse, !P3 ;  /* 0x0000002d0f0f7207 */ /* 0x080fe40005800000 */
[----:B------:R-:W-:-:S02]  /*5f40*/  SEL R12, R12, R45, !P4 ;  /* 0x0000002d0c0c7207 */ /* 0x000fc40006000000 */
[----:B------:R-:W-:Y:S02]  /*5f50*/  PRMT R51, R40, 0x8880, RZ ;  /* 0x0000888028337816 */ /* 0x000fe400000000ff */
[----:B------:R-:W-:Y:S02]  /*5f60*/  LOP3.LUT R31, R31, 0x1, RZ, 0xc0, !PT ;  /* 0x000000011f1f7812 */ /* 0x000fe400078ec0ff */
[----:B------:R-:W-:Y:S02]  /*5f70*/  LOP3.LUT R47, R47, 0x1, RZ, 0xc0, !PT ;  /* 0x000000012f2f7812 */ /* 0x000fe400078ec0ff */
[----:B------:R-:W-:Y:S02]  /*5f80*/  SEL R10, R10, R3, !P4 ;  /* 0x000000030a0a7207 */ /* 0x000fe40006000000 */
[----:B------:R-:W-:Y:S02]  /*5f90*/  SEL R11, R11, RZ, !P4 ;  /* 0x000000ff0b0b7207 */ /* 0x000fe40006000000 */
[----:B------:R-:W-:-:S02]  /*5fa0*/  SEL R14, R14, RZ, !P3 ;  /* 0x000000ff0e0e7207 */ /* 0x000fc40005800000 */
[C---:B--2---:R-:W-:Y:S02]  /*5fb0*/  LOP3.LUT R46, R4.reuse, 0xff, RZ, 0xc0, !PT ;  /* 0x000000ff042e7812 */ /* 0x044fe400078ec0ff */
[----:B------:R-:W-:Y:S02]  /*5fc0*/  PRMT R49, R4, 0x7771, RZ ;  /* 0x0000777104317816 */ /* 0x000fe400000000ff */
[----:B------:R-:W-:Y:S02]  /*5fd0*/  ISETP.NE.AND P2, PT, R5, R46, PT ;  /* 0x0000002e0500720c */ /* 0x000fe40003f45270 */
[----:B------:R-:W-:Y:S02]  /*5fe0*/  IADD3 R5, R26, c[0x0][0x184], RZ ;  /* 0x000061001a057a10 */ /* 0x000fe40007ffe0ff */
[----:B------:R-:W-:Y:S02]  /*5ff0*/  ISETP.NE.AND P5, PT, R28, R49, PT ;  /* 0x000000311c00720c */ /* 0x000fe40003fa5270 */
[----:B------:R-:W-:-:S02]  /*6000*/  ISETP.GE.U32.AND P0, PT, R44, R5, PT ;  /* 0x000000052c00720c */ /* 0x000fc40003f06070 */
[----:B------:R-:W-:Y:S02]  /*6010*/  PRMT R49, R43, 0x8880, RZ ;  /* 0x000088802b317816 */ /* 0x000fe400000000ff */
[----:B------:R-:W-:Y:S02]  /*6020*/  ISETP.GE.AND.EX P0, PT, R42, RZ, PT, P0 ;  /* 0x000000ff2a00720c */ /* 0x000fe40003f06300 */
[----:B------:R-:W-:Y:S02]  /*6030*/  PRMT R28, R4, 0x8880, RZ ;  /* 0x00008880041c7816 */ /* 0x000fe400000000ff */
[----:B------:R-:W-:Y:S02]  /*6040*/  SEL R46, RZ, 0xffffffff, P0 ;  /* 0xffffffffff2e7807 */ /* 0x000fe40000000000 */
[----:B------:R-:W-:Y:S02]  /*6050*/  ISETP.GT.AND P0, PT, R49, R28, PT ;  /* 0x0000001c3100720c */ /* 0x000fe40003f04270 */
[----:B------:R-:W-:-:S02]  /*6060*/  ISETP.GE.U32.AND P6, PT, R35, R5, PT ;  /* 0x000000052300720c */ /* 0x000fc40003fc6070 */
[----:B------:R-:W-:Y:S02]  /*6070*/  @P2 SEL R46, RZ, 0xffffffff, !P0 ;  /* 0xffffffffff2e2807 */ /* 0x000fe40004000000 */
[----:B------:R-:W-:Y:S01]  /*6080*/  ISETP.NE.U32.AND P2, PT, R30, 0x1, PT ;  /* 0x000000011e00780c */ /* 0x000fe20003f45070 */
[----:B------:R-:W-:Y:S01]  /*6090*/  IMAD.MOV.U32 R30, RZ, RZ, c[0x0][0x184] ;  /* 0x00006100ff1e7624 */ /* 0x000fe200078e00ff */
[----:B------:R-:W-:Y:S02]  /*60a0*/  ISETP.NE.U32.AND P0, PT, R29, 0x1, PT ;  /* 0x000000011d00780c */ /* 0x000fe40003f05070 */
[----:B------:R-:W-:Y:S02]  /*60b0*/  IADD3 R45, R5, c[0x0][0x184], RZ ;  /* 0x00006100052d7a10 */ /* 0x000fe40007ffe0ff */
[----:B------:R-:W-:Y:S02]  /*60c0*/  ISETP.GE.AND.EX P6, PT, R34, RZ, PT, P6 ;  /* 0x000000ff2200720c */ /* 0x000fe40003fc6360 */
[----:B------:R-:W-:-:S02]  /*60d0*/  PRMT R48, R4, 0x9991, RZ ;  /* 0x0000999104307816 */ /* 0x000fc400000000ff */
[-C--:B------:R-:W-:Y:S02]  /*60e0*/  SEL R21, R21, R8.reuse, !P2 ;  /* 0x0000000815157207 */ /* 0x080fe40005000000 */
[----:B------:R-:W-:Y:S01]  /*60f0*/  SEL R32, R32, R8, !P0 ;  /* 0x0000000820207207 */ /* 0x000fe20004000000 */
[----:B------:R-:W-:Y:S01]  /*6100*/  IMAD R8, R30, 0x3, R45 ;  /* 0x000000031e087824 */ /* 0x000fe200078e022d */
[----:B------:R-:W-:Y:S02]  /*6110*/  SEL R28, RZ, 0xffffffff, P6 ;  /* 0xffffffffff1c7807 */ /* 0x000fe40003000000 */
[----:B------:R-:W-:Y:S02]  /*6120*/  ISETP.GT.AND P6, PT, R51, R48, PT ;  /* 0x000000303300720c */ /* 0x000fe40003fc4270 */
[----:B------:R-:W-:Y:S02]  /*6130*/  ISETP.GE.U32.AND P4, PT, R8, c[0x0][0x17c], PT ;  /* 0x00005f0008007a0c */ /* 0x000fe40003f86070 */
[----:B------:R-:W-:-:S02]  /*6140*/  @P5 SEL R28, RZ, 0xffffffff, !P6 ;  /* 0xffffffffff1c5807 */ /* 0x000fc40007000000 */
[----:B------:R-:W-:Y:S02]  /*6150*/  ISETP.NE.U32.AND P6, PT, R31, 0x1, PT ;  /* 0x000000011f00780c */ /* 0x000fe40003fc5070 */
[----:B------:R-:W-:Y:S02]  /*6160*/  ISETP.NE.U32.AND P5, PT, R47, 0x1, PT ;  /* 0x000000012f00780c */ /* 0x000fe40003fa5070 */
[----:B------:R-:W-:Y:S02]  /*6170*/  LOP3.LUT R46, R46, 0x1, RZ, 0xc0, !PT ;  /* 0x000000012e2e7812 */ /* 0x000fe400078ec0ff */
[-C--:B------:R-:W-:Y:S02]  /*6180*/  SEL R37, R37, R26.reuse, !P6 ;  /* 0x0000001a25257207 */ /* 0x080fe40007000000 */
[----:B------:R-:W-:Y:S02]  /*6190*/  SEL R41, R41, R26, !P5 ;  /* 0x0000001a29297207 */ /* 0x000fe40006800000 */
[----:B------:R-:W-:-:S02]  /*61a0*/  SEL R26, R13, R0, !P3 ;  /* 0x000000000d1a7207 */ /* 0x000fc40005800000 */
[----:B------:R-:W-:Y:S02]  /*61b0*/  LOP3.LUT R28, R28, 0x1, RZ, 0xc0, !PT ;  /* 0x000000011c1c7812 */ /* 0x000fe400078ec0ff */
[----:B------:R-:W-:Y:S02]  /*61c0*/  ISETP.NE.U32.AND P3, PT, R46, 0x1, PT ;  /* 0x000000012e00780c */ /* 0x000fe40003f65070 */
[----:B------:R-:W-:Y:S02]  /*61d0*/  PRMT R8, R4, 0x7770, RZ ;  /* 0x0000777004087816 */ /* 0x000fe400000000ff */
[----:B------:R-:W-:Y:S02]  /*61e0*/  SEL R18, R18, R7, !P2 ;  /* 0x0000000712127207 */ /* 0x000fe40005000000 */
[----:B------:R-:W-:Y:S02]  /*61f0*/  SEL R20, R20, RZ, !P2 ;  /* 0x000000ff14147207 */ /* 0x000fe40005000000 */
[----:B------:R-:W-:-:S02]  /*6200*/  ISETP.NE.U32.AND P2, PT, R28, 0x1, PT ;  /* 0x000000011c00780c */ /* 0x000fc40003f45070 */
[----:B------:R-:W-:Y:S02]  /*6210*/  PRMT R13, R4, 0x7771, RZ ;  /* 0x00007771040d7816 */ /* 0x000fe400000000ff */
[----:B------:R-:W-:Y:S02]  /*6220*/  SEL R8, R43, R8, !P3 ;  /* 0x000000082b087207 */ /* 0x000fe40005800000 */
        /* <DEDUP_REMOVED lines=9> */
[----:B------:R-:W-:-:S02]  /*62c0*/  PRMT R13, R26, 0x7610, R13 ;  /* 0x000076101a0d7816 */ /* 0x000fc4000000000d */
[----:B------:R-:W-:Y:S02]  /*62d0*/  SEL R42, R42, RZ, !P3 ;  /* 0x000000ff2a2a7207 */ /* 0x000fe40005800000 */
[----:B------:R-:W-:Y:S02]  /*62e0*/  SEL R34, R34, RZ, !P2 ;  /* 0x000000ff22227207 */ /* 0x000fe40005000000 */
[----:B------:R-:W-:Y:S01]  /*62f0*/  PRMT R43, R8, 0x7610, R43 ;  /* 0x00007610082b7816 */ /* 0x000fe2000000002b */
[----:B------:R-:W-:Y:S01]  /*6300*/  @P4 CALL.REL.NOINC `(.L_x_3720) ;  /* 0x0000001000004944 */ /* 0x000fe20003c00000 */
[----:B------:R-:W-:Y:S05]  /*6310*/  BRA `(.L_x_3721) ;  /* 0xffffbf8000007947 */ /* 0x000fea000383ffff */
.L_x_3720:
[----:B------:R-:W-:Y:S05]  /*6320*/  BSYNC B1 ;  /* 0x0000000000017941 */ /* 0x000fea0003800000 */
.L_x_3715:
[----:B------:R-:W-:Y:S02]  /*6330*/  PRMT R8, R0, 0x8880, RZ ;  /* 0x0000888000087816 */ /* 0x000fe400000000ff */
[----:B------:R-:W-:Y:S02]  /*6340*/  PRMT R3, R3, 0x8880, RZ ;  /* 0x0000888003037816 */ /* 0x000fe400000000ff */
[----:B------:R-:W-:Y:S02]  /*6350*/  PRMT R0, R9, 0x8880, RZ ;  /* 0x0000888009007816 */ /* 0x000fe400000000ff */
[----:B------:R-:W-:-:S02]  /*6360*/  PRMT R5, R4, 0x8880, RZ ;  /* 0x0000888004057816 */ /* 0x000fc400000000ff */
        /* <DEDUP_REMOVED lines=12> */
.L_x_3714:
[----:B------:R-:W-:Y:S05]  /*6430*/  BSYNC B0 ;  /* 0x0000000000007941 */ /* 0x000fea0003800000 */
.L_x_3713:
        /* <DEDUP_REMOVED lines=205> */
.L_x_3724:
[----:B------:R-:W-:-:S04]  /*7110*/  LOP3.LUT R29, R29, 0xfffffffe, RZ, 0xc0, !PT ;  /* 0xfffffffe1d1d7812 */ /* 0x000fc800078ec0ff */
[----:B------:R-:W-:-:S05]  /*7120*/  IADD3 R28, P2, R29, R16, RZ ;  /* 0x000000101d1c7210 */ /* 0x000fca0007f5e0ff */
[----:B------:R-:W-:-:S05]  /*7130*/  IMAD.X R29, RZ, RZ, R17, P2 ;  /* 0x000000ffff1d7224 */ /* 0x000fca00010e0611 */
[----:B------:R-:W2:Y:S01]  /*7140*/  LDG.E.U16 R28, [R28.64] ;  /* 0x000000241c1c7981 */ /* 0x000ea2000c1e1500 */
[----:B------:R-:W-:-:S04]  /*7150*/  IADD3 R27, R45, c[0x0][0x184], RZ ;  /* 0x000061002d1b7a10 */ /* 0x000fc80007ffe0ff */
[----:B------:R-:W-:Y:S02]  /*7160*/  ISETP.GE.U32.AND P2, PT, R27, c[0x0][0x17c], PT ;  /* 0x00005f001b007a0c */ /* 0x000fe40003f46070 */
[C---:B--2---:R-:W-:Y:S02]  /*7170*/  PRMT R9, R28.reuse, 0x7770, RZ ;  /* 0x000077701c097816 */ /* 0x044fe400000000ff */
[----:B------:R-:W-:-:S09]  /*7180*/  PRMT R8, R28, 0x7771, RZ ;  /* 0x000077711c087816 */ /* 0x000fd200000000ff */
        /* <DEDUP_REMOVED lines=201> */
.L_x_3725:
        /* <DEDUP_REMOVED lines=209> */
.L_x_3726:
        /* <DEDUP_REMOVED lines=209> */
.L_x_3727:
[----:B------:R-:W-:-:S04]  /*9840*/  LOP3.LUT R29, R29, 0xfffffffe, RZ, 0xc0, !PT ;  /* 0xfffffffe1d1d7812 */ /* 0x000fc800078ec0ff */
[----:B------:R-:W-:-:S05]  /*9850*/  IADD3 R16, P1, R29, R16, RZ ;  /* 0x000000101d107210 */ /* 0x000fca0007f3e0ff */
[----:B------:R-:W-:-:S05]  /*9860*/  IMAD.X R17, RZ, RZ, R17, P1 ;  /* 0x000000ffff117224 */ /* 0x000fca00008e0611 */
[----:B------:R-:W2:Y:S02]  /*9870*/  LDG.E.U16 R16, [R16.64] ;  /* 0x0000002410107981 */ /* 0x000ea4000c1e1500 */
[C---:B--2---:R-:W-:Y:S02]  /*9880*/  PRMT R4, R16.reuse, 0x7770, RZ ;  /* 0x0000777010047816 */ /* 0x044fe400000000ff */
[----:B------:R-:W-:Y:S02]  /*9890*/  PRMT R5, R16, 0x7771, RZ ;  /* 0x0000777110057816 */ /* 0x000fe400000000ff */
.L_x_3723:
[----:B------:R-:W-:Y:S05]  /*98a0*/  BSYNC B0 ;  /* 0x0000000000007941 */ /* 0x000fea0003800000 */
.L_x_3722:
[----:B------:R-:W-:Y:S01]  /*98b0*/  BSSY B0, `(.L_x_3728) ;  /* 0x0000083000007945 */ /* 0x000fe20003800000 */
[----:B------:R-:W-:Y:S05]  /*98c0*/  @P0 BRA `(.L_x_3729) ;  /* 0x0000081000000947 */ /* 0x000fea0003800000 */
[----:B------:R-:W-:Y:S02]  /*98d0*/  LOP3.LUT R16, R9, 0xff, RZ, 0xc0, !PT ;  /* 0x000000ff09107812 */ /* 0x000fe400078ec0ff */
[----:B------:R-:W-:Y:S02]  /*98e0*/  LOP3.LUT R17, R10, 0xff, RZ, 0xc0, !PT ;  /* 0x000000ff0a117812 */ /* 0x000fe400078ec0ff */
[----:B------:R-:W-:Y:S02]  /*98f0*/  LOP3.LUT R26, R8, 0xff, RZ, 0xc0, !PT ;  /* 0x000000ff081a7812 */ /* 0x000fe400078ec0ff */
[----:B------:R-:W-:-:S02]  /*9900*/  ISETP.NE.AND P3, PT, R17, R16, PT ;  /* 0x000000101100720c */ /* 0x000fc40003f65270 */
[----:B------:R-:W-:Y:S02]  /*9910*/  LOP3.LUT R27, R13, 0xff, RZ, 0xc0, !PT ;  /* 0x000000ff0d1b7812 */ /* 0x000fe400078ec0ff */
[----:B------:R-:W-:Y:S02]  /*9920*/  PRMT R16, R9, 0x8880, RZ ;  /* 0x0000888009107816 */ /* 0x000fe400000000ff */
[----:B------:R-:W-:Y:S02]  /*9930*/  PRMT R17, R10, 0x8880, RZ ;  /* 0x000088800a117816 */ /* 0x000fe400000000ff */
[----:B------:R-:W-:Y:S02]  /*9940*/  ISETP.GE.U32.AND P0, PT, R12, R45, PT ;  /* 0x0000002d0c00720c */ /* 0x000fe40003f06070 */
[----:B------:R-:W-:Y:S02]  /*9950*/  ISETP.NE.AND P2, PT, R27, R26, PT ;  /* 0x0000001a1b00720c */ /* 0x000fe40003f45270 */
[----:B------:R-:W-:-:S02]  /*9960*/  ISETP.GT.AND P4, PT, R17, R16, PT ;  /* 0x000000101100720c */ /* 0x000fc40003f84270 */
[----:B------:R-:W-:Y:S02]  /*9970*/  ISETP.GE.AND.EX P0, PT, R11, RZ, PT, P0 ;  /* 0x000000ff0b00720c */ /* 0x000fe40003f06300 */
[----:B------:R-:W-:Y:S02]  /*9980*/  PRMT R26, R8, 0x8880, RZ ;  /* 0x00008880081a7816 */ /* 0x000fe400000000ff */
[----:B------:R-:W-:Y:S02]  /*9990*/  PRMT R27, R13, 0x8880, RZ ;  /* 0x000088800d1b7816 */ /* 0x000fe400000000ff */
        /* <DEDUP_REMOVED lines=20> */
[----:B------:R-:W-:Y:S02]  /*9ae0*/  LOP3.LUT R8, R7, 0xff, RZ, 0xc0, !PT ;  /* 0x000000ff07087812 */ /* 0x000fe400078ec0ff */
[----:B------:R-:W-:Y:S02]  /*9af0*/  LOP3.LUT R9, R18, 0xff, RZ, 0xc0, !PT ;  /* 0x000000ff12097812 */ /* 0x000fe400078ec0ff */
[----:B------:R-:W-:-:S02]  /*9b00*/  LOP3.LUT R17, R6, 0xff, RZ, 0xc0, !PT ;  /* 0x000000ff06117812 */ /* 0x000fc400078ec0ff */
[----:B------:R-:W-:Y:S02]  /*9b10*/  ISETP.NE.AND P3, PT, R9, R8, PT ;  /* 0x000000080900720c */ /* 0x000fe40003f65270 */
[----:B------:R-:W-:Y:S02]  /*9b20*/  LOP3.LUT R26, R24, 0xff, RZ, 0xc0, !PT ;  /* 0x000000ff181a7812 */ /* 0x000fe400078ec0ff */
[----:B------:R-:W-:Y:S02]  /*9b30*/  PRMT R8, R7, 0x8880, RZ ;  /* 0x0000888007087816 */ /* 0x000fe400000000ff */
[----:B------:R-:W-:Y:S02]  /*9b40*/  PRMT R9, R18, 0x8880, RZ ;  /* 0x0000888012097816 */ /* 0x000fe400000000ff */
[----:B------:R-:W-:Y:S02]  /*9b50*/  ISETP.GE.U32.AND P0, PT, R21, R16, PT ;  /* 0x000000101500720c */ /* 0x000fe40003f06070 */
[----:B------:R-:W-:-:S02]  /*9b60*/  ISETP.NE.AND P2, PT, R26, R17, PT ;  /* 0x000000111a00720c */ /* 0x000fc40003f45270 */
[----:B------:R-:W-:Y:S02]  /*9b70*/  ISETP.GT.AND P4, PT, R9, R8, PT ;  /* 0x000000080900720c */ /* 0x000fe40003f84270 */
[----:B------:R-:W-:Y:S02]  /*9b80*/  ISETP.GE.AND.EX P0, PT, R20, RZ, PT, P0 ;  /* 0x000000ff1400720c */ /* 0x000fe40003f06300 */
[----:B------:R-:W-:Y:S02]  /*9b90*/  PRMT R17, R6, 0x8880, RZ ;  /* 0x0000888006117816 */ /* 0x000fe400000000ff */
[----:B------:R-:W-:Y:S02]  /*9ba0*/  PRMT R26, R24, 0x8880, RZ ;  /* 0x00008880181a7816 */ /* 0x000fe400000000ff */
        /* <DEDUP_REMOVED lines=20> */
[----:B------:R-:W-:Y:S02]  /*9cf0*/  LOP3.LUT R6, R0, 0xff, RZ, 0xc0, !PT ;  /* 0x000000ff00067812 */ /* 0x000fe400078ec0ff */
[----:B------:R-:W-:-:S02]  /*9d00*/  LOP3.LUT R7, R33, 0xff, RZ, 0xc0, !PT ;  /* 0x000000ff21077812 */ /* 0x000fc400078ec0ff */
[----:B------:R-:W-:Y:S02]  /*9d10*/  LOP3.LUT R9, R3, 0xff, RZ, 0xc0, !PT ;  /* 0x000000ff03097812 */ /* 0x000fe400078ec0ff */
[----:B------:R-:W-:Y:S02]  /*9d20*/  ISETP.NE.AND P3, PT, R7, R6, PT ;  /* 0x000000060700720c */ /* 0x000fe40003f65270 */
[----:B------:R-:W-:Y:S02]  /*9d30*/  LOP3.LUT R16, R38, 0xff, RZ, 0xc0, !PT ;  /* 0x000000ff26107812 */ /* 0x000fe400078ec0ff */
[----:B------:R-:W-:Y:S02]  /*9d40*/  PRMT R6, R0, 0x8880, RZ ;  /* 0x0000888000067816 */ /* 0x000fe400000000ff */
[----:B------:R-:W-:Y:S02]  /*9d50*/  PRMT R7, R33, 0x8880, RZ ;  /* 0x0000888021077816 */ /* 0x000fe400000000ff */
[----:B------:R-:W-:-:S02]  /*9d60*/  ISETP.GE.U32.AND P0, PT, R37, R8, PT ;  /* 0x000000082500720c */ /* 0x000fc40003f06070 */
[----:B------:R-:W-:Y:S02]  /*9d70*/  ISETP.NE.AND P2, PT, R16, R9, PT ;  /* 0x000000091000720c */ /* 0x000fe40003f45270 */
[----:B------:R-:W-:Y:S02]  /*9d80*/  ISETP.GT.AND P4, PT, R7, R6, PT ;  /* 0x000000060700720c */ /* 0x000fe40003f84270 */
[----:B------:R-:W-:Y:S02]  /*9d90*/  ISETP.GE.AND.EX P0, PT, R36, RZ, PT, P0 ;  /* 0x000000ff2400720c */ /* 0x000fe40003f06300 */
[----:B------:R-:W-:Y:S02]  /*9da0*/  PRMT R9, R3, 0x8880, RZ ;  /* 0x0000888003097816 */ /* 0x000fe400000000ff */
[----:B------:R-:W-:Y:S02]  /*9db0*/  PRMT R16, R38, 0x8880, RZ ;  /* 0x0000888026107816 */ /* 0x000fe400000000ff */
        /* <DEDUP_REMOVED lines=23> */
[----:B------:R-:W-:Y:S02]  /*9f30*/  LOP3.LUT R8, R40, 0xff, RZ, 0xc0, !PT ;  /* 0x000000ff28087812 */ /* 0x000fe400078ec0ff */
[----:B------:R-:W-:Y:S02]  /*9f40*/  ISETP.NE.AND P3, PT, R3, R0, PT ;  /* 0x000000000300720c */ /* 0x000fe40003f65270 */
[----:B------:R-:W-:Y:S02]  /*9f50*/  ISETP.NE.AND P2, PT, R8, R7, PT ;  /* 0x000000070800720c */ /* 0x000fe40003f45270 */
[----:B------:R-:W-:Y:S02]  /*9f60*/  PRMT R0, R4, 0x8880, RZ ;  /* 0x0000888004007816 */ /* 0x000fe400000000ff */
[----:B------:R-:W-:-:S02]  /*9f70*/  PRMT R3, R43, 0x8880, RZ ;  /* 0x000088802b037816 */ /* 0x000fc400000000ff */
[----:B------:R-:W-:Y:S02]  /*9f80*/  PRMT R7, R5, 0x8880, RZ ;  /* 0x0000888005077816 */ /* 0x000fe400000000ff */
[----:B------:R-:W-:Y:S02]  /*9f90*/  PRMT R8, R40, 0x8880, RZ ;  /* 0x0000888028087816 */ /* 0x000fe400000000ff */
        /* <DEDUP_REMOVED lines=20> */
.L_x_3729:
[----:B------:R-:W-:Y:S05]  /*a0e0*/  BSYNC B0 ;  /* 0x0000000000007941 */ /* 0x000fea0003800000 */
.L_x_3728:
[----:B------:R-:W-:Y:S02]  /*a0f0*/  LOP3.LUT R0, R10, 0xff, RZ, 0xc0, !PT ;  /* 0x000000ff0a007812 */ /* 0x000fe400078ec0ff */
[----:B------:R-:W-:Y:S02]  /*a100*/  LOP3.LUT R3, R18, 0xff, RZ, 0xc0, !PT ;  /* 0x000000ff12037812 */ /* 0x000fe400078ec0ff */
[----:B------:R-:W-:-:S02]  /*a110*/  LOP3.LUT R4, R13, 0xff, RZ, 0xc0, !PT ;  /* 0x000000ff0d047812 */ /* 0x000fc400078ec0ff */
[----:B------:R-:W-:Y:S02]  /*a120*/  LOP3.LUT R5, R24, 0xff, RZ, 0xc0, !PT ;  /* 0x000000ff18057812 */ /* 0x000fe400078ec0ff */
[----:B------:R-:W-:Y:S02]  /*a130*/  ISETP.NE.AND P4, PT, R0, R3, PT ;  /* 0x000000030000720c */ /* 0x000fe40003f85270 */
[----:B------:R-:W-:Y:S02]  /*a140*/  ISETP.NE.AND P2, PT, R4, R5, PT ;  /* 0x000000050400720c */ /* 0x000fe40003f45270 */
[----:B------:R-:W-:Y:S02]  /*a150*/  ISETP.GE.U32.AND P0, PT, R12, R21, PT ;  /* 0x000000150c00720c */ /* 0x000fe40003f06070 */
[----:B------:R-:W-:Y:S02]  /*a160*/  ISETP.GE.U32.AND P1, PT, R15, R32, PT ;  /* 0x000000200f00720c */ /* 0x000fe40003f26070 */
[----:B------:R-:W-:-:S02]  /*a170*/  ISETP.GE.AND.EX P0, PT, R11, R20, PT, P0 ;  /* 0x000000140b00720c */ /* 0x000fc40003f06300 */
[----:B------:R-:W-:Y:S02]  /*a180*/  PRMT R6, R18, 0x8880, RZ ;  /* 0x0000888012067816 */ /* 0x000fe400000000ff */
[----:B------:R-:W-:Y:S02]  /*a190*/  PRMT R7, R10, 0x8880, RZ ;  /* 0x000088800a077816 */ /* 0x000fe400000000ff */
[----:B------:R-:W-:Y:S02]  /*a1a0*/  PRMT R3, R24, 0x8880, RZ ;  /* 0x0000888018037816 */ /* 0x000fe400000000ff */
[----:B------:R-:W-:Y:S02]  /*a1b0*/  PRMT R4, R13, 0x8880, RZ ;  /* 0x000088800d047816 */ /* 0x000fe400000000ff */
[----:B------:R-:W-:Y:S02]  /*a1c0*/  ISETP.GE.AND.EX P1, PT, R14, R25, PT, P1 ;  /* 0x000000190e00720c */ /* 0x000fe40003f26310 */
[----:B------:R-:W-:-:S02]  /*a1d0*/  SEL R0, RZ, 0xffffffff, P0 ;  /* 0xffffffffff007807 */ /* 0x000fc40000000000 */
[----:B------:R-:W-:Y:S02]  /*a1e0*/  ISETP.GT.AND P3, PT, R7, R6, PT ;  /* 0x000000060700720c */ /* 0x000fe40003f64270 */
[----:B------:R-:W-:Y:S02]  /*a1f0*/  ISETP.GT.AND P0, PT, R4, R3, PT ;  /* 0x000000030400720c */ /* 0x000fe40003f04270 */
[----:B------:R-:W-:Y:S02]  /*a200*/  SEL R3, RZ, 0xffffffff, P1 ;  /* 0xffffffffff037807 */ /* 0x000fe40000800000 */
[----:B------:R-:W-:Y:S02]  /*a210*/  @P4 SEL R0, RZ, 0xffffffff, !P3 ;  /* 0xffffffffff004807 */ /* 0x000fe40005800000 */
[----:B------:R-:W-:Y:S02]  /*a220*/  @P2 SEL R3, RZ, 0xffffffff, !P0 ;  /* 0xffffffffff032807 */ /* 0x000fe40004000000 */
[----:B------:R-:W-:-:S02]  /*a230*/  LOP3.LUT R0, R0, 0x1, RZ, 0xc0, !PT ;  /* 0x0000000100007812 */ /* 0x000fc400078ec0ff */
[----:B------:R-:W-:Y:S02]  /*a240*/  LOP3.LUT R3, R3, 0x1, RZ, 0xc0, !PT ;  /* 0x0000000103037812 */ /* 0x000fe400078ec0ff */
[----:B------:R-:W-:Y:S02]  /*a250*/  ISETP.NE.U32.AND P0, PT, R0, 0x1, PT ;  /* 0x000000010000780c */ /* 0x000fe40003f05070 */
[----:B------:R-:W-:Y:S02]  /*a260*/  ISETP.NE.U32.AND P1, PT, R3, 0x1, PT ;  /* 0x000000010300780c */ /* 0x000fe40003f25070 */
[----:B------:R-:W-:Y:S02]  /*a270*/  SEL R10, R10, R18, !P0 ;  /* 0x000000120a0a7207 */ /* 0x000fe40004000000 */
[----:B------:R-:W-:Y:S02]  /*a280*/  SEL R13, R13, R24, !P1 ;  /* 0x000000180d0d7207 */ /* 0x000fe40004800000 */
[----:B------:R-:W-:-:S02]  /*a290*/  SEL R12, R12, R21, !P0 ;  /* 0x000000150c0c7207 */ /* 0x000fc40004000000 */
[----:B------:R-:W-:Y:S02]  /*a2a0*/  LOP3.LUT R3, R33, 0xff, RZ, 0xc0, !PT ;  /* 0x000000ff21037812 */ /* 0x000fe400078ec0ff */
[----:B------:R-:W-:Y:S02]  /*a2b0*/  LOP3.LUT R5, R38, 0xff, RZ, 0xc0, !PT ;  /* 0x000000ff26057812 */ /* 0x000fe400078ec0ff */
[----:B------:R-:W-:Y:S02]  /*a2c0*/  LOP3.LUT R0, R10, 0xff, RZ, 0xc0, !PT ;  /* 0x000000ff0a007812 */ /* 0x000fe400078ec0ff */
[----:B------:R-:W-:Y:S02]  /*a2d0*/  LOP3.LUT R4, R13, 0xff, RZ, 0xc0, !PT ;  /* 0x000000ff0d047812 */ /* 0x000fe400078ec0ff */
[----:B------:R-:W-:Y:S02]  /*a2e0*/  SEL R11, R11, R20, !P0 ;  /* 0x000000140b0b7207 */ /* 0x000fe40004000000 */
[----:B------:R-:W-:-:S02]  /*a2f0*/  SEL R28, R15, R32, !P1 ;  /* 0x000000200f1c7207 */ /* 0x000fc40004800000 */
[----:B------:R-:W-:Y:S02]  /*a300*/  ISETP.NE.AND P4, PT, R0, R3, PT ;  /* 0x000000030000720c */ /* 0x000fe40003f85270 */
[----:B------:R-:W-:Y:S02]  /*a310*/  ISETP.NE.AND P2, PT, R4, R5, PT ;  /* 0x000000050400720c */ /* 0x000fe40003f45270 */
[----:B------:R-:W-:Y:S02]  /*a320*/  ISETP.GE.U32.AND P0, PT, R12, R37, PT ;  /* 0x000000250c00720c */ /* 0x000fe40003f06070 */
[----:B------:R-:W-:Y:S02]  /*a330*/  SEL R14, R14, R25, !P1 ;  /* 0x000000190e0e7207 */ /* 0x000fe40004800000 */
        /* <DEDUP_REMOVED lines=54> */
.L_x_3712:
        /* <DEDUP_REMOVED lines=46> */
.L_x_3733:
[----:B------:R-:W-:-:S05]  /*a980*/  IMAD R4, R45, c[0x0][0x2e8], RZ ;  /* 0x0000ba002d047a24 */ /* 0x000fca00078e02ff */
[----:B------:R-:W-:-:S04]  /*a990*/  LOP3.LUT R5, R4, 0xfffffffe, RZ, 0xc0, !PT ;  /* 0xfffffffe04057812 */ /* 0x000fc800078ec0ff */
[----:B------:R-:W-:-:S05]  /*a9a0*/  IADD3 R4, P0, R5, R16, RZ ;  /* 0x0000001005047210 */ /* 0x000fca0007f1e0ff */
[----:B------:R-:W-:-:S05]  /*a9b0*/  IMAD.X R5, RZ, RZ, R17, P0 ;  /* 0x000000ffff057224 */ /* 0x000fca00000e0611 */
[----:B------:R0:W2:Y:S01]  /*a9c0*/  LDG.E.U16 R37, [R4.64] ;  /* 0x0000002404257981 */ /* 0x0000a2000c1e1500 */
[----:B------:R-:W-:-:S04]  /*a9d0*/  IADD3 R36, R45, c[0x0][0x184], RZ ;  /* 0x000061002d247a10 */ /* 0x000fc80007ffe0ff */
[C---:B------:R-:W-:Y:S01]  /*a9e0*/  IADD3 R35, R36.reuse, c[0x0][0x184], RZ ;  /* 0x0000610024237a10 */ /* 0x040fe20007ffe0ff */
[----:B------:R-:W-:-:S05]  /*a9f0*/  IMAD R6, R36, c[0x0][0x2e8], RZ ;  /* 0x0000ba0024067a24 */ /* 0x000fca00078e02ff */
[----:B------:R-:W-:-:S04]  /*aa00*/  LOP3.LUT R7, R6, 0xfffffffe, RZ, 0xc0, !PT ;  /* 0xfffffffe06077812 */ /* 0x000fc800078ec0ff */
[----:B------:R-:W-:-:S05]  /*aa10*/  IADD3 R6, P0, R7, R16, RZ ;  /* 0x0000001007067210 */ /* 0x000fca0007f1e0ff */
[----:B------:R-:W-:Y:S02]  /*aa20*/  IMAD.X R7, RZ, RZ, R17, P0 ;  /* 0x000000ffff077224 */ /* 0x000fe400000e0611 */
[----:B------:R-:W-:-:S03]  /*aa30*/  IMAD R8, R35, c[0x0][0x2e8], RZ ;  /* 0x0000ba0023087a24 */ /* 0x000fc600078e02ff */
[----:B------:R1:W3:Y:S01]  /*aa40*/  LDG.E.U16 R6, [R6.64] ;  /* 0x0000002406067981 */ /* 0x0002e2000c1e1500 */
[----:B------:R-:W-:Y:S02]  /*aa50*/  IADD3 R39, R35, c[0x0][0x184], RZ ;  /* 0x0000610023277a10 */ /* 0x000fe40007ffe0ff */
[----:B------:R-:W-:-:S04]  /*aa60*/  LOP3.LUT R9, R8, 0xfffffffe, RZ, 0xc0, !PT ;  /* 0xfffffffe08097812 */ /* 0x000fc800078ec0ff */
[----:B------:R-:W-:Y:S01]  /*aa70*/  IADD3 R8, P0, R9, R16, RZ ;  /* 0x0000001009087210 */ /* 0x000fe20007f1e0ff */
[----:B0-----:R-:W-:-:S04]  /*aa80*/  IMAD R4, R39, c[0x0][0x2e8], RZ ;  /* 0x0000ba0027047a24 */ /* 0x001fc800078e02ff */
[----:B------:R-:W-:Y:S01]  /*aa90*/  IMAD.X R9, RZ, RZ, R17, P0 ;  /* 0x000000ffff097224 */ /* 0x000fe200000e0611 */
[----:B------:R-:W-:-:S04]  /*aaa0*/  LOP3.LUT R5, R4, 0xfffffffe, RZ, 0xc0, !PT ;  /* 0xfffffffe04057812 */ /* 0x000fc800078ec0ff */
[----:B------:R0:W4:Y:S01]  /*aab0*/  LDG.E.U16 R8, [R8.64] ;  /* 0x0000002408087981 */ /* 0x000122000c1e1500 */
[----:B------:R-:W-:-:S05]  /*aac0*/  IADD3 R4, P0, R5, R16, RZ ;  /* 0x0000001005047210 */ /* 0x000fca0007f1e0ff */
[----:B------:R-:W-:-:S05]  /*aad0*/  IMAD.X R5, RZ, RZ, R17, P0 ;  /* 0x000000ffff057224 */ /* 0x000fca00000e0611 */
[----:B------:R5:W4:Y:S01]  /*aae0*/  LDG.E.U16 R4, [R4.64] ;  /* 0x0000002404047981 */ /* 0x000b22000c1e1500 */
[----:B-1----:R-:W-:Y:S02]  /*aaf0*/  LOP3.LUT R7, R10, 0xff, RZ, 0xc0, !PT ;  /* 0x000000ff0a077812 */ /* 0x002fe400078ec0ff */
[----:B------:R-:W-:Y:S02]  /*ab00*/  LOP3.LUT R38, R13, 0xff, RZ, 0xc0, !PT ;  /* 0x000000ff0d267812 */ /* 0x000fe400078ec0ff */
[-C--:B------:R-:W-:Y:S02]  /*ab10*/  ISETP.GE.U32.AND P0, PT, R12, R45.reuse, PT ;  /* 0x0000002d0c00720c */ /* 0x080fe40003f06070 */
[----:B------:R-:W-:Y:S02]  /*ab20*/  ISETP.GE.U32.AND P1, PT, R18, R45, PT ;  /* 0x0000002d1200720c */ /* 0x000fe40003f26070 */
[----:B------:R-:W-:Y:S02]  /*ab30*/  ISETP.GE.AND.EX P0, PT, R11, RZ, PT, P0 ;  /* 0x000000ff0b00720c */ /* 0x000fe40003f06300 */
[----:B------:R-:W-:-:S02]  /*ab40*/  ISETP.GE.AND.EX P1, PT, R14, RZ, PT, P1 ;  /* 0x000000ff0e00720c */ /* 0x000fc40003f26310 */
[----:B------:R-:W-:Y:S02]  /*ab50*/  ISETP.GE.U32.AND P6, PT, R21, R36, PT ;  /* 0x000000241500720c */ /* 0x000fe40003fc6070 */
[----:B------:R-:W-:Y:S02]  /*ab60*/  PRMT R48, R43, 0x8880, RZ ;  /* 0x000088802b307816 */ /* 0x000fe400000000ff */
[----:B------:R-:W-:Y:S02]  /*ab70*/  ISETP.GE.AND.EX P6, PT, R20, RZ, PT, P6 ;  /* 0x000000ff1400720c */ /* 0x000fe40003fc6360 */
[----:B------:R-:W-:Y:S02]  /*ab80*/  PRMT R47, R0, 0x8880, RZ ;  /* 0x00008880002f7816 */ /* 0x000fe400000000ff */
[C---:B--2---:R-:W-:Y:S02]  /*ab90*/  LOP3.LUT R40, R37.reuse, 0xff, RZ, 0xc0, !PT ;  /* 0x000000ff25287812 */ /* 0x044fe400078ec0ff */
[----:B------:R-:W-:-:S02]  /*aba0*/  PRMT R41, R37, 0x7771, RZ ;  /* 0x0000777125297816 */ /* 0x000fc400000000ff */
[----:B------:R-:W-:Y:S02]  /*abb0*/  ISETP.NE.AND P3, PT, R7, R40, PT ;  /* 0x000000280700720c */ /* 0x000fe40003f65270 */
[----:B------:R-:W-:Y:S02]  /*abc0*/  ISETP.NE.AND P2, PT, R38, R41, PT ;  /* 0x000000292600720c */ /* 0x000fe40003f45270 */
[----:B------:R-:W-:Y:S02]  /*abd0*/  PRMT R38, R10, 0x8880, RZ ;  /* 0x000088800a267816 */ /* 0x000fe400000000ff */
[----:B-----5:R-:W-:Y:S02]  /*abe0*/  PRMT R5, R37, 0x8880, RZ ;  /* 0x0000888025057816 */ /* 0x020fe400000000ff */
[----:B------:R-:W-:Y:S02]  /*abf0*/  PRMT R40, R13, 0x8880, RZ ;  /* 0x000088800d287816 */ /* 0x000fe400000000ff */
[----:B------:R-:W-:-:S02]  /*ac00*/  PRMT R7, R37, 0x9991, RZ ;  /* 0x0000999125077816 */ /* 0x000fc400000000ff */
[----:B------:R-:W-:Y:S02]  /*ac10*/  ISETP.GT.AND P4, PT, R38, R5, PT ;  /* 0x000000052600720c */ /* 0x000fe40003f84270 */
[----:B------:R-:W-:Y:S02]  /*ac20*/  ISETP.GT.AND P5, PT, R40, R7, PT ;  /* 0x000000072800720c */ /* 0x000fe40003fa4270 */
[----:B------:R-:W-:Y:S02]  /*ac30*/  SEL R5, RZ, 0xffffffff, P0 ;  /* 0xffffffffff057807 */ /* 0x000fe40000000000 */
[----:B------:R-:W-:Y:S02]  /*ac40*/  SEL R7, RZ, 0xffffffff, P1 ;  /* 0xffffffffff077807 */ /* 0x000fe40000800000 */
[----:B------:R-:W-:Y:S02]  /*ac50*/  @P3 SEL R5, RZ, 0xffffffff, !P4 ;  /* 0xffffffffff053807 */ /* 0x000fe40006000000 */
[----:B------:R-:W-:-:S02]  /*ac60*/  @P2 SEL R7, RZ, 0xffffffff, !P5 ;  /* 0xffffffffff072807 */ /* 0x000fc40006800000 */
[----:B------:R-:W-:Y:S02]  /*ac70*/  LOP3.LUT R5, R5, 0x1, RZ, 0xc0, !PT ;  /* 0x0000000105057812 */ /* 0x000fe400078ec0ff */
[----:B------:R-:W-:Y:S02]  /*ac80*/  LOP3.LUT R7, R7, 0x1, RZ, 0xc0, !PT ;  /* 0x0000000107077812 */ /* 0x000fe400078ec0ff */
[----:B------:R-:W-:Y:S02]  /*ac90*/  ISETP.NE.U32.AND P3, PT, R5, 0x1, PT ;  /* 0x000000010500780c */ /* 0x000fe40003f65070 */
[----:B------:R-:W-:Y:S02]  /*aca0*/  ISETP.NE.U32.AND P2, PT, R7, 0x1, PT ;  /* 0x000000010700780c */ /* 0x000fe40003f45070 */
[C---:B------:R-:W-:Y:S02]  /*acb0*/  PRMT R5, R37.reuse, 0x7770, RZ ;  /* 0x0000777025057816 */ /* 0x040fe400000000ff */
[----:B------:R-:W-:-:S02]  /*acc0*/  PRMT R38, R37, 0x7771, RZ ;  /* 0x0000777125267816 */ /* 0x000fc400000000ff */
[----:B------:R-:W-:Y:S02]  /*acd0*/  SEL R10, R10, R5, !P3 ;  /* 0x000000050a0a7207 */ /* 0x000fe40005800000 */
[----:B------:R-:W-:Y:S02]  /*ace0*/  SEL R13, R13, R38, !P2 ;  /* 0x000000260d0d7207 */ /* 0x000fe40005000000 */
[C---:B------:R-:W-:Y:S02]  /*acf0*/  LOP3.LUT R5, R15.reuse, 0xff, RZ, 0xc0, !PT ;  /* 0x000000ff0f057812 */ /* 0x040fe400078ec0ff */
[----:B---3--:R-:W-:Y:S02]  /*ad00*/  LOP3.LUT R38, R6, 0xff, RZ, 0xc0, !PT ;  /* 0x000000ff06267812 */ /* 0x008fe400078ec0ff */
[----:B------:R-:W-:Y:S02]  /*ad10*/  PRMT R40, R15, 0x8880, RZ ;  /* 0x000088800f287816 */ /* 0x000fe400000000ff */
[----:B------:R-:W-:-:S02]  /*ad20*/  ISETP.NE.AND P0, PT, R5, R38, PT ;  /* 0x000000260500720c */ /* 0x000fc40003f05270 */
[C---:B------:R-:W-:Y:S02]  /*ad30*/  PRMT R7, R6.reuse, 0x8880, RZ ;  /* 0x0000888006077816 */ /* 0x040fe400000000ff */
[----:B------:R-:W-:Y:S02]  /*ad40*/  PRMT R38, R6, 0x7771, RZ ;  /* 0x0000777106267816 */ /* 0x000fe400000000ff */
[----:B------:R-:W-:Y:S02]  /*ad50*/  ISETP.GT.AND P5, PT, R40, R7, PT ;  /* 0x000000072800720c */ /* 0x000fe40003fa4270 */
[C---:B------:R-:W-:Y:S02]  /*ad60*/  LOP3.LUT R5, R24.reuse, 0xff, RZ, 0xc0, !PT ;  /* 0x000000ff18057812 */ /* 0x040fe400078ec0ff */
[----:B------:R-:W-:Y:S02]  /*ad70*/  PRMT R7, R24, 0x8880, RZ ;  /* 0x0000888018077816 */ /* 0x000fe400000000ff */
[----:B------:R-:W-:-:S02]  /*ad80*/  SEL R12, R12, R45, !P3 ;  /* 0x0000002d0c0c7207 */ /* 0x000fc40005800000 */
[----:B------:R-:W-:Y:S02]  /*ad90*/  SEL R18, R18, R45, !P2 ;  /* 0x0000002d12127207 */ /* 0x000fe40005000000 */
[----:B------:R-:W-:Y:S02]  /*ada0*/  IADD3 R45, R39, c[0x0][0x184], RZ ;  /* 0x00006100272d7a10 */ /* 0x000fe40007ffe0ff */
[----:B------:R-:W-:Y:S01]  /*adb0*/  ISETP.NE.AND P4, PT, R5, R38, PT ;  /* 0x000000260500720c */ /* 0x000fe20003f85270 */
[----:B------:R-:W-:Y:S01]  /*adc0*/  IMAD.MOV.U32 R38, RZ, RZ, R7 ;  /* 0x000000ffff267224 */ /* 0x000fe200078e0007 */
[----:B------:R-:W-:Y:S01]  /*add0*/  SEL R7, RZ, 0xffffffff, P6 ;  /* 0xffffffffff077807 */ /* 0x000fe20003000000 */
[----:B0-----:R-:W-:Y:S01]  /*ade0*/  IMAD R9, R34, 0x3, R45 ;  /* 0x0000000322097824 */ /* 0x001fe200078e022d */
[----:B------:R-:W-:Y:S02]  /*adf0*/  @P0 SEL R7, RZ, 0xffffffff, !P5 ;  /* 0xffffffffff070807 */ /* 0x000fe40006800000 */
[----:B------:R-:W-:-:S02]  /*ae00*/  ISETP.GE.U32.AND P5, PT, R27, R36, PT ;  /* 0x000000241b00720c */ /* 0x000fc40003fa6070 */
[----:B------:R-:W-:Y:S02]  /*ae10*/  LOP3.LUT R5, R26, 0xff, RZ, 0xc0, !PT ;  /* 0x000000ff1a057812 */ /* 0x000fe400078ec0ff */
[----:B----4-:R-:W-:Y:S02]  /*ae20*/  LOP3.LUT R40, R8, 0xff, RZ, 0xc0, !PT ;  /* 0x000000ff08287812 */ /* 0x010fe400078ec0ff */
[----:B------:R-:W-:Y:S02]  /*ae30*/  ISETP.GE.U32.AND P1, PT, R9, c[0x0][0x17c], PT ;  /* 0x00005f0009007a0c */ /* 0x000fe40003f26070 */
[----:B------:R-:W-:Y:S02]  /*ae40*/  ISETP.GE.AND.EX P5, PT, R25, RZ, PT, P5 ;  /* 0x000000ff1900720c */ /* 0x000fe40003fa6350 */
[----:B------:R-:W-:Y:S02]  /*ae50*/  PRMT R9, R6, 0x9991, RZ ;  /* 0x0000999106097816 */ /* 0x000fe400000000ff */
[----:B------:R-:W-:-:S02]  /*ae60*/  ISETP.NE.AND P0, PT, R5, R40, PT ;  /* 0x000000280500720c */ /* 0x000fc40003f05270 */
[----:B------:R-:W-:Y:S02]  /*ae70*/  SEL R40, RZ, 0xffffffff, P5 ;  /* 0xffffffffff287807 */ /* 0x000fe40002800000 */
[----:B------:R-:W-:Y:S02]  /*ae80*/  ISETP.GT.AND P6, PT, R38, R9, PT ;  /* 0x000000092600720c */ /* 0x000fe40003fc4270 */
[----:B------:R-:W-:Y:S02]  /*ae90*/  ISETP.GE.U32.AND P5, PT, R30, R35, PT ;  /* 0x000000231e00720c */ /* 0x000fe40003fa6070 */
[----:B------:R-:W-:Y:S02]  /*aea0*/  PRMT R38, R26, 0x8880, RZ ;  /* 0x000088801a267816 */ /* 0x000fe400000000ff */
[----:B------:R-:W-:Y:S02]  /*aeb0*/  PRMT R9, R8, 0x8880, RZ ;  /* 0x0000888008097816 */ /* 0x000fe400000000ff */
[----:B------:R-:W-:-:S02]  /*aec0*/  LOP3.LUT R5, R31, 0xff, RZ, 0xc0, !PT ;  /* 0x000000ff1f057812 */ /* 0x000fc400078ec0ff */
[----:B------:R-:W-:Y:S02]  /*aed0*/  PRMT R46, R8, 0x7771, RZ ;  /* 0x00007771082e7816 */ /* 0x000fe400000000ff */
[----:B------:R-:W-:Y:S02]  /*aee0*/  @P4 SEL R40, RZ, 0xffffffff, !P6 ;  /* 0xffffffffff284807 */ /* 0x000fe40007000000 */
[----:B------:R-:W-:Y:S02]  /*aef0*/  ISETP.GE.AND.EX P5, PT, R29, RZ, PT, P5 ;  /* 0x000000ff1d00720c */ /* 0x000fe40003fa6350 */
[----:B------:R-:W-:Y:S02]  /*af00*/  ISETP.GT.AND P6, PT, R38, R9, PT ;  /* 0x000000092600720c */ /* 0x000fe40003fc4270 */
[----:B------:R-:W-:Y:S02]  /*af10*/  ISETP.NE.AND P4, PT, R5, R46, PT ;  /* 0x0000002e0500720c */ /* 0x000fe40003f85270 */
[----:B------:R-:W-:-:S02]  /*af20*/  LOP3.LUT R46, R43, 0xff, RZ, 0xc0, !PT ;  /* 0x000000ff2b2e7812 */ /* 0x000fc400078ec0ff */
[----:B------:R-:W-:Y:S02]  /*af30*/  LOP3.LUT R5, R4, 0xff, RZ, 0xc0, !PT ;  /* 0x000000ff04057812 */ /* 0x000fe400078ec0ff */
[----:B------:R-:W-:Y:S02]  /*af40*/  SEL R38, RZ, 0xffffffff, P5 ;  /* 0xffffffffff267807 */ /* 0x000fe40002800000 */
[----:B------:R-:W-:Y:S02]  /*af50*/  PRMT R9, R31, 0x8880, RZ ;  /* 0x000088801f097816 */ /* 0x000fe400000000ff */
[----:B------:R-:W-:Y:S02]  /*af60*/  @P0 SEL R38, RZ, 0xffffffff, !P6 ;  /* 0xffffffffff260807 */ /* 0x000fe40007000000 */
[----:B------:R-:W-:Y:S02]  /*af70*/  ISETP.GE.U32.AND P0, PT, R33, R35, PT ;  /* 0x000000232100720c */ /* 0x000fe40003f06070 */
[----:B------:R-:W-:Y:S01]  /*af80*/  ISETP.NE.AND P5, PT, R46, R5, PT ;  /* 0x000000052e00720c */ /* 0x000fe20003fa5270 */
[----:B------:R-:W-:Y:S01]  /*af90*/  IMAD.MOV.U32 R46, RZ, RZ, R9 ;  /* 0x000000ffff2e7224 */ /* 0x000fe200078e0009 */
[----:B------:R-:W-:-:S02]  /*afa0*/  ISETP.GE.U32.AND P6, PT, R44, R39, PT ;  /* 0x000000272c00720c */ /* 0x000fc40003fc6070 */
[----:B------:R-:W-:Y:S02]  /*afb0*/  ISETP.GE.AND.EX P0, PT, R32, RZ, PT, P0 ;  /* 0x000000ff2000720c */ /* 0x000fe40003f06300 */
[----:B------:R-:W-:Y:S02]  /*afc0*/  PRMT R5, R8, 0x9991, RZ ;  /* 0x0000999108057816 */ /* 0x000fe400000000ff */
[----:B------:R-:W-:Y:S02]  /*afd0*/  ISETP.GE.AND.EX P6, PT, R42, RZ, PT, P6 ;  /* 0x000000ff2a00720c */ /* 0x000fe40003fc6360 */
[----:B------:R-:W-:Y:S02]  /*afe0*/  PRMT R41, R4, 0x8880, RZ ;  /* 0x0000888004297816 */ /* 0x000fe400000000ff */
[----:B------:R-:W-:Y:S02]  /*aff0*/  SEL R9, RZ, 0xffffffff, P0 ;  /* 0xffffffffff097807 */ /* 0x000fe40000000000 */
[----:B------:R-:W-:-:S02]  /*b000*/  ISETP.GT.AND P0, PT, R46, R5, PT ;  /* 0x000000052e00720c */ /* 0x000fc40003f04270 */
[----:B------:R-:W-:Y:S02]  /*b010*/  SEL R5, RZ, 0xffffffff, P6 ;  /* 0xffffffffff057807 */ /* 0x000fe40003000000 */
[----:B------:R-:W-:Y:S02]  /*b020*/  ISETP.GT.AND P6, PT, R48, R41, PT ;  /* 0x000000293000720c */ /* 0x000fe40003fc4270 */
[----:B------:R-:W-:Y:S02]  /*b030*/  PRMT R46, R4, 0x7771, RZ ;  /* 0x00007771042e7816 */ /* 0x000fe400000000ff */
[----:B------:R-:W-:Y:S02]  /*b040*/  LOP3.LUT R41, R0, 0xff, RZ, 0xc0, !PT ;  /* 0x000000ff00297812 */ /* 0x000fe400078ec0ff */
[----:B------:R-:W-:Y:S02]  /*b050*/  @P5 SEL R5, RZ, 0xffffffff, !P6 ;  /* 0xffffffffff055807 */ /* 0x000fe40007000000 */
[----:B------:R-:W-:-:S02]  /*b060*/  ISETP.NE.AND P6, PT, R41, R46, PT ;  /* 0x0000002e2900720c */ /* 0x000fc40003fc5270 */
[----:B------:R-:W-:Y:S02]  /*b070*/  ISETP.GE.U32.AND P5, PT, R28, R39, PT ;  /* 0x000000271c00720c */ /* 0x000fe40003fa6070 */
[----:B------:R-:W-:Y:S02]  /*b080*/  LOP3.LUT R7, R7, 0x1, RZ, 0xc0, !PT ;  /* 0x0000000107077812 */ /* 0x000fe400078ec0ff */
[----:B------:R-:W-:Y:S02]  /*b090*/  ISETP.GE.AND.EX P5, PT, R3, RZ, PT, P5 ;  /* 0x000000ff0300720c */ /* 0x000fe40003fa6350 */
[----:B------:R-:W-:Y:S02]  /*b0a0*/  PRMT R46, R4, 0x9991, RZ ;  /* 0x00009991042e7816 */ /* 0x000fe400000000ff */
[----:B------:R-:W-:Y:S02]  /*b0b0*/  @P4 SEL R9, RZ, 0xffffffff, !P0 ;  /* 0xffffffffff094807 */ /* 0x000fe40004000000 */
[----:B------:R-:W-:-:S02]  /*b0c0*/  ISETP.NE.U32.AND P0, PT, R7, 0x1, PT ;  /* 0x000000010700780c */ /* 0x000fc40003f05070 */
[----:B------:R-:W-:Y:S02]  /*b0d0*/  SEL R7, RZ, 0xffffffff, P5 ;  /* 0xffffffffff077807 */ /* 0x000fe40002800000 */
[----:B------:R-:W-:Y:S02]  /*b0e0*/  ISETP.GT.AND P5, PT, R47, R46, PT ;  /* 0x0000002e2f00720c */ /* 0x000fe40003fa4270 */
[----:B------:R-:W-:Y:S02]  /*b0f0*/  LOP3.LUT R9, R9, 0x1, RZ, 0xc0, !PT ;  /* 0x0000000109097812 */ /* 0x000fe400078ec0ff */
[----:B------:R-:W-:Y:S02]  /*b100*/  LOP3.LUT R38, R38, 0x1, RZ, 0xc0, !PT ;  /* 0x0000000126267812 */ /* 0x000fe400078ec0ff */
[----:B------:R-:W-:Y:S02]  /*b110*/  @P6 SEL R7, RZ, 0xffffffff, !P5 ;  /* 0xffffffffff076807 */ /* 0x000fe40006800000 */
[----:B------:R-:W-:-:S02]  /*b120*/  ISETP.NE.U32.AND P5, PT, R9, 0x1, PT ;  /* 0x000000010900780c */ /* 0x000fc40003fa5070 */
[----:B------:R-:W-:Y:S02]  /*b130*/  ISETP.NE.U32.AND P6, PT, R38, 0x1, PT ;  /* 0x000000012600780c */ /* 0x000fe40003fc5070 */
[----:B------:R-:W-:Y:S02]  /*b140*/  PRMT R9, R8, 0x7770, RZ ;  /* 0x0000777008097816 */ /* 0x000fe400000000ff */
[----:B------:R-:W-:Y:S02]  /*b150*/  LOP3.LUT R40, R40, 0x1, RZ, 0xc0, !PT ;  /* 0x0000000128287812 */ /* 0x000fe400078ec0ff */
[----:B------:R-:W-:Y:S02]  /*b160*/  LOP3.LUT R5, R5, 0x1, RZ, 0xc0, !PT ;  /* 0x0000000105057812 */ /* 0x000fe400078ec0ff */
[----:B------:R-:W-:Y:S02]  /*b170*/  LOP3.LUT R7, R7, 0x1, RZ, 0xc0, !PT ;  /* 0x0000000107077812 */ /* 0x000fe400078ec0ff */
[----:B------:R-:W-:-:S02]  /*b180*/  SEL R9, R26, R9, !P6 ;  /* 0x000000091a097207 */ /* 0x000fc40007000000 */
[----:B------:R-:W-:Y:S02]  /*b190*/  SEL R11, R11, RZ, !P3 ;  /* 0x000000ff0b0b7207 */ /* 0x000fe40005800000 */
[----:B------:R-:W-:Y:S02]  /*b1a0*/  ISETP.NE.U32.AND P4, PT, R40, 0x1, PT ;  /* 0x000000012800780c */ /* 0x000fe40003f85070 */
[----:B------:R-:W-:Y:S02]  /*b1b0*/  ISETP.NE.U32.AND P3, PT, R5, 0x1, PT ;  /* 0x000000010500780c */ /* 0x000fe40003f65070 */
[----:B------:R-:W-:Y:S02]  /*b1c0*/  PRMT R26, R4, 0x7770, RZ ;  /* 0x00007770041a7816 */ /* 0x000fe400000000ff */
[----:B------:R-:W-:Y:S02]  /*b1d0*/  SEL R14, R14, RZ, !P2 ;  /* 0x000000ff0e0e7207 */ /* 0x000fe40005000000 */
[----:B------:R-:W-:-:S02]  /*b1e0*/  PRMT R40, R6, 0x7770, RZ ;  /* 0x0000777006287816 */ /* 0x000fc400000000ff */
[----:B------:R-:W-:Y:S02]  /*b1f0*/  PRMT R41, R6, 0x7771, RZ ;  /* 0x0000777106297816 */ /* 0x000fe400000000ff */
[----:B------:R-:W-:Y:S02]  /*b200*/  PRMT R38, R8, 0x7771, RZ ;  /* 0x0000777108267816 */ /* 0x000fe400000000ff */
[----:B------:R-:W-:Y:S02]  /*b210*/  ISETP.NE.U32.AND P2, PT, R7, 0x1, PT ;  /* 0x000000010700780c */ /* 0x000fe40003f45070 */
[----:B------:R-:W-:Y:S02]  /*b220*/  PRMT R5, R4, 0x7771, RZ ;  /* 0x0000777104057816 */ /* 0x000fe400000000ff */
[----:B------:R-:W-:Y:S02]  /*b230*/  SEL R43, R43, R26, !P3 ;  /* 0x0000001a2b2b7207 */ /* 0x000fe40005800000 */
[----:B------:R-:W-:-:S02]  /*b240*/  SEL R15, R15, R40, !P0 ;  /* 0x000000280f0f7207 */ /* 0x000fc40004000000 */
[----:B------:R-:W-:Y:S02]  /*b250*/  SEL R24, R24, R41, !P4 ;  /* 0x0000002918187207 */ /* 0x000fe40006000000 */
[-C--:B------:R-:W-:Y:S02]  /*b260*/  SEL R21, R21, R36.reuse, !P0 ;  /* 0x0000002415157207 */ /* 0x080fe40004000000 */
        /* <DEDUP_REMOVED lines=8> */
[----:B------:R-:W-:Y:S02]  /*b2f0*/  SEL R25, R25, RZ, !P4 ;  /* 0x000000ff19197207 */ /* 0x000fe40006000000 */
[----:B------:R-:W-:-:S02]  /*b300*/  SEL R29, R29, RZ, !P6 ;  /* 0x000000ff1d1d7207 */ /* 0x000fc40007000000 */
[----:B------:R-:W-:Y:S02]  /*b310*/  SEL R32, R32, RZ, !P5 ;  /* 0x000000ff20207207 */ /* 0x000fe40006800000 */
[----:B------:R-:W-:Y:S02]  /*b320*/  PRMT R26, R9, 0x7610, R26 ;  /* 0x00007610091a7816 */ /* 0x000fe4000000001a */
[----:B------:R-:W-:Y:S02]  /*b330*/  SEL R42, R42, RZ, !P3 ;  /* 0x000000ff2a2a7207 */ /* 0x000fe40005800000 */
[----:B------:R-:W-:Y:S01]  /*b340*/  SEL R3, R3, RZ, !P2 ;  /* 0x000000ff03037207 */ /* 0x000fe20005000000 */
[----:B------:R-:W-:Y:S05]  /*b350*/  @!P1 BRA `(.L_x_3733) ;  /* 0xfffff62000009947 */ /* 0x000fea000383ffff */
[----:B------:R-:W-:Y:S05]  /*b360*/  BSYNC B1 ;  /* 0x0000000000017941 */ /* 0x000fea0003800000 */
.L_x_3732:
[C---:B------:R-:W-:Y:S02]  /*b370*/  PRMT R36, R6.reuse, 0x8880, RZ ;  /* 0x0000888006247816 */ /* 0x040fe400000000ff */
[----:B------:R-:W-:Y:S02]  /*b380*/  PRMT R9, R6, 0x9991, RZ ;  /* 0x0000999106097816 */ /* 0x000fe400000000ff */
[----:B------:R-:W-:-:S02]  /*b390*/  PRMT R35, R8, 0x8880, RZ ;  /* 0x0000888008237816 */ /* 0x000fc400000000ff */
[----:B------:R-:W-:Y:S02]  /*b3a0*/  PRMT R6, R8, 0x9991, RZ ;  /* 0x0000999108067816 */ /* 0x000fe400000000ff */
[C---:B------:R-:W-:Y:S02]  /*b3b0*/  PRMT R5, R37.reuse, 0x8880, RZ ;  /* 0x0000888025057816 */ /* 0x040fe400000000ff */
[----:B------:R-:W-:Y:S02]  /*b3c0*/  PRMT R34, R37, 0x9991, RZ ;  /* 0x0000999125227816 */ /* 0x000fe400000000ff */
[C---:B------:R-:W-:Y:S02]  /*b3d0*/  PRMT R8, R4.reuse, 0x8880, RZ ;  /* 0x0000888004087816 */ /* 0x040fe400000000ff */
        /* <DEDUP_REMOVED lines=9> */
.L_x_3731:
[----:B------:R-:W-:Y:S05]  /*b470*/  BSYNC B0 ;  /* 0x0000000000007941 */ /* 0x000fea0003800000 */
.L_x_3730:
[----:B------:R-:W-:Y:S01]  /*b480*/  ISETP.GE.U32.AND P0, PT, R45, c[0x0][0x17c], PT ;  /* 0x00005f002d007a0c */ /* 0x000fe20003f06070 */
[----:B------:R-:W-:-:S12]  /*b490*/  BSSY B0, `(.L_x_3734) ;  /* 0x0000028000007945 */ /* 0x000fd80003800000 */
[----:B------:R-:W-:Y:S05]  /*b4a0*/  @P0 BRA `(.L_x_3735) ;  /* 0x0000026000000947 */ /* 0x000fea0003800000 */
[----:B------:R-:W-:-:S05]  /*b4b0*/  IMAD R4, R45, c[0x0][0x2e8], RZ ;  /* 0x0000ba002d047a24 */ /* 0x000fca00078e02ff */
        /* <DEDUP_REMOVED lines=19> */
[C---:B------:R-:W-:Y:S01]  /*b5f0*/  IADD3 R5, R38.reuse, c[0x0][0x184], RZ ;  /* 0x0000610026057a10 */ /* 0x040fe20007ffe0ff */
[----:B------:R-:W-:-:S03]  /*b600*/  IMAD R4, R38, c[0x0][0x2e8], RZ ;  /* 0x0000ba0026047a24 */ /* 0x000fc600078e02ff */
[----:B------:R-:W-:-:S13]  /*b610*/  ISETP.GE.U32.AND P1, PT, R5, c[0x0][0x17c], PT ;  /* 0x00005f0005007a0c */ /* 0x000fda0003f26070 */
[----:B------:R-:W-:-:S05]  /*b620*/  @!P1 IMAD R5, R5, c[0x0][0x2e8], RZ ;  /* 0x0000ba0005059a24 */ /* 0x000fca00078e02ff */
[----:B------:R-:W-:Y:S02]  /*b630*/  @!P1 LOP3.LUT R35, R5, 0xfffffffe, RZ, 0xc0, !PT ;  /* 0xfffffffe05239812 */ /* 0x000fe400078ec0ff */
[----:B------:R-:W-:Y:S02]  /*b640*/  LOP3.LUT R5, R4, 0xfffffffe, RZ, 0xc0, !PT ;  /* 0xfffffffe04057812 */ /* 0x000fe400078ec0ff */
[-C--:B------:R-:W-:Y:S02]  /*b650*/  @!P1 IADD3 R4, P3, R35, R16.reuse, RZ ;  /* 0x0000001023049210 */ /* 0x080fe40007f7e0ff */
[----:B------:R-:W-:-:S03]  /*b660*/  IADD3 R16, P2, R5, R16, RZ ;  /* 0x0000001005107210 */ /* 0x000fc60007f5e0ff */
[--C-:B------:R-:W-:Y:S02]  /*b670*/  @!P1 IMAD.X R5, RZ, RZ, R17.reuse, P3 ;  /* 0x000000ffff059224 */ /* 0x100fe400018e0611 */
[----:B------:R-:W-:-:S03]  /*b680*/  IMAD.X R17, RZ, RZ, R17, P2 ;  /* 0x000000ffff117224 */ /* 0x000fc600010e0611 */
[----:B------:R-:W2:Y:S04]  /*b690*/  @!P1 LDG.E.U16 R4, [R4.64] ;  /* 0x0000002404049981 */ /* 0x000ea8000c1e1500 */
[----:B------:R-:W3:Y:S01]  /*b6a0*/  LDG.E.U16 R16, [R16.64] ;  /* 0x0000002410107981 */ /* 0x000ee2000c1e1500 */
[C---:B--2---:R-:W-:Y:S02]  /*b6b0*/  @!P1 PRMT R38, R4.reuse, 0x7770, RZ ;  /* 0x0000777004269816 */ /* 0x044fe400000000ff */
[----:B------:R-:W-:Y:S02]  /*b6c0*/  @!P1 PRMT R39, R4, 0x7771, RZ ;  /* 0x0000777104279816 */ /* 0x000fe400000000ff */
[C---:B---3--:R-:W-:Y:S02]  /*b6d0*/  PRMT R35, R16.reuse, 0x7770, RZ ;  /* 0x0000777010237816 */ /* 0x048fe400000000ff */
[----:B------:R-:W-:-:S02]  /*b6e0*/  PRMT R6, R16, 0x7771, RZ ;  /* 0x0000777110067816 */ /* 0x000fc400000000ff */
[----:B------:R-:W-:Y:S02]  /*b6f0*/  @!P1 PRMT R8, R38, 0x7610, R8 ;  /* 0x0000761026089816 */ /* 0x000fe40000000008 */
[----:B------:R-:W-:Y:S02]  /*b700*/  @!P1 PRMT R7, R39, 0x7610, R7 ;  /* 0x0000761027079816 */ /* 0x000fe40000000007 */
.L_x_3735:
[----:B------:R-:W-:Y:S05]  /*b710*/  BSYNC B0 ;  /* 0x0000000000007941 */ /* 0x000fea0003800000 */
.L_x_3734:
[----:B------:R-:W-:Y:S01]  /*b720*/  BSSY B0, `(.L_x_3736) ;  /* 0x0000083000007945 */ /* 0x000fe20003800000 */
[----:B------:R-:W-:Y:S05]  /*b730*/  @P0 BRA `(.L_x_3737) ;  /* 0x0000081000000947 */ /* 0x000fea0003800000 */
[----:B------:R-:W-:Y:S02]  /*b740*/  LOP3.LUT R4, R37, 0xff, RZ, 0xc0, !PT ;  /* 0x000000ff25047812 */ /* 0x000fe400078ec0ff */
[----:B------:R-:W-:Y:S02]  /*b750*/  LOP3.LUT R5, R10, 0xff, RZ, 0xc0, !PT ;  /* 0x000000ff0a057812 */ /* 0x000fe400078ec0ff */
[----:B------:R-:W-:Y:S02]  /*b760*/  LOP3.LUT R16, R34, 0xff, RZ, 0xc0, !PT ;  /* 0x000000ff22107812 */ /* 0x000fe400078ec0ff */
[----:B------:R-:W-:Y:S02]  /*b770*/  ISETP.NE.AND P3, PT, R5, R4, PT ;  /* 0x000000040500720c */ /* 0x000fe40003f65270 */
[----:B------:R-:W-:-:S02]  /*b780*/  LOP3.LUT R17, R13, 0xff, RZ, 0xc0, !PT ;  /* 0x000000ff0d117812 */ /* 0x000fc400078ec0ff */
[----:B------:R-:W-:Y:S02]  /*b790*/  PRMT R4, R37, 0x8880, RZ ;  /* 0x0000888025047816 */ /* 0x000fe400000000ff */
[----:B------:R-:W-:Y:S02]  /*b7a0*/  PRMT R5, R10, 0x8880, RZ ;  /* 0x000088800a057816 */ /* 0x000fe400000000ff */
[----:B------:R-:W-:Y:S02]  /*b7b0*/  ISETP.GE.U32.AND P0, PT, R12, R45, PT ;  /* 0x0000002d0c00720c */ /* 0x000fe40003f06070 */
[----:B------:R-:W-:Y:S02]  /*b7c0*/  ISETP.NE.AND P2, PT, R17, R16, PT ;  /* 0x000000101100720c */ /* 0x000fe40003f45270 */
[----:B------:R-:W-:Y:S02]  /*b7d0*/  ISETP.GT.AND P4, PT, R5, R4, PT ;  /* 0x000000040500720c */ /* 0x000fe40003f84270 */
[----:B------:R-:W-:-:S02]  /*b7e0*/  ISETP.GE.AND.EX P0, PT, R11, RZ, PT, P0 ;  /* 0x000000ff0b00720c */ /* 0x000fc40003f06300 */
[----:B------:R-:W-:Y:S02]  /*b7f0*/  PRMT R16, R34, 0x8880, RZ ;  /* 0x0000888022107816 */ /* 0x000fe400000000ff */
[----:B------:R-:W-:Y:S02]  /*b800*/  PRMT R17, R13, 0x8880, RZ ;  /* 0x000088800d117816 */ /* 0x000fe400000000ff */
[----:B------:R-:W-:Y:S02]  /*b810*/  SEL R4, RZ, 0xffffffff, !P4 ;  /* 0xffffffffff047807 */ /* 0x000fe40006000000 */
[----:B------:R-:W-:Y:S02]  /*b820*/  ISETP.GE.U32.AND P1, PT, R18, R45, PT ;  /* 0x0000002d1200720c */ /* 0x000fe40003f26070 */
[----:B------:R-:W-:Y:S02]  /*b830*/  @!P3 SEL R4, RZ, 0xffffffff, P0 ;  /* 0xffffffffff04b807 */ /* 0x000fe40000000000 */
[----:B------:R-:W-:-:S02]  /*b840*/  ISETP.GT.AND P5, PT, R17, R16, PT ;  /* 0x000000101100720c */ /* 0x000fc40003fa4270 */
[----:B------:R-:W-:Y:S02]  /*b850*/  ISETP.GE.AND.EX P1, PT, R14, RZ, PT, P1 ;  /* 0x000000ff0e00720c */ /* 0x000fe40003f26310 */
[----:B------:R-:W-:Y:S02]  /*b860*/  LOP3.LUT R5, R4, 0x1, RZ, 0xc0, !PT ;  /* 0x0000000104057812 */ /* 0x000fe400078ec0ff */
[----:B------:R-:W-:Y:S02]  /*b870*/  IADD3 R4, R45, c[0x0][0x184], RZ ;  /* 0x000061002d047a10 */ /* 0x000fe40007ffe0ff */
[----:B------:R-:W-:Y:S02]  /*b880*/  SEL R16, RZ, 0xffffffff, !P5 ;  /* 0xffffffffff107807 */ /* 0x000fe40006800000 */
[----:B------:R-:W-:Y:S02]  /*b890*/  @!P2 SEL R16, RZ, 0xffffffff, P1 ;  /* 0xffffffffff10a807 */ /* 0x000fe40000800000 */
[----:B------:R-:W-:-:S02]  /*b8a0*/  ISETP.GE.U32.AND P2, PT, R4, c[0x0][0x17c], PT ;  /* 0x00005f0004007a0c */ /* 0x000fc40003f46070 */
        /* <DEDUP_REMOVED lines=52> */
[----:B------:R-:W-:Y:S02]  /*bbf0*/  PRMT R4, R35, 0x8880, RZ ;  /* 0x0000888023047816 */ /* 0x000fe400000000ff */
[----:B------:R-:W-:Y:S02]  /*bc00*/  PRMT R9, R26, 0x8880, RZ ;  /* 0x000088801a097816 */ /* 0x000fe400000000ff */
[----:B------:R-:W-:Y:S02]  /*bc10*/  ISETP.GT.AND P5, PT, R17, R16, PT ;  /* 0x000000101100720c */ /* 0x000fe40003fa4270 */
[----:B------:R-:W-:Y:S02]  /*bc20*/  ISETP.GE.AND.EX P1, PT, R32, RZ, PT, P1 ;  /* 0x000000ff2000720c */ /* 0x000fe40003f26310 */
[----:B------:R-:W-:Y:S02]  /*bc30*/  ISETP.GT.AND P4, PT, R9, R4, PT ;  /* 0x000000040900720c */ /* 0x000fe40003f84270 */
[----:B------:R-:W-:-:S02]  /*bc40*/  SEL R9, RZ, 0xffffffff, !P5 ;  /* 0xffffffffff097807 */ /* 0x000fc40006800000 */
[----:B------:R-:W-:Y:S02]  /*bc50*/  @!P2 SEL R9, RZ, 0xffffffff, P1 ;  /* 0xffffffffff09a807 */ /* 0x000fe40000800000 */
[----:B------:R-:W-:Y:S02]  /*bc60*/  ISETP.GE.U32.AND P0, PT, R30, R5, PT ;  /* 0x000000051e00720c */ /* 0x000fe40003f06070 */
[----:B------:R-:W-:Y:S02]  /*bc70*/  LOP3.LUT R16, R9, 0x1, RZ, 0xc0, !PT ;  /* 0x0000000109107812 */ /* 0x000fe400078ec0ff */
[----:B------:R-:W-:Y:S02]  /*bc80*/  IADD3 R9, R5, c[0x0][0x184], RZ ;  /* 0x0000610005097a10 */ /* 0x000fe40007ffe0ff */
[----:B------:R-:W-:Y:S02]  /*bc90*/  ISETP.GE.AND.EX P0, PT, R29, RZ, PT, P0 ;  /* 0x000000ff1d00720c */ /* 0x000fe40003f06300 */
[----:B------:R-:W-:-:S02]  /*bca0*/  ISETP.GE.U32.AND P2, PT, R9, c[0x0][0x17c], PT ;  /* 0x00005f0009007a0c */ /* 0x000fc40003f46070 */
[----:B------:R-:W-:Y:S02]  /*bcb0*/  SEL R4, RZ, 0xffffffff, !P4 ;  /* 0xffffffffff047807 */ /* 0x000fe40006000000 */
[----:B------:R-:W-:Y:S02]  /*bcc0*/  @!P3 SEL R4, RZ, 0xffffffff, P0 ;  /* 0xffffffffff04b807 */ /* 0x000fe40000000000 */
[----:B------:R-:W-:Y:S02]  /*bcd0*/  ISETP.NE.U32.AND P1, PT, R16, 0x1, PT ;  /* 0x000000011000780c */ /* 0x000fe40003f25070 */
[----:B------:R-:W-:Y:S02]  /*bce0*/  LOP3.LUT R4, R4, 0x1, RZ, 0xc0, !PT ;  /* 0x0000000104047812 */ /* 0x000fe400078ec0ff */
[----:B------:R-:W-:Y:S02]  /*bcf0*/  SEL R31, R31, R6, !P1 ;  /* 0x000000061f1f7207 */ /* 0x000fe40004800000 */
[----:B------:R-:W-:-:S02]  /*bd00*/  ISETP.NE.U32.AND P0, PT, R4, 0x1, PT ;  /* 0x000000010400780c */ /* 0x000fc40003f05070 */
[----:B------:R-:W-:Y:S02]  /*bd10*/  SEL R33, R33, R5, !P1 ;  /* 0x0000000521217207 */ /* 0x000fe40004800000 */
[----:B------:R-:W-:Y:S02]  /*bd20*/  SEL R26, R26, R35, !P0 ;  /* 0x000000231a1a7207 */ /* 0x000fe40004000000 */
        /* <DEDUP_REMOVED lines=34> */
.L_x_3737:
[----:B------:R-:W-:Y:S05]  /*bf50*/  BSYNC B0 ;  /* 0x0000000000007941 */ /* 0x000fea0003800000 */
.L_x_3736:
[----:B------:R-:W-:Y:S02]  /*bf60*/  LOP3.LUT R8, R13, 0xff, RZ, 0xc0, !PT ;  /* 0x000000ff0d087812 */ /* 0x000fe400078ec0ff */
[----:B------:R-:W-:Y:S02]  /*bf70*/  LOP3.LUT R9, R24, 0xff, RZ, 0xc0, !PT ;  /* 0x000000ff18097812 */ /* 0x000fe400078ec0ff */
[----:B------:R-:W-:-:S02]  /*bf80*/  PRMT R4, R15, 0x8880, RZ ;  /* 0x000088800f047816 */ /* 0x000fc400000000ff */
[C---:B------:R-:W-:Y:S02]  /*bf90*/  PRMT R5, R10.reuse, 0x8880, RZ ;  /* 0x000088800a057816 */ /* 0x040fe400000000ff */
[----:B------:R-:W-:Y:S02]  /*bfa0*/  LOP3.LUT R6, R10, 0xff, RZ, 0xc0, !PT ;  /* 0x000000ff0a067812 */ /* 0x000fe400078ec0ff */
[----:B------:R-:W-:Y:S02]  /*bfb0*/  LOP3.LUT R7, R15, 0xff, RZ, 0xc0, !PT ;  /* 0x000000ff0f077812 */ /* 0x000fe400078ec0ff */
[----:B------:R-:W-:Y:S02]  /*bfc0*/  ISETP.NE.AND P2, PT, R8, R9, PT ;  /* 0x000000090800720c */ /* 0x000fe40003f45270 */
[----:B------:R-:W-:Y:S02]  /*bfd0*/  ISETP.GE.U32.AND P0, PT, R12, R21, PT ;  /* 0x000000150c00720c */ /* 0x000fe40003f06070 */
[----:B------:R-:W-:-:S02]  /*bfe0*/  ISETP.NE.AND P4, PT, R6, R7, PT ;  /* 0x000000070600720c */ /* 0x000fc40003f85270 */
[----:B------:R-:W-:Y:S02]  /*bff0*/  ISETP.GT.AND P3, PT, R5, R4, PT ;  /* 0x000000040500720c */ /* 0x000fe40003f64270 */
[----:B------:R-:W-:Y:S02]  /*c000*/  ISETP.GE.U32.AND P1, PT, R18, R27, PT ;  /* 0x0000001b1200720c */ /* 0x000fe40003f26070 */
[----:B------:R-:W-:Y:S02]  /*c010*/  ISETP.GE.AND.EX P0, PT, R11, R20, PT, P0 ;  /* 0x000000140b00720c */ /* 0x000fe40003f06300 */
[----:B------:R-:W-:Y:S02]  /*c020*/  PRMT R5, R24, 0x8880, RZ ;  /* 0x0000888018057816 */ /* 0x000fe400000000ff */
[----:B------:R-:W-:Y:S02]  /*c030*/  PRMT R6, R13, 0x8880, RZ ;  /* 0x000088800d067816 */ /* 0x000fe400000000ff */
[----:B------:R-:W-:-:S02]  /*c040*/  ISETP.GE.AND.EX P1, PT, R14, R25, PT, P1 ;  /* 0x000000190e00720c */ /* 0x000fc40003f26310 */
[----:B------:R-:W-:Y:S02]  /*c050*/  SEL R4, RZ, 0xffffffff, P0 ;  /* 0xffffffffff047807 */ /* 0x000fe40000000000 */
        /* <DEDUP_REMOVED lines=13> */
[----:B------:R-:W-:Y:S02]  /*c130*/  SEL R20, R11, R20, !P0 ;  /* 0x000000140b147207 */ /* 0x000fe40004000000 */
[----:B------:R-:W-:Y:S02]  /*c140*/  SEL R18, R18, R27, !P1 ;  /* 0x0000001b12127207 */ /* 0x000fe40004800000 */
[C---:B------:R-:W-:Y:S02]  /*c150*/  PRMT R11, R26.reuse, 0x8880, RZ ;  /* 0x000088801a0b7816 */ /* 0x040fe400000000ff */
[----:B------:R-:W-:-:S02]  /*c160*/  LOP3.LUT R7, R26, 0xff, RZ, 0xc0, !PT ;  /* 0x000000ff1a077812 */ /* 0x000fc400078ec0ff */
[C---:B------:R-:W-:Y:S02]  /*c170*/  PRMT R6, R15.reuse, 0x8880, RZ ;  /* 0x000088800f067816 */ /* 0x040fe400000000ff */
[----:B------:R-:W-:Y:S02]  /*c180*/  LOP3.LUT R4, R15, 0xff, RZ, 0xc0, !PT ;  /* 0x000000ff0f047812 */ /* 0x000fe400078ec0ff */
[----:B------:R-:W-:Y:S02]  /*c190*/  ISETP.NE.AND P2, PT, R5, R8, PT ;  /* 0x000000080500720c */ /* 0x000fe40003f45270 */
[----:B------:R-:W-:Y:S02]  /*c1a0*/  ISETP.GE.U32.AND P0, PT, R9, R30, PT ;  /* 0x0000001e0900720c */ /* 0x000fe40003f06070 */
[----:B------:R-:W-:Y:S02]  /*c1b0*/  SEL R25, R14, R25, !P1 ;  /* 0x000000190e197207 */ /* 0x000fe40004800000 */
        /* <DEDUP_REMOVED lines=18> */
[----:B------:R-:W-:-:S02]  /*c2e0*/  LOP3.LUT R8, R0, 0xff, RZ, 0xc0, !PT ;  /* 0x000000ff00087812 */ /* 0x000fc400078ec0ff */
[----:B------:R-:W-:Y:S02]  /*c2f0*/  LOP3.LUT R5, R31, 0xff, RZ, 0xc0, !PT ;  /* 0x000000ff1f057812 */ /* 0x000fe400078ec0ff */
[----:B------:R-:W-:Y:S02]  /*c300*/  SEL R33, R18, R33, !P1 ;  /* 0x0000002112217207 */ /* 0x000fe40004800000 */
[----:B------:R-:W-:Y:S02]  /*c310*/  LOP3.LUT R7, R43, 0xff, RZ, 0xc0, !PT ;  /* 0x000000ff2b077812 */ /* 0x000fe400078ec0ff */
[----:B------:R-:W-:Y:S02]  /*c320*/  LOP3.LUT R4, R26, 0xff, RZ, 0xc0, !PT ;  /* 0x000000ff1a047812 */ /* 0x000fe400078ec0ff */
[----:B------:R-:W-:Y:S02]  /*c330*/  ISETP.NE.AND P4, PT, R5, R8, PT ;  /* 0x000000080500720c */ /* 0x000fe40003f85270 */
[----:B------:R-:W-:-:S02]  /*c340*/  SEL R32, R25, R32, !P1 ;  /* 0x0000002019207207 */ /* 0x000fc40004800000 */
[----:B------:R-:W-:Y:S02]  /*c350*/  SEL R9, R9, R30, !P0 ;  /* 0x0000001e09097207 */ /* 0x000fe40004000000 */
[----:B------:R-:W-:Y:S02]  /*c360*/  ISETP.NE.AND P2, PT, R4, R7, PT ;  /* 0x000000070400720c */ /* 0x000fe40003f45270 */
[----:B------:R-:W-:Y:S02]  /*c370*/  ISETP.GE.U32.AND P1, PT, R33, R28, PT ;  /* 0x0000001c2100720c */ /* 0x000fe40003f26070 */
[----:B------:R-:W-:Y:S02]  /*c380*/  PRMT R11, R0, 0x8880, RZ ;  /* 0x00008880000b7816 */ /* 0x000fe400000000ff */
[----:B------:R-:W-:Y:S02]  /*c390*/  PRMT R6, R31, 0x8880, RZ ;  /* 0x000088801f067816 */ /* 0x000fe400000000ff */
[----:B------:R-:W-:-:S02]  /*c3a0*/  SEL R45, R20, R29, !P0 ;  /* 0x0000001d142d7207 */ /* 0x000fc40004000000 */
[----:B------:R-:W-:Y:S02]  /*c3b0*/  ISETP.GE.U32.AND P0, PT, R9, R44, PT ;  /* 0x0000002c0900720c */ /* 0x000fe40003f06070 */
[----:B------:R-:W-:Y:S02]  /*c3c0*/  ISETP.GE.AND.EX P1, PT, R32, R3, PT, P1 ;  /* 0x000000032000720c */ /* 0x000fe40003f26310 */
[----:B------:R-:W-:Y:S02]  /*c3d0*/  ISETP.GT.AND P3, PT, R6, R11, PT ;  /* 0x0000000b0600720c */ /* 0x000fe40003f64270 */
[----:B------:R-:W-:Y:S02]  /*c3e0*/  PRMT R7, R43, 0x8880, RZ ;  /* 0x000088802b077816 */ /* 0x000fe400000000ff */
[----:B------:R-:W-:Y:S02]  /*c3f0*/  PRMT R4, R26, 0x8880, RZ ;  /* 0x000088801a047816 */ /* 0x000fe400000000ff */
[----:B------:R-:W-:-:S02]  /*c400*/  ISETP.GE.AND.EX P0, PT, R45, R42, PT, P0 ;  /* 0x0000002a2d00720c */ /* 0x000fc40003f06300 */
[----:B------:R-:W-:Y:S02]  /*c410*/  SEL R5, RZ, 0xffffffff, P1 ;  /* 0xffffffffff057807 */ /* 0x000fe40000800000 */
[----:B------:R-:W-:Y:S02]  /*c420*/  ISETP.GT.AND P1, PT, R4, R7, PT ;  /* 0x000000070400720c */ /* 0x000fe40003f24270 */
[----:B------:R-:W-:Y:S02]  /*c430*/  @P4 SEL R5, RZ, 0xffffffff, !P3 ;  /* 0xffffffffff054807 */ /* 0x000fe40005800000 */
[----:B------:R-:W-:Y:S02]  /*c440*/  SEL R4, RZ, 0xffffffff, P0 ;  /* 0xffffffffff047807 */ /* 0x000fe40000000000 */
        /* <DEDUP_REMOVED lines=11> */
[----:B------:R-:W-:Y:S01]  /*c500*/  PRMT R3, R0, 0x7610, R3 ;  /* 0x0000761000037816 */ /* 0x000fe20000000003 */
[----:B------:R-:W-:Y:S05]  /*c510*/  BRA `(.L_x_3696) ;  /* 0x00001e5000007947 */ /* 0x000fea0003800000 */
.L_x_3711:
[----:B------:R-:W-:Y:S01]  /*c520*/  IMAD.MOV.U32 R37, RZ, RZ, c[0x0][0x184] ;  /* 0x00006100ff257624 */ /* 0x000fe200078e00ff */
[----:B------:R-:W-:Y:S01]  /*c530*/  ULDC.U8 UR4, c[0x0][0x168] ;  /* 0x00005a0000047ab9 */ /* 0x000fe20000000000 */
[----:B------:R-:W-:Y:S01]  /*c540*/  BSSY B0, `(.L_x_3738) ;  /* 0x00000de000007945 */ /* 0x000fe20003800000 */
[----:B------:R-:W-:-:S02]  /*c550*/  IMAD.U32 R10, RZ, RZ, UR4 ;  /* 0x00000004ff0a7e24 */ /* 0x000fc4000f8e00ff */
[----:B------:R-:W-:Y:S02]  /*c560*/  IMAD R0, R37, 0x3, R38 ;  /* 0x0000000325007824 */ /* 0x000fe400078e0226 */
[----:B------:R-:W-:Y:S02]  /*c570*/  IMAD.U32 R3, RZ, RZ, UR4 ;  /* 0x00000004ff037e24 */ /* 0x000fe4000f8e00ff */
[----:B------:R-:W-:Y:S01]  /*c580*/  IMAD.U32 R21, RZ, RZ, UR4 ;  /* 0x00000004ff157e24 */ /* 0x000fe2000f8e00ff */
[----:B------:R-:W-:Y:S01]  /*c590*/  ISETP.GE.U32.AND P0, PT, R0, c[0x0][0x17c], PT ;  /* 0x00005f0000007a0c */ /* 0x000fe20003f06070 */
[----:B------:R-:W-:Y:S02]  /*c5a0*/  IMAD.U32 R20, RZ, RZ, UR4 ;  /* 0x00000004ff147e24 */ /* 0x000fe4000f8e00ff */
[----:B------:R-:W-:Y:S02]  /*c5b0*/  IMAD.U32 R15, RZ, RZ, UR4 ;  /* 0x00000004ff0f7e24 */ /* 0x000fe4000f8e00ff */
[----:B------:R-:W-:-:S02]  /*c5c0*/  IMAD.U32 R18, RZ, RZ, UR4 ;  /* 0x00000004ff127e24 */ /* 0x000fc4000f8e00ff */
[----:B------:R-:W-:Y:S02]  /*c5d0*/  IMAD.U32 R14, RZ, RZ, UR4 ;  /* 0x00000004ff0e7e24 */ /* 0x000fe4000f8e00ff */
[----:B------:R-:W-:Y:S02]  /*c5e0*/  IMAD.U32 R13, RZ, RZ, UR4 ;  /* 0x00000004ff0d7e24 */ /* 0x000fe4000f8e00ff */
        /* <DEDUP_REMOVED lines=39> */
.L_x_3741:
[----:B------:R-:W-:-:S04]  /*c860*/  LOP3.LUT R5, R38, 0xfffffffe, RZ, 0xc0, !PT ;  /* 0xfffffffe26057812 */ /* 0x000fc800078ec0ff */
[----:B------:R-:W-:-:S05]  /*c870*/  IADD3 R4, P0, R5, R16, RZ ;  /* 0x0000001005047210 */ /* 0x000fca0007f1e0ff */
[----:B------:R-:W-:-:S05]  /*c880*/  IMAD.X R5, RZ, RZ, R17, P0 ;  /* 0x000000ffff057224 */ /* 0x000fca00000e0611 */
[----:B------:R0:W2:Y:S01]  /*c890*/  LDG.E.U16 R40, [R4.64] ;  /* 0x0000002404287981 */ /* 0x0000a2000c1e1500 */
[----:B------:R-:W-:-:S04]  /*c8a0*/  IADD3 R39, R38, c[0x0][0x184], RZ ;  /* 0x0000610026277a10 */ /* 0x000fc80007ffe0ff */
[----:B------:R-:W-:-:S04]  /*c8b0*/  LOP3.LUT R7, R39, 0xfffffffe, RZ, 0xc0, !PT ;  /* 0xfffffffe27077812 */ /* 0x000fc800078ec0ff */
[----:B------:R-:W-:-:S05]  /*c8c0*/  IADD3 R6, P0, R7, R16, RZ ;  /* 0x0000001007067210 */ /* 0x000fca0007f1e0ff */
[----:B------:R-:W-:Y:S01]  /*c8d0*/  IMAD.X R7, RZ, RZ, R17, P0 ;  /* 0x000000ffff077224 */ /* 0x000fe200000e0611 */
[----:B------:R-:W-:-:S04]  /*c8e0*/  IADD3 R41, R39, c[0x0][0x184], RZ ;  /* 0x0000610027297a10 */ /* 0x000fc80007ffe0ff */
[----:B------:R1:W3:Y:S01]  /*c8f0*/  LDG.E.U16 R6, [R6.64] ;  /* 0x0000002406067981 */ /* 0x0002e2000c1e1500 */
[----:B------:R-:W-:-:S04]  /*c900*/  LOP3.LUT R9, R41, 0xfffffffe, RZ, 0xc0, !PT ;  /* 0xfffffffe29097812 */ /* 0x000fc800078ec0ff */
[----:B------:R-:W-:Y:S02]  /*c910*/  IADD3 R8, P0, R9, R16, RZ ;  /* 0x0000001009087210 */ /* 0x000fe40007f1e0ff */
[----:B------:R-:W-:-:S03]  /*c920*/  IADD3 R42, R41, c[0x0][0x184], RZ ;  /* 0x00006100292a7a10 */ /* 0x000fc60007ffe0ff */
[----:B------:R-:W-:Y:S01]  /*c930*/  IMAD.X R9, RZ, RZ, R17, P0 ;  /* 0x000000ffff097224 */ /* 0x000fe200000e0611 */
[----:B0-----:R-:W-:-:S04]  /*c940*/  LOP3.LUT R5, R42, 0xfffffffe, RZ, 0xc0, !PT ;  /* 0xfffffffe2a057812 */ /* 0x001fc800078ec0ff */
[----:B------:R0:W4:Y:S01]  /*c950*/  LDG.E.U16 R8, [R8.64] ;  /* 0x0000002408087981 */ /* 0x000122000c1e1500 */
[----:B------:R-:W-:-:S05]  /*c960*/  IADD3 R4, P0, R5, R16, RZ ;  /* 0x0000001005047210 */ /* 0x000fca0007f1e0ff */
[----:B------:R-:W-:-:S05]  /*c970*/  IMAD.X R5, RZ, RZ, R17, P0 ;  /* 0x000000ffff057224 */ /* 0x000fca00000e0611 */
[----:B------:R5:W3:Y:S01]  /*c980*/  LDG.E.U16 R4, [R4.64] ;  /* 0x0000002404047981 */ /* 0x000ae2000c1e1500 */
[----:B-1----:R-:W-:Y:S02]  /*c990*/  LOP3.LUT R7, R13, 0xff, RZ, 0xc0, !PT ;  /* 0x000000ff0d077812 */ /* 0x002fe400078ec0ff */
[----:B------:R-:W-:Y:S02]  /*c9a0*/  LOP3.LUT R43, R14, 0xff, RZ, 0xc0, !PT ;  /* 0x000000ff0e2b7812 */ /* 0x000fe400078ec0ff */
[-C--:B------:R-:W-:Y:S02]  /*c9b0*/  ISETP.GE.U32.AND P0, PT, R25, R38.reuse, PT ;  /* 0x000000261900720c */ /* 0x080fe40003f06070 */
[----:B------:R-:W-:Y:S02]  /*c9c0*/  ISETP.GE.U32.AND P1, PT, R27, R38, PT ;  /* 0x000000261b00720c */ /* 0x000fe40003f26070 */
[----:B------:R-:W-:Y:S02]  /*c9d0*/  ISETP.GE.AND.EX P0, PT, R24, RZ, PT, P0 ;  /* 0x000000ff1800720c */ /* 0x000fe40003f06300 */
[----:B------:R-:W-:-:S02]  /*c9e0*/  ISETP.GE.AND.EX P1, PT, R26, RZ, PT, P1 ;  /* 0x000000ff1a00720c */ /* 0x000fc40003f26310 */
[----:B------:R-:W-:-:S04]  /*c9f0*/  ISETP.GE.U32.AND P6, PT, R28, R39, PT ;  /* 0x000000271c00720c */ /* 0x000fc80003fc6070 */
[----:B------:R-:W-:Y:S02]  /*ca00*/  ISETP.GE.AND.EX P6, PT, R29, RZ, PT, P6 ;  /* 0x000000ff1d00720c */ /* 0x000fe40003fc6360 */
[C---:B--2---:R-:W-:Y:S02]  /*ca10*/  LOP3.LUT R44, R40.reuse, 0xff, RZ, 0xc0, !PT ;  /* 0x000000ff282c7812 */ /* 0x044fe400078ec0ff */
[----:B------:R-:W-:Y:S02]  /*ca20*/  PRMT R46, R40, 0x7771, RZ ;  /* 0x00007771282e7816 */ /* 0x000fe400000000ff */
[----:B------:R-:W-:Y:S02]  /*ca30*/  ISETP.NE.AND P3, PT, R7, R44, PT ;  /* 0x0000002c0700720c */ /* 0x000fe40003f65270 */
[----:B------:R-:W-:Y:S02]  /*ca40*/  ISETP.NE.AND P2, PT, R43, R46, PT ;  /* 0x0000002e2b00720c */ /* 0x000fe40003f45270 */
[----:B------:R-:W-:-:S02]  /*ca50*/  PRMT R44, R13, 0x8880, RZ ;  /* 0x000088800d2c7816 */ /* 0x000fc400000000ff */
[----:B-----5:R-:W-:Y:S02]  /*ca60*/  PRMT R5, R40, 0x8880, RZ ;  /* 0x0000888028057816 */ /* 0x020fe400000000ff */
[----:B------:R-:W-:Y:S02]  /*ca70*/  PRMT R46, R14, 0x8880, RZ ;  /* 0x000088800e2e7816 */ /* 0x000fe400000000ff */
[----:B------:R-:W-:Y:S02]  /*ca80*/  PRMT R7, R40, 0x9991, RZ ;  /* 0x0000999128077816 */ /* 0x000fe400000000ff */
[----:B------:R-:W-:Y:S02]  /*ca90*/  ISETP.GT.AND P4, PT, R44, R5, PT ;  /* 0x000000052c00720c */ /* 0x000fe40003f84270 */
[----:B------:R-:W-:Y:S02]  /*caa0*/  ISETP.GT.AND P5, PT, R46, R7, PT ;  /* 0x000000072e00720c */ /* 0x000fe40003fa4270 */
[----:B------:R-:W-:-:S02]  /*cab0*/  SEL R5, RZ, 0xffffffff, P0 ;  /* 0xffffffffff057807 */ /* 0x000fc40000000000 */
[----:B------:R-:W-:Y:S02]  /*cac0*/  SEL R7, RZ, 0xffffffff, P1 ;  /* 0xffffffffff077807 */ /* 0x000fe40000800000 */
[----:B------:R-:W-:Y:S02]  /*cad0*/  @P3 SEL R5, RZ, 0xffffffff, !P4 ;  /* 0xffffffffff053807 */ /* 0x000fe40006000000 */
[----:B------:R-:W-:Y:S02]  /*cae0*/  @P2 SEL R7, RZ, 0xffffffff, !P5 ;  /* 0xffffffffff072807 */ /* 0x000fe40006800000 */
[----:B------:R-:W-:Y:S02]  /*caf0*/  LOP3.LUT R5, R5, 0x1, RZ, 0xc0, !PT ;  /* 0x0000000105057812 */ /* 0x000fe400078ec0ff */
[----:B------:R-:W-:Y:S02]  /*cb00*/  LOP3.LUT R7, R7, 0x1, RZ, 0xc0, !PT ;  /* 0x0000000107077812 */ /* 0x000fe400078ec0ff */
[----:B------:R-:W-:-:S02]  /*cb10*/  ISETP.NE.U32.AND P3, PT, R5, 0x1, PT ;  /* 0x000000010500780c */ /* 0x000fc40003f65070 */
[----:B------:R-:W-:Y:S02]  /*cb20*/  ISETP.NE.U32.AND P2, PT, R7, 0x1, PT ;  /* 0x000000010700780c */ /* 0x000fe40003f45070 */
[C---:B------:R-:W-:Y:S02]  /*cb30*/  PRMT R44, R40.reuse, 0x7770, RZ ;  /* 0x00007770282c7816 */ /* 0x040fe400000000ff */
[----:B------:R-:W-:Y:S02]  /*cb40*/  PRMT R5, R40, 0x7771, RZ ;  /* 0x0000777128057816 */ /* 0x000fe400000000ff */
[----:B------:R-:W-:Y:S02]  /*cb50*/  SEL R13, R13, R44, !P3 ;  /* 0x0000002c0d0d7207 */ /* 0x000fe40005800000 */
[----:B------:R-:W-:Y:S02]  /*cb60*/  SEL R14, R14, R5, !P2 ;  /* 0x000000050e0e7207 */ /* 0x000fe40005000000 */
[----:B------:R-:W-:-:S02]  /*cb70*/  LOP3.LUT R5, R18, 0xff, RZ, 0xc0, !PT ;  /* 0x000000ff12057812 */ /* 0x000fc400078ec0ff */
[----:B---3--:R-:W-:Y:S02]  /*cb80*/  LOP3.LUT R44, R6, 0xff, RZ, 0xc0, !PT ;  /* 0x000000ff062c7812 */ /* 0x008fe400078ec0ff */
[----:B------:R-:W-:Y:S02]  /*cb90*/  PRMT R46, R18, 0x8880, RZ ;  /* 0x00008880122e7816 */ /* 0x000fe400000000ff */
[----:B------:R-:W-:Y:S02]  /*cba0*/  ISETP.NE.AND P0, PT, R5, R44, PT ;  /* 0x0000002c0500720c */ /* 0x000fe40003f05270 */
[----:B------:R-:W-:Y:S02]  /*cbb0*/  PRMT R7, R6, 0x8880, RZ ;  /* 0x0000888006077816 */ /* 0x000fe400000000ff */
[-C--:B------:R-:W-:Y:S02]  /*cbc0*/  SEL R25, R25, R38.reuse, !P3 ;  /* 0x0000002619197207 */ /* 0x080fe40005800000 */
[----:B------:R-:W-:-:S02]  /*cbd0*/  SEL R27, R27, R38, !P2 ;  /* 0x000000261b1b7207 */ /* 0x000fc40005000000 */
[----:B------:R-:W-:Y:S02]  /*cbe0*/  ISETP.GT.AND P5, PT, R46, R7, PT ;  /* 0x000000072e00720c */ /* 0x000fe40003fa4270 */
[----:B------:R-:W-:Y:S02]  /*cbf0*/  IADD3 R38, R42, c[0x0][0x184], RZ ;  /* 0x000061002a267a10 */ /* 0x000fe40007ffe0ff */
[----:B------:R-:W-:Y:S02]  /*cc00*/  PRMT R44, R6, 0x7771, RZ ;  /* 0x00007771062c7816 */ /* 0x000fe400000000ff */
[----:B------:R-:W-:Y:S01]  /*cc10*/  LOP3.LUT R5, R15, 0xff, RZ, 0xc0, !PT ;  /* 0x000000ff0f057812 */ /* 0x000fe200078ec0ff */
[----:B0-----:R-:W-:Y:S01]  /*cc20*/  IMAD R9, R37, 0x3, R38 ;  /* 0x0000000325097824 */ /* 0x001fe200078e0226 */
[----:B------:R-:W-:Y:S02]  /*cc30*/  PRMT R7, R15, 0x8880, RZ ;  /* 0x000088800f077816 */ /* 0x000fe400000000ff */
[----:B------:R-:W-:-:S02]  /*cc40*/  ISETP.NE.AND P4, PT, R5, R44, PT ;  /* 0x0000002c0500720c */ /* 0x000fc40003f85270 */
[----:B------:R-:W-:Y:S01]  /*cc50*/  LOP3.LUT R5, R20, 0xff, RZ, 0xc0, !PT ;  /* 0x000000ff14057812 */ /* 0x000fe200078ec0ff */
[----:B------:R-:W-:Y:S01]  /*cc60*/  IMAD.MOV.U32 R44, RZ, RZ, R7 ;  /* 0x000000ffff2c7224 */ /* 0x000fe200078e0007 */
[----:B------:R-:W-:Y:S02]  /*cc70*/  SEL R7, RZ, 0xffffffff, P6 ;  /* 0xffffffffff077807 */ /* 0x000fe40003000000 */
[----:B------:R-:W-:Y:S02]  /*cc80*/  @P0 SEL R7, RZ, 0xffffffff, !P5 ;  /* 0xffffffffff070807 */ /* 0x000fe40006800000 */
[----:B------:R-:W-:Y:S02]  /*cc90*/  ISETP.GE.U32.AND P5, PT, R30, R39, PT ;  /* 0x000000271e00720c */ /* 0x000fe40003fa6070 */
[----:B----4-:R-:W-:Y:S02]  /*cca0*/  LOP3.LUT R46, R8, 0xff, RZ, 0xc0, !PT ;  /* 0x000000ff082e7812 */ /* 0x010fe400078ec0ff */
[----:B------:R-:W-:-:S02]  /*ccb0*/  ISETP.GE.U32.AND P1, PT, R9, c[0x0][0x17c], PT ;  /* 0x00005f0009007a0c */ /* 0x000fc40003f26070 */
[----:B------:R-:W-:Y:S02]  /*ccc0*/  PRMT R9, R6, 0x9991, RZ ;  /* 0x0000999106097816 */ /* 0x000fe400000000ff */
[----:B------:R-:W-:Y:S02]  /*ccd0*/  ISETP.GE.AND.EX P5, PT, R31, RZ, PT, P5 ;  /* 0x000000ff1f00720c */ /* 0x000fe40003fa6350 */
[----:B------:R-:W-:Y:S02]  /*cce0*/  ISETP.NE.AND P0, PT, R5, R46, PT ;  /* 0x0000002e0500720c */ /* 0x000fe40003f05270 */
[----:B------:R-:W-:Y:S02]  /*ccf0*/  ISETP.GT.AND P6, PT, R44, R9, PT ;  /* 0x000000092c00720c */ /* 0x000fe40003fc4270 */
[----:B------:R-:W-:Y:S02]  /*cd00*/  SEL R44, RZ, 0xffffffff, P5 ;  /* 0xffffffffff2c7807 */ /* 0x000fe40002800000 */
[----:B------:R-:W-:-:S02]  /*cd10*/  ISETP.GE.U32.AND P5, PT, R34, R41, PT ;  /* 0x000000292200720c */ /* 0x000fc40003fa6070 */
[----:B------:R-:W-:Y:S02]  /*cd20*/  PRMT R46, R20, 0x8880, RZ ;  /* 0x00008880142e7816 */ /* 0x000fe400000000ff */
[C---:B------:R-:W-:Y:S02]  /*cd30*/  PRMT R9, R8.reuse, 0x8880, RZ ;  /* 0x0000888008097816 */ /* 0x040fe400000000ff */
[----:B------:R-:W-:Y:S02]  /*cd40*/  LOP3.LUT R5, R21, 0xff, RZ, 0xc0, !PT ;  /* 0x000000ff15057812 */ /* 0x000fe400078ec0ff */
[----:B------:R-:W-:Y:S02]  /*cd50*/  PRMT R48, R8, 0x7771, RZ ;  /* 0x0000777108307816 */ /* 0x000fe400000000ff */
[----:B------:R-:W-:Y:S02]  /*cd60*/  @P4 SEL R44, RZ, 0xffffffff, !P6 ;  /* 0xffffffffff2c4807 */ /* 0x000fe40007000000 */
[----:B------:R-:W-:-:S02]  /*cd70*/  ISETP.GE.AND.EX P5, PT, R33, RZ, PT, P5 ;  /* 0x000000ff2100720c */ /* 0x000fc40003fa6350 */
[----:B------:R-:W-:Y:S02]  /*cd80*/  ISETP.GT.AND P6, PT, R46, R9, PT ;  /* 0x000000092e00720c */ /* 0x000fe40003fc4270 */
[----:B------:R-:W-:Y:S02]  /*cd90*/  ISETP.NE.AND P4, PT, R5, R48, PT ;  /* 0x000000300500720c */ /* 0x000fe40003f85270 */
[----:B------:R-:W-:Y:S02]  /*cda0*/  LOP3.LUT R5, R10, 0xff, RZ, 0xc0, !PT ;  /* 0x000000ff0a057812 */ /* 0x000fe400078ec0ff */
[----:B------:R-:W-:Y:S02]  /*cdb0*/  LOP3.LUT R46, R4, 0xff, RZ, 0xc0, !PT ;  /* 0x000000ff042e7812 */ /* 0x000fe400078ec0ff */
[----:B------:R-:W-:Y:S02]  /*cdc0*/  SEL R9, RZ, 0xffffffff, P5 ;  /* 0xffffffffff097807 */ /* 0x000fe40002800000 */
[----:B------:R-:W-:-:S02]  /*cdd0*/  PRMT R43, R21, 0x8880, RZ ;  /* 0x00008880152b7816 */ /* 0x000fc400000000ff */
[----:B------:R-:W-:Y:S02]  /*cde0*/  @P0 SEL R9, RZ, 0xffffffff, !P6 ;  /* 0xffffffffff090807 */ /* 0x000fe40007000000 */
[----:B------:R-:W-:Y:S02]  /*cdf0*/  ISETP.GE.U32.AND P0, PT, R36, R41, PT ;  /* 0x000000292400720c */ /* 0x000fe40003f06070 */
[----:B------:R-:W-:Y:S01]  /*ce00*/  ISETP.NE.AND P5, PT, R5, R46, PT ;  /* 0x0000002e0500720c */ /* 0x000fe20003fa5270 */
[----:B------:R-:W-:Y:S01]  /*ce10*/  IMAD.MOV.U32 R46, RZ, RZ, R43 ;  /* 0x000000ffff2e7224 */ /* 0x000fe200078e002b */
[----:B------:R-:W-:Y:S02]  /*ce20*/  ISETP.GE.U32.AND P6, PT, R11, R42, PT ;  /* 0x0000002a0b00720c */ /* 0x000fe40003fc6070 */
[----:B------:R-:W-:Y:S02]  /*ce30*/  ISETP.GE.AND.EX P0, PT, R35, RZ, PT, P0 ;  /* 0x000000ff2300720c */ /* 0x000fe40003f06300 */
[----:B------:R-:W-:-:S02]  /*ce40*/  PRMT R5, R8, 0x9991, RZ ;  /* 0x0000999108057816 */ /* 0x000fc400000000ff */
[----:B------:R-:W-:Y:S02]  /*ce50*/  ISETP.GE.AND.EX P6, PT, R0, RZ, PT, P6 ;  /* 0x000000ff0000720c */ /* 0x000fe40003fc6360 */
[----:B------:R-:W-:Y:S02]  /*ce60*/  PRMT R48, R10, 0x8880, RZ ;  /* 0x000088800a307816 */ /* 0x000fe400000000ff */
[----:B------:R-:W-:Y:S02]  /*ce70*/  PRMT R45, R4, 0x8880, RZ ;  /* 0x00008880042d7816 */ /* 0x000fe400000000ff */
[----:B------:R-:W-:Y:S02]  /*ce80*/  SEL R43, RZ, 0xffffffff, P0 ;  /* 0xffffffffff2b7807 */ /* 0x000fe40000000000 */
[----:B------:R-:W-:Y:S02]  /*ce90*/  ISETP.GT.AND P0, PT, R46, R5, PT ;  /* 0x000000052e00720c */ /* 0x000fe40003f04270 */
[----:B------:R-:W-:-:S02]  /*cea0*/  SEL R5, RZ, 0xffffffff, P6 ;  /* 0xffffffffff057807 */ /* 0x000fc40003000000 */
[----:B------:R-:W-:Y:S02]  /*ceb0*/  ISETP.GT.AND P6, PT, R48, R45, PT ;  /* 0x0000002d3000720c */ /* 0x000fe40003fc4270 */
[----:B------:R-:W-:Y:S02]  /*cec0*/  PRMT R46, R4, 0x7771, RZ ;  /* 0x00007771042e7816 */ /* 0x000fe400000000ff */
[----:B------:R-:W-:Y:S02]  /*ced0*/  LOP3.LUT R45, R3, 0xff, RZ, 0xc0, !PT ;  /* 0x000000ff032d7812 */ /* 0x000fe400078ec0ff */
[----:B------:R-:W-:Y:S02]  /*cee0*/  LOP3.LUT R7, R7, 0x1, RZ, 0xc0, !PT ;  /* 0x0000000107077812 */ /* 0x000fe400078ec0ff */
[----:B------:R-:W-:Y:S02]  /*cef0*/  @P5 SEL R5, RZ, 0xffffffff, !P6 ;  /* 0xffffffffff055807 */ /* 0x000fe40007000000 */
[----:B------:R-:W-:-:S02]  /*cf00*/  ISETP.NE.AND P6, PT, R45, R46, PT ;  /* 0x0000002e2d00720c */ /* 0x000fc40003fc5270 */
[----:B------:R-:W-:Y:S02]  /*cf10*/  ISETP.GE.U32.AND P5, PT, R32, R42, PT ;  /* 0x0000002a2000720c */ /* 0x000fe40003fa6070 */
[----:B------:R-:W-:Y:S02]  /*cf20*/  @P4 SEL R43, RZ, 0xffffffff, !P0 ;  /* 0xffffffffff2b4807 */ /* 0x000fe40004000000 */
[----:B------:R-:W-:Y:S02]  /*cf30*/  ISETP.NE.U32.AND P0, PT, R7, 0x1, PT ;  /* 0x000000010700780c */ /* 0x000fe40003f05070 */
[----:B------:R-:W-:Y:S02]  /*cf40*/  PRMT R7, R6, 0x7770, RZ ;  /* 0x0000777006077816 */ /* 0x000fe400000000ff */
[----:B------:R-:W-:Y:S02]  /*cf50*/  ISETP.GE.AND.EX P5, PT, R12, RZ, PT, P5 ;  /* 0x000000ff0c00720c */ /* 0x000fe40003fa6350 */
[----:B------:R-:W-:-:S02]  /*cf60*/  PRMT R46, R3, 0x8880, RZ ;  /* 0x00008880032e7816 */ /* 0x000fc400000000ff */
[----:B------:R-:W-:Y:S02]  /*cf70*/  PRMT R45, R4, 0x9991, RZ ;  /* 0x00009991042d7816 */ /* 0x000fe400000000ff */
[----:B------:R-:W-:Y:S02]  /*cf80*/  SEL R18, R18, R7, !P0 ;  /* 0x0000000712127207 */ /* 0x000fe40004000000 */
[----:B------:R-:W-:Y:S02]  /*cf90*/  SEL R7, RZ, 0xffffffff, P5 ;  /* 0xffffffffff077807 */ /* 0x000fe40002800000 */
[----:B------:R-:W-:Y:S02]  /*cfa0*/  ISETP.GT.AND P5, PT, R46, R45, PT ;  /* 0x0000002d2e00720c */ /* 0x000fe40003fa4270 */
[----:B------:R-:W-:Y:S02]  /*cfb0*/  LOP3.LUT R9, R9, 0x1, RZ, 0xc0, !PT ;  /* 0x0000000109097812 */ /* 0x000fe400078ec0ff */
[----:B------:R-:W-:-:S02]  /*cfc0*/  LOP3.LUT R44, R44, 0x1, RZ, 0xc0, !PT ;  /* 0x000000012c2c7812 */ /* 0x000fc400078ec0ff */
[----:B------:R-:W-:Y:S02]  /*cfd0*/  @P6 SEL R7, RZ, 0xffffffff, !P5 ;  /* 0xffffffffff076807 */ /* 0x000fe40006800000 */
[----:B------:R-:W-:Y:S02]  /*cfe0*/  LOP3.LUT R5, R5, 0x1, RZ, 0xc0, !PT ;  /* 0x0000000105057812 */ /* 0x000fe400078ec0ff */
[----:B------:R-:W-:Y:S02]  /*cff0*/  ISETP.NE.U32.AND P6, PT, R9, 0x1, PT ;  /* 0x000000010900780c */ /* 0x000fe40003fc5070 */
[----:B------:R-:W-:Y:S02]  /*d000*/  ISETP.NE.U32.AND P4, PT, R44, 0x1, PT ;  /* 0x000000012c00780c */ /* 0x000fe40003f85070 */
[----:B------:R-:W-:Y:S02]  /*d010*/  PRMT R9, R8, 0x7770, RZ ;  /* 0x0000777008097816 */ /* 0x000fe400000000ff */
[----:B------:R-:W-:-:S02]  /*d020*/  SEL R24, R24, RZ, !P3 ;  /* 0x000000ff18187207 */ /* 0x000fc40005800000 */
[----:B------:R-:W-:Y:S02]  /*d030*/  PRMT R44, R6, 0x7771, RZ ;  /* 0x00007771062c7816 */ /* 0x000fe400000000ff */
[----:B------:R-:W-:Y:S02]  /*d040*/  LOP3.LUT R7, R7, 0x1, RZ, 0xc0, !PT ;  /* 0x0000000107077812 */ /* 0x000fe400078ec0ff */
[----:B------:R-:W-:Y:S02]  /*d050*/  ISETP.NE.U32.AND P3, PT, R5, 0x1, PT ;  /* 0x000000010500780c */ /* 0x000fe40003f65070 */
[----:B------:R-:W-:Y:S02]  /*d060*/  LOP3.LUT R43, R43, 0x1, RZ, 0xc0, !PT ;  /* 0x000000012b2b7812 */ /* 0x000fe400078ec0ff */
[----:B------:R-:W-:Y:S02]  /*d070*/  PRMT R5, R4, 0x7770, RZ ;  /* 0x0000777004057816 */ /* 0x000fe400000000ff */
[----:B------:R-:W-:-:S02]  /*d080*/  SEL R9, R20, R9, !P6 ;  /* 0x0000000914097207 */ /* 0x000fc40007000000 */
[----:B------:R-:W-:Y:S02]  /*d090*/  SEL R26, R26, RZ, !P2 ;  /* 0x000000ff1a1a7207 */ /* 0x000fe40005000000 */
[----:B------:R-:W-:Y:S02]  /*d0a0*/  SEL R15, R15, R44, !P4 ;  /* 0x0000002c0f0f7207 */ /* 0x000fe40006000000 */
[----:B------:R-:W-:Y:S02]  /*d0b0*/  ISETP.NE.U32.AND P2, PT, R7, 0x1, PT ;  /* 0x000000010700780c */ /* 0x000fe40003f45070 */
[----:B------:R-:W-:Y:S02]  /*d0c0*/  PRMT R20, R4, 0x7771, RZ ;  /* 0x0000777104147816 */ /* 0x000fe400000000ff */
[----:B------:R-:W-:Y:S02]  /*d0d0*/  ISETP.NE.U32.AND P5, PT, R43, 0x1, PT ;  /* 0x000000012b00780c */ /* 0x000fe40003fa5070 */
[----:B------:R-:W-:-:S02]  /*d0e0*/  PRMT R44, R8, 0x7771, RZ ;  /* 0x00007771082c7816 */ /* 0x000fc400000000ff */
[----:B------:R-:W-:Y:S02]  /*d0f0*/  SEL R5, R10, R5, !P3 ;  /* 0x000000050a057207 */ /* 0x000fe40005800000 */
[----:B------:R-:W-:Y:S02]  /*d100*/  SEL R3, R3, R20, !P2 ;  /* 0x0000001403037207 */ /* 0x000fe40005000000 */
[-C--:B------:R-:W-:Y:S02]  /*d110*/  SEL R28, R28, R39.reuse, !P0 ;  /* 0x000000271c1c7207 */ /* 0x080fe40004000000 */
[----:B------:R-:W-:Y:S02]  /*d120*/  SEL R30, R30, R39, !P4 ;  /* 0x000000271e1e7207 */ /* 0x000fe40006000000 */
[----:B------:R-:W-:Y:S02]  /*d130*/  SEL R21, R21, R44, !P5 ;  /* 0x0000002c15157207 */ /* 0x000fe40006800000 */
[----:B------:R-:W-:-:S02]  /*d140*/  SEL R34, R34, R41, !P6 ;  /* 0x0000002922227207 */ /* 0x000fc40007000000 */
[----:B------:R-:W-:Y:S02]  /*d150*/  SEL R36, R36, R41, !P5 ;  /* 0x0000002924247207 */ /* 0x000fe40006800000 */
[-C--:B------:R-:W-:Y:S02]  /*d160*/  SEL R11, R11, R42.reuse, !P3 ;  /* 0x0000002a0b0b7207 */ /* 0x080fe40005800000 */
[----:B------:R-:W-:Y:S02]  /*d170*/  SEL R32, R32, R42, !P2 ;  /* 0x0000002a20207207 */ /* 0x000fe40005000000 */
[----:B------:R-:W-:Y:S02]  /*d180*/  SEL R29, R29, RZ, !P0 ;  /* 0x000000ff1d1d7207 */ /* 0x000fe40004000000 */
[----:B------:R-:W-:Y:S02]  /*d190*/  SEL R31, R31, RZ, !P4 ;  /* 0x000000ff1f1f7207 */ /* 0x000fe40006000000 */
[----:B------:R-:W-:-:S02]  /*d1a0*/  SEL R33, R33, RZ, !P6 ;  /* 0x000000ff21217207 */ /* 0x000fc40007000000 */
[----:B------:R-:W-:Y:S02]  /*d1b0*/  SEL R35, R35, RZ, !P5 ;  /* 0x000000ff23237207 */ /* 0x000fe40006800000 */
[----:B------:R-:W-:Y:S02]  /*d1c0*/  PRMT R20, R9, 0x7610, R20 ;  /* 0x0000761009147816 */ /* 0x000fe40000000014 */
[----:B------:R-:W-:Y:S02]  /*d1d0*/  SEL R0, R0, RZ, !P3 ;  /* 0x000000ff00007207 */ /* 0x000fe40005800000 */
[----:B------:R-:W-:Y:S02]  /*d1e0*/  SEL R12, R12, RZ, !P2 ;  /* 0x000000ff0c0c7207 */ /* 0x000fe40005000000 */
[----:B------:R-:W-:Y:S01]  /*d1f0*/  PRMT R10, R5, 0x7610, R10 ;  /* 0x00007610050a7816 */ /* 0x000fe2000000000a */
[----:B------:R-:W-:Y:S05]  /*d200*/  @!P1 BRA `(.L_x_3741) ;  /* 0xfffff65000009947 */ /* 0x000fea000383ffff */
[----:B------:R-:W-:Y:S05]  /*d210*/  BSYNC B1 ;  /* 0x0000000000017941 */ /* 0x000fea0003800000 */
.L_x_3740:
[----:B------:R-:W-:Y:S02]  /*d220*/  PRMT R37, R6, 0x8880, RZ ;  /* 0x0000888006257816 */ /* 0x000fe400000000ff */
[----:B------:R-:W-:-:S02]  /*d230*/  PRMT R42, R40, 0x8880, RZ ;  /* 0x00008880282a7816 */ /* 0x000fc400000000ff */
[----:B------:R-:W-:Y:S02]  /*d240*/  PRMT R7, R40, 0x9991, RZ ;  /* 0x0000999128077816 */ /* 0x000fe400000000ff */
[----:B------:R-:W-:Y:S02]  /*d250*/  PRMT R6, R6, 0x9991, RZ ;  /* 0x0000999106067816 */ /* 0x000fe400000000ff */
        /* <DEDUP_REMOVED lines=12> */
.L_x_3739:
[----:B------:R-:W-:Y:S05]  /*d320*/  BSYNC B0 ;  /* 0x0000000000007941 */ /* 0x000fea0003800000 */
.L_x_3738:
[----:B------:R-:W-:Y:S01]  /*d330*/  ISETP.GE.U32.AND P0, PT, R38, c[0x0][0x17c], PT ;  /* 0x00005f0026007a0c */ /* 0x000fe20003f06070 */
[----:B------:R-:W-:-:S12]  /*d340*/  BSSY B0, `(.L_x_3742) ;  /* 0x0000024000007945 */ /* 0x000fd80003800000 */
[----:B------:R-:W-:Y:S05]  /*d350*/  @P0 BRA `(.L_x_3743) ;  /* 0x0000022000000947 */ /* 0x000fea0003800000 */
        /* <DEDUP_REMOVED lines=18> */
[C---:B------:R-:W-:Y:S02]  /*d480*/  IADD3 R39, R41.reuse, c[0x0][0x184], RZ ;  /* 0x0000610029277a10 */ /* 0x040fe40007ffe0ff */
[----:B------:R-:W-:Y:S02]  /*d490*/  LOP3.LUT R5, R41, 0xfffffffe, RZ, 0xc0, !PT ;  /* 0xfffffffe29057812 */ /* 0x000fe400078ec0ff */
[----:B------:R-:W-:-:S13]  /*d4a0*/  ISETP.GE.U32.AND P1, PT, R39, c[0x0][0x17c], PT ;  /* 0x00005f0027007a0c */ /* 0x000fda0003f26070 */
[----:B------:R-:W-:-:S04]  /*d4b0*/  @!P1 LOP3.LUT R39, R39, 0xfffffffe, RZ, 0xc0, !PT ;  /* 0xfffffffe27279812 */ /* 0x000fc800078ec0ff */
        /* <DEDUP_REMOVED lines=12> */
.L_x_3743:
[----:B------:R-:W-:Y:S05]  /*d580*/  BSYNC B0 ;  /* 0x0000000000007941 */ /* 0x000fea0003800000 */
.L_x_3742:
        /* <DEDUP_REMOVED lines=11> */
[----:B------:R-:W-:Y:S02]  /*d640*/  PRMT R4, R42, 0x8880, RZ ;  /* 0x000088802a047816 */ /* 0x000fe400000000ff */
[----:B------:R-:W-:-:S02]  /*d650*/  PRMT R5, R13, 0x8880, RZ ;  /* 0x000088800d057816 */ /* 0x000fc400000000ff */
[----:B------:R-:W-:Y:S02]  /*d660*/  ISETP.GT.AND P5, PT, R17, R16, PT ;  /* 0x000000101100720c */ /* 0x000fe40003fa4270 */
[----:B------:R-:W-:Y:S02]  /*d670*/  ISETP.GE.AND.EX P1, PT, R26, RZ, PT, P1 ;  /* 0x000000ff1a00720c */ /* 0x000fe40003f26310 */
[----:B------:R-:W-:Y:S02]  /*d680*/  ISETP.GT.AND P4, PT, R5, R4, PT ;  /* 0x000000040500720c */ /* 0x000fe40003f84270 */
[----:B------:R-:W-:Y:S02]  /*d690*/  SEL R5, RZ, 0xffffffff, !P5 ;  /* 0xffffffffff057807 */ /* 0x000fe40006800000 */
[----:B------:R-:W-:Y:S02]  /*d6a0*/  @!P2 SEL R5, RZ, 0xffffffff, P1 ;  /* 0xffffffffff05a807 */ /* 0x000fe40000800000 */
[----:B------:R-:W-:-:S02]  /*d6b0*/  ISETP.GE.U32.AND P0, PT, R25, R38, PT ;  /* 0x000000261900720c */ /* 0x000fc40003f06070 */
[----:B------:R-:W-:Y:S02]  /*d6c0*/  LOP3.LUT R16, R5, 0x1, RZ, 0xc0, !PT ;  /* 0x0000000105107812 */ /* 0x000fe400078ec0ff */
[----:B------:R-:W-:Y:S02]  /*d6d0*/  IADD3 R5, R38, c[0x0][0x184], RZ ;  /* 0x0000610026057a10 */ /* 0x000fe40007ffe0ff */
[----:B------:R-:W-:Y:S02]  /*d6e0*/  ISETP.GE.AND.EX P0, PT, R24, RZ, PT, P0 ;  /* 0x000000ff1800720c */ /* 0x000fe40003f06300 */
[----:B------:R-:W-:Y:S02]  /*d6f0*/  ISETP.GE.U32.AND P2, PT, R5, c[0x0][0x17c], PT ;  /* 0x00005f0005007a0c */ /* 0x000fe40003f46070 */
[----:B------:R-:W-:Y:S02]  /*d700*/  SEL R4, RZ, 0xffffffff, !P4 ;  /* 0xffffffffff047807 */ /* 0x000fe40006000000 */
[----:B------:R-:W-:-:S02]  /*d710*/  @!P3 SEL R4, RZ, 0xffffffff, P0 ;  /* 0xffffffffff04b807 */ /* 0x000fc40000000000 */
[----:B------:R-:W-:Y:S02]  /*d720*/  ISETP.NE.U32.AND P1, PT, R16, 0x1, PT ;  /* 0x000000011000780c */ /* 0x000fe40003f25070 */
[----:B------:R-:W-:Y:S02]  /*d730*/  LOP3.LUT R4, R4, 0x1, RZ, 0xc0, !PT ;  /* 0x0000000104047812 */ /* 0x000fe400078ec0ff */
[----:B------:R-:W-:Y:S02]  /*d740*/  SEL R14, R14, R7, !P1 ;  /* 0x000000070e0e7207 */ /* 0x000fe40004800000 */
[----:B------:R-:W-:Y:S02]  /*d750*/  ISETP.NE.U32.AND P0, PT, R4, 0x1, PT ;  /* 0x000000010400780c */ /* 0x000fe40003f05070 */
        /* <DEDUP_REMOVED lines=15> */
[----:B------:R-:W-:-:S02]  /*d850*/  PRMT R4, R37, 0x8880, RZ ;  /* 0x0000888025047816 */ /* 0x000fc400000000ff */
[----:B------:R-:W-:Y:S02]  /*d860*/  PRMT R7, R18, 0x8880, RZ ;  /* 0x0000888012077816 */ /* 0x000fe400000000ff */
[----:B------:R-:W-:Y:S02]  /*d870*/  ISETP.GT.AND P5, PT, R17, R16, PT ;  /* 0x000000101100720c */ /* 0x000fe40003fa4270 */
[----:B------:R-:W-:Y:S02]  /*d880*/  ISETP.GE.AND.EX P1, PT, R31, RZ, PT, P1 ;  /* 0x000000ff1f00720c */ /* 0x000fe40003f26310 */
[----:B------:R-:W-:Y:S02]  /*d890*/  ISETP.GT.AND P4, PT, R7, R4, PT ;  /* 0x000000040700720c */ /* 0x000fe40003f84270 */
[----:B------:R-:W-:Y:S02]  /*d8a0*/  SEL R7, RZ, 0xffffffff, !P5 ;  /* 0xffffffffff077807 */ /* 0x000fe40006800000 */
[----:B------:R-:W-:-:S02]  /*d8b0*/  @!P2 SEL R7, RZ, 0xffffffff, P1 ;  /* 0xffffffffff07a807 */ /* 0x000fc40000800000 */
[----:B------:R-:W-:Y:S02]  /*d8c0*/  ISETP.GE.U32.AND P0, PT, R28, R5, PT ;  /* 0x000000051c00720c */ /* 0x000fe40003f06070 */
[----:B------:R-:W-:Y:S02]  /*d8d0*/  LOP3.LUT R16, R7, 0x1, RZ, 0xc0, !PT ;  /* 0x0000000107107812 */ /* 0x000fe400078ec0ff */
[----:B------:R-:W-:Y:S02]  /*d8e0*/  IADD3 R7, R5, c[0x0][0x184], RZ ;  /* 0x0000610005077a10 */ /* 0x000fe40007ffe0ff */
[----:B------:R-:W-:Y:S02]  /*d8f0*/  ISETP.GE.AND.EX P0, PT, R29, RZ, PT, P0 ;  /* 0x000000ff1d00720c */ /* 0x000fe40003f06300 */
[----:B------:R-:W-:Y:S02]  /*d900*/  ISETP.GE.U32.AND P2, PT, R7, c[0x0][0x17c], PT ;  /* 0x00005f0007007a0c */ /* 0x000fe40003f46070 */
[----:B------:R-:W-:-:S02]  /*d910*/  SEL R4, RZ, 0xffffffff, !P4 ;  /* 0xffffffffff047807 */ /* 0x000fc40006000000 */
[----:B------:R-:W-:Y:S02]  /*d920*/  @!P3 SEL R4, RZ, 0xffffffff, P0 ;  /* 0xffffffffff04b807 */ /* 0x000fe40000000000 */
[----:B------:R-:W-:Y:S02]  /*d930*/  ISETP.NE.U32.AND P1, PT, R16, 0x1, PT ;  /* 0x000000011000780c */ /* 0x000fe40003f25070 */
[----:B------:R-:W-:Y:S02]  /*d940*/  LOP3.LUT R4, R4, 0x1, RZ, 0xc0, !PT ;  /* 0x0000000104047812 */ /* 0x000fe400078ec0ff */
[----:B------:R-:W-:Y:S02]  /*d950*/  SEL R15, R15, R8, !P1 ;  /* 0x000000080f0f7207 */ /* 0x000fe40004800000 */
[----:B------:R-:W-:Y:S02]  /*d960*/  ISETP.NE.U32.AND P0, PT, R4, 0x1, PT ;  /* 0x000000010400780c */ /* 0x000fe40003f05070 */
[----:B------:R-:W-:-:S02]  /*d970*/  SEL R30, R30, R5, !P1 ;  /* 0x000000051e1e7207 */ /* 0x000fc40004800000 */
[----:B------:R-:W-:Y:S02]  /*d980*/  SEL R18, R18, R37, !P0 ;  /* 0x0000002512127207 */ /* 0x000fe40004000000 */
        /* <DEDUP_REMOVED lines=67> */
.L_x_3745:
[----:B------:R-:W-:Y:S05]  /*ddc0*/  BSYNC B0 ;  /* 0x0000000000007941 */ /* 0x000fea0003800000 */
.L_x_3744:
[----:B------:R-:W-:Y:S02]  /*ddd0*/  LOP3.LUT R8, R14, 0xff, RZ, 0xc0, !PT ;  /* 0x000000ff0e087812 */ /* 0x000fe400078ec0ff */
[----:B------:R-:W-:Y:S02]  /*dde0*/  LOP3.LUT R9, R15, 0xff, RZ, 0xc0, !PT ;  /* 0x000000ff0f097812 */ /* 0x000fe400078ec0ff */
[----:B------:R-:W-:-:S02]  /*ddf0*/  LOP3.LUT R6, R13, 0xff, RZ, 0xc0, !PT ;  /* 0x000000ff0d067812 */ /* 0x000fc400078ec0ff */
[C---:B------:R-:W-:Y:S02]  /*de00*/  LOP3.LUT R7, R18.reuse, 0xff, RZ, 0xc0, !PT ;  /* 0x000000ff12077812 */ /* 0x040fe400078ec0ff */
[----:B------:R-:W-:Y:S02]  /*de10*/  PRMT R4, R18, 0x8880, RZ ;  /* 0x0000888012047816 */ /* 0x000fe400000000ff */
[----:B------:R-:W-:Y:S02]  /*de20*/  PRMT R5, R13, 0x8880, RZ ;  /* 0x000088800d057816 */ /* 0x000fe400000000ff */
        /* <DEDUP_REMOVED lines=27> */
[----:B------:R-:W-:Y:S02]  /*dfe0*/  PRMT R15, R20, 0x8880, RZ ;  /* 0x00008880140f7816 */ /* 0x000fe400000000ff */
[----:B------:R-:W-:Y:S02]  /*dff0*/  PRMT R6, R13, 0x8880, RZ ;  /* 0x000088800d067816 */ /* 0x000fe400000000ff */
[----:B------:R-:W-:Y:S02]  /*e000*/  ISETP.NE.AND P2, PT, R5, R8, PT ;  /* 0x000000080500720c */ /* 0x000fe40003f45270 */
[----:B------:R-:W-:Y:S02]  /*e010*/  ISETP.GE.U32.AND P0, PT, R25, R34, PT ;  /* 0x000000221900720c */ /* 0x000fe40003f06070 */
[----:B------:R-:W-:Y:S02]  /*e020*/  ISETP.NE.AND P4, PT, R4, R9, PT ;  /* 0x000000090400720c */ /* 0x000fe40003f85270 */
[----:B------:R-:W-:-:S02]  /*e030*/  SEL R26, R26, R31, !P1 ;  /* 0x0000001f1a1a7207 */ /* 0x000fc40004800000 */
        /* <DEDUP_REMOVED lines=22> */
[----:B------:R-:W-:Y:S02]  /*e1a0*/  SEL R29, R26, R35, !P1 ;  /* 0x000000231a1d7207 */ /* 0x000fe40004800000 */
[----:B------:R-:W-:-:S02]  /*e1b0*/  ISETP.NE.AND P4, PT, R5, R8, PT ;  /* 0x000000080500720c */ /* 0x000fc40003f85270 */
[----:B------:R-:W-:Y:S02]  /*e1c0*/  SEL R34, R25, R34, !P0 ;  /* 0x0000002219227207 */ /* 0x000fe40004000000 */
[----:B------:R-:W-:Y:S02]  /*e1d0*/  ISETP.NE.AND P2, PT, R4, R9, PT ;  /* 0x000000090400720c */ /* 0x000fe40003f45270 */
[----:B------:R-:W-:Y:S02]  /*e1e0*/  ISETP.GE.U32.AND P1, PT, R7, R32, PT ;  /* 0x000000200700720c */ /* 0x000fe40003f26070 */
[----:B------:R-:W-:Y:S02]  /*e1f0*/  SEL R33, R24, R33, !P0 ;  /* 0x0000002118217207 */ /* 0x000fe40004000000 */
[----:B------:R-:W-:Y:S02]  /*e200*/  PRMT R15, R3, 0x8880, RZ ;  /* 0x00008880030f7816 */ /* 0x000fe400000000ff */
[----:B------:R-:W-:-:S02]  /*e210*/  PRMT R6, R14, 0x8880, RZ ;  /* 0x000088800e067816 */ /* 0x000fc400000000ff */
[----:B------:R-:W-:Y:S02]  /*e220*/  ISETP.GE.U32.AND P0, PT, R34, R11, PT ;  /* 0x0000000b2200720c */ /* 0x000fe40003f06070 */
[----:B------:R-:W-:Y:S02]  /*e230*/  ISETP.GE.AND.EX P1, PT, R29, R12, PT, P1 ;  /* 0x0000000c1d00720c */ /* 0x000fe40003f26310 */
[----:B------:R-:W-:Y:S02]  /*e240*/  PRMT R9, R10, 0x8880, RZ ;  /* 0x000088800a097816 */ /* 0x000fe400000000ff */
[----:B------:R-:W-:Y:S02]  /*e250*/  PRMT R4, R13, 0x8880, RZ ;  /* 0x000088800d047816 */ /* 0x000fe400000000ff */
[----:B------:R-:W-:Y:S02]  /*e260*/  ISETP.GT.AND P3, PT, R6, R15, PT ;  /* 0x0000000f0600720c */ /* 0x000fe40003f64270 */
        /* <DEDUP_REMOVED lines=16> */
.L_x_3696:
[----:B------:R-:W-:Y:S05]  /*e370*/  BSYNC B6 ;  /* 0x0000000000067941 */ /* 0x000fea0003800000 */
.L_x_3695:
        /* <DEDUP_REMOVED lines=10> */
[----:B------:R0:W-:Y:S04]  /*e420*/  STS.U8 [R4+0x10], R7 ;  /* 0x0000100704007388 */ /* 0x0001e80000000000 */
[----:B------:R0:W-:Y:S02]  /*e430*/  STS.U8 [R4+0x20], R3 ;  /* 0x0000200304007388 */ /* 0x0001e40000000000 */
[----:B------:R-:W-:Y:S05]  /*e440*/  @!P0 BRA `(.L_x_3746) ;  /* 0x0000037000008947 */ /* 0x000fea0003800000 */
[----:B------:R-:W-:-:S04]  /*e450*/  IMAD.U32 R5, RZ, RZ, UR4 ;  /* 0x00000004ff057e24 */ /* 0x000fc8000f8e00ff */
.L_x_3749:
        /* <DEDUP_REMOVED lines=8> */
[----:B0-----:R-:W-:Y:S05]  /*e4e0*/  @P0 BRA `(.L_x_3748) ;  /* 0x000002a000000947 */ /* 0x001fea0003800000 */
[----:B------:R-:W-:Y:S01]  /*e4f0*/  IMAD R0, R0, c[0x0][0x0], R19 ;  /* 0x0000000000007a24 */ /* 0x000fe200078e0213 */
[----:B------:R-:W-:Y:S02]  /*e500*/  LOP3.LUT R10, R3, 0xff, RZ, 0xc0, !PT ;  /* 0x000000ff030a7812 */ /* 0x000fe400078ec0ff */
[C---:B------:R-:W-:Y:S01]  /*e510*/  PRMT R17, R7.reuse, 0x8880, RZ ;  /* 0x0000888007117816 */ /* 0x040fe200000000ff */
[----:B------:R-:W-:Y:S01]  /*e520*/  IMAD.SHL.U32 R16, R0, 0x20, RZ ;  /* 0x0000002000107824 */ /* 0x000fe200078e00ff */
[----:B------:R-:W-:Y:S02]  /*e530*/  LOP3.LUT R0, R7, 0xff, RZ, 0xc0, !PT ;  /* 0x000000ff07007812 */ /* 0x000fe400078ec0ff */
[----:B------:R-:W-:Y:S02]  /*e540*/  PRMT R18, R3, 0x8880, RZ ;  /* 0x0000888003127816 */ /* 0x000fe400000000ff */
[----:B------:R-:W1:Y:S04]  /*e550*/  LDS.S8 R6, [R16+0x10] ;  /* 0x0000100010067984 */ /* 0x000e680000000200 */
[----:B------:R-:W2:Y:S04]  /*e560*/  LDS.S8 R12, [R16+0x20] ;  /* 0x00002000100c7984 */ /* 0x000ea80000000200 */
[----:B0-----:R-:W0:Y:S04]  /*e570*/  LDS.64 R4, [R16+0x18] ;  /* 0x0000180010047984 */ /* 0x001e280000000a00 */
[----:B------:R-:W3:Y:S01]  /*e580*/  LDS.64 R8, [R16+0x28] ;  /* 0x0000280010087984 */ /* 0x000ee20000000a00 */
[----:B-1----:R-:W-:-:S02]  /*e590*/  LOP3.LUT R13, R6, 0xff, RZ, 0xc0, !PT ;  /* 0x000000ff060d7812 */ /* 0x002fc400078ec0ff */
[----:B--2---:R-:W-:Y:S02]  /*e5a0*/  LOP3.LUT R15, R12, 0xff, RZ, 0xc0, !PT ;  /* 0x000000ff0c0f7812 */ /* 0x004fe400078ec0ff */
[----:B------:R-:W-:Y:S01]  /*e5b0*/  ISETP.NE.AND P3, PT, R0, R13, PT ;  /* 0x0000000d0000720c */ /* 0x000fe20003f65270 */
[----:B------:R-:W-:Y:S01]  /*e5c0*/  IMAD.MOV.U32 R13, RZ, RZ, R17 ;  /* 0x000000ffff0d7224 */ /* 0x000fe200078e0011 */
[----:B------:R-:W-:Y:S01]  /*e5d0*/  ISETP.NE.AND P4, PT, R10, R15, PT ;  /* 0x0000000f0a00720c */ /* 0x000fe20003f85270 */
[----:B------:R-:W-:Y:S01]  /*e5e0*/  IMAD.MOV.U32 R15, RZ, RZ, R18 ;  /* 0x000000ffff0f7224 */ /* 0x000fe200078e0012 */
        /* <DEDUP_REMOVED lines=24> */
[----:B------:R0:W-:Y:S04]  /*e770*/  STS.U8 [R11], R6 ;  /* 0x000000060b007388 */ /* 0x0001e80000000000 */
[----:B------:R0:W-:Y:S02]  /*e780*/  STS.U8 [R11+0x10], R12 ;  /* 0x0000100c0b007388 */ /* 0x0001e40000000000 */
.L_x_3748:
[----:B------:R-:W-:Y:S05]  /*e790*/  BSYNC B0 ;  /* 0x0000000000007941 */ /* 0x000fea0003800000 */
.L_x_3747:
[----:B------:R-:W-:Y:S01]  /*e7a0*/  IMAD.MOV.U32 R5, RZ, RZ, R14 ;  /* 0x000000ffff057224 */ /* 0x000fe200078e000e */
[----:B------:R-:W-:Y:S05]  /*e7b0*/  @P2 BRA `(.L_x_3749) ;  /* 0xfffffca000002947 */ /* 0x000fea000383ffff */
.L_x_3746:
        /* <DEDUP_REMOVED lines=15> */
[----:B------:R0:W-:Y:S04]  /*e8b0*/  STS.U8 [R6+0x10], R7 ;  /* 0x0000100706007388 */ /* 0x0001e80000000000 */
[----:B------:R0:W-:Y:S02]  /*e8c0*/  STS.U8 [R6+0x20], R3 ;  /* 0x0000200306007388 */ /* 0x0001e40000000000 */
[----:B------:R-:W-:Y:S05]  /*e8d0*/  @!P0 BRA `(.L_x_3751) ;  /* 0x0000036000008947 */ /* 0x000fea0003800000 */
[----:B------:R-:W-:-:S04]  /*e8e0*/  IMAD.MOV.U32 R0, RZ, RZ, R4 ;  /* 0x000000ffff007224 */ /* 0x000fc800078e0004 */
.L_x_3754:
        /* <DEDUP_REMOVED lines=8> */
[----:B------:R-:W-:Y:S02]  /*e970*/  LOP3.LUT R14, R7, 0xff, RZ, 0xc0, !PT ;  /* 0x000000ff070e7812 */ /* 0x000fe400078ec0ff */
[----:B------:R-:W-:Y:S02]  /*e980*/  LOP3.LUT R16, R3, 0xff, RZ, 0xc0, !PT ;  /* 0x000000ff03107812 */ /* 0x000fe400078ec0ff */
[----:B------:R-:W0:Y:S01]  /*e990*/  LDS.S8 R10, [R6] ;  /* 0x00000000060a7984 */ /* 0x000e220000000200 */
[----:B------:R-:W-:Y:S02]  /*e9a0*/  PRMT R17, R7, 0x8880, RZ ;  /* 0x0000888007117816 */ /* 0x000fe400000000ff */
[----:B------:R-:W-:Y:S01]  /*e9b0*/  PRMT R18, R3, 0x8880, RZ ;  /* 0x0000888003127816 */ /* 0x000fe200000000ff */
[----:B------:R-:W1:Y:S04]  /*e9c0*/  LDS.S8 R12, [R6+0x10] ;  /* 0x00001000060c7984 */ /* 0x000e680000000200 */
[----:B------:R-:W2:Y:S04]  /*e9d0*/  LDS.64 R4, [R6+0x8] ;  /* 0x0000080006047984 */ /* 0x000ea80000000a00 */
[----:B------:R-:W3:Y:S01]  /*e9e0*/  LDS.64 R8, [R6+0x18] ;  /* 0x0000180006087984 */ /* 0x000ee20000000a00 */
[----:B0-----:R-:W-:-:S02]  /*e9f0*/  LOP3.LUT R11, R10, 0xff, RZ, 0xc0, !PT ;  /* 0x000000ff0a0b7812 */ /* 0x001fc400078ec0ff */
[----:B-1----:R-:W-:Y:S02]  /*ea00*/  LOP3.LUT R13, R12, 0xff, RZ, 0xc0, !PT ;  /* 0x000000ff0c0d7812 */ /* 0x002fe400078ec0ff */
[----:B------:R-:W-:Y:S01]  /*ea10*/  ISETP.NE.AND P2, PT, R14, R11, PT ;  /* 0x0000000b0e00720c */ /* 0x000fe20003f45270 */
[----:B------:R-:W-:Y:S01]  /*ea20*/  IMAD.MOV.U32 R11, RZ, RZ, R17 ;  /* 0x000000ffff0b7224 */ /* 0x000fe200078e0011 */
[----:B------:R-:W-:Y:S01]  /*ea30*/  ISETP.NE.AND P3, PT, R16, R13, PT ;  /* 0x0000000d1000720c */ /* 0x000fe20003f65270 */
[----:B------:R-:W-:Y:S01]  /*ea40*/  IMAD.MOV.U32 R13, RZ, RZ, R18 ;  /* 0x000000ffff0d7224 */ /* 0x000fe200078e0012 */
        /* <DEDUP_REMOVED lines=26> */
.L_x_3753:
[----:B------:R-:W-:Y:S05]  /*ebf0*/  BSYNC B0 ;  /* 0x0000000000007941 */ /* 0x000fea0003800000 */
.L_x_3752:
[----:B------:R-:W-:-:S04]  /*ec00*/  SHF.R.S32.HI R0, RZ, 0x1, R0 ;  /* 0x00000001ff007819 */ /* 0x000fc80000011400 */
[----:B------:R-:W-:-:S13]  /*ec10*/  ISETP.GE.AND P0, PT, R0, 0x20, PT ;  /* 0x000000200000780c */ /* 0x000fda0003f06270 */
[----:B------:R-:W-:Y:S05]  /*ec20*/  @P0 BRA `(.L_x_3754) ;  /* 0xfffffcc000000947 */ /* 0x000fea000383ffff */
[----:B------:R-:W-:-:S05]  /*ec30*/  IMAD.MOV.U32 R0, RZ, RZ, 0x20 ;  /* 0x00000020ff007424 */ /* 0x000fca00078e00ff */
.L_x_3751:
[----:B------:R-:W-:Y:S01]  /*ec40*/  ISETP.GE.AND P0, PT, R0, 0x2, PT ;  /* 0x000000020000780c */ /* 0x000fe20003f06270 */
[----:B------:R-:W-:Y:S01]  /*ec50*/  WARPSYNC 0xffffffff ;  /* 0xffffffff00007948 */ /* 0x000fe20003800000 */
[----:B------:R-:W-:Y:S11]  /*ec60*/  BAR.SYNC.DEFER_BLOCKING 0x0 ;  /* 0x0000000000007b1d */ /* 0x000ff60000010000 */
[----:B------:R-:W-:Y:S05]  /*ec70*/  @!P0 BRA `(.L_x_3750) ;  /* 0x000002c000008947 */ /* 0x000fea0003800000 */
[----:B------:R-:W-:-:S04]  /*ec80*/  IMAD.MOV.U32 R5, RZ, RZ, 0x1 ;  /* 0x00000001ff057424 */ /* 0x000fc800078e00ff */
.L_x_3755:
[----:B0-----:R-:W-:Y:S01]  /*ec90*/  LOP3.LUT R6, R3, 0xffff, RZ, 0xc0, !PT ;  /* 0x0000ffff03067812 */ /* 0x001fe200078ec0ff */
[----:B------:R-:W0:Y:S01]  /*eca0*/  SHFL.DOWN PT, R9, R44, R5, 0x1f ;  /* 0x08001f052c097589 */ /* 0x000e2200000e0000 */
[----:B------:R-:W-:-:S02]  /*ecb0*/  LOP3.LUT R4, R7, 0xffff, RZ, 0xc0, !PT ;  /* 0x0000ffff07047812 */ /* 0x000fc400078ec0ff */
[----:B------:R-:W-:Y:S01]  /*ecc0*/  PRMT R10, R6, 0x8880, RZ ;  /* 0x00008880060a7816 */ /* 0x000fe200000000ff */
[----:B------:R-:W1:Y:S01]  /*ecd0*/  SHFL.DOWN PT, R13, R28, R5, 0x1f ;  /* 0x08001f051c0d7589 */ /* 0x000e6200000e0000 */
[----:B------:R-:W-:Y:S02]  /*ece0*/  PRMT R4, R4, 0x8880, RZ ;  /* 0x0000888004047816 */ /* 0x000fe400000000ff */
[----:B------:R-:W-:Y:S01]  /*ecf0*/  LOP3.LUT R14, R3, 0xff, RZ, 0xc0, !PT ;  /* 0x000000ff030e7812 */ /* 0x000fe200078ec0ff */
[----:B------:R-:W2:Y:S01]  /*ed00*/  SHFL.DOWN PT, R6, R45, R5, 0x1f ;  /* 0x08001f052d067589 */ /* 0x000ea200000e0000 */
[C---:B------:R-:W-:Y:S02]  /*ed10*/  LOP3.LUT R8, R7.reuse, 0xff, RZ, 0xc0, !PT ;  /* 0x000000ff07087812 */ /* 0x040fe400078ec0ff */
[----:B------:R-:W-:Y:S01]  /*ed20*/  PRMT R17, R7, 0x8880, RZ ;  /* 0x0000888007117816 */ /* 0x000fe200000000ff */
[----:B------:R-:W3:Y:S04]  /*ed30*/  SHFL.DOWN PT, R10, R10, R5, 0x1f ;  /* 0x08001f050a0a7589 */ /* 0x000ee800000e0000 */
[----:B------:R-:W4:Y:S04]  /*ed40*/  SHFL.DOWN PT, R4, R4, R5, 0x1f ;  /* 0x08001f0504047589 */ /* 0x000f2800000e0000 */
[----:B------:R5:W4:Y:S01]  /*ed50*/  SHFL.DOWN PT, R12, R29, R5, 0x1f ;  /* 0x08001f051d0c7589 */ /* 0x000b2200000e0000 */
[----:B0-----:R-:W-:-:S02]  /*ed60*/  ISETP.GE.U32.AND P0, PT, R44, R9, PT ;  /* 0x000000092c00720c */ /* 0x001fc40003f06070 */
[----:B-1----:R-:W-:Y:S01]  /*ed70*/  ISETP.GE.U32.AND P1, PT, R28, R13, PT ;  /* 0x0000000d1c00720c */ /* 0x002fe20003f26070 */
[----:B-----5:R-:W-:Y:S01]  /*ed80*/  IMAD.SHL.U32 R5, R5, 0x2, RZ ;  /* 0x0000000205057824 */ /* 0x020fe200078e00ff */
[----:B--2---:R-:W-:Y:S02]  /*ed90*/  ISETP.GE.AND.EX P0, PT, R45, R6, PT, P0 ;  /* 0x000000062d00720c */ /* 0x004fe40003f06300 */
[----:B---3--:R-:W-:Y:S02]  /*eda0*/  LOP3.LUT R15, R10, 0xff, RZ, 0xc0, !PT ;  /* 0x000000ff0a0f7812 */ /* 0x008fe400078ec0ff */
[----:B----4-:R-:W-:Y:S02]  /*edb0*/  LOP3.LUT R11, R4, 0xff, RZ, 0xc0, !PT ;  /* 0x000000ff040b7812 */ /* 0x010fe400078ec0ff */
[----:B------:R-:W-:Y:S02]  /*edc0*/  ISETP.NE.AND P2, PT, R14, R15, PT ;  /* 0x0000000f0e00720c */ /* 0x000fe40003f45270 */
[----:B------:R-:W-:-:S02]  /*edd0*/  ISETP.NE.AND P4, PT, R8, R11, PT ;  /* 0x0000000b0800720c */ /* 0x000fc40003f85270 */
[----:B------:R-:W-:Y:S02]  /*ede0*/  PRMT R14, R3, 0x8880, RZ ;  /* 0x00008880030e7816 */ /* 0x000fe400000000ff */
[----:B------:R-:W-:Y:S02]  /*edf0*/  PRMT R11, R10, 0x8880, RZ ;  /* 0x000088800a0b7816 */ /* 0x000fe400000000ff */
[----:B------:R-:W-:Y:S02]  /*ee00*/  ISETP.GE.AND.EX P1, PT, R29, R12, PT, P1 ;  /* 0x0000000c1d00720c */ /* 0x000fe40003f26310 */
[----:B------:R-:W-:Y:S02]  /*ee10*/  SEL R8, RZ, 0xffffffff, P0 ;  /* 0xffffffffff087807 */ /* 0x000fe40000000000 */
[----:B------:R-:W-:Y:S02]  /*ee20*/  PRMT R16, R4, 0x8880, RZ ;  /* 0x0000888004107816 */ /* 0x000fe400000000ff */
[----:B------:R-:W-:-:S02]  /*ee30*/  ISETP.GT.AND P0, PT, R14, R11, PT ;  /* 0x0000000b0e00720c */ /* 0x000fc40003f04270 */
[----:B------:R-:W-:Y:S02]  /*ee40*/  SEL R11, RZ, 0xffffffff, P1 ;  /* 0xffffffffff0b7807 */ /* 0x000fe40000800000 */
[----:B------:R-:W-:Y:S02]  /*ee50*/  ISETP.GT.AND P3, PT, R17, R16, PT ;  /* 0x000000101100720c */ /* 0x000fe40003f64270 */
[----:B------:R-:W-:Y:S02]  /*ee60*/  @P2 SEL R11, RZ, 0xffffffff, !P0 ;  /* 0xffffffffff0b2807 */ /* 0x000fe40004000000 */
[----:B------:R-:W-:Y:S02]  /*ee70*/  ISETP.GE.AND P2, PT, R5, R0, PT ;  /* 0x000000000500720c */ /* 0x000fe40003f46270 */
        /* <DEDUP_REMOVED lines=12> */
.L_x_3750:
        /* <DEDUP_REMOVED lines=204> */
.L_x_3756:
        /* <DEDUP_REMOVED lines=200> */
.L_x_3757:
        /* <DEDUP_REMOVED lines=10> */
.L_x_3763:
        /* <DEDUP_REMOVED lines=9> */
[----:B------:R-:W-:Y:S05]  /*109b0*/  CALL.REL.NOINC `($__internal_33_$__cuda_sm20_rem_u64) ;  /* 0x000057f000007944 */ /* 0x000fea0003c00000 */
[----:B------:R-:W-:Y:S02]  /*109c0*/  IMAD.MOV.U32 R4, RZ, RZ, R8 ;  /* 0x000000ffff047224 */ /* 0x000fe400078e0008 */
[----:B------:R-:W-:Y:S01]  /*109d0*/  IMAD.MOV.U32 R5, RZ, RZ, R11 ;  /* 0x000000ffff057224 */ /* 0x000fe200078e000b */
[----:B------:R-:W-:Y:S05]  /*109e0*/  BRA `(.L_x_3762) ;  /* 0x0000013000007947 */ /* 0x000fea0003800000 */
.L_x_3761:
        /* <DEDUP_REMOVED lines=19> */
.L_x_3762:
[----:B------:R-:W-:Y:S05]  /*10b20*/  BSYNC B1 ;  /* 0x0000000000017941 */ /* 0x000fea0003800000 */
.L_x_3760:
[----:B------:R-:W-:Y:S01]  /*10b30*/  ISETP.NE.U32.AND P0, PT, R4, RZ, PT ;  /* 0x000000ff0400720c */ /* 0x000fe20003f05070 */
[----:B------:R-:W-:Y:S02]  /*10b40*/  IMAD.MOV.U32 R6, RZ, RZ, R0 ;  /* 0x000000ffff067224 */ /* 0x000fe400078e0000 */
[----:B------:R-:W-:Y:S01]  /*10b50*/  IMAD.MOV.U32 R8, RZ, RZ, R9 ;  /* 0x000000ffff087224 */ /* 0x000fe200078e0009 */
[----:B------:R-:W-:-:S13]  /*10b60*/  ISETP.NE.AND.EX P0, PT, R5, RZ, PT, P0 ;  /* 0x000000ff0500720c */ /* 0x000fda0003f05300 */
[----:B------:R-:W-:Y:S05]  /*10b70*/  @P0 BRA `(.L_x_3763) ;  /* 0xfffffda000000947 */ /* 0x000fea000383ffff */
[----:B------:R-:W-:Y:S05]  /*10b80*/  BSYNC B0 ;  /* 0x0000000000007941 */ /* 0x000fea0003800000 */
.L_x_3759:
[----:B------:R-:W-:Y:S01]  /*10b90*/  ISETP.NE.U32.AND P2, PT, R9, RZ, PT ;  /* 0x000000ff0900720c */ /* 0x000fe20003f45070 */
[----:B------:R-:W-:-:S12]  /*10ba0*/  BSSY B0, `(.L_x_3764) ;  /* 0x000001c000007945 */ /* 0x000fd80003800000 */
[----:B------:R-:W-:Y:S05]  /*10bb0*/  @!P2 BRA `(.L_x_3765) ;  /* 0x000000700000a947 */ /* 0x000fea0003800000 */
[----:B------:R-:W-:Y:S01]  /*10bc0*/  IMAD.MOV.U32 R6, RZ, RZ, 0x10 ;  /* 0x00000010ff067424 */ /* 0x000fe200078e00ff */
[----:B------:R-:W-:Y:S01]  /*10bd0*/  MOV R8, 0x10c00 ;  /* 0x00010c0000087802 */ /* 0x000fe20000000f00 */
[----:B------:R-:W-:Y:S02]  /*10be0*/  IMAD.MOV.U32 R10, RZ, RZ, RZ ;  /* 0x000000ffff0a7224 */ /* 0x000fe400078e00ff */
[----:B------:R-:W-:Y:S05]  /*10bf0*/  CALL.REL.NOINC `($__internal_32_$__cuda_sm20_div_u64) ;  /* 0x0000515000007944 */ /* 0x000fea0003c00000 */
[----:B------:R-:W-:Y:S02]  /*10c00*/  IMAD.MOV.U32 R4, RZ, RZ, R6 ;  /* 0x000000ffff047224 */ /* 0x000fe400078e0006 */
[----:B------:R-:W-:Y:S01]  /*10c10*/  IMAD.MOV.U32 R5, RZ, RZ, R13 ;  /* 0x000000ffff057224 */ /* 0x000fe200078e000d */
[----:B------:R-:W-:Y:S05]  /*10c20*/  BRA `(.L_x_3766) ;  /* 0x0000013000007947 */ /* 0x000fea0003800000 */
.L_x_3765:
        /* <DEDUP_REMOVED lines=19> */
.L_x_3766:
[----:B------:R-:W-:Y:S05]  /*10d60*/  BSYNC B0 ;  /* 0x0000000000007941 */ /* 0x000fea0003800000 */
.L_x_3764:
[----:B------:R-:W-:Y:S01]  /*10d70*/  BSSY B0, `(.L_x_3767) ;  /* 0x000001c000007945 */ /* 0x000fe20003800000 */
        /* <DEDUP_REMOVED lines=8> */
.L_x_3768:
        /* <DEDUP_REMOVED lines=19> */
.L_x_3769:
[----:B------:R-:W-:Y:S05]  /*10f30*/  BSYNC B0 ;  /* 0x0000000000007941 */ /* 0x000fea0003800000 */
.L_x_3767:
        /* <DEDUP_REMOVED lines=9> */
[----:B------:R-:W-:Y:S05]  /*10fd0*/  CALL.REL.NOINC `($__internal_32_$__cuda_sm20_div_u64) ;  /* 0x00004d7000007944 */ /* 0x000fea0003c00000 */
[----:B------:R-:W-:Y:S02]  /*10fe0*/  IMAD.MOV.U32 R4, RZ, RZ, R6 ;  /* 0x000000ffff047224 */ /* 0x000fe400078e0006 */
[----:B------:R-:W-:Y:S01]  /*10ff0*/  IMAD.MOV.U32 R5, RZ, RZ, R13 ;  /* 0x000000ffff057224 */ /* 0x000fe200078e000d */
[----:B------:R-:W-:Y:S05]  /*11000*/  BRA `(.L_x_3772) ;  /* 0x0000014000007947 */ /* 0x000fea0003800000 */
.L_x_3771:
        /* <DEDUP_REMOVED lines=20> */
.L_x_3772:
[----:B------:R-:W-:Y:S05]  /*11150*/  BSYNC B0 ;  /* 0x0000000000007941 */ /* 0x000fea0003800000 */
.L_x_3770:
[----:B------:R-:W-:-:S04]  /*11160*/  IADD3 R4, P0, R4, c[0x0][0x560], RZ ;  /* 0x0001580004047a10 */ /* 0x000fc80007f1e0ff */
[----:B------:R-:W-:-:S05]  /*11170*/  IADD3.X R5, R5, c[0x0][0x564], RZ, P0, !PT ;  /* 0x0001590005057a10 */ /* 0x000fca00007fe4ff */
[----:B------:R-:W-:Y:S02]  /*11180*/  IMAD.MOV.U32 R0, RZ, RZ, R5 ;  /* 0x000000ffff007224 */ /* 0x000fe400078e0005 */
.L_x_3758:
        /* <DEDUP_REMOVED lines=209> */
.L_x_3774:
        /* <DEDUP_REMOVED lines=200> */
.L_x_3775:
        /* <DEDUP_REMOVED lines=11> */
.L_x_3777:
[----:B------:R-:W-:Y:S05]  /*12bd0*/  BSYNC B0 ;  /* 0x0000000000007941 */ /* 0x000fea0003800000 */
.L_x_3776:
        /* <DEDUP_REMOVED lines=13> */
[----:B------:R0:W-:Y:S04]  /*12cb0*/  STG.E.U8 [R8.64], R7 ;  /* 0x0000000708007986 */ /* 0x0001e8000c101124 */
[----:B------:R0:W-:Y:S02]  /*12cc0*/  STG.E.U8 [R8.64+0x10], R3 ;  /* 0x0000100308007986 */ /* 0x0001e4000c101124 */
.L_x_3779:
[----:B------:R-:W-:Y:S05]  /*12cd0*/  BSYNC B0 ;  /* 0x0000000000007941 */ /* 0x000fea0003800000 */
.L_x_3778:
        /* <DEDUP_REMOVED lines=31> */
.L_x_3781:
[----:B------:R-:W-:Y:S05]  /*12ed0*/  BSYNC B0 ;  /* 0x0000000000007941 */ /* 0x000fea0003800000 */
.L_x_3780:
        /* <DEDUP_REMOVED lines=19> */
[----:B------:R-:W-:Y:S01]  /*13010*/  BSSY B1, `(.L_x_3784) ;  /* 0x0000030000017945 */ /* 0x000fe20003800000 */
[----:B------:R-:W-:Y:S01]  /*13020*/  PRMT R3, R7, 0x7610, R3 ;  /* 0x0000761007037816 */ /* 0x000fe20000000003 */
[----:B------:R-:W-:Y:S02]  /*13030*/  IMAD.MOV.U32 R8, RZ, RZ, c[0x0][0x170] ;  /* 0x00005c00ff087624 */ /* 0x000fe400078e00ff */
[----:B------:R-:W-:Y:S01]  /*13040*/  ISETP.GE.U32.AND P0, PT, R21, c[0x0][0x18c], PT ;  /* 0x0000630015007a0c */ /* 0x000fe20003f06070 */
[----:B------:R-:W-:-:S12]  /*13050*/  IMAD.MOV.U32 R9, RZ, RZ, c[0x0][0x174] ;  /* 0x00005d00ff097624 */ /* 0x000fd800078e00ff */
[----:B------:R-:W-:Y:S05]  /*13060*/  @P0 BRA `(.L_x_3785) ;  /* 0x000002a000000947 */ /* 0x000fea0003800000 */
[----:B------:R-:W-:Y:S01]  /*13070*/  PRMT R3, R7, 0x7610, R3 ;  /* 0x0000761007037816 */ /* 0x000fe20000000003 */
[----:B------:R-:W-:Y:S02]  /*13080*/  IMAD.MOV.U32 R8, RZ, RZ, c[0x0][0x170] ;  /* 0x00005c00ff087624 */ /* 0x000fe400078e00ff */
[----:B------:R-:W-:Y:S02]  /*13090*/  IMAD.MOV.U32 R9, RZ, RZ, c[0x0][0x174] ;  /* 0x00005d00ff097624 */ /* 0x000fe400078e00ff */
.L_x_3786:
[----:B------:R-:W-:Y:S02]  /*130a0*/  IMAD.MOV.U32 R17, RZ, RZ, 0x20 ;  /* 0x00000020ff117424 */ /* 0x000fe400078e00ff */
[----:B------:R-:W-:-:S04]  /*130b0*/  IMAD R16, R6, c[0x0][0x10], R21 ;  /* 0x0000040006107a24 */ /* 0x000fc800078e0215 */
[----:B------:R-:W-:-:S05]  /*130c0*/  IMAD.WIDE.U32 R16, R16, R17, c[0x0][0x568] ;  /* 0x00015a0010107625 */ /* 0x000fca00078e0011 */
[----:B------:R-:W2:Y:S04]  /*130d0*/  LDG.E.S8 R22, [R16.64] ;  /* 0x0000002410167981 */ /* 0x000ea8000c1e1300 */
[----:B------:R-:W3:Y:S04]  /*130e0*/  LDG.E.S8 R26, [R16.64+0x10] ;  /* 0x00001024101a7981 */ /* 0x000ee8000c1e1300 */
[----:B------:R-:W4:Y:S04]  /*130f0*/  LDG.E.64 R12, [R16.64+0x8] ;  /* 0x00000824100c7981 */ /* 0x000f28000c1e1b00 */
[----:B------:R-:W5:Y:S01]  /*13100*/  LDG.E.64 R14, [R16.64+0x18] ;  /* 0x00001824100e7981 */ /* 0x000f62000c1e1b00 */
[----:B------:R-:W-:-:S02]  /*13110*/  LOP3.LUT R20, R7, 0xff, RZ, 0xc0, !PT ;  /* 0x000000ff07147812 */ /* 0x000fc400078ec0ff */
[----:B------:R-:W-:Y:S02]  /*13120*/  PRMT R25, R7, 0x8880, RZ ;  /* 0x0000888007197816 */ /* 0x000fe400000000ff */
[----:B------:R-:W-:Y:S02]  /*13130*/  PRMT R27, R3, 0x8880, RZ ;  /* 0x00008880031b7816 */ /* 0x000fe400000000ff */
[----:B--2---:R-:W-:Y:S02]  /*13140*/  LOP3.LUT R23, R22, 0xff, RZ, 0xc0, !PT ;  /* 0x000000ff16177812 */ /* 0x004fe400078ec0ff */
[----:B------:R-:W-:Y:S02]  /*13150*/  ISETP.GT.AND P6, PT, R25, R22, PT ;  /* 0x000000161900720c */ /* 0x000fe40003fc4270 */
[----:B------:R-:W-:Y:S02]  /*13160*/  ISETP.NE.AND P3, PT, R20, R23, PT ;  /* 0x000000171400720c */ /* 0x000fe40003f65270 */
[----:B------:R-:W-:-:S02]  /*13170*/  LOP3.LUT R20, R3, 0xff, RZ, 0xc0, !PT ;  /* 0x000000ff03147812 */ /* 0x000fc400078ec0ff */
[----:B---3--:R-:W-:Y:S02]  /*13180*/  LOP3.LUT R23, R26, 0xff, RZ, 0xc0, !PT ;  /* 0x000000ff1a177812 */ /* 0x008fe400078ec0ff */
[----:B----4-:R-:W-:Y:S02]  /*13190*/  ISETP.GE.U32.AND P1, PT, R10, R12, PT ;  /* 0x0000000c0a00720c */ /* 0x010fe40003f26070 */
[----:B------:R-:W-:Y:S01]  /*131a0*/  ISETP.NE.AND P4, PT, R20, R23, PT ;  /* 0x000000171400720c */ /* 0x000fe20003f85270 */
[----:B------:R-:W-:Y:S01]  /*131b0*/  IMAD.MOV.U32 R20, RZ, RZ, c[0x0][0x0] ;  /* 0x00000000ff147624 */ /* 0x000fe200078e00ff */
[----:B-----5:R-:W-:Y:S02]  /*131c0*/  ISETP.GE.U32.AND P0, PT, R8, R14, PT ;  /* 0x0000000e0800720c */ /* 0x020fe40003f06070 */
[----:B------:R-:W-:Y:S01]  /*131d0*/  ISETP.GE.AND.EX P1, PT, R11, R13, PT, P1 ;  /* 0x0000000d0b00720c */ /* 0x000fe20003f26310 */
[----:B------:R-:W-:Y:S01]  /*131e0*/  IMAD R21, R20, c[0x0][0x4], R21 ;  /* 0x0000010014157a24 */ /* 0x000fe200078e0215 */
[----:B------:R-:W-:-:S02]  /*131f0*/  ISETP.GT.AND P5, PT, R27, R26, PT ;  /* 0x0000001a1b00720c */ /* 0x000fc40003fa4270 */
[----:B------:R-:W-:Y:S02]  /*13200*/  SEL R16, RZ, 0xffffffff, !P6 ;  /* 0xffffffffff107807 */ /* 0x000fe40007000000 */
[----:B------:R-:W-:Y:S02]  /*13210*/  ISETP.GE.AND.EX P0, PT, R9, R15, PT, P0 ;  /* 0x0000000f0900720c */ /* 0x000fe40003f06300 */
        /* <DEDUP_REMOVED lines=15> */
.L_x_3785:
[----:B------:R-:W-:Y:S05]  /*13310*/  BSYNC B1 ;  /* 0x0000000000017941 */ /* 0x000fea0003800000 */
.L_x_3784:
[----:B------:R-:W-:Y:S05]  /*13320*/  BRA `(.L_x_3787) ;  /* 0x0000030000007947 */ /* 0x000fea0003800000 */
.L_x_3783:
[----:B------:R-:W-:Y:S01]  /*13330*/  ISETP.GE.U32.AND P0, PT, R2, c[0x0][0x18c], PT ;  /* 0x0000630002007a0c */ /* 0x000fe20003f06070 */
[----:B------:R-:W-:Y:S01]  /*13340*/  IMAD.MOV.U32 R8, RZ, RZ, c[0x0][0x170] ;  /* 0x00005c00ff087624 */ /* 0x000fe200078e00ff */
[----:B------:R-:W-:Y:S01]  /*13350*/  PRMT R3, R7, 0x7610, R3 ;  /* 0x0000761007037816 */ /* 0x000fe20000000003 */
[----:B------:R-:W-:-:S10]  /*13360*/  IMAD.MOV.U32 R9, RZ, RZ, c[0x0][0x174] ;  /* 0x00005d00ff097624 */ /* 0x000fd400078e00ff */
[----:B------:R-:W-:Y:S05]  /*13370*/  @P0 BRA `(.L_x_3787) ;  /* 0x000002b000000947 */ /* 0x000fea0003800000 */
[----:B------:R-:W-:Y:S01]  /*13380*/  PRMT R3, R7, 0x7610, R3 ;  /* 0x0000761007037816 */ /* 0x000fe20000000003 */
[----:B------:R-:W-:Y:S02]  /*13390*/  IMAD.MOV.U32 R8, RZ, RZ, c[0x0][0x170] ;  /* 0x00005c00ff087624 */ /* 0x000fe400078e00ff */
[----:B------:R-:W-:Y:S02]  /*133a0*/  IMAD.MOV.U32 R9, RZ, RZ, c[0x0][0x174] ;  /* 0x00005d00ff097624 */ /* 0x000fe400078e00ff */
[----:B------:R-:W-:-:S04]  /*133b0*/  IMAD.MOV.U32 R21, RZ, RZ, R2 ;  /* 0x000000ffff157224 */ /* 0x000fc800078e0002 */
.L_x_3788:
[----:B------:R-:W-:Y:S02]  /*133c0*/  IMAD R12, R6, c[0x0][0x10], R21 ;  /* 0x00000400060c7a24 */ /* 0x000fe400078e0215 */
        /* <DEDUP_REMOVED lines=8> */
[C---:B------:R-:W-:Y:S02]  /*13450*/  LOP3.LUT R25, R3.reuse, 0xff, RZ, 0xc0, !PT ;  /* 0x000000ff03197812 */ /* 0x040fe400078ec0ff */
[----:B------:R-:W-:Y:S02]  /*13460*/  PRMT R27, R3, 0x8880, RZ ;  /* 0x00008880031b7816 */ /* 0x000fe400000000ff */
[----:B------:R-:W-:Y:S02]  /*13470*/  IADD3 R21, R21, c[0x0][0x4], RZ ;  /* 0x0000010015157a10 */ /* 0x000fe40007ffe0ff */
[----:B--2---:R-:W-:-:S04]  /*13480*/  LOP3.LUT R22, R20, 0xff, RZ, 0xc0, !PT ;  /* 0x000000ff14167812 */ /* 0x004fc800078ec0ff */
[----:B------:R-:W-:Y:S02]  /*13490*/  ISETP.NE.AND P3, PT, R23, R22, PT ;  /* 0x000000161700720c */ /* 0x000fe40003f65270 */
[----:B---3--:R-:W-:Y:S02]  /*134a0*/  LOP3.LUT R22, R26, 0xff, RZ, 0xc0, !PT ;  /* 0x000000ff1a167812 */ /* 0x008fe400078ec0ff */
[----:B------:R-:W-:Y:S02]  /*134b0*/  PRMT R23, R7, 0x8880, RZ ;  /* 0x0000888007177816 */ /* 0x000fe400000000ff */
[----:B------:R-:W-:Y:S02]  /*134c0*/  ISETP.NE.AND P4, PT, R25, R22, PT ;  /* 0x000000161900720c */ /* 0x000fe40003f85270 */
[----:B----4-:R-:W-:Y:S02]  /*134d0*/  ISETP.GE.U32.AND P1, PT, R10, R14, PT ;  /* 0x0000000e0a00720c */ /* 0x010fe40003f26070 */
[----:B------:R-:W-:-:S02]  /*134e0*/  ISETP.GT.AND P6, PT, R23, R20, PT ;  /* 0x000000141700720c */ /* 0x000fc40003fc4270 */
[----:B-----5:R-:W-:Y:S02]  /*134f0*/  ISETP.GE.U32.AND P0, PT, R8, R12, PT ;  /* 0x0000000c0800720c */ /* 0x020fe40003f06070 */
[----:B------:R-:W-:Y:S02]  /*13500*/  ISETP.GE.AND.EX P1, PT, R11, R15, PT, P1 ;  /* 0x0000000f0b00720c */ /* 0x000fe40003f26310 */
[----:B------:R-:W-:Y:S02]  /*13510*/  ISETP.GT.AND P5, PT, R27, R26, PT ;  /* 0x0000001a1b00720c */ /* 0x000fe40003fa4270 */
        /* <DEDUP_REMOVED lines=17> */
.L_x_3787:
[----:B------:R-:W-:Y:S05]  /*13630*/  BSYNC B0 ;  /* 0x0000000000007941 */ /* 0x000fea0003800000 */
.L_x_3782:
        /* <DEDUP_REMOVED lines=12> */
.L_x_3792:
        /* <DEDUP_REMOVED lines=9> */
[C---:B------:R-:W-:Y:S02]  /*13790*/  LOP3.LUT R16, R7.reuse, 0xff, RZ, 0xc0, !PT ;  /* 0x000000ff07107812 */ /* 0x040fe400078ec0ff */
[----:B------:R-:W-:Y:S01]  /*137a0*/  PRMT R25, R7, 0x8880, RZ ;  /* 0x0000888007197816 */ /* 0x000fe200000000ff */
[----:B------:R-:W-:Y:S01]  /*137b0*/  IMAD.SHL.U32 R27, R12, 0x20, RZ ;  /* 0x000000200c1b7824 */ /* 0x000fe200078e00ff */
[C---:B------:R-:W-:Y:S02]  /*137c0*/  LOP3.LUT R21, R3.reuse, 0xff, RZ, 0xc0, !PT ;  /* 0x000000ff03157812 */ /* 0x040fe400078ec0ff */
[----:B------:R-:W-:Y:S02]  /*137d0*/  PRMT R28, R3, 0x8880, RZ ;  /* 0x00008880031c7816 */ /* 0x000fe400000000ff */
[----:B------:R-:W0:Y:S04]  /*137e0*/  LDS.S8 R20, [R27+0x10] ;  /* 0x000010001b147984 */ /* 0x000e280000000200 */
[----:B------:R-:W1:Y:S04]  /*137f0*/  LDS.S8 R22, [R27+0x20] ;  /* 0x000020001b167984 */ /* 0x000e680000000200 */
[----:B------:R-:W2:Y:S04]  /*13800*/  LDS.64 R12, [R27+0x18] ;  /* 0x000018001b0c7984 */ /* 0x000ea80000000a00 */
[----:B------:R-:W3:Y:S01]  /*13810*/  LDS.64 R14, [R27+0x28] ;  /* 0x000028001b0e7984 */ /* 0x000ee20000000a00 */
[----:B0-----:R-:W-:-:S02]  /*13820*/  LOP3.LUT R17, R20, 0xff, RZ, 0xc0, !PT ;  /* 0x000000ff14117812 */ /* 0x001fc400078ec0ff */
[----:B------:R-:W-:Y:S02]  /*13830*/  ISETP.GT.AND P0, PT, R25, R20, PT ;  /* 0x000000141900720c */ /* 0x000fe40003f04270 */
[----:B-1----:R-:W-:Y:S02]  /*13840*/  LOP3.LUT R26, R22, 0xff, RZ, 0xc0, !PT ;  /* 0x000000ff161a7812 */ /* 0x002fe400078ec0ff */
[----:B------:R-:W-:Y:S01]  /*13850*/  ISETP.NE.AND P4, PT, R16, R17, PT ;  /* 0x000000111000720c */ /* 0x000fe20003f85270 */
[----:B------:R-:W-:Y:S01]  /*13860*/  IMAD.MOV.U32 R17, RZ, RZ, R28 ;  /* 0x000000ffff117224 */ /* 0x000fe200078e001c */
[----:B------:R-:W-:Y:S02]  /*13870*/  ISETP.NE.AND P5, PT, R21, R26, PT ;  /* 0x0000001a1500720c */ /* 0x000fe40003fa5270 */
[----:B------:R-:W-:Y:S02]  /*13880*/  SEL R16, RZ, 0xffffffff, !P0 ;  /* 0xffffffffff107807 */ /* 0x000fe40004000000 */
[----:B--2---:R-:W-:-:S02]  /*13890*/  ISETP.GE.U32.AND P1, PT, R10, R12, PT ;  /* 0x0000000c0a00720c */ /* 0x004fc40003f26070 */
[----:B---3--:R-:W-:Y:S02]  /*138a0*/  ISETP.GE.U32.AND P0, PT, R8, R14, PT ;  /* 0x0000000e0800720c */ /* 0x008fe40003f06070 */
        /* <DEDUP_REMOVED lines=20> */
[----:B------:R0:W-:Y:S04]  /*139f0*/  STS.U8 [R6], R13 ;  /* 0x0000000d06007388 */ /* 0x0001e80000000000 */
[----:B------:R0:W-:Y:S02]  /*13a00*/  STS.U8 [R6+0x10], R15 ;  /* 0x0000100f06007388 */ /* 0x0001e40000000000 */
.L_x_3791:
[----:B------:R-:W-:Y:S05]  /*13a10*/  BSYNC B0 ;  /* 0x0000000000007941 */ /* 0x000fea0003800000 */
.L_x_3790:
[----:B0-----:R-:W-:Y:S01]  /*13a20*/  IMAD.MOV.U32 R13, RZ, RZ, R23 ;  /* 0x000000ffff0d7224 */ /* 0x001fe200078e0017 */
[----:B------:R-:W-:Y:S05]  /*13a30*/  @P3 BRA `(.L_x_3792) ;  /* 0xfffffcc000003947 */ /* 0x000fea000383ffff */
.L_x_3789:
[----:B------:R-:W-:-:S13]  /*13a40*/  ISETP.NE.AND P0, PT, RZ, c[0x0][0x190], PT ;  /* 0x00006400ff007a0c */ /* 0x000fda0003f05270 */
[----:B------:R-:W-:Y:S05]  /*13a50*/  @!P0 BRA `(.L_x_3793) ;  /* 0x0000072000008947 */ /* 0x000fea0003800000 */
[----:B------:R-:W-:-:S05]  /*13a60*/  IMAD.MOV.U32 R2, RZ, RZ, 0x20 ;  /* 0x00000020ff027424 */ /* 0x000fca00078e00ff */
[----:B------:R-:W-:Y:S01]  /*13a70*/  ISETP.LT.AND P0, PT, R2, c[0x0][0x0], PT ;  /* 0x0000000002007a0c */ /* 0x000fe20003f01270 */
[----:B------:R-:W-:-:S12]  /*13a80*/  IMAD.MOV.U32 R2, RZ, RZ, c[0x0][0x0] ;  /* 0x00000000ff027624 */ /* 0x000fd800078e00ff */
[----:B------:R-:W-:Y:S05]  /*13a90*/  @!P0 BRA `(.L_x_3794) ;  /* 0x000003f000008947 */ /* 0x000fea0003800000 */
[----:B------:R-:W-:Y:S01]  /*13aa0*/  IMAD.MOV.U32 R2, RZ, RZ, c[0x0][0x0] ;  /* 0x00000000ff027624 */ /* 0x000fe200078e00ff */
[----:B------:R1:W-:Y:S04]  /*13ab0*/  STS.U8 [R6], R7 ;  /* 0x0000000706007388 */ /* 0x0003e80000000000 */
[----:B------:R-:W-:Y:S01]  /*13ac0*/  LEA.HI R2, R2, c[0x0][0x0], RZ, 0x1 ;  /* 0x0000000002027a11 */ /* 0x000fe200078f08ff */
[----:B------:R1:W-:Y:S03]  /*13ad0*/  STS.64 [R6+0x8], R10 ;  /* 0x0000080a06007388 */ /* 0x0003e60000000a00 */
[----:B0-----:R-:W-:Y:S01]  /*13ae0*/  SHF.R.S32.HI R12, RZ, 0x1, R2 ;  /* 0x00000001ff0c7819 */ /* 0x001fe20000011402 */
[----:B------:R1:W-:Y:S01]  /*13af0*/  STS.64 [R6+0x18], R8 ;  /* 0x0000180806007388 */ /* 0x0003e20000000a00 */
[----:B------:R-:W-:-:S02]  /*13b00*/  IMAD.MOV.U32 R2, RZ, RZ, 0x20 ;  /* 0x00000020ff027424 */ /* 0x000fc400078e00ff */
[----:B------:R-:W-:Y:S01]  /*13b10*/  ISETP.GE.AND P0, PT, R12, 0x20, PT ;  /* 0x000000200c00780c */ /* 0x000fe20003f06270 */
[----:B------:R1:W-:-:S12]  /*13b20*/  STS.U8 [R6+0x10], R3 ;  /* 0x0000100306007388 */ /* 0x0003d80000000000 */
[----:B------:R-:W-:Y:S05]  /*13b30*/  @!P0 BRA `(.L_x_3794) ;  /* 0x0000035000008947 */ /* 0x000fea0003800000 */
[----:B-1----:R-:W-:-:S04]  /*13b40*/  IMAD.MOV.U32 R2, RZ, RZ, R12 ;  /* 0x000000ffff027224 */ /* 0x002fc800078e000c */
.L_x_3797:
[C---:B------:R-:W-:Y:S01]  /*13b50*/  IMAD.IADD R12, R19.reuse, 0x1, R2 ;  /* 0x00000001130c7824 */ /* 0x040fe200078e0202 */
[----:B------:R-:W-:Y:S04]  /*13b60*/  BAR.SYNC.DEFER_BLOCKING 0x0 ;  /* 0x0000000000007b1d */ /* 0x000fe80000010000 */
[----:B------:R-:W-:Y:S02]  /*13b70*/  ISETP.GE.U32.AND P0, PT, R12, c[0x0][0x0], PT ;  /* 0x000000000c007a0c */ /* 0x000fe40003f06070 */
[----:B------:R-:W-:Y:S02]  /*13b80*/  BSSY B0, `(.L_x_3795) ;  /* 0x000002c000007945 */ /* 0x000fe40003800000 */
[----:B------:R-:W-:-:S13]  /*13b90*/  ISETP.GE.U32.OR P0, PT, R19, R2, P0 ;  /* 0x000000021300720c */ /* 0x000fda0000706470 */
[----:B0-----:R-:W-:Y:S05]  /*13ba0*/  @P0 BRA `(.L_x_3796) ;  /* 0x0000029000000947 */ /* 0x001fea0003800000 */
[----:B------:R-:W-:Y:S01]  /*13bb0*/  IMAD R16, R2, 0x20, R6 ;  /* 0x0000002002107824 */ /* 0x000fe200078e0206 */
        /* <DEDUP_REMOVED lines=40> */
.L_x_3796:
[----:B------:R-:W-:Y:S05]  /*13e40*/  BSYNC B0 ;  /* 0x0000000000007941 */ /* 0x000fea0003800000 */
.L_x_3795:
[----:B------:R-:W-:-:S04]  /*13e50*/  SHF.R.S32.HI R2, RZ, 0x1, R2 ;  /* 0x00000001ff027819 */ /* 0x000fc80000011402 */
[----:B------:R-:W-:-:S13]  /*13e60*/  ISETP.GE.AND P0, PT, R2, 0x20, PT ;  /* 0x000000200200780c */ /* 0x000fda0003f06270 */
[----:B------:R-:W-:Y:S05]  /*13e70*/  @P0 BRA `(.L_x_3797) ;  /* 0xfffffcd000000947 */ /* 0x000fea000383ffff */
[----:B------:R-:W-:-:S04]  /*13e80*/  IMAD.MOV.U32 R2, RZ, RZ, 0x20 ;  /* 0x00000020ff027424 */ /* 0x000fc800078e00ff */
.L_x_3794:
[----:B-1----:R-:W-:Y:S01]  /*13e90*/  BAR.SYNC.DEFER_BLOCKING 0x0 ;  /* 0x0000000000007b1d */ /* 0x002fe20000010000 */
[----:B------:R-:W-:-:S13]  /*13ea0*/  ISETP.GE.AND P0, PT, R2, 0x2, PT ;  /* 0x000000020200780c */ /* 0x000fda0003f06270 */
[----:B------:R-:W-:Y:S05]  /*13eb0*/  @!P0 BRA `(.L_x_3793) ;  /* 0x000002c000008947 */ /* 0x000fea0003800000 */
[----:B0-----:R-:W-:-:S04]  /*13ec0*/  IMAD.MOV.U32 R13, RZ, RZ, 0x1 ;  /* 0x00000001ff0d7424 */ /* 0x001fc800078e00ff */
.L_x_3798:
[----:B------:R-:W-:Y:S01]  /*13ed0*/  LOP3.LUT R12, R3, 0xffff, RZ, 0xc0, !PT ;  /* 0x0000ffff030c7812 */ /* 0x000fe200078ec0ff */
[----:B------:R-:W0:Y:S01]  /*13ee0*/  SHFL.DOWN PT, R15, R10, R13, 0x1f ;  /* 0x08001f0d0a0f7589 */ /* 0x000e2200000e0000 */
[----:B------:R-:W-:Y:S02]  /*13ef0*/  LOP3.LUT R6, R7, 0xffff, RZ, 0xc0, !PT ;  /* 0x0000ffff07067812 */ /* 0x000fe400078ec0ff */
[----:B------:R-:W-:Y:S01]  /*13f00*/  PRMT R16, R12, 0x8880, RZ ;  /* 0x000088800c107816 */ /* 0x000fe200000000ff */
[----:B------:R-:W1:Y:S01]  /*13f10*/  SHFL.DOWN PT, R17, R8, R13, 0x1f ;  /* 0x08001f0d08117589 */ /* 0x000e6200000e0000 */
[----:B------:R-:W-:Y:S02]  /*13f20*/  PRMT R6, R6, 0x8880, RZ ;  /* 0x0000888006067816 */ /* 0x000fe400000000ff */
[----:B------:R-:W-:Y:S01]  /*13f30*/  LOP3.LUT R26, R3, 0xff, RZ, 0xc0, !PT ;  /* 0x000000ff031a7812 */ /* 0x000fe200078ec0ff */
[----:B------:R-:W2:Y:S01]  /*13f40*/  SHFL.DOWN PT, R12, R11, R13, 0x1f ;  /* 0x08001f0d0b0c7589 */ /* 0x000ea200000e0000 */
[----:B------:R-:W-:-:S02]  /*13f50*/  PRMT R22, R7, 0x8880, RZ ;  /* 0x0000888007167816 */ /* 0x000fc400000000ff */
[----:B------:R-:W-:Y:S01]  /*13f60*/  LOP3.LUT R23, R7, 0xff, RZ, 0xc0, !PT ;  /* 0x000000ff07177812 */ /* 0x000fe200078ec0ff */
        /* <DEDUP_REMOVED lines=8> */
[C---:B----4-:R-:W-:Y:S02]  /*13ff0*/  PRMT R21, R6.reuse, 0x8880, RZ ;  /* 0x0000888006157816 */ /* 0x050fe400000000ff */
[----:B------:R-:W-:Y:S02]  /*14000*/  LOP3.LUT R14, R6, 0xff, RZ, 0xc0, !PT ;  /* 0x000000ff060e7812 */ /* 0x000fe400078ec0ff */
[----:B------:R-:W-:-:S02]  /*14010*/  ISETP.NE.AND P3, PT, R26, R19, PT ;  /* 0x000000131a00720c */ /* 0x000fc40003f65270 */
[----:B------:R-:W-:Y:S02]  /*14020*/  ISETP.NE.AND P5, PT, R23, R14, PT ;  /* 0x0000000e1700720c */ /* 0x000fe40003fa5270 */
[----:B------:R-:W-:Y:S02]  /*14030*/  ISETP.GT.AND P4, PT, R22, R21, PT ;  /* 0x000000151600720c */ /* 0x000fe40003f84270 */
[----:B------:R-:W-:Y:S02]  /*14040*/  PRMT R22, R3, 0x8880, RZ ;  /* 0x0000888003167816 */ /* 0x000fe400000000ff */
[----:B------:R-:W-:Y:S02]  /*14050*/  PRMT R19, R16, 0x8880, RZ ;  /* 0x0000888010137816 */ /* 0x000fe400000000ff */
[----:B------:R-:W-:Y:S02]  /*14060*/  ISETP.GE.AND.EX P1, PT, R9, R20, PT, P1 ;  /* 0x000000140900720c */ /* 0x000fe40003f26310 */
[----:B------:R-:W-:-:S02]  /*14070*/  SEL R14, RZ, 0xffffffff, P0 ;  /* 0xffffffffff0e7807 */ /* 0x000fc40000000000 */
[----:B------:R-:W-:Y:S02]  /*14080*/  ISETP.GT.AND P0, PT, R22, R19, PT ;  /* 0x000000131600720c */ /* 0x000fe40003f04270 */
[----:B------:R-:W-:Y:S02]  /*14090*/  SEL R19, RZ, 0xffffffff, P1 ;  /* 0xffffffffff137807 */ /* 0x000fe40000800000 */
        /* <DEDUP_REMOVED lines=14> */
.L_x_3793:
        /* <DEDUP_REMOVED lines=15> */
[----:B------:R-:W2:Y:S04]  /*14270*/  LDG.E.S8 R0, [R4.64] ;  /* 0x0000002404007981 */ /* 0x000ea8000c1e1300 */
[----:B------:R-:W3:Y:S04]  /*14280*/  LDG.E.S8 R6, [R4.64+0x10] ;  /* 0x0000102404067981 */ /* 0x000ee8000c1e1300 */
[----:B------:R-:W4:Y:S04]  /*14290*/  LDG.E.64 R10, [R4.64+0x8] ;  /* 0x00000824040a7981 */ /* 0x000f28000c1e1b00 */
[----:B------:R-:W5:Y:S01]  /*142a0*/  LDG.E.64 R8, [R4.64+0x18] ;  /* 0x0000182404087981 */ /* 0x000f62000c1e1b00 */
[----:B------:R-:W-:-:S02]  /*142b0*/  LOP3.LUT R13, R7, 0xff, RZ, 0xc0, !PT ;  /* 0x000000ff070d7812 */ /* 0x000fc400078ec0ff */
[----:B------:R-:W-:Y:S02]  /*142c0*/  LOP3.LUT R15, R3, 0xff, RZ, 0xc0, !PT ;  /* 0x000000ff030f7812 */ /* 0x000fe400078ec0ff */
[----:B------:R-:W-:Y:S02]  /*142d0*/  PRMT R14, R7, 0x8880, RZ ;  /* 0x00008880070e7816 */ /* 0x000fe400000000ff */
[----:B------:R-:W-:Y:S02]  /*142e0*/  PRMT R19, R3, 0x8880, RZ ;  /* 0x0000888003137816 */ /* 0x000fe400000000ff */
[----:B--2---:R-:W-:Y:S02]  /*142f0*/  LOP3.LUT R2, R0, 0xff, RZ, 0xc0, !PT ;  /* 0x000000ff00027812 */ /* 0x004fe400078ec0ff */
[----:B---3--:R-:W-:Y:S02]  /*14300*/  LOP3.LUT R12, R6, 0xff, RZ, 0xc0, !PT ;  /* 0x000000ff060c7812 */ /* 0x008fe400078ec0ff */
[----:B------:R-:W-:Y:S01]  /*14310*/  ISETP.NE.AND P4, PT, R2, R13, PT ;  /* 0x0000000d0200720c */ /* 0x000fe20003f85270 */
[----:B------:R-:W-:Y:S01]  /*14320*/  IMAD.MOV.U32 R13, RZ, RZ, R14 ;  /* 0x000000ffff0d7224 */ /* 0x000fe200078e000e */
[----:B------:R-:W-:-:S02]  /*14330*/  ISETP.NE.AND P3, PT, R12, R15, PT ;  /* 0x0000000f0c00720c */ /* 0x000fc40003f65270 */
[----:B----4-:R-:W-:Y:S02]  /*14340*/  ISETP.GE.U32.AND P0, PT, R10, R22, PT ;  /* 0x000000160a00720c */ /* 0x010fe40003f06070 */
[----:B-----5:R-:W-:Y:S02]  /*14350*/  ISETP.GE.U32.AND P1, PT, R8, R16, PT ;  /* 0x000000100800720c */ /* 0x020fe40003f26070 */
        /* <DEDUP_REMOVED lines=18> */
.L_x_3800:
        /* <DEDUP_REMOVED lines=24> */
.L_x_3802:
        /* <DEDUP_REMOVED lines=24> */
.L_x_3803:
[----:B------:R-:W-:-:S05]  /*14780*/  IADD3 R18, P0, R18, c[0x0][0x550], RZ ;  /* 0x0001540012127a10 */ /* 0x000fca0007f1e0ff */
[----:B------:R-:W-:-:S05]  /*14790*/  IMAD.X R19, RZ, RZ, c[0x0][0x554], P0 ;  /* 0x00015500ff137624 */ /* 0x000fca00000e06ff */
[----:B------:R-:W-:Y:S01]  /*147a0*/  STG.E.64 [R18.64], R16 ;  /* 0x0000001012007986 */ /* 0x000fe2000c101b24 */
[----:B------:R-:W-:Y:S05]  /*147b0*/  EXIT ;  /* 0x000000000000794d */ /* 0x000fea0003800000 */
.L_x_3801:
[----:B------:R-:W-:Y:S04]  /*147c0*/  STG.E.64 [R4.64+0x8], R22 ;  /* 0x0000081604007986 */ /* 0x000fe8000c101b24 */
[----:B------:R-:W-:Y:S04]  /*147d0*/  STG.E.64 [R4.64+0x18], R16 ;  /* 0x0000181004007986 */ /* 0x000fe8000c101b24 */
[----:B------:R-:W-:Y:S04]  /*147e0*/  STG.E.U8 [R4.64], R7 ;  /* 0x0000000704007986 */ /* 0x000fe8000c101124 */
[----:B------:R-:W-:Y:S01]  /*147f0*/  STG.E.U8 [R4.64+0x10], R3 ;  /* 0x0000100304007986 */ /* 0x000fe2000c101124 */
[----:B------:R-:W-:Y:S05]  /*14800*/  EXIT ;  /* 0x000000000000794d */ /* 0x000fea0003800000 */
.L_x_3799:
        /* <DEDUP_REMOVED lines=22> */
.L_x_3804:
        /* <DEDUP_REMOVED lines=26> */
.L_x_3806:
        /* <DEDUP_REMOVED lines=24> */
.L_x_3807:
[----:B------:R-:W-:-:S05]  /*14c90*/  IADD3 R18, P0, R18, c[0x0][0x550], RZ ;  /* 0x0001540012127a10 */ /* 0x000fca0007f1e0ff */
[----:B------:R-:W-:-:S05]  /*14ca0*/  IMAD.X R19, RZ, RZ, c[0x0][0x554], P0 ;  /* 0x00015500ff137624 */ /* 0x000fca00000e06ff */
[----:B------:R-:W-:Y:S01]  /*14cb0*/  STG.E.64 [R18.64], R16 ;  /* 0x0000001012007986 */ /* 0x000fe2000c101b24 */
[----:B------:R-:W-:Y:S05]  /*14cc0*/  EXIT ;  /* 0x000000000000794d */ /* 0x000fea0003800000 */
.L_x_3805:
        /* <DEDUP_REMOVED lines=38> */
.L_x_3773:
        /* <DEDUP_REMOVED lines=55> */
.L_x_3809:
        /* <DEDUP_REMOVED lines=24> */
.L_x_3811:
        /* <DEDUP_REMOVED lines=24> */
.L_x_3812:
[----:B------:R-:W-:-:S05]  /*155a0*/  IADD3 R18, P0, R18, c[0x0][0x550], RZ ;  /* 0x0001540012127a10 */ /* 0x000fca0007f1e0ff */
[----:B------:R-:W-:-:S05]  /*155b0*/  IMAD.X R19, RZ, RZ, c[0x0][0x554], P0 ;  /* 0x00015500ff137624 */ /* 0x000fca00000e06ff */
[----:B------:R-:W-:Y:S01]  /*155c0*/  STG.E.64 [R18.64], R16 ;  /* 0x0000001012007986 */ /* 0x000fe2000c101b24 */
[----:B------:R-:W-:Y:S05]  /*155d0*/  EXIT ;  /* 0x000000000000794d */ /* 0x000fea0003800000 */
.L_x_3810:
[----:B------:R-:W-:Y:S04]  /*155e0*/  STG.E.64 [R4.64+0x8], R22 ;  /* 0x0000081604007986 */ /* 0x000fe8000c101b24 */
[----:B------:R-:W-:Y:S04]  /*155f0*/  STG.E.64 [R4.64+0x18], R16 ;  /* 0x0000181004007986 */ /* 0x000fe8000c101b24 */
[----:B------:R-:W-:Y:S04]  /*15600*/  STG.E.U8 [R4.64], R7 ;  /* 0x0000000704007986 */ /* 0x000fe8000c101124 */
[----:B------:R-:W-:Y:S01]  /*15610*/  STG.E.U8 [R4.64+0x10], R3 ;  /* 0x0000100304007986 */ /* 0x000fe2000c101124 */
[----:B------:R-:W-:Y:S05]  /*15620*/  EXIT ;  /* 0x000000000000794d */ /* 0x000fea0003800000 */
.L_x_3808:
        /* <DEDUP_REMOVED lines=22> */
.L_x_3813:
        /* <DEDUP_REMOVED lines=26> */
.L_x_3815:
        /* <DEDUP_REMOVED lines=24> */
.L_x_3816:
[----:B------:R-:W-:-:S05]  /*15ab0*/  IADD3 R18, P0, R18, c[0x0][0x550], RZ ;  /* 0x0001540012127a10 */ /* 0x000fca0007f1e0ff */
[----:B------:R-:W-:-:S05]  /*15ac0*/  IMAD.X R19, RZ, RZ, c[0x0][0x554], P0 ;  /* 0x00015500ff137624 */ /* 0x000fca00000e06ff */
[----:B------:R-:W-:Y:S01]  /*15ad0*/  STG.E.64 [R18.64], R16 ;  /* 0x0000001012007986 */ /* 0x000fe2000c101b24 */
[----:B------:R-:W-:Y:S05]  /*15ae0*/  EXIT ;  /* 0x000000000000794d */ /* 0x000fea0003800000 */
.L_x_3814:
        /* <DEDUP_REMOVED lines=38> */
        .weak           $__internal_32_$__cuda_sm20_div_u64
        .type           $__internal_32_$__cuda_sm20_div_u64,@function
        .size           $__internal_32_$__cuda_sm20_div_u64,($__internal_33_$__cuda_sm20_rem_u64 - $__internal_32_$__cuda_sm20_div_u64)
$__internal_32_$__cuda_sm20_div_u64:
        /* <DEDUP_REMOVED lines=69> */
[----:B------:R-:W-:Y:S06]  /*161a0*/  RET.REL.NODEC R10 `(_ZN2at6native13reduce_kernelILi256ELi2ENS0_8ReduceOpIaNS0_9ArgMaxOpsIaEEjlLi4ELi4EEEEEvT1_) ;  /* 0xfffe9e500a007950 */ /* 0x000fec0003c3ffff */
        .weak           $__internal_33_$__cuda_sm20_rem_u64
        .type           $__internal_33_$__cuda_sm20_rem_u64,@function
        .size           $__internal_33_$__cuda_sm20_rem_u64,(.L_x_6835 - $__internal_33_$__cuda_sm20_rem_u64)
$__internal_33_$__cuda_sm20_rem_u64:
        /* <DEDUP_REMOVED lines=64> */
[----:B------:R-:W-:Y:S06]  /*165b0*/  RET.REL.NODEC R4 `(_ZN2at6native13reduce_kernelILi256ELi2ENS0_8ReduceOpIaNS0_9ArgMaxOpsIaEEjlLi4ELi4EEEEEvT1_) ;  /* 0xfffe9a4004007950 */ /* 0x000fec0003c3ffff */
.L_x_3817:
        /* <DEDUP_REMOVED lines=12> */
.L_x_6835:


//--------------------- .text._ZN2at6native13reduce_kernelILi128ELi4ENS0_8ReduceOpIaNS0_9ArgMaxOpsIaEEjlLi4ELi4EEEEEvT1_ --------------------------
	.section	.text._ZN2at6native13reduce_kernelILi128ELi4ENS0_8ReduceOpIaNS0_9ArgMaxOpsIaEEjlLi4ELi4EEEEEvT1_,"ax",@progbits
	.sectioninfo	@"SHI_REGISTERS=91"
	.align	128
        .global         _ZN2at6native13reduce_kernelILi128ELi4ENS0_8ReduceOpIaNS0_9ArgMaxOpsIaEEjlLi4ELi4EEEEEvT1_
        .type           _ZN2at6native13reduce_kernelILi128ELi4ENS0_8ReduceOpIaNS0_9ArgMaxOpsIaEEjlLi4ELi4EEEEEvT1_,@function
        .size           _ZN2at6native13reduce_kernelILi128ELi4ENS0_8ReduceOpIaNS0_9ArgMaxOpsIaEEjlLi4ELi4EEEEEvT1_,(.L_x_6837 - _ZN2at6native13reduce_kernelILi128ELi4ENS0_8ReduceOpIaNS0_9ArgMaxOpsIaEEjlLi4ELi4EEEEEvT1_)
        .other          _ZN2at6native13reduce_kernelILi128ELi4ENS0_8ReduceOpIaNS0_9ArgMaxOpsIaEEjlLi4ELi4EEEEEvT1_,@"STO_CUDA_ENTRY STV_DEFAULT"
_ZN2at6native13reduce_kernelILi128ELi4ENS0_8ReduceOpIaNS0_9ArgMaxOpsIaEEjlLi4ELi4EEEEEvT1_:
.text._ZN2at6native13reduce_kernelILi128ELi4ENS0_8ReduceOpIaNS0_9ArgMaxOpsIaEEjlLi4ELi4EEEEEvT1_:
        /* <DEDUP_REMOVED lines=209> */
.L_x_3818:
[----:B------:R-:W0:Y:S01]  /*0d10*/  S2R R24, SR_CTAID.Y ;  /* 0x0000000000187919 */ /* 0x000e220000002600 */
[----:B------:R-:W-:Y:S01]  /*0d20*/  IMAD R0, R2, c[0x0][0x190], RZ ;  /* 0x0000640002007a24 */ /* 0x000fe200078e02ff */
[----:B------:R-:W-:Y:S01]  /*0d30*/  ULDC.64 UR36, c[0x0][0x118] ;  /* 0x0000460000247ab9 */ /* 0x000fe20000000a00 */
[----:B------:R-:W-:Y:S01]  /*0d40*/  BSSY B6, `(.L_x_3819) ;  /* 0x000125d000067945 */ /* 0x000fe20003800000 */
[----:B------:R-:W-:Y:S01]  /*0d50*/  CS2R R6, SRZ ;  /* 0x0000000000067805 */ /* 0x000fe2000001ff00 */
[----:B------:R-:W-:Y:S01]  /*0d60*/  IMAD R3, R17, c[0x0][0x194], R0 ;  /* 0x0000650011037a24 */ /* 0x000fe200078e0200 */
[----:B------:R-:W-:Y:S01]  /*0d70*/  CS2R R74, SRZ ;  /* 0x00000000004a7805 */ /* 0x000fe2000001ff00 */
[----:B------:R-:W-:Y:S01]  /*0d80*/  PRMT R13, RZ, 0x7610, R13 ;  /* 0x00007610ff0d7816 */ /* 0x000fe2000000000d */
[----:B------:R-:W-:Y:S01]  /*0d90*/  CS2R R8, SRZ ;  /* 0x0000000000087805 */ /* 0x000fe2000001ff00 */
[----:B------:R-:W-:Y:S01]  /*0da0*/  PRMT R15, RZ, 0x7610, R15 ;  /* 0x00007610ff0f7816 */ /* 0x000fe2000000000f */
[----:B------:R-:W-:Y:S01]  /*0db0*/  CS2R R10, SRZ ;  /* 0x00000000000a7805 */ /* 0x000fe2000001ff00 */
[----:B------:R-:W-:Y:S01]  /*0dc0*/  PRMT R21, RZ, 0x7610, R21 ;  /* 0x00007610ff157816 */ /* 0x000fe20000000015 */
        /* <DEDUP_REMOVED lines=56> */
.L_x_3827:
[----:B------:R-:W-:Y:S05]  /*1150*/  BSYNC B2 ;  /* 0x0000000000027941 */ /* 0x000fea0003800000 */
.L_x_3826:
[----:B------:R-:W-:-:S04]  /*1160*/  PRMT R0, R0, 0x9910, RZ ;  /* 0x0000991000007816 */ /* 0x000fc800000000ff */
[----:B------:R-:W-:-:S13]  /*1170*/  ISETP.NE.AND P0, PT, R0, RZ, PT ;  /* 0x000000ff0000720c */ /* 0x000fda0003f05270 */
[----:B------:R-:W-:Y:S05]  /*1180*/  @!P0 BRA `(.L_x_3825) ;  /* 0x0000014000008947 */ /* 0x000fea0003800000 */
[----:B------:R-:W-:-:S04]  /*1190*/  IADD3 R4, P0, P1, R16, R25, R2 ;  /* 0x0000001910047210 */ /* 0x000fc8000791e002 */
[----:B------:R-:W-:Y:S02]  /*11a0*/  IADD3 R4, P2, R4, c[0x0][0x548], RZ ;  /* 0x0001520004047a10 */ /* 0x000fe40007f5e0ff */
[----:B------:R-:W-:-:S04]  /*11b0*/  IADD3.X R0, R19, RZ, RZ, P0, P1 ;  /* 0x000000ff13007210 */ /* 0x000fc800007e24ff */
        /* <DEDUP_REMOVED lines=17> */
.L_x_3825:
[----:B------:R-:W-:Y:S05]  /*12d0*/  BSYNC B1 ;  /* 0x0000000000017941 */ /* 0x000fea0003800000 */
.L_x_3824:
[----:B------:R-:W-:Y:S02]  /*12e0*/  IADD3 R16, P0, P1, R25, c[0x0][0x548], R16 ;  /* 0x0001520019107a10 */ /* 0x000fe4000791e010 */
[----:B------:R-:W-:Y:S02]  /*12f0*/  IADD3 R13, R9, c[0x0][0x17c], RZ ;  /* 0x00005f00090d7a10 */ /* 0x000fe40007ffe0ff */
[----:B------:R-:W-:Y:S02]  /*1300*/  IADD3 R16, P2, R16, 0x4, RZ ;  /* 0x0000000410107810 */ /* 0x000fe40007f5e0ff */
[----:B------:R-:W-:-:S02]  /*1310*/  IADD3.X R19, RZ, c[0x0][0x54c], R19, P0, P1 ;  /* 0x00015300ff137a10 */ /* 0x000fc400007e2413 */
[----:B------:R-:W-:Y:S02]  /*1320*/  IADD3 R26, -R9, 0x4, RZ ;  /* 0x00000004091a7810 */ /* 0x000fe40007ffe1ff */
[----:B------:R-:W-:Y:S01]  /*1330*/  IADD3 R13, R13, -0x4, RZ ;  /* 0xfffffffc0d0d7810 */ /* 0x000fe20007ffe0ff */
[----:B------:R-:W-:Y:S02]  /*1340*/  IMAD.X R19, RZ, RZ, R19, P2 ;  /* 0x000000ffff137224 */ /* 0x000fe400010e0613 */
.L_x_3823:
[----:B------:R-:W-:Y:S05]  /*1350*/  BSYNC B0 ;  /* 0x0000000000007941 */ /* 0x000fea0003800000 */
.L_x_3822:
        /* <DEDUP_REMOVED lines=24> */
.L_x_3830:
[----:B------:R-:W-:-:S04]  /*14e0*/  IMAD.MOV.U32 R18, RZ, RZ, R16 ;  /* 0x000000ffff127224 */ /* 0x000fc800078e0010 */
[----:B------:R-:W-:-:S05]  /*14f0*/  IMAD.WIDE.U32 R20, R25, 0x4, R18 ;  /* 0x0000000419147825 */ /* 0x000fca00078e0012 */
[----:B------:R0:W2:Y:S01]  /*1500*/  LDG.E R33, [R20.64] ;  /* 0x0000002414217981 */ /* 0x0000a2000c1e1900 */
[C---:B------:R-:W-:Y:S02]  /*1510*/  LOP3.LUT R18, R7.reuse, 0xff, RZ, 0xc0, !PT ;  /* 0x000000ff07127812 */ /* 0x040fe400078ec0ff */
[----:B------:R-:W-:Y:S02]  /*1520*/  PRMT R29, R7, 0x8880, RZ ;  /* 0x00008880071d7816 */ /* 0x000fe400000000ff */
[----:B------:R-:W-:Y:S02]  /*1530*/  IADD3 R25, R25, c[0x0][0x184], RZ ;  /* 0x0000610019197a10 */ /* 0x000fe40007ffe0ff */
[----:B------:R-:W-:Y:S02]  /*1540*/  PRMT R35, R0, 0x8880, RZ ;  /* 0x0000888000237816 */ /* 0x000fe400000000ff */
[----:B0-----:R-:W-:Y:S02]  /*1550*/  LOP3.LUT R20, R8, 0xff, RZ, 0xc0, !PT ;  /* 0x000000ff08147812 */ /* 0x001fe400078ec0ff */
[----:B--2---:R-:W-:-:S02]  /*1560*/  LOP3.LUT R27, R33, 0xff, RZ, 0xc0, !PT ;  /* 0x000000ff211b7812 */ /* 0x004fc400078ec0ff */
[----:B------:R-:W-:Y:S02]  /*1570*/  PRMT R28, R33, 0x8880, RZ ;  /* 0x00008880211c7816 */ /* 0x000fe400000000ff */
[----:B------:R-:W-:Y:S01]  /*1580*/  ISETP.NE.AND P5, PT, R18, R27, PT ;  /* 0x0000001b1200720c */ /* 0x000fe20003fa5270 */
[----:B------:R-:W-:Y:S01]  /*1590*/  IMAD.IADD R27, R15, 0x1, R26 ;  /* 0x000000010f1b7824 */ /* 0x000fe200078e021a */
[----:B------:R-:W-:Y:S02]  /*15a0*/  LOP3.LUT R15, R14, 0xff, RZ, 0xc0, !PT ;  /* 0x000000ff0e0f7812 */ /* 0x000fe400078ec0ff */
[----:B------:R-:W-:Y:S02]  /*15b0*/  PRMT R18, R33, 0x7771, RZ ;  /* 0x0000777121127816 */ /* 0x000fe400000000ff */
[----:B------:R-:W-:Y:S02]  /*15c0*/  ISETP.GE.U32.AND P4, PT, R6, R27, PT ;  /* 0x0000001b0600720c */ /* 0x000fe40003f86070 */
[----:B------:R-:W-:-:S02]  /*15d0*/  ISETP.GT.AND P6, PT, R29, R28, PT ;  /* 0x0000001c1d00720c */ /* 0x000fc40003fc4270 */
[----:B------:R-:W-:Y:S02]  /*15e0*/  ISETP.GE.AND.EX P4, PT, R5, RZ, PT, P4 ;  /* 0x000000ff0500720c */ /* 0x000fe40003f86340 */
[----:B------:R-:W-:Y:S02]  /*15f0*/  PRMT R29, R33, 0x7772, RZ ;  /* 0x00007772211d7816 */ /* 0x000fe400000000ff */
[----:B------:R-:W-:Y:S02]  /*1600*/  ISETP.NE.AND P0, PT, R15, R18, PT ;  /* 0x000000120f00720c */ /* 0x000fe40003f05270 */
[----:B------:R-:W-:Y:S02]  /*1610*/  SEL R18, RZ, 0xffffffff, P4 ;  /* 0xffffffffff127807 */ /* 0x000fe40002000000 */
[----:B------:R-:W-:Y:S02]  /*1620*/  ISETP.NE.AND P4, PT, R20, R29, PT ;  /* 0x0000001d1400720c */ /* 0x000fe40003f85270 */
[----:B------:R-:W-:-:S02]  /*1630*/  IADD3 R20, R27, 0x1, RZ ;  /* 0x000000011b147810 */ /* 0x000fc40007ffe0ff */
[----:B------:R-:W-:Y:S02]  /*1640*/  PRMT R28, R14, 0x8880, RZ ;  /* 0x000088800e1c7816 */ /* 0x000fe400000000ff */
[----:B------:R-:W-:Y:S02]  /*1650*/  PRMT R21, R33, 0x9991, RZ ;  /* 0x0000999121157816 */ /* 0x000fe400000000ff */
[----:B------:R-:W-:Y:S02]  /*1660*/  @P5 SEL R18, RZ, 0xffffffff, !P6 ;  /* 0xffffffffff125807 */ /* 0x000fe40007000000 */
[----:B------:R-:W-:Y:S02]  /*1670*/  ISETP.GE.U32.AND P5, PT, R9, R20, PT ;  /* 0x000000140900720c */ /* 0x000fe40003fa6070 */
[----:B------:R-:W-:Y:S02]  /*1680*/  ISETP.GT.AND P1, PT, R28, R21, PT ;  /* 0x000000151c00720c */ /* 0x000fe40003f24270 */
[----:B------:R-:W-:-:S02]  /*1690*/  PRMT R28, R8, 0x8880, RZ ;  /* 0x00008880081c7816 */ /* 0x000fc400000000ff */
[----:B------:R-:W-:Y:S02]  /*16a0*/  PRMT R21, R33, 0xaaa2, RZ ;  /* 0x0000aaa221157816 */ /* 0x000fe400000000ff */
[----:B------:R-:W-:Y:S02]  /*16b0*/  ISETP.GE.AND.EX P5, PT, R12, RZ, PT, P5 ;  /* 0x000000ff0c00720c */ /* 0x000fe40003fa6350 */
[----:B------:R-:W-:Y:S02]  /*16c0*/  IADD3 R29, R27, 0x2, RZ ;  /* 0x000000021b1d7810 */ /* 0x000fe40007ffe0ff */
[----:B------:R-:W-:Y:S02]  /*16d0*/  LOP3.LUT R15, R0, 0xff, RZ, 0xc0, !PT ;  /* 0x000000ff000f7812 */ /* 0x000fe400078ec0ff */
[----:B------:R-:W-:Y:S02]  /*16e0*/  PRMT R30, R33, 0x7773, RZ ;  /* 0x00007773211e7816 */ /* 0x000fe400000000ff */
[----:B------:R-:W-:-:S02]  /*16f0*/  ISETP.GT.AND P6, PT, R28, R21, PT ;  /* 0x000000151c00720c */ /* 0x000fc40003fc4270 */
[----:B------:R-:W-:Y:S02]  /*1700*/  SEL R21, RZ, 0xffffffff, P5 ;  /* 0xffffffffff157807 */ /* 0x000fe40002800000 */
[----:B------:R-:W-:Y:S02]  /*1710*/  IADD3 R31, R27, 0x3, RZ ;  /* 0x000000031b1f7810 */ /* 0x000fe40007ffe0ff */
[----:B------:R-:W-:Y:S02]  /*1720*/  @P0 SEL R21, RZ, 0xffffffff, !P1 ;  /* 0xffffffffff150807 */ /* 0x000fe40004800000 */
[----:B------:R-:W-:Y:S02]  /*1730*/  ISETP.GE.U32.AND P0, PT, R4, R29, PT ;  /* 0x0000001d0400720c */ /* 0x000fe40003f06070 */
[----:B------:R-:W-:Y:S01]  /*1740*/  ISETP.NE.AND P5, PT, R15, R30, PT ;  /* 0x0000001e0f00720c */ /* 0x000fe20003fa5270 */
[----:B------:R-:W-:Y:S01]  /*1750*/  IMAD.SHL.U32 R15, R25, 0x4, RZ ;  /* 0x00000004190f7824 */ /* 0x000fe200078e00ff */
        /* <DEDUP_REMOVED lines=10> */
[----:B------:R-:W-:Y:S02]  /*1800*/  @P4 SEL R28, RZ, 0xffffffff, !P6 ;  /* 0xffffffffff1c4807 */ /* 0x000fe40007000000 */
[----:B------:R-:W-:Y:S02]  /*1810*/  @P5 SEL R30, RZ, 0xffffffff, !P0 ;  /* 0xffffffffff1e5807 */ /* 0x000fe40004000000 */
[----:B------:R-:W-:-:S02]  /*1820*/  ISETP.NE.U32.AND P0, PT, R18, 0x1, PT ;  /* 0x000000011200780c */ /* 0x000fc40003f05070 */
[----:B------:R-:W-:Y:S02]  /*1830*/  PRMT R18, R33, 0x7770, RZ ;  /* 0x0000777021127816 */ /* 0x000fe400000000ff */
[----:B------:R-:W-:Y:S02]  /*1840*/  LOP3.LUT R21, R21, 0x1, RZ, 0xc0, !PT ;  /* 0x0000000115157812 */ /* 0x000fe400078ec0ff */
[----:B------:R-:W-:Y:S02]  /*1850*/  LOP3.LUT R28, R28, 0x1, RZ, 0xc0, !PT ;  /* 0x000000011c1c7812 */ /* 0x000fe400078ec0ff */
[----:B------:R-:W-:Y:S02]  /*1860*/  LOP3.LUT R30, R30, 0x1, RZ, 0xc0, !PT ;  /* 0x000000011e1e7812 */ /* 0x000fe400078ec0ff */
[----:B------:R-:W-:Y:S02]  /*1870*/  SEL R18, R7, R18, !P0 ;  /* 0x0000001207127207 */ /* 0x000fe40004000000 */
[----:B------:R-:W-:-:S02]  /*1880*/  ISETP.NE.U32.AND P4, PT, R21, 0x1, PT ;  /* 0x000000011500780c */ /* 0x000fc40003f85070 */
[----:B------:R-:W-:Y:S02]  /*1890*/  SEL R6, R6, R27, !P0 ;  /* 0x0000001b06067207 */ /* 0x000fe40004000000 */
[C---:B------:R-:W-:Y:S02]  /*18a0*/  PRMT R7, R33.reuse, 0x7771, RZ ;  /* 0x0000777121077816 */ /* 0x040fe400000000ff */
[----:B------:R-:W-:Y:S02]  /*18b0*/  ISETP.NE.U32.AND P5, PT, R28, 0x1, PT ;  /* 0x000000011c00780c */ /* 0x000fe40003fa5070 */
[----:B------:R-:W-:Y:S02]  /*18c0*/  ISETP.NE.U32.AND P6, PT, R30, 0x1, PT ;  /* 0x000000011e00780c */ /* 0x000fe40003fc5070 */
[C---:B------:R-:W-:Y:S02]  /*18d0*/  PRMT R21, R33.reuse, 0x7772, RZ ;  /* 0x0000777221157816 */ /* 0x040fe400000000ff */
[----:B------:R-:W-:-:S02]  /*18e0*/  PRMT R27, R33, 0x7773, RZ ;  /* 0x00007773211b7816 */ /* 0x000fc400000000ff */
        /* <DEDUP_REMOVED lines=12> */
.L_x_3829:
[----:B------:R-:W-:Y:S05]  /*19b0*/  BSYNC B0 ;  /* 0x0000000000007941 */ /* 0x000fea0003800000 */
.L_x_3828:
        /* <DEDUP_REMOVED lines=8> */
.L_x_3832:
[----:B------:R-:W-:Y:S05]  /*1a40*/  BSYNC B0 ;  /* 0x0000000000007941 */ /* 0x000fea0003800000 */
.L_x_3831:
        /* <DEDUP_REMOVED lines=27> */
.L_x_3834:
[----:B------:R-:W-:Y:S05]  /*1c00*/  BSYNC B0 ;  /* 0x0000000000007941 */ /* 0x000fea0003800000 */
.L_x_3833:
[C---:B------:R-:W-:Y:S01]  /*1c10*/  LOP3.LUT R16, R7.reuse, 0xff, RZ, 0xc0, !PT ;  /* 0x000000ff07107812 */ /* 0x040fe200078ec0ff */
[----:B------:R-:W-:Y:S01]  /*1c20*/  CS2R R74, SRZ ;  /* 0x00000000004a7805 */ /* 0x000fe2000001ff00 */
[C---:B------:R-:W-:Y:S02]  /*1c30*/  LOP3.LUT R13, R14.reuse, 0xff, RZ, 0xc0, !PT ;  /* 0x000000ff0e0d7812 */ /* 0x040fe400078ec0ff */
[----:B------:R-:W-:Y:S02]  /*1c40*/  PRMT R15, R14, 0x8880, RZ ;  /* 0x000088800e0f7816 */ /* 0x000fe400000000ff */
[----:B------:R-:W-:-:S02]  /*1c50*/  PRMT R18, R7, 0x8880, RZ ;  /* 0x0000888007127816 */ /* 0x000fc400000000ff */
[----:B------:R-:W-:Y:S01]  /*1c60*/  ISETP.NE.AND P2, PT, R16, R13, PT ;  /* 0x0000000d1000720c */ /* 0x000fe20003f45270 */
[--C-:B------:R-:W-:Y:S01]  /*1c70*/  IMAD.MOV.U32 R13, RZ, RZ, R15.reuse ;  /* 0x000000ffff0d7224 */ /* 0x100fe200078e000f */
[----:B------:R-:W-:Y:S01]  /*1c80*/  ISETP.GE.U32.AND P0, PT, R6, R9, PT ;  /* 0x000000090600720c */ /* 0x000fe20003f06070 */
[----:B------:R-:W-:Y:S01]  /*1c90*/  IMAD.MOV.U32 R16, RZ, RZ, R18 ;  /* 0x000000ffff107224 */ /* 0x000fe200078e0012 */
[----:B------:R-:W-:Y:S02]  /*1ca0*/  PRMT R15, RZ, 0x7610, R15 ;  /* 0x00007610ff0f7816 */ /* 0x000fe4000000000f */
        /* <DEDUP_REMOVED lines=20> */
[----:B------:R-:W-:Y:S02]  /*1df0*/  LOP3.LUT R5, R5, 0x1, RZ, 0xc0, !PT ;  /* 0x0000000105057812 */ /* 0x000fe400078ec0ff */
[----:B------:R-:W-:Y:S02]  /*1e00*/  PRMT R13, RZ, 0x7610, R13 ;  /* 0x00007610ff0d7816 */ /* 0x000fe4000000000d */
        /* <DEDUP_REMOVED lines=17> */
[----:B------:R-:W-:Y:S01]  /*1f20*/  SEL R10, R9, R10, !P0 ;  /* 0x0000000a090a7207 */ /* 0x000fe20004000000 */
[----:B------:R-:W-:Y:S01]  /*1f30*/  CS2R R6, SRZ ;  /* 0x0000000000067805 */ /* 0x000fe2000001ff00 */
[----:B------:R-:W-:Y:S02]  /*1f40*/  SEL R11, R8, R11, !P0 ;  /* 0x0000000b080b7207 */ /* 0x000fe40004000000 */
[----:B------:R-:W-:Y:S01]  /*1f50*/  CS2R R8, SRZ ;  /* 0x0000000000087805 */ /* 0x000fe2000001ff00 */
[----:B------:R-:W-:Y:S01]  /*1f60*/  PRMT R21, R0, 0x7610, R21 ;  /* 0x0000761000157816 */ /* 0x000fe20000000015 */
[----:B------:R-:W-:Y:S05]  /*1f70*/  BRA `(.L_x_3820) ;  /* 0x0001139000007947 */ /* 0x000fea0003800000 */
.L_x_3821:
        /* <DEDUP_REMOVED lines=107> */
.L_x_3845:
        /* <DEDUP_REMOVED lines=214> */
.L_x_3840:
[----:B------:R-:W-:-:S04]  /*3390*/  LOP3.LUT R3, R3, 0xfffffffc, RZ, 0xc0, !PT ;  /* 0xfffffffc03037812 */ /* 0x000fc800078ec0ff */
[----:B------:R-:W-:-:S05]  /*33a0*/  IADD3 R4, P0, R3, R16, RZ ;  /* 0x0000001003047210 */ /* 0x000fca0007f1e0ff */
[----:B------:R-:W-:-:S05]  /*33b0*/  IMAD.X R5, RZ, RZ, R19, P0 ;  /* 0x000000ffff057224 */ /* 0x000fca00000e0613 */
[----:B------:R-:W2:Y:S02]  /*33c0*/  LDG.E R4, [R4.64] ;  /* 0x0000002404047981 */ /* 0x000ea4000c1e1900 */
[C---:B--2---:R-:W-:Y:S02]  /*33d0*/  PRMT R3, R4.reuse, 0x7770, RZ ;  /* 0x0000777004037816 */ /* 0x044fe400000000ff */
[C---:B------:R-:W-:Y:S02]  /*33e0*/  PRMT R0, R4.reuse, 0x7771, RZ ;  /* 0x0000777104007816 */ /* 0x040fe400000000ff */
[C---:B------:R-:W-:Y:S02]  /*33f0*/  PRMT R7, R4.reuse, 0x7772, RZ ;  /* 0x0000777204077816 */ /* 0x040fe400000000ff */
[----:B------:R-:W-:Y:S01]  /*3400*/  PRMT R6, R4, 0x7773, RZ ;  /* 0x0000777304067816 */ /* 0x000fe200000000ff */
        /* <DEDUP_REMOVED lines=212> */
.L_x_3841:
[----:B------:R-:W-:-:S04]  /*4150*/  LOP3.LUT R5, R9, 0xfffffffc, RZ, 0xc0, !PT ;  /* 0xfffffffc09057812 */ /* 0x000fc800078ec0ff */
[----:B------:R-:W-:-:S05]  /*4160*/  IADD3 R4, P0, R5, R16, RZ ;  /* 0x0000001005047210 */ /* 0x000fca0007f1e0ff */
[----:B------:R-:W-:-:S05]  /*4170*/  IMAD.X R5, RZ, RZ, R19, P0 ;  /* 0x000000ffff057224 */ /* 0x000fca00000e0613 */
[----:B------:R-:W2:Y:S01]  /*4180*/  LDG.E R4, [R4.64] ;  /* 0x0000002404047981 */ /* 0x000ea2000c1e1900 */
[----:B------:R-:W-:Y:S02]  /*4190*/  IMAD.MOV.U32 R46, RZ, RZ, RZ ;  /* 0x000000ffff2e7224 */ /* 0x000fe400078e00ff */
[----:B------:R-:W-:Y:S01]  /*41a0*/  IMAD.MOV.U32 R13, RZ, RZ, RZ ;  /* 0x000000ffff0d7224 */ /* 0x000fe200078e00ff */
[C---:B--2---:R-:W-:Y:S02]  /*41b0*/  PRMT R8, R4.reuse, 0x7770, RZ ;  /* 0x0000777004087816 */ /* 0x044fe400000000ff */
[C---:B------:R-:W-:Y:S02]  /*41c0*/  PRMT R9, R4.reuse, 0x7771, RZ ;  /* 0x0000777104097816 */ /* 0x040fe400000000ff */
[C---:B------:R-:W-:Y:S02]  /*41d0*/  PRMT R11, R4.reuse, 0x7772, RZ ;  /* 0x00007772040b7816 */ /* 0x040fe400000000ff */
[----:B------:R-:W-:Y:S01]  /*41e0*/  PRMT R10, R4, 0x7773, RZ ;  /* 0x00007773040a7816 */ /* 0x000fe200000000ff */
        /* <DEDUP_REMOVED lines=213> */
.L_x_3842:
        /* <DEDUP_REMOVED lines=233> */
.L_x_3843:
[----:B------:R-:W-:-:S04]  /*5dd0*/  LOP3.LUT R5, R46, 0xfffffffc, RZ, 0xc0, !PT ;  /* 0xfffffffc2e057812 */ /* 0x000fc800078ec0ff */
[----:B------:R-:W-:-:S05]  /*5de0*/  IADD3 R4, P0, R5, R16, RZ ;  /* 0x0000001005047210 */ /* 0x000fca0007f1e0ff */
[----:B------:R-:W-:-:S05]  /*5df0*/  IMAD.X R5, RZ, RZ, R19, P0 ;  /* 0x000000ffff057224 */ /* 0x000fca00000e0613 */
[----:B------:R0:W2:Y:S01]  /*5e00*/  LDG.E R4, [R4.64] ;  /* 0x0000002404047981 */ /* 0x0000a2000c1e1900 */
[C---:B------:R-:W-:Y:S02]  /*5e10*/  PRMT R49, R3.reuse, 0x9910, RZ ;  /* 0x0000991003317816 */ /* 0x040fe400000000ff */
[----:B------:R-:W-:Y:S02]  /*5e20*/  LOP3.LUT R14, R18, 0xff, RZ, 0xc0, !PT ;  /* 0x000000ff120e7812 */ /* 0x000fe400078ec0ff */
[----:B------:R-:W-:Y:S02]  /*5e30*/  PRMT R46, R3, 0x8880, RZ ;  /* 0x00008880032e7816 */ /* 0x000fe400000000ff */
[----:B------:R-:W-:Y:S02]  /*5e40*/  ISETP.NE.AND P6, PT, R14, R49, PT ;  /* 0x000000310e00720c */ /* 0x000fe40003fc5270 */
[----:B------:R-:W-:Y:S02]  /*5e50*/  PRMT R49, R18, 0x8880, RZ ;  /* 0x0000888012317816 */ /* 0x000fe400000000ff */
[----:B------:R-:W-:-:S02]  /*5e60*/  PRMT R51, R0, 0x9910, RZ ;  /* 0x0000991000337816 */ /* 0x000fc400000000ff */
[----:B------:R-:W-:Y:S02]  /*5e70*/  ISETP.GT.AND P1, PT, R49, R46, PT ;  /* 0x0000002e3100720c */ /* 0x000fe40003f24270 */
[----:B------:R-:W-:Y:S02]  /*5e80*/  LOP3.LUT R14, R25, 0xff, RZ, 0xc0, !PT ;  /* 0x000000ff190e7812 */ /* 0x000fe400078ec0ff */
[----:B------:R-:W-:Y:S02]  /*5e90*/  PRMT R50, R7, 0x9910, RZ ;  /* 0x0000991007327816 */ /* 0x000fe400000000ff */
[----:B0-----:R-:W-:Y:S02]  /*5ea0*/  LOP3.LUT R5, R28, 0xff, RZ, 0xc0, !PT ;  /* 0x000000ff1c057812 */ /* 0x001fe400078ec0ff */
[----:B------:R-:W-:Y:S02]  /*5eb0*/  ISETP.GE.U32.AND P3, PT, R21, R75, PT ;  /* 0x0000004b1500720c */ /* 0x000fe40003f66070 */
[----:B------:R-:W-:-:S02]  /*5ec0*/  SEL R49, RZ, 0xffffffff, !P1 ;  /* 0xffffffffff317807 */ /* 0x000fc40004800000 */
[----:B------:R-:W-:Y:S02]  /*5ed0*/  ISETP.GE.U32.AND P1, PT, R26, R75, PT ;  /* 0x0000004b1a00720c */ /* 0x000fe40003f26070 */
[----:B------:R-:W-:Y:S02]  /*5ee0*/  ISETP.NE.AND P4, PT, R14, R51, PT ;  /* 0x000000330e00720c */ /* 0x000fe40003f85270 */
[----:B------:R-:W-:Y:S02]  /*5ef0*/  ISETP.NE.AND P0, PT, R5, R50, PT ;  /* 0x000000320500720c */ /* 0x000fe40003f05270 */
[----:B------:R-:W-:Y:S02]  /*5f00*/  ISETP.GE.AND.EX P3, PT, R20, RZ, PT, P3 ;  /* 0x000000ff1400720c */ /* 0x000fe40003f66330 */
[----:B------:R-:W-:Y:S02]  /*5f10*/  PRMT R46, R6, 0x9910, RZ ;  /* 0x00009910062e7816 */ /* 0x000fe400000000ff */
[----:B------:R-:W-:-:S02]  /*5f20*/  LOP3.LUT R5, R31, 0xff, RZ, 0xc0, !PT ;  /* 0x000000ff1f057812 */ /* 0x000fc400078ec0ff */
[----:B------:R-:W-:Y:S02]  /*5f30*/  ISETP.GE.AND.EX P1, PT, R24, RZ, PT, P1 ;  /* 0x000000ff1800720c */ /* 0x000fe40003f26310 */
[----:B------:R-:W-:Y:S02]  /*5f40*/  @!P6 SEL R49, RZ, 0xffffffff, P3 ;  /* 0xffffffffff31e807 */ /* 0x000fe40001800000 */
[----:B------:R-:W-:Y:S02]  /*5f50*/  PRMT R48, R0, 0x8880, RZ ;  /* 0x0000888000307816 */ /* 0x000fe400000000ff */
[----:B------:R-:W-:Y:S02]  /*5f60*/  PRMT R77, R25, 0x8880, RZ ;  /* 0x00008880194d7816 */ /* 0x000fe400000000ff */
[----:B------:R-:W-:Y:S02]  /*5f70*/  PRMT R14, R7, 0x8880, RZ ;  /* 0x00008880070e7816 */ /* 0x000fe400000000ff */
[----:B------:R-:W-:-:S02]  /*5f80*/  PRMT R51, R28, 0x8880, RZ ;  /* 0x000088801c337816 */ /* 0x000fc400000000ff */
[----:B------:R-:W-:Y:S02]  /*5f90*/  ISETP.NE.AND P3, PT, R5, R46, PT ;  /* 0x0000002e0500720c */ /* 0x000fe40003f65270 */
[----:B------:R-:W-:Y:S02]  /*5fa0*/  SEL R5, RZ, 0xffffffff, P1 ;  /* 0xffffffffff057807 */ /* 0x000fe40000800000 */
[----:B------:R-:W-:Y:S02]  /*5fb0*/  ISETP.GE.U32.AND P1, PT, R29, R75, PT ;  /* 0x0000004b1d00720c */ /* 0x000fe40003f26070 */
[----:B------:R-:W-:Y:S02]  /*5fc0*/  ISETP.GT.AND P5, PT, R77, R48, PT ;  /* 0x000000304d00720c */ /* 0x000fe40003fa4270 */
[----:B------:R-:W-:Y:S02]  /*5fd0*/  ISETP.GT.AND P6, PT, R51, R14, PT ;  /* 0x0000000e3300720c */ /* 0x000fe40003fc4270 */
[----:B------:R-:W-:-:S02]  /*5fe0*/  PRMT R77, R8, 0x9910, RZ ;  /* 0x00009910084d7816 */ /* 0x000fc400000000ff */
[----:B------:R-:W-:Y:S02]  /*5ff0*/  LOP3.LUT R14, R33, 0xff, RZ, 0xc0, !PT ;  /* 0x000000ff210e7812 */ /* 0x000fe400078ec0ff */
[----:B------:R-:W-:Y:S02]  /*6000*/  ISETP.GE.AND.EX P1, PT, R27, RZ, PT, P1 ;  /* 0x000000ff1b00720c */ /* 0x000fe40003f26310 */
[----:B------:R-:W-:Y:S02]  /*6010*/  @P4 SEL R5, RZ, 0xffffffff, !P5 ;  /* 0xffffffffff054807 */ /* 0x000fe40006800000 */
[----:B------:R-:W-:Y:S02]  /*6020*/  ISETP.NE.AND P5, PT, R14, R77, PT ;  /* 0x0000004d0e00720c */ /* 0x000fe40003fa5270 */
[----:B------:R-:W-:Y:S02]  /*6030*/  SEL R14, RZ, 0xffffffff, P1 ;  /* 0xffffffffff0e7807 */ /* 0x000fe40000800000 */
[----:B------:R-:W-:-:S02]  /*6040*/  PRMT R46, R6, 0x8880, RZ ;  /* 0x00008880062e7816 */ /* 0x000fc400000000ff */
[----:B------:R-:W-:Y:S02]  /*6050*/  PRMT R51, R31, 0x8880, RZ ;  /* 0x000088801f337816 */ /* 0x000fe400000000ff */
[----:B------:R-:W-:Y:S02]  /*6060*/  ISETP.GE.U32.AND P1, PT, R32, R75, PT ;  /* 0x0000004b2000720c */ /* 0x000fe40003f26070 */
[----:B------:R-:W-:Y:S02]  /*6070*/  ISETP.GT.AND P4, PT, R51, R46, PT ;  /* 0x0000002e3300720c */ /* 0x000fe40003f84270 */
[----:B------:R-:W-:Y:S02]  /*6080*/  ISETP.GE.AND.EX P1, PT, R30, RZ, PT, P1 ;  /* 0x000000ff1e00720c */ /* 0x000fe40003f26310 */
[----:B------:R-:W-:Y:S02]  /*6090*/  PRMT R48, R8, 0x8880, RZ ;  /* 0x0000888008307816 */ /* 0x000fe400000000ff */
[----:B------:R-:W-:-:S02]  /*60a0*/  PRMT R51, R33, 0x8880, RZ ;  /* 0x0000888021337816 */ /* 0x000fc400000000ff */
[C---:B------:R-:W-:Y:S02]  /*60b0*/  PRMT R50, R9.reuse, 0x8880, RZ ;  /* 0x0000888009327816 */ /* 0x040fe400000000ff */
[C---:B------:R-:W-:Y:S02]  /*60c0*/  PRMT R79, R36.reuse, 0x8880, RZ ;  /* 0x00008880244f7816 */ /* 0x040fe400000000ff */
[----:B------:R-:W-:Y:S02]  /*60d0*/  @P0 SEL R14, RZ, 0xffffffff, !P6 ;  /* 0xffffffffff0e0807 */ /* 0x000fe40007000000 */
[----:B------:R-:W-:Y:S02]  /*60e0*/  SEL R84, RZ, 0xffffffff, P1 ;  /* 0xffffffffff547807 */ /* 0x000fe40000800000 */
[----:B------:R-:W-:Y:S02]  /*60f0*/  PRMT R77, R9, 0x9910, RZ ;  /* 0x00009910094d7816 */ /* 0x000fe400000000ff */
[----:B------:R-:W-:-:S02]  /*6100*/  LOP3.LUT R46, R36, 0xff, RZ, 0xc0, !PT ;  /* 0x000000ff242e7812 */ /* 0x000fc400078ec0ff */
[----:B------:R-:W-:Y:S02]  /*6110*/  ISETP.GT.AND P0, PT, R51, R48, PT ;  /* 0x000000303300720c */ /* 0x000fe40003f04270 */
[----:B------:R-:W-:Y:S02]  /*6120*/  ISETP.GT.AND P1, PT, R79, R50, PT ;  /* 0x000000324f00720c */ /* 0x000fe40003f24270 */
[----:B------:R-:W-:Y:S02]  /*6130*/  IADD3 R50, R75, c[0x0][0x184], RZ ;  /* 0x000061004b327a10 */ /* 0x000fe40007ffe0ff */
[----:B------:R-:W-:Y:S02]  /*6140*/  ISETP.NE.AND P6, PT, R46, R77, PT ;  /* 0x0000004d2e00720c */ /* 0x000fe40003fc5270 */
[----:B------:R-:W-:Y:S02]  /*6150*/  SEL R81, RZ, 0xffffffff, !P0 ;  /* 0xffffffffff517807 */ /* 0x000fe40004000000 */
[----:B------:R-:W-:-:S02]  /*6160*/  PRMT R51, R11, 0x9910, RZ ;  /* 0x000099100b337816 */ /* 0x000fc400000000ff */
[----:B------:R-:W-:Y:S02]  /*6170*/  LOP3.LUT R46, R38, 0xff, RZ, 0xc0, !PT ;  /* 0x000000ff262e7812 */ /* 0x000fe400078ec0ff */
[----:B------:R-:W-:Y:S02]  /*6180*/  ISETP.GE.U32.AND P0, PT, R34, R50, PT ;  /* 0x000000322200720c */ /* 0x000fe40003f06070 */
[----:B------:R-:W-:Y:S02]  /*6190*/  @P3 SEL R84, RZ, 0xffffffff, !P4 ;  /* 0xffffffffff543807 */ /* 0x000fe40006000000 */
[----:B------:R-:W-:Y:S02]  /*61a0*/  ISETP.GE.AND.EX P0, PT, R35, RZ, PT, P0 ;  /* 0x000000ff2300720c */ /* 0x000fe40003f06300 */
[----:B------:R-:W-:Y:S02]  /*61b0*/  ISETP.NE.AND P4, PT, R46, R51, PT ;  /* 0x000000332e00720c */ /* 0x000fe40003f85270 */
[----:B------:R-:W-:-:S02]  /*61c0*/  SEL R83, RZ, 0xffffffff, !P1 ;  /* 0xffffffffff537807 */ /* 0x000fc40004800000 */
[----:B------:R-:W-:Y:S02]  /*61d0*/  @!P5 SEL R81, RZ, 0xffffffff, P0 ;  /* 0xffffffffff51d807 */ /* 0x000fe40000000000 */
[----:B------:R-:W-:Y:S02]  /*61e0*/  ISETP.GE.U32.AND P1, PT, R42, R50, PT ;  /* 0x000000322a00720c */ /* 0x000fe40003f26070 */
[----:B------:R-:W-:Y:S02]  /*61f0*/  PRMT R76, R11, 0x8880, RZ ;  /* 0x000088800b4c7816 */ /* 0x000fe400000000ff */
[----:B------:R-:W-:Y:S02]  /*6200*/  PRMT R77, R38, 0x8880, RZ ;  /* 0x00008880264d7816 */ /* 0x000fe400000000ff */
[----:B------:R-:W-:Y:S02]  /*6210*/  PRMT R79, R10, 0x9910, RZ ;  /* 0x000099100a4f7816 */ /* 0x000fe400000000ff */
[----:B------:R-:W-:-:S02]  /*6220*/  LOP3.LUT R48, R41, 0xff, RZ, 0xc0, !PT ;  /* 0x000000ff29307812 */ /* 0x000fc400078ec0ff */
[----:B------:R-:W-:Y:S02]  /*6230*/  ISETP.GE.U32.AND P0, PT, R39, R50, PT ;  /* 0x000000322700720c */ /* 0x000fe40003f06070 */
[----:B------:R-:W-:Y:S02]  /*6240*/  ISETP.GE.AND.EX P1, PT, R40, RZ, PT, P1 ;  /* 0x000000ff2800720c */ /* 0x000fe40003f26310 */
[----:B------:R-:W-:Y:S02]  /*6250*/  ISETP.GT.AND P3, PT, R77, R76, PT ;  /* 0x0000004c4d00720c */ /* 0x000fe40003f64270 */
[----:B------:R-:W-:Y:S02]  /*6260*/  ISETP.NE.AND P5, PT, R48, R79, PT ;  /* 0x0000004f3000720c */ /* 0x000fe40003fa5270 */
[----:B------:R-:W-:Y:S02]  /*6270*/  ISETP.GE.AND.EX P0, PT, R37, RZ, PT, P0 ;  /* 0x000000ff2500720c */ /* 0x000fe40003f06300 */
[----:B------:R-:W-:-:S02]  /*6280*/  PRMT R48, R10, 0x8880, RZ ;  /* 0x000088800a307816 */ /* 0x000fc400000000ff */
[----:B------:R-:W-:Y:S02]  /*6290*/  PRMT R51, R41, 0x8880, RZ ;  /* 0x0000888029337816 */ /* 0x000fe400000000ff */
[----:B------:R-:W-:Y:S02]  /*62a0*/  PRMT R77, R13, 0x9910, RZ ;  /* 0x000099100d4d7816 */ /* 0x000fe400000000ff */
[----:B------:R-:W-:Y:S02]  /*62b0*/  LOP3.LUT R46, R44, 0xff, RZ, 0xc0, !PT ;  /* 0x000000ff2c2e7812 */ /* 0x000fe400078ec0ff */
[----:B------:R-:W-:Y:S02]  /*62c0*/  SEL R82, RZ, 0xffffffff, P1 ;  /* 0xffffffffff527807 */ /* 0x000fe40000800000 */
[----:B------:R-:W-:Y:S02]  /*62d0*/  @!P6 SEL R83, RZ, 0xffffffff, P0 ;  /* 0xffffffffff53e807 */ /* 0x000fe40000000000 */
[----:B------:R-:W-:-:S02]  /*62e0*/  @P4 SEL R82, RZ, 0xffffffff, !P3 ;  /* 0xffffffffff524807 */ /* 0x000fc40005800000 */
[----:B------:R-:W-:Y:S02]  /*62f0*/  ISETP.GT.AND P6, PT, R51, R48, PT ;  /* 0x000000303300720c */ /* 0x000fe40003fc4270 */
[----:B------:R-:W-:Y:S02]  /*6300*/  ISETP.NE.AND P0, PT, R46, R77, PT ;  /* 0x0000004d2e00720c */ /* 0x000fe40003f05270 */
[----:B------:R-:W-:Y:S02]  /*6310*/  ISETP.GE.U32.AND P4, PT, R45, R50, PT ;  /* 0x000000322d00720c */ /* 0x000fe40003f86070 */
[----:B------:R-:W-:Y:S02]  /*6320*/  PRMT R51, R15, 0x9910, RZ ;  /* 0x000099100f337816 */ /* 0x000fe400000000ff */
[----:B------:R-:W-:Y:S02]  /*6330*/  LOP3.LUT R46, R54, 0xff, RZ, 0xc0, !PT ;  /* 0x000000ff362e7812 */ /* 0x000fe400078ec0ff */
[----:B------:R-:W-:-:S02]  /*6340*/  PRMT R76, R13, 0x8880, RZ ;  /* 0x000088800d4c7816 */ /* 0x000fc400000000ff */
[----:B------:R-:W-:Y:S02]  /*6350*/  PRMT R79, R44, 0x8880, RZ ;  /* 0x000088802c4f7816 */ /* 0x000fe400000000ff */
[----:B------:R-:W-:Y:S02]  /*6360*/  ISETP.GE.AND.EX P4, PT, R43, RZ, PT, P4 ;  /* 0x000000ff2b00720c */ /* 0x000fe40003f86340 */
[----:B------:R-:W-:Y:S02]  /*6370*/  ISETP.NE.AND P3, PT, R46, R51, PT ;  /* 0x000000332e00720c */ /* 0x000fe40003f65270 */
[----:B------:R-:W-:Y:S02]  /*6380*/  PRMT R51, R12, 0x9910, RZ ;  /* 0x000099100c337816 */ /* 0x000fe400000000ff */
[----:B------:R-:W-:Y:S02]  /*6390*/  LOP3.LUT R46, R57, 0xff, RZ, 0xc0, !PT ;  /* 0x000000ff392e7812 */ /* 0x000fe400078ec0ff */
[----:B------:R-:W-:-:S02]  /*63a0*/  ISETP.GT.AND P1, PT, R79, R76, PT ;  /* 0x0000004c4f00720c */ /* 0x000fc40003f24270 */
[----:B------:R-:W-:Y:S02]  /*63b0*/  SEL R80, RZ, 0xffffffff, P4 ;  /* 0xffffffffff507807 */ /* 0x000fe40002000000 */
[----:B------:R-:W-:Y:S02]  /*63c0*/  PRMT R76, R57, 0x8880, RZ ;  /* 0x00008880394c7816 */ /* 0x000fe400000000ff */
[----:B------:R-:W-:Y:S02]  /*63d0*/  PRMT R48, R15, 0x8880, RZ ;  /* 0x000088800f307816 */ /* 0x000fe400000000ff */
[----:B------:R-:W-:Y:S02]  /*63e0*/  PRMT R77, R54, 0x8880, RZ ;  /* 0x00008880364d7816 */ /* 0x000fe400000000ff */
[----:B------:R-:W-:Y:S02]  /*63f0*/  @P5 SEL R80, RZ, 0xffffffff, !P6 ;  /* 0xffffffffff505807 */ /* 0x000fe40007000000 */
[----:B------:R-:W-:Y:S01]  /*6400*/  ISETP.NE.AND P6, PT, R46, R51, PT ;  /* 0x000000332e00720c */ /* 0x000fe20003fc5270 */
[----:B------:R-:W-:Y:S01]  /*6410*/  IMAD.MOV.U32 R51, RZ, RZ, R76 ;  /* 0x000000ffff337224 */ /* 0x000fe200078e004c */
[----:B------:R-:W-:-:S02]  /*6420*/  IADD3 R46, R50, c[0x0][0x184], RZ ;  /* 0x00006100322e7a10 */ /* 0x000fc40007ffe0ff */
[----:B------:R-:W-:Y:S02]  /*6430*/  ISETP.GT.AND P4, PT, R77, R48, PT ;  /* 0x000000304d00720c */ /* 0x000fe40003f84270 */
[----:B------:R-:W-:Y:S02]  /*6440*/  PRMT R48, R12, 0x8880, RZ ;  /* 0x000088800c307816 */ /* 0x000fe400000000ff */
[----:B------:R-:W-:Y:S02]  /*6450*/  PRMT R76, R47, 0x9910, RZ ;  /* 0x000099102f4c7816 */ /* 0x000fe400000000ff */
[----:B------:R-:W-:Y:S02]  /*6460*/  ISETP.GE.U32.AND P5, PT, R53, R46, PT ;  /* 0x0000002e3500720c */ /* 0x000fe40003fa6070 */
[----:B------:R-:W-:Y:S02]  /*6470*/  SEL R78, RZ, 0xffffffff, !P1 ;  /* 0xffffffffff4e7807 */ /* 0x000fe40004800000 */
[----:B------:R-:W-:Y:S01]  /*6480*/  ISETP.GT.AND P1, PT, R51, R48, PT ;  /* 0x000000303300720c */ /* 0x000fe20003f24270 */
[----:B------:R-:W-:Y:S01]  /*6490*/  IMAD.MOV.U32 R51, RZ, RZ, R76 ;  /* 0x000000ffff337224 */ /* 0x000fe200078e004c */
[----:B------:R-:W-:-:S02]  /*64a0*/  SEL R77, RZ, 0xffffffff, !P4 ;  /* 0xffffffffff4d7807 */ /* 0x000fc40006000000 */
[----:B------:R-:W-:Y:S02]  /*64b0*/  ISETP.GE.AND.EX P5, PT, R52, RZ, PT, P5 ;  /* 0x000000ff3400720c */ /* 0x000fe40003fa6350 */
[----:B------:R-:W-:Y:S02]  /*64c0*/  ISETP.GE.U32.AND P4, PT, R59, R46, PT ;  /* 0x0000002e3b00720c */ /* 0x000fe40003f86070 */
[----:B------:R-:W-:Y:S02]  /*64d0*/  LOP3.LUT R48, R60, 0xff, RZ, 0xc0, !PT ;  /* 0x000000ff3c307812 */ /* 0x000fe400078ec0ff */
[----:B------:R-:W-:Y:S02]  /*64e0*/  PRMT R76, R47, 0x8880, RZ ;  /* 0x000088802f4c7816 */ /* 0x000fe400000000ff */
[----:B------:R-:W-:Y:S02]  /*64f0*/  @!P0 SEL R78, RZ, 0xffffffff, P5 ;  /* 0xffffffffff4e8807 */ /* 0x000fe40002800000 */
[----:B------:R-:W-:-:S02]  /*6500*/  ISETP.GE.AND.EX P4, PT, R58, RZ, PT, P4 ;  /* 0x000000ff3a00720c */ /* 0x000fc40003f86340 */
[----:B------:R-:W-:Y:S01]  /*6510*/  ISETP.NE.AND P5, PT, R48, R51, PT ;  /* 0x000000333000720c */ /* 0x000fe20003fa5270 */
[----:B------:R-:W-:Y:S01]  /*6520*/  IMAD.MOV.U32 R48, RZ, RZ, R76 ;  /* 0x000000ffff307224 */ /* 0x000fe200078e004c */
[----:B------:R-:W-:Y:S02]  /*6530*/  ISETP.GE.U32.AND P0, PT, R56, R46, PT ;  /* 0x0000002e3800720c */ /* 0x000fe40003f06070 */
[----:B------:R-:W-:Y:S02]  /*6540*/  PRMT R79, R60, 0x8880, RZ ;  /* 0x000088803c4f7816 */ /* 0x000fe400000000ff */
[----:B------:R-:W-:Y:S02]  /*6550*/  SEL R51, RZ, 0xffffffff, !P1 ;  /* 0xffffffffff337807 */ /* 0x000fe40004800000 */
[----:B------:R-:W-:Y:S02]  /*6560*/  @!P6 SEL R51, RZ, 0xffffffff, P4 ;  /* 0xffffffffff33e807 */ /* 0x000fe40002000000 */
[----:B------:R-:W-:-:S02]  /*6570*/  ISETP.GE.AND.EX P0, PT, R55, RZ, PT, P0 ;  /* 0x000000ff3700720c */ /* 0x000fc40003f06300 */
[----:B------:R-:W-:Y:S02]  /*6580*/  ISETP.GE.U32.AND P4, PT, R62, R46, PT ;  /* 0x0000002e3e00720c */ /* 0x000fe40003f86070 */
[----:B------:R-:W-:Y:S02]  /*6590*/  LOP3.LUT R14, R14, 0x1, RZ, 0xc0, !PT ;  /* 0x000000010e0e7812 */ /* 0x000fe400078ec0ff */
[----:B------:R-:W-:Y:S02]  /*65a0*/  ISETP.GT.AND P1, PT, R79, R48, PT ;  /* 0x000000304f00720c */ /* 0x000fe40003f24270 */
[----:B------:R-:W-:Y:S02]  /*65b0*/  LOP3.LUT R48, R63, 0xff, RZ, 0xc0, !PT ;  /* 0x000000ff3f307812 */ /* 0x000fe400078ec0ff */
[----:B------:R-:W-:Y:S02]  /*65c0*/  @!P3 SEL R77, RZ, 0xffffffff, P0 ;  /* 0xffffffffff4db807 */ /* 0x000fe40000000000 */
[----:B------:R-:W-:-:S02]  /*65d0*/  ISETP.GE.AND.EX P4, PT, R61, RZ, PT, P4 ;  /* 0x000000ff3d00720c */ /* 0x000fc40003f86340 */
[----:B------:R-:W-:Y:S02]  /*65e0*/  ISETP.NE.U32.AND P0, PT, R14, 0x1, PT ;  /* 0x000000010e00780c */ /* 0x000fe40003f05070 */
[----:B------:R-:W-:Y:S02]  /*65f0*/  IADD3 R14, R46, c[0x0][0x184], RZ ;  /* 0x000061002e0e7a10 */ /* 0x000fe40007ffe0ff */
[----:B------:R-:W-:Y:S02]  /*6600*/  LOP3.LUT R5, R5, 0x1, RZ, 0xc0, !PT ;  /* 0x0000000105057812 */ /* 0x000fe400078ec0ff */
[----:B------:R-:W-:Y:S02]  /*6610*/  PRMT R85, R63, 0x8880, RZ ;  /* 0x000088803f557816 */ /* 0x000fe400000000ff */
        /* <DEDUP_REMOVED lines=8> */
[----:B------:R-:W-:Y:S02]  /*66a0*/  SEL R25, R25, R0, !P3 ;  /* 0x0000000019197207 */ /* 0x000fe40005800000 */
[----:B------:R-:W-:Y:S02]  /*66b0*/  SEL R24, R24, RZ, !P3 ;  /* 0x000000ff18187207 */ /* 0x000fe40005800000 */
[----:B------:R-:W-:Y:S02]  /*66c0*/  ISETP.NE.U32.AND P3, PT, R80, 0x1, PT ;  /* 0x000000015000780c */ /* 0x000fe40003f65070 */
[----:B------:R-:W-:Y:S02]  /*66d0*/  SEL R29, R29, R75, !P0 ;  /* 0x0000004b1d1d7207 */ /* 0x000fe40004000000 */
[----:B------:R-:W-:Y:S02]  /*66e0*/  LOP3.LUT R78, R78, 0x1, RZ, 0xc0, !PT ;  /* 0x000000014e4e7812 */ /* 0x000fe400078ec0ff */
[----:B------:R-:W-:-:S02]  /*66f0*/  LOP3.LUT R77, R77, 0x1, RZ, 0xc0, !PT ;  /* 0x000000014d4d7812 */ /* 0x000fc400078ec0ff */
[----:B------:R-:W-:Y:S02]  /*6700*/  LOP3.LUT R51, R51, 0x1, RZ, 0xc0, !PT ;  /* 0x0000000133337812 */ /* 0x000fe400078ec0ff */
[----:B------:R-:W-:Y:S02]  /*6710*/  SEL R45, R45, R50, !P3 ;  /* 0x000000322d2d7207 */ /* 0x000fe40005800000 */
[----:B------:R-:W-:Y:S02]  /*6720*/  SEL R28, R28, R7, !P0 ;  /* 0x000000071c1c7207 */ /* 0x000fe40004000000 */
[----:B------:R-:W-:Y:S02]  /*6730*/  SEL R27, R27, RZ, !P0 ;  /* 0x000000ff1b1b7207 */ /* 0x000fe40004000000 */
[----:B------:R-:W-:Y:S02]  /*6740*/  ISETP.NE.U32.AND P0, PT, R78, 0x1, PT ;  /* 0x000000014e00780c */ /* 0x000fe40003f05070 */
[----:B------:R-:W-:-:S02]  /*6750*/  SEL R41, R41, R10, !P3 ;  /* 0x0000000a29297207 */ /* 0x000fc40005800000 */
[----:B------:R-:W-:Y:S02]  /*6760*/  SEL R53, R53, R46, !P0 ;  /* 0x0000002e35357207 */ /* 0x000fe40004000000 */
[----:B------:R-:W-:Y:S02]  /*6770*/  SEL R52, R52, RZ, !P0 ;  /* 0x000000ff34347207 */ /* 0x000fe40004000000 */
[----:B------:R-:W-:Y:S02]  /*6780*/  SEL R43, R43, RZ, !P3 ;  /* 0x000000ff2b2b7207 */ /* 0x000fe40005800000 */
[C---:B--2---:R-:W-:Y:S02]  /*6790*/  LOP3.LUT R79, R4.reuse, 0xff, RZ, 0xc0, !PT ;  /* 0x000000ff044f7812 */ /* 0x044fe400078ec0ff */
[----:B------:R-:W-:Y:S02]  /*67a0*/  PRMT R76, R4, 0x7771, RZ ;  /* 0x00007771044c7816 */ /* 0x000fe400000000ff */
[----:B------:R-:W-:-:S02]  /*67b0*/  ISETP.NE.AND P6, PT, R48, R79, PT ;  /* 0x0000004f3000720c */ /* 0x000fc40003fc5270 */
[----:B------:R-:W-:Y:S02]  /*67c0*/  SEL R79, RZ, 0xffffffff, P4 ;  /* 0xffffffffff4f7807 */ /* 0x000fe40002000000 */
[----:B------:R-:W-:Y:S02]  /*67d0*/  @P5 SEL R79, RZ, 0xffffffff, !P1 ;  /* 0xffffffffff4f5807 */ /* 0x000fe40004800000 */
[----:B------:R-:W-:Y:S02]  /*67e0*/  ISETP.GE.U32.AND P1, PT, R67, R14, PT ;  /* 0x0000000e4300720c */ /* 0x000fe40003f26070 */
[----:B------:R-:W-:Y:S02]  /*67f0*/  PRMT R48, R4, 0x8880, RZ ;  /* 0x0000888004307816 */ /* 0x000fe400000000ff */
[----:B------:R-:W-:Y:S02]  /*6800*/  ISETP.GE.AND.EX P1, PT, R66, RZ, PT, P1 ;  /* 0x000000ff4200720c */ /* 0x000fe40003f26310 */
[----:B------:R-:W-:-:S02]  /*6810*/  ISETP.NE.AND P5, PT, R5, R76, PT ;  /* 0x0000004c0500720c */ /* 0x000fc40003fa5270 */
[----:B------:R-:W-:Y:S02]  /*6820*/  SEL R76, RZ, 0xffffffff, P1 ;  /* 0xffffffffff4c7807 */ /* 0x000fe40000800000 */
[----:B------:R-:W-:Y:S02]  /*6830*/  ISETP.GE.U32.AND P1, PT, R71, R14, PT ;  /* 0x0000000e4700720c */ /* 0x000fe40003f26070 */
[----:B------:R-:W-:Y:S02]  /*6840*/  ISETP.GT.AND P4, PT, R85, R48, PT ;  /* 0x000000305500720c */ /* 0x000fe40003f84270 */
[----:B------:R-:W-:Y:S02]  /*6850*/  PRMT R85, R68, 0x8880, RZ ;  /* 0x0000888044557816 */ /* 0x000fe400000000ff */
[----:B------:R-:W-:Y:S02]  /*6860*/  PRMT R48, R4, 0x9991, RZ ;  /* 0x0000999104307816 */ /* 0x000fe400000000ff */
[----:B------:R-:W-:-:S02]  /*6870*/  LOP3.LUT R5, R73, 0xff, RZ, 0xc0, !PT ;  /* 0x000000ff49057812 */ /* 0x000fc400078ec0ff */
[----:B------:R-:W-:Y:S02]  /*6880*/  PRMT R86, R4, 0x7772, RZ ;  /* 0x0000777204567816 */ /* 0x000fe400000000ff */
[----:B------:R-:W-:Y:S02]  /*6890*/  ISETP.GE.AND.EX P1, PT, R69, RZ, PT, P1 ;  /* 0x000000ff4500720c */ /* 0x000fe40003f26310 */
[----:B------:R-:W-:Y:S02]  /*68a0*/  @P6 SEL R76, RZ, 0xffffffff, !P4 ;  /* 0xffffffffff4c6807 */ /* 0x000fe40006000000 */
[----:B------:R-:W-:Y:S02]  /*68b0*/  ISETP.GT.AND P4, PT, R85, R48, PT ;  /* 0x000000305500720c */ /* 0x000fe40003f84270 */
[----:B------:R-:W-:Y:S02]  /*68c0*/  ISETP.NE.AND P6, PT, R5, R86, PT ;  /* 0x000000560500720c */ /* 0x000fe40003fc5270 */
[----:B------:R-:W-:-:S02]  /*68d0*/  SEL R48, RZ, 0xffffffff, P1 ;  /* 0xffffffffff307807 */ /* 0x000fc40000800000 */
[----:B------:R-:W-:Y:S02]  /*68e0*/  ISETP.GE.U32.AND P1, PT, R74, R14, PT ;  /* 0x0000000e4a00720c */ /* 0x000fe40003f26070 */
[----:B------:R-:W-:Y:S02]  /*68f0*/  LOP3.LUT R5, R70, 0xff, RZ, 0xc0, !PT ;  /* 0x000000ff46057812 */ /* 0x000fe400078ec0ff */
[C---:B------:R-:W-:Y:S02]  /*6900*/  PRMT R88, R4.reuse, 0x7773, RZ ;  /* 0x0000777304587816 */ /* 0x040fe400000000ff */
[----:B------:R-:W-:Y:S02]  /*6910*/  PRMT R86, R73, 0x8880, RZ ;  /* 0x0000888049567816 */ /* 0x000fe400000000ff */
[----:B------:R-:W-:Y:S02]  /*6920*/  PRMT R85, R4, 0xaaa2, RZ ;  /* 0x0000aaa204557816 */ /* 0x000fe400000000ff */
[----:B------:R-:W-:-:S02]  /*6930*/  ISETP.GE.AND.EX P1, PT, R72, RZ, PT, P1 ;  /* 0x000000ff4800720c */ /* 0x000fc40003f26310 */
[----:B------:R-:W-:Y:S02]  /*6940*/  @P5 SEL R48, RZ, 0xffffffff, !P4 ;  /* 0xffffffffff305807 */ /* 0x000fe40006000000 */
[----:B------:R-:W-:Y:S02]  /*6950*/  ISETP.NE.AND P4, PT, R5, R88, PT ;  /* 0x000000580500720c */ /* 0x000fe40003f85270 */
[----:B------:R-:W-:Y:S02]  /*6960*/  ISETP.GT.AND P5, PT, R86, R85, PT ;  /* 0x000000555600720c */ /* 0x000fe40003fa4270 */
[----:B------:R-:W-:Y:S02]  /*6970*/  SEL R5, RZ, 0xffffffff, P1 ;  /* 0xffffffffff057807 */ /* 0x000fe40000800000 */
[----:B------:R-:W-:Y:S02]  /*6980*/  ISETP.GE.U32.AND P1, PT, R65, R14, PT ;  /* 0x0000000e4100720c */ /* 0x000fe40003f26070 */
[----:B------:R-:W-:-:S02]  /*6990*/  @P6 SEL R5, RZ, 0xffffffff, !P5 ;  /* 0xffffffffff056807 */ /* 0x000fc40006800000 */
[----:B------:R-:W-:Y:S02]  /*69a0*/  ISETP.GE.AND.EX P1, PT, R64, RZ, PT, P1 ;  /* 0x000000ff4000720c */ /* 0x000fe40003f26310 */
[----:B------:R-:W-:Y:S02]  /*69b0*/  ISETP.NE.U32.AND P5, PT, R84, 0x1, PT ;  /* 0x000000015400780c */ /* 0x000fe40003fa5070 */
[----:B------:R-:W-:Y:S02]  /*69c0*/  PRMT R86, R70, 0x8880, RZ ;  /* 0x0000888046567816 */ /* 0x000fe400000000ff */
[----:B------:R-:W-:Y:S02]  /*69d0*/  PRMT R85, R4, 0xbbb3, RZ ;  /* 0x0000bbb304557816 */ /* 0x000fe400000000ff */
[----:B------:R-:W-:Y:S02]  /*69e0*/  LOP3.LUT R84, R49, 0x1, RZ, 0xc0, !PT ;  /* 0x0000000131547812 */ /* 0x000fe400078ec0ff */
[----:B------:R-:W-:-:S02]  /*69f0*/  SEL R49, RZ, 0xffffffff, P1 ;  /* 0xffffffffff317807 */ /* 0x000fc40000800000 */
[----:B------:R-:W-:Y:S02]  /*6a00*/  ISETP.GT.AND P6, PT, R86, R85, PT ;  /* 0x000000555600720c */ /* 0x000fe40003fc4270 */
[----:B------:R-:W-:Y:S02]  /*6a10*/  ISETP.NE.U32.AND P1, PT, R84, 0x1, PT ;  /* 0x000000015400780c */ /* 0x000fe40003f25070 */
[----:B------:R-:W-:Y:S02]  /*6a20*/  @P4 SEL R49, RZ, 0xffffffff, !P6 ;  /* 0xffffffffff314807 */ /* 0x000fe40007000000 */
[----:B------:R-:W-:Y:S02]  /*6a30*/  SEL R21, R21, R75, !P1 ;  /* 0x0000004b15157207 */ /* 0x000fe40004800000 */
[----:B------:R-:W-:Y:S02]  /*6a40*/  SEL R18, R18, R3, !P1 ;  /* 0x0000000312127207 */ /* 0x000fe40004800000 */
[----:B------:R-:W-:-:S02]  /*6a50*/  SEL R20, R20, RZ, !P1 ;  /* 0x000000ff14147207 */ /* 0x000fc40004800000 */
[----:B------:R-:W-:Y:S02]  /*6a60*/  ISETP.NE.U32.AND P6, PT, R81, 0x1, PT ;  /* 0x000000015100780c */ /* 0x000fe40003fc5070 */
[----:B------:R-:W-:Y:S02]  /*6a70*/  ISETP.NE.U32.AND P4, PT, R83, 0x1, PT ;  /* 0x000000015300780c */ /* 0x000fe40003f85070 */
[----:B------:R-:W-:Y:S02]  /*6a80*/  ISETP.NE.U32.AND P1, PT, R82, 0x1, PT ;  /* 0x000000015200780c */ /* 0x000fe40003f25070 */
[----:B------:R-:W-:Y:S02]  /*6a90*/  SEL R32, R32, R75, !P5 ;  /* 0x0000004b20207207 */ /* 0x000fe40006800000 */
[----:B------:R-:W-:Y:S02]  /*6aa0*/  LOP3.LUT R79, R79, 0x1, RZ, 0xc0, !PT ;  /* 0x000000014f4f7812 */ /* 0x000fe400078ec0ff */
[----:B------:R-:W-:-:S02]  /*6ab0*/  SEL R34, R34, R50, !P6 ;  /* 0x0000003222227207 */ /* 0x000fc40007000000 */
[-C--:B------:R-:W-:Y:S02]  /*6ac0*/  SEL R39, R39, R50.reuse, !P4 ;  /* 0x0000003227277207 */ /* 0x080fe40006000000 */
[----:B------:R-:W-:Y:S01]  /*6ad0*/  SEL R42, R42, R50, !P1 ;  /* 0x000000322a2a7207 */ /* 0x000fe20004800000 */
[----:B------:R-:W-:Y:S01]  /*6ae0*/  IMAD.MOV.U32 R50, RZ, RZ, c[0x0][0x184] ;  /* 0x00006100ff327624 */ /* 0x000fe200078e00ff */
[----:B------:R-:W-:Y:S02]  /*6af0*/  IADD3 R75, R14, c[0x0][0x184], RZ ;  /* 0x000061000e4b7a10 */ /* 0x000fe40007ffe0ff */
[----:B------:R-:W-:Y:S02]  /*6b00*/  SEL R31, R31, R6, !P5 ;  /* 0x000000061f1f7207 */ /* 0x000fe40006800000 */
[----:B------:R-:W-:Y:S01]  /*6b10*/  SEL R30, R30, RZ, !P5 ;  /* 0x000000ff1e1e7207 */ /* 0x000fe20006800000 */
[----:B------:R-:W-:Y:S01]  /*6b20*/  IMAD R50, R50, 0x3, R75 ;  /* 0x0000000332327824 */ /* 0x000fe200078e024b */
[----:B------:R-:W-:-:S02]  /*6b30*/  SEL R33, R33, R8, !P6 ;  /* 0x0000000821217207 */ /* 0x000fc40007000000 */
[----:B------:R-:W-:Y:S02]  /*6b40*/  SEL R35, R35, RZ, !P6 ;  /* 0x000000ff23237207 */ /* 0x000fe40007000000 */
[----:B------:R-:W-:Y:S02]  /*6b50*/  SEL R36, R36, R9, !P4 ;  /* 0x0000000924247207 */ /* 0x000fe40006000000 */
[----:B------:R-:W-:Y:S02]  /*6b60*/  SEL R37, R37, RZ, !P4 ;  /* 0x000000ff25257207 */ /* 0x000fe40006000000 */
[----:B------:R-:W-:Y:S02]  /*6b70*/  ISETP.NE.U32.AND P5, PT, R77, 0x1, PT ;  /* 0x000000014d00780c */ /* 0x000fe40003fa5070 */
[----:B------:R-:W-:Y:S02]  /*6b80*/  ISETP.NE.U32.AND P6, PT, R51, 0x1, PT ;  /* 0x000000013300780c */ /* 0x000fe40003fc5070 */
[----:B------:R-:W-:-:S02]  /*6b90*/  ISETP.NE.U32.AND P4, PT, R79, 0x1, PT ;  /* 0x000000014f00780c */ /* 0x000fc40003f85070 */
[-C--:B------:R-:W-:Y:S02]  /*6ba0*/  SEL R56, R56, R46.reuse, !P5 ;  /* 0x0000002e38387207 */ /* 0x080fe40006800000 */
[-C--:B------:R-:W-:Y:S02]  /*6bb0*/  SEL R59, R59, R46.reuse, !P6 ;  /* 0x0000002e3b3b7207 */ /* 0x080fe40007000000 */
[----:B------:R-:W-:Y:S02]  /*6bc0*/  SEL R62, R62, R46, !P4 ;  /* 0x0000002e3e3e7207 */ /* 0x000fe40006000000 */
[----:B------:R-:W-:Y:S02]  /*6bd0*/  LOP3.LUT R5, R5, 0x1, RZ, 0xc0, !PT ;  /* 0x0000000105057812 */ /* 0x000fe400078ec0ff */
[----:B------:R-:W-:Y:S02]  /*6be0*/  LOP3.LUT R46, R48, 0x1, RZ, 0xc0, !PT ;  /* 0x00000001302e7812 */ /* 0x000fe400078ec0ff */
[----:B------:R-:W-:-:S02]  /*6bf0*/  SEL R38, R38, R11, !P1 ;  /* 0x0000000b26267207 */ /* 0x000fc40004800000 */
[----:B------:R-:W-:Y:S02]  /*6c00*/  SEL R40, R40, RZ, !P1 ;  /* 0x000000ff28287207 */ /* 0x000fe40004800000 */
[----:B------:R-:W-:Y:S02]  /*6c10*/  ISETP.GE.U32.AND P1, PT, R50, c[0x0][0x17c], PT ;  /* 0x00005f0032007a0c */ /* 0x000fe40003f26070 */
[----:B------:R-:W-:Y:S02]  /*6c20*/  SEL R54, R54, R15, !P5 ;  /* 0x0000000f36367207 */ /* 0x000fe40006800000 */
[----:B------:R-:W-:Y:S02]  /*6c30*/  SEL R55, R55, RZ, !P5 ;  /* 0x000000ff37377207 */ /* 0x000fe40006800000 */
[----:B------:R-:W-:Y:S02]  /*6c40*/  SEL R48, R44, R13, !P0 ;  /* 0x0000000d2c307207 */ /* 0x000fe40004000000 */
[----:B------:R-:W-:-:S02]  /*6c50*/  ISETP.NE.U32.AND P5, PT, R5, 0x1, PT ;  /* 0x000000010500780c */ /* 0x000fc40003fa5070 */
[----:B------:R-:W-:Y:S02]  /*6c60*/  ISETP.NE.U32.AND P0, PT, R46, 0x1, PT ;  /* 0x000000012e00780c */ /* 0x000fe40003f05070 */
[----:B------:R-:W-:Y:S02]  /*6c70*/  PRMT R5, R4, 0x7771, RZ ;  /* 0x0000777104057816 */ /* 0x000fe400000000ff */
[----:B------:R-:W-:Y:S02]  /*6c80*/  LOP3.LUT R49, R49, 0x1, RZ, 0xc0, !PT ;  /* 0x0000000131317812 */ /* 0x000fe400078ec0ff */
[----:B------:R-:W-:Y:S02]  /*6c90*/  LOP3.LUT R76, R76, 0x1, RZ, 0xc0, !PT ;  /* 0x000000014c4c7812 */ /* 0x000fe400078ec0ff */
[----:B------:R-:W-:Y:S02]  /*6ca0*/  SEL R57, R57, R12, !P6 ;  /* 0x0000000c39397207 */ /* 0x000fe40007000000 */
[----:B------:R-:W-:-:S02]  /*6cb0*/  SEL R58, R58, RZ, !P6 ;  /* 0x000000ff3a3a7207 */ /* 0x000fc40007000000 */
[----:B------:R-:W-:Y:S02]  /*6cc0*/  SEL R68, R68, R5, !P0 ;  /* 0x0000000544447207 */ /* 0x000fe40004000000 */
[C---:B------:R-:W-:Y:S02]  /*6cd0*/  PRMT R46, R4.reuse, 0x7772, RZ ;  /* 0x00007772042e7816 */ /* 0x040fe400000000ff */
[----:B------:R-:W-:Y:S02]  /*6ce0*/  ISETP.NE.U32.AND P6, PT, R49, 0x1, PT ;  /* 0x000000013100780c */ /* 0x000fe40003fc5070 */
[----:B------:R-:W-:Y:S02]  /*6cf0*/  PRMT R5, R4, 0x7773, RZ ;  /* 0x0000777304057816 */ /* 0x000fe400000000ff */
[----:B------:R-:W-:Y:S02]  /*6d00*/  ISETP.NE.U32.AND P3, PT, R76, 0x1, PT ;  /* 0x000000014c00780c */ /* 0x000fe40003f65070 */
[----:B------:R-:W-:-:S02]  /*6d10*/  PRMT R44, R4, 0x7770, RZ ;  /* 0x00007770042c7816 */ /* 0x000fc400000000ff */
[----:B------:R-:W-:Y:S02]  /*6d20*/  SEL R46, R73, R46, !P5 ;  /* 0x0000002e492e7207 */ /* 0x000fe40006800000 */
[----:B------:R-:W-:Y:S02]  /*6d30*/  SEL R5, R70, R5, !P6 ;  /* 0x0000000546057207 */ /* 0x000fe40007000000 */
[----:B------:R-:W-:Y:S02]  /*6d40*/  SEL R63, R63, R44, !P3 ;  /* 0x0000002c3f3f7207 */ /* 0x000fe40005800000 */
[-C--:B------:R-:W-:Y:S02]  /*6d50*/  SEL R67, R67, R14.reuse, !P3 ;  /* 0x0000000e43437207 */ /* 0x080fe40005800000 */
[-C--:B------:R-:W-:Y:S02]  /*6d60*/  SEL R71, R71, R14.reuse, !P0 ;  /* 0x0000000e47477207 */ /* 0x080fe40004000000 */
[----:B------:R-:W-:-:S02]  /*6d70*/  SEL R74, R74, R14, !P5 ;  /* 0x0000000e4a4a7207 */ /* 0x000fc40006800000 */
[----:B------:R-:W-:Y:S02]  /*6d80*/  SEL R65, R65, R14, !P6 ;  /* 0x0000000e41417207 */ /* 0x000fe40007000000 */
[----:B------:R-:W-:Y:S02]  /*6d90*/  SEL R60, R60, R47, !P4 ;  /* 0x0000002f3c3c7207 */ /* 0x000fe40006000000 */
[----:B------:R-:W-:Y:S02]  /*6da0*/  SEL R61, R61, RZ, !P4 ;  /* 0x000000ff3d3d7207 */ /* 0x000fe40006000000 */
[----:B------:R-:W-:Y:S02]  /*6db0*/  PRMT R44, R48, 0x7610, R44 ;  /* 0x00007610302c7816 */ /* 0x000fe4000000002c */
[----:B------:R-:W-:Y:S02]  /*6dc0*/  SEL R66, R66, RZ, !P3 ;  /* 0x000000ff42427207 */ /* 0x000fe40005800000 */
[----:B------:R-:W-:-:S02]  /*6dd0*/  SEL R69, R69, RZ, !P0 ;  /* 0x000000ff45457207 */ /* 0x000fc40004000000 */
[----:B------:R-:W-:Y:S02]  /*6de0*/  SEL R72, R72, RZ, !P5 ;  /* 0x000000ff48487207 */ /* 0x000fe40006800000 */
[----:B------:R-:W-:Y:S02]  /*6df0*/  SEL R64, R64, RZ, !P6 ;  /* 0x000000ff40407207 */ /* 0x000fe40007000000 */
[----:B------:R-:W-:Y:S02]  /*6e00*/  PRMT R73, R46, 0x7610, R73 ;  /* 0x000076102e497816 */ /* 0x000fe40000000049 */
[----:B------:R-:W-:Y:S01]  /*6e10*/  PRMT R70, R5, 0x7610, R70 ;  /* 0x0000761005467816 */ /* 0x000fe20000000046 */
[----:B------:R-:W-:Y:S01]  /*6e20*/  @P1 CALL.REL.NOINC `(.L_x_3844) ;  /* 0x0000001000001944 */ /* 0x000fe20003c00000 */
[----:B------:R-:W-:Y:S05]  /*6e30*/  BRA `(.L_x_3845) ;  /* 0xffffb7f000007947 */ /* 0x000fea000383ffff */
.L_x_3844:
[----:B------:R-:W-:Y:S05]  /*6e40*/  BSYNC B1 ;  /* 0x0000000000017941 */ /* 0x000fea0003800000 */
.L_x_3839:
        /* <DEDUP_REMOVED lines=13> */
[C---:B------:R-:W-:Y:S02]  /*6f20*/  PRMT R6, R4.reuse, 0x8880, RZ ;  /* 0x0000888004067816 */ /* 0x040fe400000000ff */
        /* <DEDUP_REMOVED lines=18> */
.L_x_3838:
[----:B------:R-:W-:Y:S05]  /*7050*/  BSYNC B0 ;  /* 0x0000000000007941 */ /* 0x000fea0003800000 */
.L_x_3837:
        /* <DEDUP_REMOVED lines=205> */
.L_x_3848:
[----:B------:R-:W-:-:S04]  /*7d30*/  LOP3.LUT R77, R48, 0xfffffffc, RZ, 0xc0, !PT ;  /* 0xfffffffc304d7812 */ /* 0x000fc800078ec0ff */
[----:B------:R-:W-:-:S05]  /*7d40*/  IADD3 R76, P2, R77, R16, RZ ;  /* 0x000000104d4c7210 */ /* 0x000fca0007f5e0ff */
[----:B------:R-:W-:-:S05]  /*7d50*/  IMAD.X R77, RZ, RZ, R19, P2 ;  /* 0x000000ffff4d7224 */ /* 0x000fca00010e0613 */
[----:B------:R-:W2:Y:S01]  /*7d60*/  LDG.E R76, [R76.64] ;  /* 0x000000244c4c7981 */ /* 0x000ea2000c1e1900 */
[----:B------:R-:W-:-:S04]  /*7d70*/  IADD3 R49, R75, c[0x0][0x184], RZ ;  /* 0x000061004b317a10 */ /* 0x000fc80007ffe0ff */
[----:B------:R-:W-:Y:S02]  /*7d80*/  ISETP.GE.U32.AND P2, PT, R49, c[0x0][0x17c], PT ;  /* 0x00005f0031007a0c */ /* 0x000fe40003f46070 */
[C---:B--2---:R-:W-:Y:S02]  /*7d90*/  PRMT R15, R76.reuse, 0x7770, RZ ;  /* 0x000077704c0f7816 */ /* 0x044fe400000000ff */
[C---:B------:R-:W-:Y:S02]  /*7da0*/  PRMT R14, R76.reuse, 0x7771, RZ ;  /* 0x000077714c0e7816 */ /* 0x040fe400000000ff */
[C---:B------:R-:W-:Y:S02]  /*7db0*/  PRMT R13, R76.reuse, 0x7772, RZ ;  /* 0x000077724c0d7816 */ /* 0x040fe400000000ff */
[----:B------:R-:W-:-:S05]  /*7dc0*/  PRMT R12, R76, 0x7773, RZ ;  /* 0x000077734c0c7816 */ /* 0x000fca00000000ff */
        /* <DEDUP_REMOVED lines=201> */
.L_x_3849:
        /* <DEDUP_REMOVED lines=211> */
.L_x_3850:
        /* <DEDUP_REMOVED lines=211> */
.L_x_3851:
[----:B------:R-:W-:-:S04]  /*a4c0*/  LOP3.LUT R49, R50, 0xfffffffc, RZ, 0xc0, !PT ;  /* 0xfffffffc32317812 */ /* 0x000fc800078ec0ff */
[----:B------:R-:W-:-:S05]  /*a4d0*/  IADD3 R48, P1, R49, R16, RZ ;  /* 0x0000001031307210 */ /* 0x000fca0007f3e0ff */
[----:B------:R-:W-:-:S05]  /*a4e0*/  IMAD.X R49, RZ, RZ, R19, P1 ;  /* 0x000000ffff317224 */ /* 0x000fca00008e0613 */
[----:B------:R-:W2:Y:S02]  /*a4f0*/  LDG.E R48, [R48.64] ;  /* 0x0000002430307981 */ /* 0x000ea4000c1e1900 */
[C---:B--2---:R-:W-:Y:S02]  /*a500*/  PRMT R6, R48.reuse, 0x7770, RZ ;  /* 0x0000777030067816 */ /* 0x044fe400000000ff */
[C---:B------:R-:W-:Y:S02]  /*a510*/  PRMT R5, R48.reuse, 0x7771, RZ ;  /* 0x0000777130057816 */ /* 0x040fe400000000ff */
[C---:B------:R-:W-:Y:S02]  /*a520*/  PRMT R4, R48.reuse, 0x7772, RZ ;  /* 0x0000777230047816 */ /* 0x040fe400000000ff */
[----:B------:R-:W-:Y:S02]  /*a530*/  PRMT R7, R48, 0x7773, RZ ;  /* 0x0000777330077816 */ /* 0x000fe400000000ff */
.L_x_3847:
[----:B------:R-:W-:Y:S05]  /*a540*/  BSYNC B0 ;  /* 0x0000000000007941 */ /* 0x000fea0003800000 */
.L_x_3846:
[----:B------:R-:W-:Y:S01]  /*a550*/  BSSY B0, `(.L_x_3852) ;  /* 0x00000fb000007945 */ /* 0x000fe20003800000 */
[----:B------:R-:W-:Y:S05]  /*a560*/  @P0 BRA `(.L_x_3853) ;  /* 0x00000f9000000947 */ /* 0x000fea0003800000 */
[----:B------:R-:W-:Y:S02]  /*a570*/  LOP3.LUT R16, R15, 0xff, RZ, 0xc0, !PT ;  /* 0x000000ff0f107812 */ /* 0x000fe400078ec0ff */
[----:B------:R-:W-:-:S02]  /*a580*/  LOP3.LUT R19, R18, 0xff, RZ, 0xc0, !PT ;  /* 0x000000ff12137812 */ /* 0x000fc400078ec0ff */
[----:B------:R-:W-:Y:S02]  /*a590*/  PRMT R50, R15, 0x8880, RZ ;  /* 0x000088800f327816 */ /* 0x000fe400000000ff */
[----:B------:R-:W-:Y:S02]  /*a5a0*/  ISETP.NE.AND P2, PT, R19, R16, PT ;  /* 0x000000101300720c */ /* 0x000fe40003f45270 */
[----:B------:R-:W-:Y:S02]  /*a5b0*/  LOP3.LUT R16, R14, 0xff, RZ, 0xc0, !PT ;  /* 0x000000ff0e107812 */ /* 0x000fe400078ec0ff */
[----:B------:R-:W-:Y:S02]  /*a5c0*/  LOP3.LUT R19, R25, 0xff, RZ, 0xc0, !PT ;  /* 0x000000ff19137812 */ /* 0x000fe400078ec0ff */
[----:B------:R-:W-:Y:S02]  /*a5d0*/  PRMT R79, R18, 0x8880, RZ ;  /* 0x00008880124f7816 */ /* 0x000fe400000000ff */
[----:B------:R-:W-:-:S02]  /*a5e0*/  LOP3.LUT R46, R13, 0xff, RZ, 0xc0, !PT ;  /* 0x000000ff0d2e7812 */ /* 0x000fc400078ec0ff */
[----:B------:R-:W-:Y:S02]  /*a5f0*/  LOP3.LUT R49, R28, 0xff, RZ, 0xc0, !PT ;  /* 0x000000ff1c317812 */ /* 0x000fe400078ec0ff */
[----:B------:R-:W-:Y:S02]  /*a600*/  ISETP.NE.AND P5, PT, R19, R16, PT ;  /* 0x000000101300720c */ /* 0x000fe40003fa5270 */
[----:B------:R-:W-:Y:S02]  /*a610*/  LOP3.LUT R48, R12, 0xff, RZ, 0xc0, !PT ;  /* 0x000000ff0c307812 */ /* 0x000fe400078ec0ff */
[----:B------:R-:W-:Y:S02]  /*a620*/  LOP3.LUT R77, R31, 0xff, RZ, 0xc0, !PT ;  /* 0x000000ff1f4d7812 */ /* 0x000fe400078ec0ff */
[----:B------:R-:W-:Y:S02]  /*a630*/  PRMT R16, R14, 0x8880, RZ ;  /* 0x000088800e107816 */ /* 0x000fe400000000ff */
[----:B------:R-:W-:-:S02]  /*a640*/  PRMT R19, R25, 0x8880, RZ ;  /* 0x0000888019137816 */ /* 0x000fc400000000ff */
[----:B------:R-:W-:Y:S02]  /*a650*/  ISETP.NE.AND P4, PT, R49, R46, PT ;  /* 0x0000002e3100720c */ /* 0x000fe40003f85270 */
[----:B------:R-:W-:Y:S02]  /*a660*/  ISETP.GT.AND P6, PT, R79, R50, PT ;  /* 0x000000324f00720c */ /* 0x000fe40003fc4270 */
[----:B------:R-:W-:Y:S02]  /*a670*/  PRMT R46, R13, 0x8880, RZ ;  /* 0x000088800d2e7816 */ /* 0x000fe400000000ff */
[----:B------:R-:W-:Y:S02]  /*a680*/  PRMT R49, R28, 0x8880, RZ ;  /* 0x000088801c317816 */ /* 0x000fe400000000ff */
[----:B------:R-:W-:Y:S02]  /*a690*/  ISETP.NE.AND P3, PT, R77, R48, PT ;  /* 0x000000304d00720c */ /* 0x000fe40003f65270 */
[----:B------:R-:W-:-:S02]  /*a6a0*/  ISETP.GT.AND P1, PT, R19, R16, PT ;  /* 0x000000101300720c */ /* 0x000fc40003f24270 */
[----:B------:R-:W-:Y:S02]  /*a6b0*/  SEL R16, RZ, 0xffffffff, !P6 ;  /* 0xffffffffff107807 */ /* 0x000fe40007000000 */
[----:B------:R-:W-:Y:S02]  /*a6c0*/  ISETP.GT.AND P6, PT, R49, R46, PT ;  /* 0x0000002e3100720c */ /* 0x000fe40003fc4270 */
[----:B------:R-:W-:Y:S02]  /*a6d0*/  PRMT R48, R12, 0x8880, RZ ;  /* 0x000088800c307816 */ /* 0x000fe400000000ff */
[----:B------:R-:W-:Y:S02]  /*a6e0*/  PRMT R49, R31, 0x8880, RZ ;  /* 0x000088801f317816 */ /* 0x000fe400000000ff */
[----:B------:R-:W-:Y:S02]  /*a6f0*/  SEL R19, RZ, 0xffffffff, !P1 ;  /* 0xffffffffff137807 */ /* 0x000fe40004800000 */
[----:B------:R-:W-:-:S02]  /*a700*/  ISETP.GE.U32.AND P1, PT, R32, R75, PT ;  /* 0x0000004b2000720c */ /* 0x000fc40003f26070 */
[----:B------:R-:W-:Y:S02]  /*a710*/  SEL R46, RZ, 0xffffffff, !P6 ;  /* 0xffffffffff2e7807 */ /* 0x000fe40007000000 */
[----:B------:R-:W-:Y:S02]  /*a720*/  ISETP.GT.AND P6, PT, R49, R48, PT ;  /* 0x000000303100720c */ /* 0x000fe40003fc4270 */
[----:B------:R-:W-:Y:S02]  /*a730*/  ISETP.GE.AND.EX P1, PT, R30, RZ, PT, P1 ;  /* 0x000000ff1e00720c */ /* 0x000fe40003f26310 */
[----:B------:R-:W-:Y:S02]  /*a740*/  ISETP.GE.U32.AND P0, PT, R21, R75, PT ;  /* 0x0000004b1500720c */ /* 0x000fe40003f06070 */
[----:B------:R-:W-:Y:S02]  /*a750*/  SEL R48, RZ, 0xffffffff, !P6 ;  /* 0xffffffffff307807 */ /* 0x000fe40007000000 */
[----:B------:R-:W-:-:S02]  /*a760*/  @!P3 SEL R48, RZ, 0xffffffff, P1 ;  /* 0xffffffffff30b807 */ /* 0x000fc40000800000 */
[----:B------:R-:W-:Y:S02]  /*a770*/  ISETP.GE.AND.EX P0, PT, R20, RZ, PT, P0 ;  /* 0x000000ff1400720c */ /* 0x000fe40003f06300 */
[----:B------:R-:W-:Y:S02]  /*a780*/  LOP3.LUT R48, R48, 0x1, RZ, 0xc0, !PT ;  /* 0x0000000130307812 */ /* 0x000fe400078ec0ff */
[----:B------:R-:W-:Y:S02]  /*a790*/  @!P2 SEL R16, RZ, 0xffffffff, P0 ;  /* 0xffffffffff10a807 */ /* 0x000fe40000000000 */
[-C--:B------:R-:W-:Y:S02]  /*a7a0*/  ISETP.GE.U32.AND P0, PT, R29, R75.reuse, PT ;  /* 0x0000004b1d00720c */ /* 0x080fe40003f06070 */
[----:B------:R-:W-:Y:S02]  /*a7b0*/  ISETP.NE.U32.AND P3, PT, R48, 0x1, PT ;  /* 0x000000013000780c */ /* 0x000fe40003f65070 */
[----:B------:R-:W-:-:S02]  /*a7c0*/  ISETP.GE.U32.AND P2, PT, R26, R75, PT ;  /* 0x0000004b1a00720c */ /* 0x000fc40003f46070 */
[----:B------:R-:W-:Y:S02]  /*a7d0*/  ISETP.GE.AND.EX P0, PT, R27, RZ, PT, P0 ;  /* 0x000000ff1b00720c */ /* 0x000fe40003f06300 */
[----:B------:R-:W-:Y:S02]  /*a7e0*/  SEL R31, R31, R12, !P3 ;  /* 0x0000000c1f1f7207 */ /* 0x000fe40005800000 */
[----:B------:R-:W-:Y:S02]  /*a7f0*/  IADD3 R12, R75, c[0x0][0x184], RZ ;  /* 0x000061004b0c7a10 */ /* 0x000fe40007ffe0ff */
[----:B------:R-:W-:Y:S02]  /*a800*/  ISETP.GE.AND.EX P2, PT, R24, RZ, PT, P2 ;  /* 0x000000ff1800720c */ /* 0x000fe40003f46320 */
[----:B------:R-:W-:Y:S02]  /*a810*/  @!P4 SEL R46, RZ, 0xffffffff, P0 ;  /* 0xffffffffff2ec807 */ /* 0x000fe40000000000 */
[----:B------:R-:W-:-:S02]  /*a820*/  ISETP.GE.U32.AND P4, PT, R12, c[0x0][0x17c], PT ;  /* 0x00005f000c007a0c */ /* 0x000fc40003f86070 */
        /* <DEDUP_REMOVED lines=91> */
[----:B------:R-:W-:Y:S02]  /*ade0*/  ISETP.GE.U32.AND P0, PT, R53, R8, PT ;  /* 0x000000083500720c */ /* 0x000fe40003f06070 */
[----:B------:R-:W-:Y:S02]  /*adf0*/  ISETP.NE.AND P5, PT, R10, R9, PT ;  /* 0x000000090a00720c */ /* 0x000fe40003fa5270 */
[----:B------:R-:W-:Y:S02]  /*ae00*/  PRMT R9, R47, 0x8880, RZ ;  /* 0x000088802f097816 */ /* 0x000fe400000000ff */
[----:B------:R-:W-:Y:S02]  /*ae10*/  PRMT R10, R54, 0x8880, RZ ;  /* 0x00008880360a7816 */ /* 0x000fe400000000ff */
[----:B------:R-:W-:-:S02]  /*ae20*/  ISETP.GT.AND P6, PT, R16, R15, PT ;  /* 0x0000000f1000720c */ /* 0x000fc40003fc4270 */
[----:B------:R-:W-:Y:S02]  /*ae30*/  ISETP.NE.AND P4, PT, R12, R11, PT ;  /* 0x0000000b0c00720c */ /* 0x000fe40003f85270 */
[----:B------:R-:W-:Y:S02]  /*ae40*/  ISETP.GE.AND.EX P0, PT, R52, RZ, PT, P0 ;  /* 0x000000ff3400720c */ /* 0x000fe40003f06300 */
[----:B------:R-:W-:Y:S02]  /*ae50*/  ISETP.GT.AND P1, PT, R10, R9, PT ;  /* 0x000000090a00720c */ /* 0x000fe40003f24270 */
[----:B------:R-:W-:Y:S02]  /*ae60*/  SEL R9, RZ, 0xffffffff, !P6 ;  /* 0xffffffffff097807 */ /* 0x000fe40007000000 */
[----:B------:R-:W-:Y:S02]  /*ae70*/  PRMT R11, R0, 0x8880, RZ ;  /* 0x00008880000b7816 */ /* 0x000fe400000000ff */
[----:B------:R-:W-:-:S02]  /*ae80*/  PRMT R12, R57, 0x8880, RZ ;  /* 0x00008880390c7816 */ /* 0x000fc400000000ff */
[----:B------:R-:W-:Y:S02]  /*ae90*/  @!P2 SEL R9, RZ, 0xffffffff, P0 ;  /* 0xffffffffff09a807 */ /* 0x000fe40000000000 */
[-C--:B------:R-:W-:Y:S02]  /*aea0*/  ISETP.GE.U32.AND P0, PT, R59, R8.reuse, PT ;  /* 0x000000083b00720c */ /* 0x080fe40003f06070 */
[----:B------:R-:W-:Y:S02]  /*aeb0*/  ISETP.GT.AND P6, PT, R12, R11, PT ;  /* 0x0000000b0c00720c */ /* 0x000fe40003fc4270 */
[----:B------:R-:W-:Y:S02]  /*aec0*/  ISETP.GE.AND.EX P0, PT, R58, RZ, PT, P0 ;  /* 0x000000ff3a00720c */ /* 0x000fe40003f06300 */
[----:B------:R-:W-:Y:S02]  /*aed0*/  ISETP.GE.U32.AND P2, PT, R56, R8, PT ;  /* 0x000000083800720c */ /* 0x000fe40003f46070 */
[----:B------:R-:W-:-:S02]  /*aee0*/  SEL R11, RZ, 0xffffffff, !P6 ;  /* 0xffffffffff0b7807 */ /* 0x000fc40007000000 */
[----:B------:R-:W-:Y:S02]  /*aef0*/  @!P4 SEL R11, RZ, 0xffffffff, P0 ;  /* 0xffffffffff0bc807 */ /* 0x000fe40000000000 */
[----:B------:R-:W-:Y:S02]  /*af00*/  LOP3.LUT R13, R3, 0xff, RZ, 0xc0, !PT ;  /* 0x000000ff030d7812 */ /* 0x000fe400078ec0ff */
[----:B------:R-:W-:Y:S02]  /*af10*/  LOP3.LUT R14, R60, 0xff, RZ, 0xc0, !PT ;  /* 0x000000ff3c0e7812 */ /* 0x000fe400078ec0ff */
[----:B------:R-:W-:Y:S02]  /*af20*/  ISETP.GE.AND.EX P2, PT, R55, RZ, PT, P2 ;  /* 0x000000ff3700720c */ /* 0x000fe40003f46320 */
[----:B------:R-:W-:Y:S02]  /*af30*/  LOP3.LUT R11, R11, 0x1, RZ, 0xc0, !PT ;  /* 0x000000010b0b7812 */ /* 0x000fe400078ec0ff */
[----:B------:R-:W-:-:S02]  /*af40*/  SEL R10, RZ, 0xffffffff, !P1 ;  /* 0xffffffffff0a7807 */ /* 0x000fc40004800000 */
[----:B------:R-:W-:Y:S02]  /*af50*/  ISETP.NE.AND P3, PT, R14, R13, PT ;  /* 0x0000000d0e00720c */ /* 0x000fe40003f65270 */
[----:B------:R-:W-:Y:S02]  /*af60*/  @!P5 SEL R10, RZ, 0xffffffff, P2 ;  /* 0xffffffffff0ad807 */ /* 0x000fe40001000000 */
[----:B------:R-:W-:Y:S02]  /*af70*/  ISETP.NE.U32.AND P2, PT, R11, 0x1, PT ;  /* 0x000000010b00780c */ /* 0x000fe40003f45070 */
[----:B------:R-:W-:Y:S02]  /*af80*/  PRMT R12, R3, 0x8880, RZ ;  /* 0x00008880030c7816 */ /* 0x000fe400000000ff */
[----:B------:R-:W-:Y:S02]  /*af90*/  PRMT R13, R60, 0x8880, RZ ;  /* 0x000088803c0d7816 */ /* 0x000fe400000000ff */
[----:B------:R-:W-:-:S02]  /*afa0*/  ISETP.GE.U32.AND P1, PT, R62, R8, PT ;  /* 0x000000083e00720c */ /* 0x000fc40003f26070 */
[----:B------:R-:W-:Y:S02]  /*afb0*/  SEL R57, R57, R0, !P2 ;  /* 0x0000000039397207 */ /* 0x000fe40005000000 */
        /* <DEDUP_REMOVED lines=38> */
[----:B------:R-:W-:Y:S02]  /*b220*/  ISETP.GE.U32.AND P0, PT, R67, R0, PT ;  /* 0x000000004300720c */ /* 0x000fe40003f06070 */
[----:B------:R-:W-:Y:S02]  /*b230*/  ISETP.NE.AND P4, PT, R10, R9, PT ;  /* 0x000000090a00720c */ /* 0x000fe40003f85270 */
[----:B------:R-:W-:Y:S02]  /*b240*/  ISETP.GT.AND P6, PT, R14, R13, PT ;  /* 0x0000000d0e00720c */ /* 0x000fe40003fc4270 */
[----:B------:R-:W-:Y:S02]  /*b250*/  PRMT R9, R4, 0x8880, RZ ;  /* 0x0000888004097816 */ /* 0x000fe400000000ff */
[----:B------:R-:W-:Y:S02]  /*b260*/  PRMT R10, R73, 0x8880, RZ ;  /* 0x00008880490a7816 */ /* 0x000fe400000000ff */
[----:B------:R-:W-:-:S02]  /*b270*/  ISETP.NE.AND P3, PT, R12, R11, PT ;  /* 0x0000000b0c00720c */ /* 0x000fc40003f65270 */
[----:B------:R-:W-:Y:S02]  /*b280*/  ISETP.GT.AND P1, PT, R8, R3, PT ;  /* 0x000000030800720c */ /* 0x000fe40003f24270 */
[----:B------:R-:W-:Y:S02]  /*b290*/  ISETP.GE.AND.EX P0, PT, R66, RZ, PT, P0 ;  /* 0x000000ff4200720c */ /* 0x000fe40003f06300 */
[----:B------:R-:W-:Y:S02]  /*b2a0*/  SEL R3, RZ, 0xffffffff, !P6 ;  /* 0xffffffffff037807 */ /* 0x000fe40007000000 */
[----:B------:R-:W-:Y:S02]  /*b2b0*/  ISETP.GT.AND P6, PT, R10, R9, PT ;  /* 0x000000090a00720c */ /* 0x000fe40003fc4270 */
[----:B------:R-:W-:Y:S02]  /*b2c0*/  PRMT R10, R7, 0x8880, RZ ;  /* 0x00008880070a7816 */ /* 0x000fe400000000ff */
[----:B------:R-:W-:-:S02]  /*b2d0*/  PRMT R11, R70, 0x8880, RZ ;  /* 0x00008880460b7816 */ /* 0x000fc400000000ff */
[----:B------:R-:W-:Y:S02]  /*b2e0*/  @!P2 SEL R3, RZ, 0xffffffff, P0 ;  /* 0xffffffffff03a807 */ /* 0x000fe40000000000 */
[----:B------:R-:W-:Y:S02]  /*b2f0*/  SEL R8, RZ, 0xffffffff, !P1 ;  /* 0xffffffffff087807 */ /* 0x000fe40004800000 */
[-C--:B------:R-:W-:Y:S02]  /*b300*/  ISETP.GE.U32.AND P2, PT, R71, R0.reuse, PT ;  /* 0x000000004700720c */ /* 0x080fe40003f46070 */
[-C--:B------:R-:W-:Y:S02]  /*b310*/  ISETP.GE.U32.AND P0, PT, R74, R0.reuse, PT ;  /* 0x000000004a00720c */ /* 0x080fe40003f06070 */
[----:B------:R-:W-:Y:S02]  /*b320*/  ISETP.GE.U32.AND P1, PT, R65, R0, PT ;  /* 0x000000004100720c */ /* 0x000fe40003f26070 */
[----:B------:R-:W-:-:S02]  /*b330*/  SEL R9, RZ, 0xffffffff, !P6 ;  /* 0xffffffffff097807 */ /* 0x000fc40007000000 */
[----:B------:R-:W-:Y:S02]  /*b340*/  ISETP.GT.AND P6, PT, R11, R10, PT ;  /* 0x0000000a0b00720c */ /* 0x000fe40003fc4270 */
[----:B------:R-:W-:Y:S02]  /*b350*/  ISETP.GE.AND.EX P2, PT, R69, RZ, PT, P2 ;  /* 0x000000ff4500720c */ /* 0x000fe40003f46320 */
[----:B------:R-:W-:Y:S02]  /*b360*/  ISETP.GE.AND.EX P0, PT, R72, RZ, PT, P0 ;  /* 0x000000ff4800720c */ /* 0x000fe40003f06300 */
[----:B------:R-:W-:Y:S02]  /*b370*/  ISETP.GE.AND.EX P1, PT, R64, RZ, PT, P1 ;  /* 0x000000ff4000720c */ /* 0x000fe40003f26310 */
        /* <DEDUP_REMOVED lines=23> */
[----:B------:R-:W-:Y:S02]  /*b4f0*/  SEL R64, R64, RZ, !P3 ;  /* 0x000000ff40407207 */ /* 0x000fe40005800000 */
.L_x_3853:
[----:B------:R-:W-:Y:S05]  /*b500*/  BSYNC B0 ;  /* 0x0000000000007941 */ /* 0x000fea0003800000 */
.L_x_3852:
[----:B------:R-:W-:Y:S02]  /*b510*/  LOP3.LUT R0, R18, 0xff, RZ, 0xc0, !PT ;  /* 0x000000ff12007812 */ /* 0x000fe400078ec0ff */
[----:B------:R-:W-:Y:S02]  /*b520*/  LOP3.LUT R3, R33, 0xff, RZ, 0xc0, !PT ;  /* 0x000000ff21037812 */ /* 0x000fe400078ec0ff */
[----:B------:R-:W-:-:S02]  /*b530*/  LOP3.LUT R4, R25, 0xff, RZ, 0xc0, !PT ;  /* 0x000000ff19047812 */ /* 0x000fc400078ec0ff */
[----:B------:R-:W-:Y:S02]  /*b540*/  LOP3.LUT R5, R36, 0xff, RZ, 0xc0, !PT ;  /* 0x000000ff24057812 */ /* 0x000fe400078ec0ff */
[----:B------:R-:W-:Y:S02]  /*b550*/  ISETP.NE.AND P1, PT, R0, R3, PT ;  /* 0x000000030000720c */ /* 0x000fe40003f25270 */
[----:B------:R-:W-:Y:S02]  /*b560*/  ISETP.GE.U32.AND P0, PT, R21, R34, PT ;  /* 0x000000221500720c */ /* 0x000fe40003f06070 */
[----:B------:R-:W-:Y:S02]  /*b570*/  ISETP.NE.AND P6, PT, R4, R5, PT ;  /* 0x000000050400720c */ /* 0x000fe40003fc5270 */
[----:B------:R-:W-:Y:S02]  /*b580*/  PRMT R0, R33, 0x8880, RZ ;  /* 0x0000888021007816 */ /* 0x000fe400000000ff */
[----:B------:R-:W-:-:S02]  /*b590*/  PRMT R5, R18, 0x8880, RZ ;  /* 0x0000888012057816 */ /* 0x000fc400000000ff */
[----:B------:R-:W-:Y:S02]  /*b5a0*/  ISETP.GE.AND.EX P0, PT, R20, R35, PT, P0 ;  /* 0x000000231400720c */ /* 0x000fe40003f06300 */
[----:B------:R-:W-:Y:S02]  /*b5b0*/  LOP3.LUT R6, R28, 0xff, RZ, 0xc0, !PT ;  /* 0x000000ff1c067812 */ /* 0x000fe400078ec0ff */
[----:B------:R-:W-:Y:S02]  /*b5c0*/  LOP3.LUT R7, R38, 0xff, RZ, 0xc0, !PT ;  /* 0x000000ff26077812 */ /* 0x000fe400078ec0ff */
[----:B------:R-:W-:Y:S02]  /*b5d0*/  ISETP.GT.AND P2, PT, R5, R0, PT ;  /* 0x000000000500720c */ /* 0x000fe40003f44270 */
[----:B------:R-:W-:Y:S02]  /*b5e0*/  LOP3.LUT R3, R31, 0xff, RZ, 0xc0, !PT ;  /* 0x000000ff1f037812 */ /* 0x000fe400078ec0ff */
[----:B------:R-:W-:-:S02]  /*b5f0*/  LOP3.LUT R4, R41, 0xff, RZ, 0xc0, !PT ;  /* 0x000000ff29047812 */ /* 0x000fc400078ec0ff */
[----:B------:R-:W-:Y:S02]  /*b600*/  SEL R0, RZ, 0xffffffff, P0 ;  /* 0xffffffffff007807 */ /* 0x000fe40000000000 */
[----:B------:R-:W-:Y:S02]  /*b610*/  ISETP.GE.U32.AND P0, PT, R26, R39, PT ;  /* 0x000000271a00720c */ /* 0x000fe40003f06070 */
[----:B------:R-:W-:Y:S02]  /*b620*/  ISETP.NE.AND P4, PT, R6, R7, PT ;  /* 0x000000070600720c */ /* 0x000fe40003f85270 */
[----:B------:R-:W-:Y:S02]  /*b630*/  @P1 SEL R0, RZ, 0xffffffff, !P2 ;  /* 0xffffffffff001807 */ /* 0x000fe40005000000 */
[----:B------:R-:W-:Y:S02]  /*b640*/  PRMT R6, R36, 0x8880, RZ ;  /* 0x0000888024067816 */ /* 0x000fe400000000ff */
[----:B------:R-:W-:-:S02]  /*b650*/  PRMT R7, R25, 0x8880, RZ ;  /* 0x0000888019077816 */ /* 0x000fc400000000ff */
[----:B------:R-:W-:Y:S02]  /*b660*/  ISETP.NE.AND P3, PT, R3, R4, PT ;  /* 0x000000040300720c */ /* 0x000fe40003f65270 */
[----:B------:R-:W-:Y:S02]  /*b670*/  ISETP.GE.U32.AND P2, PT, R29, R42, PT ;  /* 0x0000002a1d00720c */ /* 0x000fe40003f46070 */
[----:B------:R-:W-:Y:S02]  /*b680*/  ISETP.GE.AND.EX P0, PT, R24, R37, PT, P0 ;  /* 0x000000251800720c */ /* 0x000fe40003f06300 */
[----:B------:R-:W-:Y:S02]  /*b690*/  PRMT R4, R38, 0x8880, RZ ;  /* 0x0000888026047816 */ /* 0x000fe400000000ff */
[----:B------:R-:W-:Y:S02]  /*b6a0*/  PRMT R5, R28, 0x8880, RZ ;  /* 0x000088801c057816 */ /* 0x000fe400000000ff */
[----:B------:R-:W-:-:S02]  /*b6b0*/  ISETP.GT.AND P5, PT, R7, R6, PT ;  /* 0x000000060700720c */ /* 0x000fc40003fa4270 */
[----:B------:R-:W-:Y:S02]  /*b6c0*/  ISETP.GE.U32.AND P1, PT, R32, R45, PT ;  /* 0x0000002d2000720c */ /* 0x000fe40003f26070 */
[----:B------:R-:W-:Y:S02]  /*b6d0*/  ISETP.GE.AND.EX P2, PT, R27, R40, PT, P2 ;  /* 0x000000281b00720c */ /* 0x000fe40003f46320 */
[----:B------:R-:W-:Y:S02]  /*b6e0*/  PRMT R6, R41, 0x8880, RZ ;  /* 0x0000888029067816 */ /* 0x000fe400000000ff */
[----:B------:R-:W-:Y:S02]  /*b6f0*/  PRMT R7, R31, 0x8880, RZ ;  /* 0x000088801f077816 */ /* 0x000fe400000000ff */
[----:B------:R-:W-:Y:S02]  /*b700*/  SEL R3, RZ, 0xffffffff, P0 ;  /* 0xffffffffff037807 */ /* 0x000fe40000000000 */
[----:B------:R-:W-:-:S02]  /*b710*/  ISETP.GT.AND P0, PT, R5, R4, PT ;  /* 0x000000040500720c */ /* 0x000fc40003f04270 */
[----:B------:R-:W-:Y:S02]  /*b720*/  ISETP.GE.AND.EX P1, PT, R30, R43, PT, P1 ;  /* 0x0000002b1e00720c */ /* 0x000fe40003f26310 */
[----:B------:R-:W-:Y:S02]  /*b730*/  SEL R4, RZ, 0xffffffff, P2 ;  /* 0xffffffffff047807 */ /* 0x000fe40001000000 */
[----:B------:R-:W-:Y:S02]  /*b740*/  @P6 SEL R3, RZ, 0xffffffff, !P5 ;  /* 0xffffffffff036807 */ /* 0x000fe40006800000 */
[----:B------:R-:W-:Y:S02]  /*b750*/  ISETP.GT.AND P2, PT, R7, R6, PT ;  /* 0x000000060700720c */ /* 0x000fe40003f44270 */
[----:B------:R-:W-:Y:S02]  /*b760*/  LOP3.LUT R0, R0, 0x1, RZ, 0xc0, !PT ;  /* 0x0000000100007812 */ /* 0x000fe400078ec0ff */
[----:B------:R-:W-:-:S02]  /*b770*/  SEL R5, RZ, 0xffffffff, P1 ;  /* 0xffffffffff057807 */ /* 0x000fc40000800000 */
[----:B------:R-:W-:Y:S02]  /*b780*/  @P4 SEL R4, RZ, 0xffffffff, !P0 ;  /* 0xffffffffff044807 */ /* 0x000fe40004000000 */
[----:B------:R-:W-:Y:S02]  /*b790*/  LOP3.LUT R3, R3, 0x1, RZ, 0xc0, !PT ;  /* 0x0000000103037812 */ /* 0x000fe400078ec0ff */
[----:B------:R-:W-:Y:S02]  /*b7a0*/  @P3 SEL R5, RZ, 0xffffffff, !P2 ;  /* 0xffffffffff053807 */ /* 0x000fe40005000000 */
[----:B------:R-:W-:Y:S02]  /*b7b0*/  ISETP.NE.U32.AND P0, PT, R0, 0x1, PT ;  /* 0x000000010000780c */ /* 0x000fe40003f05070 */
[----:B------:R-:W-:Y:S02]  /*b7c0*/  LOP3.LUT R4, R4, 0x1, RZ, 0xc0, !PT ;  /* 0x0000000104047812 */ /* 0x000fe400078ec0ff */
[----:B------:R-:W-:-:S02]  /*b7d0*/  ISETP.NE.U32.AND P1, PT, R3, 0x1, PT ;  /* 0x000000010300780c */ /* 0x000fc40003f25070 */
[----:B------:R-:W-:Y:S02]  /*b7e0*/  LOP3.LUT R5, R5, 0x1, RZ, 0xc0, !PT ;  /* 0x0000000105057812 */ /* 0x000fe400078ec0ff */
[----:B------:R-:W-:Y:S02]  /*b7f0*/  SEL R33, R18, R33, !P0 ;  /* 0x0000002112217207 */ /* 0x000fe40004000000 */
[----:B------:R-:W-:Y:S02]  /*b800*/  ISETP.NE.U32.AND P2, PT, R4, 0x1, PT ;  /* 0x000000010400780c */ /* 0x000fe40003f45070 */
[----:B------:R-:W-:Y:S02]  /*b810*/  SEL R25, R25, R36, !P1 ;  /* 0x0000002419197207 */ /* 0x000fe40004800000 */
[----:B------:R-:W-:Y:S02]  /*b820*/  ISETP.NE.U32.AND P3, PT, R5, 0x1, PT ;  /* 0x000000010500780c */ /* 0x000fe40003f65070 */
[----:B------:R-:W-:-:S02]  /*b830*/  LOP3.LUT R3, R44, 0xff, RZ, 0xc0, !PT ;  /* 0x000000ff2c037812 */ /* 0x000fc400078ec0ff */
[----:B------:R-:W-:Y:S02]  /*b840*/  LOP3.LUT R0, R33, 0xff, RZ, 0xc0, !PT ;  /* 0x000000ff21007812 */ /* 0x000fe400078ec0ff */
[----:B------:R-:W-:Y:S02]  /*b850*/  SEL R28, R28, R38, !P2 ;  /* 0x000000261c1c7207 */ /* 0x000fe40005000000 */
[----:B------:R-:W-:Y:S02]  /*b860*/  LOP3.LUT R5, R54, 0xff, RZ, 0xc0, !PT ;  /* 0x000000ff36057812 */ /* 0x000fe400078ec0ff */
[----:B------:R-:W-:Y:S02]  /*b870*/  LOP3.LUT R4, R25, 0xff, RZ, 0xc0, !PT ;  /* 0x000000ff19047812 */ /* 0x000fe400078ec0ff */
[----:B------:R-:W-:Y:S02]  /*b880*/  SEL R31, R31, R41, !P3 ;  /* 0x000000291f1f7207 */ /* 0x000fe40005800000 */
[----:B------:R-:W-:-:S02]  /*b890*/  SEL R39, R26, R39, !P1 ;  /* 0x000000271a277207 */ /* 0x000fc40004800000 */
[----:B------:R-:W-:Y:S02]  /*b8a0*/  SEL R10, R24, R37, !P1 ;  /* 0x00000025180a7207 */ /* 0x000fe40004800000 */
[----:B------:R-:W-:Y:S02]  /*b8b0*/  ISETP.NE.AND P1, PT, R0, R3, PT ;  /* 0x000000030000720c */ /* 0x000fe40003f25270 */
[----:B------:R-:W-:Y:S02]  /*b8c0*/  ISETP.NE.AND P6, PT, R4, R5, PT ;  /* 0x000000050400720c */ /* 0x000fe40003fc5270 */
[----:B------:R-:W-:Y:S02]  /*b8d0*/  LOP3.LUT R3, R57, 0xff, RZ, 0xc0, !PT ;  /* 0x000000ff39037812 */ /* 0x000fe400078ec0ff */
[----:B------:R-:W-:Y:S02]  /*b8e0*/  LOP3.LUT R0, R28, 0xff, RZ, 0xc0, !PT ;  /* 0x000000ff1c007812 */ /* 0x000fe400078ec0ff */
[----:B------:R-:W-:-:S02]  /*b8f0*/  PRMT R6, R44, 0x8880, RZ ;  /* 0x000088802c067816 */ /* 0x000fc400000000ff */
[----:B------:R-:W-:Y:S02]  /*b900*/  PRMT R7, R33, 0x8880, RZ ;  /* 0x0000888021077816 */ /* 0x000fe400000000ff */
[----:B------:R-:W-:Y:S02]  /*b910*/  SEL R12, R21, R34, !P0 ;  /* 0x00000022150c7207 */ /* 0x000fe40004000000 */
[----:B------:R-:W-:Y:S02]  /*b920*/  LOP3.LUT R5, R60, 0xff, RZ, 0xc0, !PT ;  /* 0x000000ff3c057812 */ /* 0x000fe400078ec0ff */
[----:B------:R-:W-:Y:S02]  /*b930*/  LOP3.LUT R4, R31, 0xff, RZ, 0xc0, !PT ;  /* 0x000000ff1f047812 */ /* 0x000fe400078ec0ff */
[----:B------:R-:W-:Y:S02]  /*b940*/  SEL R11, R20, R35, !P0 ;  /* 0x00000023140b7207 */ /* 0x000fe40004000000 */
[----:B------:R-:W-:-:S02]  /*b950*/  SEL R45, R32, R45, !P3 ;  /* 0x0000002d202d7207 */ /* 0x000fc40005800000 */
[----:B------:R-:W-:Y:S02]  /*b960*/  SEL R30, R30, R43, !P3 ;  /* 0x0000002b1e1e7207 */ /* 0x000fe40005800000 */
[----:B------:R-:W-:Y:S01]  /*b970*/  ISETP.NE.AND P4, PT, R0, R3, PT ;  /* 0x000000030000720c */ /* 0x000fe20003f85270 */
[----:B------:R-:W-:Y:S01]  /*b980*/  IMAD.MOV.U32 R0, RZ, RZ, R6 ;  /* 0x000000ffff007224 */ /* 0x000fe200078e0006 */
[----:B------:R-:W-:Y:S01]  /*b990*/  ISETP.NE.AND P3, PT, R4, R5, PT ;  /* 0x000000050400720c */ /* 0x000fe20003f65270 */
[----:B------:R-:W-:Y:S01]  /*b9a0*/  IMAD.MOV.U32 R3, RZ, RZ, R7 ;  /* 0x000000ffff037224 */ /* 0x000fe200078e0007 */
[----:B------:R-:W-:Y:S02]  /*b9b0*/  ISETP.GE.U32.AND P0, PT, R12, R53, PT ;  /* 0x000000350c00720c */ /* 0x000fe40003f06070 */
[----:B------:R-:W-:Y:S02]  /*b9c0*/  PRMT R4, R54, 0x8880, RZ ;  /* 0x0000888036047816 */ /* 0x000fe400000000ff */
[----:B------:R-:W-:-:S02]  /*b9d0*/  PRMT R5, R25, 0x8880, RZ ;  /* 0x0000888019057816 */ /* 0x000fc400000000ff */
[----:B------:R-:W-:Y:S02]  /*b9e0*/  SEL R42, R29, R42, !P2 ;  /* 0x0000002a1d2a7207 */ /* 0x000fe40005000000 */
[----:B------:R-:W-:Y:S02]  /*b9f0*/  SEL R27, R27, R40, !P2 ;  /* 0x000000281b1b7207 */ /* 0x000fe40005000000 */
[----:B------:R-:W-:Y:S02]  /*ba00*/  ISETP.GE.AND.EX P0, PT, R11, R52, PT, P0 ;  /* 0x000000340b00720c */ /* 0x000fe40003f06300 */
[----:B------:R-:W-:Y:S01]  /*ba10*/  ISETP.GT.AND P2, PT, R3, R0, PT ;  /* 0x000000000300720c */ /* 0x000fe20003f44270 */
[----:B------:R-:W-:Y:S01]  /*ba20*/  IMAD.MOV.U32 R3, RZ, RZ, R4 ;  /* 0x000000ffff037224 */ /* 0x000fe200078e0004 */
[----:B------:R-:W-:Y:S01]  /*ba30*/  SEL R0, RZ, 0xffffffff, P0 ;  /* 0xffffffffff007807 */ /* 0x000fe20000000000 */
[----:B------:R-:W-:Y:S01]  /*ba40*/  IMAD.MOV.U32 R4, RZ, RZ, R5 ;  /* 0x000000ffff047224 */ /* 0x000fe200078e0005 */
[----:B------:R-:W-:-:S02]  /*ba50*/  PRMT R5, R57, 0x8880, RZ ;  /* 0x0000888039057816 */ /* 0x000fc400000000ff */
[----:B------:R-:W-:Y:S02]  /*ba60*/  ISETP.GE.U32.AND P0, PT, R39, R56, PT ;  /* 0x000000382700720c */ /* 0x000fe40003f06070 */
[----:B------:R-:W-:Y:S02]  /*ba70*/  @P1 SEL R0, RZ, 0xffffffff, !P2 ;  /* 0xffffffffff001807 */ /* 0x000fe40005000000 */
[----:B------:R-:W-:Y:S02]  /*ba80*/  ISETP.GE.U32.AND P2, PT, R42, R59, PT ;  /* 0x0000003b2a00720c */ /* 0x000fe40003f46070 */
[----:B------:R-:W-:Y:S01]  /*ba90*/  ISETP.GT.AND P5, PT, R4, R3, PT ;  /* 0x000000030400720c */ /* 0x000fe20003fa4270 */
[----:B------:R-:W-:Y:S01]  /*baa0*/  IMAD.MOV.U32 R4, RZ, RZ, R5 ;  /* 0x000000ffff047224 */ /* 0x000fe200078e0005 */
[----:B------:R-:W-:Y:S02]  /*bab0*/  ISETP.GE.AND.EX P0, PT, R10, R55, PT, P0 ;  /* 0x000000370a00720c */ /* 0x000fe40003f06300 */
[----:B------:R-:W-:-:S02]  /*bac0*/  PRMT R5, R28, 0x8880, RZ ;  /* 0x000088801c057816 */ /* 0x000fc400000000ff */
        /* <DEDUP_REMOVED lines=29> */
[----:B------:R-:W-:-:S02]  /*bca0*/  ISETP.NE.AND P6, PT, R0, R3, PT ;  /* 0x000000030000720c */ /* 0x000fc40003fc5270 */
[----:B------:R-:W-:Y:S02]  /*bcb0*/  ISETP.NE.AND P4, PT, R4, R5, PT ;  /* 0x000000050400720c */ /* 0x000fe40003f85270 */
[----:B------:R-:W-:Y:S02]  /*bcc0*/  LOP3.LUT R3, R73, 0xff, RZ, 0xc0, !PT ;  /* 0x000000ff49037812 */ /* 0x000fe400078ec0ff */
[----:B------:R-:W-:Y:S02]  /*bcd0*/  LOP3.LUT R0, R28, 0xff, RZ, 0xc0, !PT ;  /* 0x000000ff1c007812 */ /* 0x000fe400078ec0ff */
[----:B------:R-:W-:Y:S02]  /*bce0*/  PRMT R6, R63, 0x8880, RZ ;  /* 0x000088803f067816 */ /* 0x000fe400000000ff */
[----:B------:R-:W-:Y:S02]  /*bcf0*/  PRMT R7, R44, 0x8880, RZ ;  /* 0x000088802c077816 */ /* 0x000fe400000000ff */
[----:B------:R-:W-:-:S02]  /*bd00*/  LOP3.LUT R5, R70, 0xff, RZ, 0xc0, !PT ;  /* 0x000000ff46057812 */ /* 0x000fc400078ec0ff */
[----:B------:R-:W-:Y:S02]  /*bd10*/  LOP3.LUT R4, R31, 0xff, RZ, 0xc0, !PT ;  /* 0x000000ff1f047812 */ /* 0x000fe400078ec0ff */
[----:B------:R-:W-:Y:S02]  /*bd20*/  SEL R62, R45, R62, !P3 ;  /* 0x0000003e2d3e7207 */ /* 0x000fe40005800000 */
[----:B------:R-:W-:Y:S02]  /*bd30*/  SEL R61, R30, R61, !P3 ;  /* 0x0000003d1e3d7207 */ /* 0x000fe40005800000 */
[----:B------:R-:W-:Y:S02]  /*bd40*/  SEL R8, R39, R56, !P1 ;  /* 0x0000003827087207 */ /* 0x000fe40004800000 */
[----:B------:R-:W-:Y:S02]  /*bd50*/  SEL R10, R10, R55, !P1 ;  /* 0x000000370a0a7207 */ /* 0x000fe40004800000 */
[----:B------:R-:W-:Y:S01]  /*bd60*/  ISETP.NE.AND P3, PT, R0, R3, PT ;  /* 0x000000030000720c */ /* 0x000fe20003f65270 */
[----:B------:R-:W-:Y:S01]  /*bd70*/  IMAD.MOV.U32 R0, RZ, RZ, R6 ;  /* 0x000000ffff007224 */ /* 0x000fe200078e0006 */
[----:B------:R-:W-:Y:S01]  /*bd80*/  ISETP.NE.AND P1, PT, R4, R5, PT ;  /* 0x000000050400720c */ /* 0x000fe20003f25270 */
[----:B------:R-:W-:Y:S01]  /*bd90*/  IMAD.MOV.U32 R3, RZ, RZ, R7 ;  /* 0x000000ffff037224 */ /* 0x000fe200078e0007 */
[----:B------:R-:W-:-:S02]  /*bda0*/  PRMT R4, R70, 0x8880, RZ ;  /* 0x0000888046047816 */ /* 0x000fc400000000ff */
[----:B------:R-:W-:Y:S02]  /*bdb0*/  PRMT R5, R31, 0x8880, RZ ;  /* 0x000088801f057816 */ /* 0x000fe400000000ff */
[----:B------:R-:W-:Y:S02]  /*bdc0*/  SEL R12, R12, R53, !P0 ;  /* 0x000000350c0c7207 */ /* 0x000fe40004000000 */
[----:B------:R-:W-:Y:S02]  /*bdd0*/  SEL R11, R11, R52, !P0 ;  /* 0x000000340b0b7207 */ /* 0x000fe40004000000 */
[----:B------:R-:W-:Y:S02]  /*bde0*/  ISETP.GE.U32.AND P0, PT, R62, R65, PT ;  /* 0x000000413e00720c */ /* 0x000fe40003f06070 */
[----:B------:R-:W-:Y:S01]  /*bdf0*/  ISETP.GT.AND P5, PT, R3, R0, PT ;  /* 0x000000000300720c */ /* 0x000fe20003fa4270 */
[----:B------:R-:W-:Y:S01]  /*be00*/  IMAD.MOV.U32 R0, RZ, RZ, R4 ;  /* 0x000000ffff007224 */ /* 0x000fe200078e0004 */
[----:B------:R-:W-:Y:S01]  /*be10*/  ISETP.GE.AND.EX P0, PT, R61, R64, PT, P0 ;  /* 0x000000403d00720c */ /* 0x000fe20003f06300 */
[----:B------:R-:W-:Y:S01]  /*be20*/  IMAD.MOV.U32 R3, RZ, RZ, R5 ;  /* 0x000000ffff037224 */ /* 0x000fe200078e0005 */
[----:B------:R-:W-:-:S02]  /*be30*/  SEL R59, R42, R59, !P2 ;  /* 0x0000003b2a3b7207 */ /* 0x000fc40005000000 */
[----:B------:R-:W-:Y:S02]  /*be40*/  SEL R75, R27, R58, !P2 ;  /* 0x0000003a1b4b7207 */ /* 0x000fe40005000000 */
[----:B------:R-:W-:Y:S02]  /*be50*/  ISETP.GT.AND P2, PT, R3, R0, PT ;  /* 0x000000000300720c */ /* 0x000fe40003f44270 */
[----:B------:R-:W-:Y:S02]  /*be60*/  PRMT R4, R68, 0x8880, RZ ;  /* 0x0000888044047816 */ /* 0x000fe400000000ff */
[----:B------:R-:W-:Y:S02]  /*be70*/  SEL R5, RZ, 0xffffffff, P0 ;  /* 0xffffffffff057807 */ /* 0x000fe40000000000 */
[----:B------:R-:W-:Y:S01]  /*be80*/  ISETP.GE.U32.AND P0, PT, R12, R67, PT ;  /* 0x000000430c00720c */ /* 0x000fe20003f06070 */
[----:B------:R-:W-:Y:S01]  /*be90*/  IMAD.MOV.U32 R3, RZ, RZ, R4 ;  /* 0x000000ffff037224 */ /* 0x000fe200078e0004 */
[----:B------:R-:W-:-:S02]  /*bea0*/  @P1 SEL R5, RZ, 0xffffffff, !P2 ;  /* 0xffffffffff051807 */ /* 0x000fc40005000000 */
[----:B------:R-:W-:Y:S02]  /*beb0*/  ISETP.GE.U32.AND P2, PT, R8, R71, PT ;  /* 0x000000470800720c */ /* 0x000fe40003f46070 */
[----:B------:R-:W-:Y:S02]  /*bec0*/  ISETP.GE.AND.EX P0, PT, R11, R66, PT, P0 ;  /* 0x000000420b00720c */ /* 0x000fe40003f06300 */
[----:B------:R-:W-:Y:S02]  /*bed0*/  PRMT R4, R25, 0x8880, RZ ;  /* 0x0000888019047816 */ /* 0x000fe400000000ff */
[----:B------:R-:W-:Y:S02]  /*bee0*/  ISETP.GE.U32.AND P1, PT, R59, R74, PT ;  /* 0x0000004a3b00720c */ /* 0x000fe40003f26070 */
[----:B------:R-:W-:Y:S02]  /*bef0*/  ISETP.GE.AND.EX P2, PT, R10, R69, PT, P2 ;  /* 0x000000450a00720c */ /* 0x000fe40003f46320 */
[----:B------:R-:W-:-:S02]  /*bf00*/  PRMT R6, R73, 0x8880, RZ ;  /* 0x0000888049067816 */ /* 0x000fc400000000ff */
[----:B------:R-:W-:Y:S02]  /*bf10*/  PRMT R7, R28, 0x8880, RZ ;  /* 0x000088801c077816 */ /* 0x000fe400000000ff */
[----:B------:R-:W-:Y:S02]  /*bf20*/  SEL R0, RZ, 0xffffffff, P0 ;  /* 0xffffffffff007807 */ /* 0x000fe40000000000 */
[----:B------:R-:W-:Y:S02]  /*bf30*/  ISETP.GT.AND P0, PT, R4, R3, PT ;  /* 0x000000030400720c */ /* 0x000fe40003f04270 */
[----:B------:R-:W-:Y:S02]  /*bf40*/  ISETP.GE.AND.EX P1, PT, R75, R72, PT, P1 ;  /* 0x000000484b00720c */ /* 0x000fe40003f26310 */
[----:B------:R-:W-:Y:S02]  /*bf50*/  SEL R3, RZ, 0xffffffff, P2 ;  /* 0xffffffffff037807 */ /* 0x000fe40001000000 */
[----:B------:R-:W-:-:S02]  /*bf60*/  ISETP.GT.AND P2, PT, R7, R6, PT ;  /* 0x000000060700720c */ /* 0x000fc40003f44270 */
[----:B------:R-:W-:Y:S02]  /*bf70*/  SEL R4, RZ, 0xffffffff, P1 ;  /* 0xffffffffff047807 */ /* 0x000fe40000800000 */
[----:B------:R-:W-:Y:S02]  /*bf80*/  @P4 SEL R3, RZ, 0xffffffff, !P0 ;  /* 0xffffffffff034807 */ /* 0x000fe40004000000 */
[----:B------:R-:W-:Y:S02]  /*bf90*/  @P6 SEL R0, RZ, 0xffffffff, !P5 ;  /* 0xffffffffff006807 */ /* 0x000fe40006800000 */
[----:B------:R-:W-:Y:S02]  /*bfa0*/  @P3 SEL R4, RZ, 0xffffffff, !P2 ;  /* 0xffffffffff043807 */ /* 0x000fe40005000000 */
        /* <DEDUP_REMOVED lines=19> */
[----:B------:R-:W-:Y:S01]  /*c0e0*/  SEL R21, R44, R63, !P0 ;  /* 0x0000003f2c157207 */ /* 0x000fe20004000000 */
[----:B------:R-:W-:Y:S05]  /*c0f0*/  BRA `(.L_x_3820) ;  /* 0x0000721000007947 */ /* 0x000fea0003800000 */
.L_x_3836:
        /* <DEDUP_REMOVED lines=94> */
.L_x_3858:
[----:B------:R-:W-:-:S05]  /*c6e0*/  IMAD R4, R75, c[0x0][0x2e8], RZ ;  /* 0x0000ba004b047a24 */ /* 0x000fca00078e02ff */
[----:B------:R-:W-:-:S04]  /*c6f0*/  LOP3.LUT R5, R4, 0xfffffffc, RZ, 0xc0, !PT ;  /* 0xfffffffc04057812 */ /* 0x000fc800078ec0ff */
[----:B------:R-:W-:-:S05]  /*c700*/  IADD3 R4, P0, R5, R16, RZ ;  /* 0x0000001005047210 */ /* 0x000fca0007f1e0ff */
[----:B------:R-:W-:-:S05]  /*c710*/  IMAD.X R5, RZ, RZ, R19, P0 ;  /* 0x000000ffff057224 */ /* 0x000fca00000e0613 */
[----:B------:R0:W2:Y:S01]  /*c720*/  LDG.E R57, [R4.64] ;  /* 0x0000002404397981 */ /* 0x0000a2000c1e1900 */
[----:B------:R-:W-:-:S05]  /*c730*/  IADD3 R55, R75, c[0x0][0x184], RZ ;  /* 0x000061004b377a10 */ /* 0x000fca0007ffe0ff */
[----:B------:R-:W-:-:S05]  /*c740*/  IMAD R6, R55, c[0x0][0x2e8], RZ ;  /* 0x0000ba0037067a24 */ /* 0x000fca00078e02ff */
[----:B------:R-:W-:-:S04]  /*c750*/  LOP3.LUT R7, R6, 0xfffffffc, RZ, 0xc0, !PT ;  /* 0xfffffffc06077812 */ /* 0x000fc800078ec0ff */
[----:B------:R-:W-:-:S05]  /*c760*/  IADD3 R6, P0, R7, R16, RZ ;  /* 0x0000001007067210 */ /* 0x000fca0007f1e0ff */
[----:B------:R-:W-:-:S05]  /*c770*/  IMAD.X R7, RZ, RZ, R19, P0 ;  /* 0x000000ffff077224 */ /* 0x000fca00000e0613 */
[----:B------:R1:W3:Y:S01]  /*c780*/  LDG.E R6, [R6.64] ;  /* 0x0000002406067981 */ /* 0x0002e2000c1e1900 */
[----:B------:R-:W-:-:S05]  /*c790*/  IADD3 R59, R55, c[0x0][0x184], RZ ;  /* 0x00006100373b7a10 */ /* 0x000fca0007ffe0ff */
[----:B------:R-:W-:-:S05]  /*c7a0*/  IMAD R8, R59, c[0x0][0x2e8], RZ ;  /* 0x0000ba003b087a24 */ /* 0x000fca00078e02ff */
[----:B------:R-:W-:-:S04]  /*c7b0*/  LOP3.LUT R9, R8, 0xfffffffc, RZ, 0xc0, !PT ;  /* 0xfffffffc08097812 */ /* 0x000fc800078ec0ff */
[----:B------:R-:W-:-:S05]  /*c7c0*/  IADD3 R8, P0, R9, R16, RZ ;  /* 0x0000001009087210 */ /* 0x000fca0007f1e0ff */
[----:B------:R-:W-:-:S05]  /*c7d0*/  IMAD.X R9, RZ, RZ, R19, P0 ;  /* 0x000000ffff097224 */ /* 0x000fca00000e0613 */
[----:B------:R4:W5:Y:S01]  /*c7e0*/  LDG.E R8, [R8.64] ;  /* 0x0000002408087981 */ /* 0x000962000c1e1900 */
[----:B------:R-:W-:-:S05]  /*c7f0*/  IADD3 R61, R59, c[0x0][0x184], RZ ;  /* 0x000061003b3d7a10 */ /* 0x000fca0007ffe0ff */
[----:B0-----:R-:W-:-:S05]  /*c800*/  IMAD R4, R61, c[0x0][0x2e8], RZ ;  /* 0x0000ba003d047a24 */ /* 0x001fca00078e02ff */
[----:B------:R-:W-:-:S04]  /*c810*/  LOP3.LUT R5, R4, 0xfffffffc, RZ, 0xc0, !PT ;  /* 0xfffffffc04057812 */ /* 0x000fc800078ec0ff */
[----:B------:R-:W-:-:S05]  /*c820*/  IADD3 R4, P0, R5, R16, RZ ;  /* 0x0000001005047210 */ /* 0x000fca0007f1e0ff */
[----:B------:R-:W-:-:S05]  /*c830*/  IMAD.X R5, RZ, RZ, R19, P0 ;  /* 0x000000ffff057224 */ /* 0x000fca00000e0613 */
[----:B------:R0:W3:Y:S01]  /*c840*/  LDG.E R4, [R4.64] ;  /* 0x0000002404047981 */ /* 0x0000e2000c1e1900 */
[----:B-1----:R-:W-:Y:S02]  /*c850*/  LOP3.LUT R7, R60, 0xff, RZ, 0xc0, !PT ;  /* 0x000000ff3c077812 */ /* 0x002fe400078ec0ff */
[----:B------:R-:W-:Y:S02]  /*c860*/  ISETP.GE.U32.AND P0, PT, R50, R75, PT ;  /* 0x0000004b3200720c */ /* 0x000fe40003f06070 */
[----:B------:R-:W-:Y:S02]  /*c870*/  LOP3.LUT R63, R58, 0xff, RZ, 0xc0, !PT ;  /* 0x000000ff3a3f7812 */ /* 0x000fe400078ec0ff */
[----:B------:R-:W-:Y:S02]  /*c880*/  PRMT R66, R60, 0x8880, RZ ;  /* 0x000088803c427816 */ /* 0x000fe400000000ff */
[----:B------:R-:W-:Y:S02]  /*c890*/  ISETP.GE.AND.EX P0, PT, R52, RZ, PT, P0 ;  /* 0x000000ff3400720c */ /* 0x000fe40003f06300 */
[----:B------:R-:W-:-:S02]  /*c8a0*/  PRMT R76, R38, 0x8880, RZ ;  /* 0x00008880264c7816 */ /* 0x000fc400000000ff */
[----:B------:R-:W-:Y:S02]  /*c8b0*/  PRMT R78, R0, 0x8880, RZ ;  /* 0x00008880004e7816 */ /* 0x000fe400000000ff */
[----:B------:R-:W-:Y:S02]  /*c8c0*/  PRMT R77, R14, 0x8880, RZ ;  /* 0x000088800e4d7816 */ /* 0x000fe400000000ff */
[C---:B--2---:R-:W-:Y:S02]  /*c8d0*/  LOP3.LUT R64, R57.reuse, 0xff, RZ, 0xc0, !PT ;  /* 0x000000ff39407812 */ /* 0x044fe400078ec0ff */
[----:B------:R-:W-:Y:S02]  /*c8e0*/  PRMT R68, R57, 0x7771, RZ ;  /* 0x0000777139447816 */ /* 0x000fe400000000ff */
[----:B------:R-:W-:Y:S02]  /*c8f0*/  ISETP.NE.AND P2, PT, R7, R64, PT ;  /* 0x000000400700720c */ /* 0x000fe40003f45270 */
[----:B----4-:R-:W-:-:S02]  /*c900*/  PRMT R9, R57, 0x8880, RZ ;  /* 0x0000888039097816 */ /* 0x010fc400000000ff */
[----:B------:R-:W-:Y:S02]  /*c910*/  PRMT R64, R58, 0x8880, RZ ;  /* 0x000088803a407816 */ /* 0x000fe400000000ff */
[----:B0-----:R-:W-:Y:S02]  /*c920*/  PRMT R5, R57, 0x9991, RZ ;  /* 0x0000999139057816 */ /* 0x001fe400000000ff */
[----:B------:R-:W-:Y:S02]  /*c930*/  ISETP.NE.AND P6, PT, R63, R68, PT ;  /* 0x000000443f00720c */ /* 0x000fe40003fc5270 */
[----:B------:R-:W-:Y:S02]  /*c940*/  ISETP.GT.AND P1, PT, R66, R9, PT ;  /* 0x000000094200720c */ /* 0x000fe40003f24270 */
[----:B------:R-:W-:Y:S02]  /*c950*/  ISETP.GT.AND P5, PT, R64, R5, PT ;  /* 0x000000054000720c */ /* 0x000fe40003fa4270 */
[----:B------:R-:W-:-:S02]  /*c960*/  LOP3.LUT R9, R54, 0xff, RZ, 0xc0, !PT ;  /* 0x000000ff36097812 */ /* 0x000fc400078ec0ff */
[C---:B------:R-:W-:Y:S02]  /*c970*/  PRMT R68, R57.reuse, 0x7773, RZ ;  /* 0x0000777339447816 */ /* 0x040fe400000000ff */
[----:B------:R-:W-:Y:S02]  /*c980*/  SEL R5, RZ, 0xffffffff, P0 ;  /* 0xffffffffff057807 */ /* 0x000fe40000000000 */
[----:B------:R-:W-:Y:S02]  /*c990*/  ISETP.GE.U32.AND P0, PT, R48, R75, PT ;  /* 0x0000004b3000720c */ /* 0x000fe40003f06070 */
[----:B------:R-:W-:Y:S02]  /*c9a0*/  LOP3.LUT R7, R56, 0xff, RZ, 0xc0, !PT ;  /* 0x000000ff38077812 */ /* 0x000fe400078ec0ff */
[----:B------:R-:W-:Y:S02]  /*c9b0*/  PRMT R66, R57, 0x7772, RZ ;  /* 0x0000777239427816 */ /* 0x000fe400000000ff */
[----:B------:R-:W-:-:S02]  /*c9c0*/  @P2 SEL R5, RZ, 0xffffffff, !P1 ;  /* 0xffffffffff052807 */ /* 0x000fc40004800000 */
[----:B------:R-:W-:Y:S02]  /*c9d0*/  ISETP.NE.AND P3, PT, R9, R68, PT ;  /* 0x000000440900720c */ /* 0x000fe40003f65270 */
[----:B------:R-:W-:Y:S02]  /*c9e0*/  ISETP.GE.U32.AND P2, PT, R46, R75, PT ;  /* 0x0000004b2e00720c */ /* 0x000fe40003f46070 */
[----:B------:R-:W-:Y:S02]  /*c9f0*/  ISETP.GE.AND.EX P0, PT, R43, RZ, PT, P0 ;  /* 0x000000ff2b00720c */ /* 0x000fe40003f06300 */
[----:B------:R-:W-:Y:S02]  /*ca00*/  ISETP.NE.AND P4, PT, R7, R66, PT ;  /* 0x000000420700720c */ /* 0x000fe40003f85270 */
[----:B------:R-:W-:Y:S02]  /*ca10*/  PRMT R64, R56, 0x8880, RZ ;  /* 0x0000888038407816 */ /* 0x000fe400000000ff */
[----:B------:R-:W-:-:S02]  /*ca20*/  PRMT R9, R57, 0xaaa2, RZ ;  /* 0x0000aaa239097816 */ /* 0x000fc400000000ff */
[----:B------:R-:W-:Y:S02]  /*ca30*/  ISETP.GE.U32.AND P1, PT, R44, R75, PT ;  /* 0x0000004b2c00720c */ /* 0x000fe40003f26070 */
[----:B------:R-:W-:Y:S02]  /*ca40*/  ISETP.GE.AND.EX P2, PT, R32, RZ, PT, P2 ;  /* 0x000000ff2000720c */ /* 0x000fe40003f46320 */
[----:B------:R-:W-:Y:S02]  /*ca50*/  PRMT R66, R54, 0x8880, RZ ;  /* 0x0000888036427816 */ /* 0x000fe400000000ff */
[----:B------:R-:W-:Y:S02]  /*ca60*/  PRMT R63, R57, 0xbbb3, RZ ;  /* 0x0000bbb3393f7816 */ /* 0x000fe400000000ff */
[----:B------:R-:W-:Y:S02]  /*ca70*/  SEL R7, RZ, 0xffffffff, P0 ;  /* 0xffffffffff077807 */ /* 0x000fe40000000000 */
[----:B------:R-:W-:-:S02]  /*ca80*/  @P6 SEL R7, RZ, 0xffffffff, !P5 ;  /* 0xffffffffff076807 */ /* 0x000fc40006800000 */
[----:B------:R-:W-:Y:S02]  /*ca90*/  ISETP.GT.AND P0, PT, R64, R9, PT ;  /* 0x000000094000720c */ /* 0x000fe40003f04270 */
[----:B------:R-:W-:Y:S02]  /*caa0*/  ISETP.GE.AND.EX P1, PT, R33, RZ, PT, P1 ;  /* 0x000000ff2100720c */ /* 0x000fe40003f26310 */
[----:B------:R-:W-:Y:S02]  /*cab0*/  SEL R9, RZ, 0xffffffff, P2 ;  /* 0xffffffffff097807 */ /* 0x000fe40001000000 */
[----:B------:R-:W-:Y:S02]  /*cac0*/  ISETP.GT.AND P2, PT, R66, R63, PT ;  /* 0x0000003f4200720c */ /* 0x000fe40003f44270 */
[----:B------:R-:W-:Y:S02]  /*cad0*/  LOP3.LUT R7, R7, 0x1, RZ, 0xc0, !PT ;  /* 0x0000000107077812 */ /* 0x000fe400078ec0ff */
[----:B------:R-:W-:-:S02]  /*cae0*/  SEL R63, RZ, 0xffffffff, P1 ;  /* 0xffffffffff3f7807 */ /* 0x000fc40000800000 */
[----:B------:R-:W-:Y:S02]  /*caf0*/  @P3 SEL R63, RZ, 0xffffffff, !P2 ;  /* 0xffffffffff3f3807 */ /* 0x000fe40005000000 */
[----:B------:R-:W-:Y:S02]  /*cb00*/  ISETP.NE.U32.AND P2, PT, R7, 0x1, PT ;  /* 0x000000010700780c */ /* 0x000fe40003f45070 */
[----:B------:R-:W-:Y:S02]  /*cb10*/  @P4 SEL R9, RZ, 0xffffffff, !P0 ;  /* 0xffffffffff094807 */ /* 0x000fe40004000000 */
[----:B------:R-:W-:Y:S02]  /*cb20*/  LOP3.LUT R5, R5, 0x1, RZ, 0xc0, !PT ;  /* 0x0000000105057812 */ /* 0x000fe400078ec0ff */
[----:B------:R-:W-:Y:S02]  /*cb30*/  LOP3.LUT R7, R53, 0xff, RZ, 0xc0, !PT ;  /* 0x000000ff35077812 */ /* 0x000fe400078ec0ff */
[----:B---3--:R-:W-:-:S02]  /*cb40*/  LOP3.LUT R64, R6, 0xff, RZ, 0xc0, !PT ;  /* 0x000000ff06407812 */ /* 0x008fc400078ec0ff */
[----:B------:R-:W-:Y:S02]  /*cb50*/  LOP3.LUT R9, R9, 0x1, RZ, 0xc0, !PT ;  /* 0x0000000109097812 */ /* 0x000fe400078ec0ff */
[----:B------:R-:W-:Y:S02]  /*cb60*/  ISETP.NE.U32.AND P1, PT, R5, 0x1, PT ;  /* 0x000000010500780c */ /* 0x000fe40003f25070 */
[----:B------:R-:W-:Y:S02]  /*cb70*/  ISETP.NE.AND P0, PT, R7, R64, PT ;  /* 0x000000400700720c */ /* 0x000fe40003f05270 */
[----:B------:R-:W-:Y:S02]  /*cb80*/  PRMT R5, R57, 0x7770, RZ ;  /* 0x0000777039057816 */ /* 0x000fe400000000ff */
[----:B------:R-:W-:Y:S02]  /*cb90*/  ISETP.GE.U32.AND P5, PT, R37, R55, PT ;  /* 0x000000372500720c */ /* 0x000fe40003fa6070 */
[----:B------:R-:W-:-:S02]  /*cba0*/  ISETP.NE.U32.AND P4, PT, R9, 0x1, PT ;  /* 0x000000010900780c */ /* 0x000fc40003f85070 */
[----:B------:R-:W-:Y:S02]  /*cbb0*/  PRMT R66, R53, 0x8880, RZ ;  /* 0x0000888035427816 */ /* 0x000fe400000000ff */
[----:B------:R-:W-:Y:S02]  /*cbc0*/  PRMT R9, R6, 0x8880, RZ ;  /* 0x0000888006097816 */ /* 0x000fe400000000ff */
[----:B------:R-:W-:Y:S02]  /*cbd0*/  SEL R60, R60, R5, !P1 ;  /* 0x000000053c3c7207 */ /* 0x000fe40004800000 */
[----:B------:R-:W-:Y:S02]  /*cbe0*/  ISETP.GE.AND.EX P5, PT, R31, RZ, PT, P5 ;  /* 0x000000ff1f00720c */ /* 0x000fe40003fa6350 */
[----:B------:R-:W-:Y:S02]  /*cbf0*/  LOP3.LUT R5, R51, 0xff, RZ, 0xc0, !PT ;  /* 0x000000ff33057812 */ /* 0x000fe400078ec0ff */
[----:B------:R-:W-:-:S02]  /*cc00*/  PRMT R64, R6, 0x7771, RZ ;  /* 0x0000777106407816 */ /* 0x000fc400000000ff */
[----:B------:R-:W-:Y:S02]  /*cc10*/  ISETP.GT.AND P6, PT, R66, R9, PT ;  /* 0x000000094200720c */ /* 0x000fe40003fc4270 */
[----:B------:R-:W-:Y:S02]  /*cc20*/  SEL R68, RZ, 0xffffffff, P5 ;  /* 0xffffffffff447807 */ /* 0x000fe40002800000 */
[----:B------:R-:W-:Y:S02]  /*cc30*/  ISETP.NE.AND P5, PT, R5, R64, PT ;  /* 0x000000400500720c */ /* 0x000fe40003fa5270 */
[----:B------:R-:W-:Y:S02]  /*cc40*/  @P0 SEL R68, RZ, 0xffffffff, !P6 ;  /* 0xffffffffff440807 */ /* 0x000fe40007000000 */
[----:B------:R-:W-:Y:S02]  /*cc50*/  ISETP.GE.U32.AND P0, PT, R36, R55, PT ;  /* 0x000000372400720c */ /* 0x000fe40003f06070 */
[----:B------:R-:W-:-:S02]  /*cc60*/  PRMT R66, R51, 0x8880, RZ ;  /* 0x0000888033427816 */ /* 0x000fc400000000ff */
[----:B------:R-:W-:Y:S02]  /*cc70*/  PRMT R7, R6, 0x9991, RZ ;  /* 0x0000999106077816 */ /* 0x000fe400000000ff */
[----:B------:R-:W-:Y:S02]  /*cc80*/  ISETP.GE.AND.EX P0, PT, R30, RZ, PT, P0 ;  /* 0x000000ff1e00720c */ /* 0x000fe40003f06300 */
[----:B------:R-:W-:Y:S02]  /*cc90*/  ISETP.GT.AND P6, PT, R66, R7, PT ;  /* 0x000000074200720c */ /* 0x000fe40003fc4270 */
[----:B------:R-:W-:Y:S02]  /*cca0*/  LOP3.LUT R5, R49, 0xff, RZ, 0xc0, !PT ;  /* 0x000000ff31057812 */ /* 0x000fe400078ec0ff */
[----:B------:R-:W-:Y:S02]  /*ccb0*/  PRMT R64, R6, 0x7772, RZ ;  /* 0x0000777206407816 */ /* 0x000fe400000000ff */
[----:B------:R-:W-:-:S02]  /*ccc0*/  SEL R69, RZ, 0xffffffff, P0 ;  /* 0xffffffffff457807 */ /* 0x000fc40000000000 */
[----:B------:R-:W-:Y:S02]  /*ccd0*/  @P5 SEL R69, RZ, 0xffffffff, !P6 ;  /* 0xffffffffff455807 */ /* 0x000fe40007000000 */
[----:B------:R-:W-:Y:S02]  /*cce0*/  ISETP.NE.AND P5, PT, R5, R64, PT ;  /* 0x000000400500720c */ /* 0x000fe40003fa5270 */
[----:B------:R-:W-:Y:S02]  /*ccf0*/  ISETP.GE.U32.AND P0, PT, R35, R55, PT ;  /* 0x000000372300720c */ /* 0x000fe40003f06070 */
[----:B------:R-:W-:Y:S02]  /*cd00*/  PRMT R66, R49, 0x8880, RZ ;  /* 0x0000888031427816 */ /* 0x000fe400000000ff */
[----:B------:R-:W-:Y:S02]  /*cd10*/  PRMT R7, R6, 0xaaa2, RZ ;  /* 0x0000aaa206077816 */ /* 0x000fe400000000ff */
[----:B------:R-:W-:-:S02]  /*cd20*/  ISETP.GE.AND.EX P0, PT, R25, RZ, PT, P0 ;  /* 0x000000ff1900720c */ /* 0x000fc40003f06300 */
[----:B------:R-:W-:Y:S02]  /*cd30*/  PRMT R64, R6, 0x7773, RZ ;  /* 0x0000777306407816 */ /* 0x000fe400000000ff */
[C---:B------:R-:W-:Y:S02]  /*cd40*/  LOP3.LUT R5, R47.reuse, 0xff, RZ, 0xc0, !PT ;  /* 0x000000ff2f057812 */ /* 0x040fe400078ec0ff */
[----:B------:R-:W-:Y:S02]  /*cd50*/  PRMT R9, R47, 0x8880, RZ ;  /* 0x000088802f097816 */ /* 0x000fe400000000ff */
[----:B------:R-:W-:Y:S02]  /*cd60*/  ISETP.GT.AND P6, PT, R66, R7, PT ;  /* 0x000000074200720c */ /* 0x000fe40003fc4270 */
[----:B------:R-:W-:Y:S02]  /*cd70*/  SEL R70, RZ, 0xffffffff, P0 ;  /* 0xffffffffff467807 */ /* 0x000fe40000000000 */
[----:B------:R-:W-:Y:S01]  /*cd80*/  ISETP.NE.AND P0, PT, R5, R64, PT ;  /* 0x000000400500720c */ /* 0x000fe20003f05270 */
[----:B------:R-:W-:Y:S01]  /*cd90*/  IMAD.MOV.U32 R64, RZ, RZ, R9 ;  /* 0x000000ffff407224 */ /* 0x000fe200078e0009 */
[----:B------:R-:W-:-:S02]  /*cda0*/  @P5 SEL R70, RZ, 0xffffffff, !P6 ;  /* 0xffffffffff465807 */ /* 0x000fc40007000000 */
[----:B------:R-:W-:Y:S02]  /*cdb0*/  PRMT R7, R6, 0xbbb3, RZ ;  /* 0x0000bbb306077816 */ /* 0x000fe400000000ff */
[----:B------:R-:W-:Y:S02]  /*cdc0*/  PRMT R5, R57, 0x7771, RZ ;  /* 0x0000777139057816 */ /* 0x000fe400000000ff */
[----:B------:R-:W-:Y:S02]  /*cdd0*/  ISETP.GE.U32.AND P5, PT, R34, R55, PT ;  /* 0x000000372200720c */ /* 0x000fe40003fa6070 */
[----:B------:R-:W-:Y:S02]  /*cde0*/  SEL R58, R58, R5, !P2 ;  /* 0x000000053a3a7207 */ /* 0x000fe40005000000 */
[----:B------:R-:W-:Y:S02]  /*cdf0*/  ISETP.GT.AND P6, PT, R64, R7, PT ;  /* 0x000000074000720c */ /* 0x000fe40003fc4270 */
[----:B------:R-:W-:-:S02]  /*ce00*/  ISETP.GE.AND.EX P5, PT, R24, RZ, PT, P5 ;  /* 0x000000ff1800720c */ /* 0x000fc40003fa6350 */
[----:B------:R-:W-:Y:S02]  /*ce10*/  LOP3.LUT R5, R41, 0xff, RZ, 0xc0, !PT ;  /* 0x000000ff29057812 */ /* 0x000fe400078ec0ff */
[----:B-----5:R-:W-:Y:S02]  /*ce20*/  LOP3.LUT R64, R8, 0xff, RZ, 0xc0, !PT ;  /* 0x000000ff08407812 */ /* 0x020fe400078ec0ff */
[----:B------:R-:W-:Y:S02]  /*ce30*/  SEL R71, RZ, 0xffffffff, P5 ;  /* 0xffffffffff477807 */ /* 0x000fe40002800000 */
[----:B------:R-:W-:Y:S02]  /*ce40*/  ISETP.NE.AND P5, PT, R5, R64, PT ;  /* 0x000000400500720c */ /* 0x000fe40003fa5270 */
[----:B------:R-:W-:Y:S02]  /*ce50*/  @P0 SEL R71, RZ, 0xffffffff, !P6 ;  /* 0xffffffffff470807 */ /* 0x000fe40007000000 */
[----:B------:R-:W-:-:S02]  /*ce60*/  PRMT R66, R41, 0x8880, RZ ;  /* 0x0000888029427816 */ /* 0x000fc400000000ff */
[----:B------:R-:W-:Y:S02]  /*ce70*/  PRMT R7, R8, 0x8880, RZ ;  /* 0x0000888008077816 */ /* 0x000fe400000000ff */
[----:B------:R-:W-:Y:S02]  /*ce80*/  ISETP.GE.U32.AND P6, PT, R29, R59, PT ;  /* 0x0000003b1d00720c */ /* 0x000fe40003fc6070 */
[----:B------:R-:W-:Y:S02]  /*ce90*/  ISETP.GT.AND P0, PT, R66, R7, PT ;  /* 0x000000074200720c */ /* 0x000fe40003f04270 */
[----:B------:R-:W-:Y:S02]  /*cea0*/  ISETP.GE.AND.EX P6, PT, R21, RZ, PT, P6 ;  /* 0x000000ff1500720c */ /* 0x000fe40003fc6360 */
[----:B------:R-:W-:Y:S02]  /*ceb0*/  LOP3.LUT R5, R38, 0xff, RZ, 0xc0, !PT ;  /* 0x000000ff26057812 */ /* 0x000fe400078ec0ff */
[----:B------:R-:W-:-:S02]  /*cec0*/  PRMT R66, R8, 0x7771, RZ ;  /* 0x0000777108427816 */ /* 0x000fc400000000ff */
[----:B------:R-:W-:Y:S02]  /*ced0*/  SEL R64, RZ, 0xffffffff, P6 ;  /* 0xffffffffff407807 */ /* 0x000fe40003000000 */
[----:B------:R-:W-:Y:S02]  /*cee0*/  ISETP.NE.AND P6, PT, R5, R66, PT ;  /* 0x000000420500720c */ /* 0x000fe40003fc5270 */
[----:B------:R-:W-:Y:S02]  /*cef0*/  @P5 SEL R64, RZ, 0xffffffff, !P0 ;  /* 0xffffffffff405807 */ /* 0x000fe40004000000 */
[----:B------:R-:W-:Y:S02]  /*cf00*/  ISETP.GE.U32.AND P0, PT, R28, R59, PT ;  /* 0x0000003b1c00720c */ /* 0x000fe40003f06070 */
[----:B------:R-:W-:Y:S02]  /*cf10*/  PRMT R7, R8, 0x9991, RZ ;  /* 0x0000999108077816 */ /* 0x000fe400000000ff */
[----:B------:R-:W-:-:S02]  /*cf20*/  ISETP.GE.AND.EX P0, PT, R20, RZ, PT, P0 ;  /* 0x000000ff1400720c */ /* 0x000fc40003f06300 */
[----:B------:R-:W-:Y:S02]  /*cf30*/  ISETP.GT.AND P5, PT, R76, R7, PT ;  /* 0x000000074c00720c */ /* 0x000fe40003fa4270 */
[----:B------:R-:W-:Y:S02]  /*cf40*/  LOP3.LUT R5, R40, 0xff, RZ, 0xc0, !PT ;  /* 0x000000ff28057812 */ /* 0x000fe400078ec0ff */
[----:B------:R-:W-:Y:S02]  /*cf50*/  PRMT R66, R8, 0x7772, RZ ;  /* 0x0000777208427816 */ /* 0x000fe400000000ff */
[----:B------:R-:W-:Y:S02]  /*cf60*/  SEL R65, RZ, 0xffffffff, P0 ;  /* 0xffffffffff417807 */ /* 0x000fe40000000000 */
[----:B------:R-:W-:Y:S02]  /*cf70*/  @P6 SEL R65, RZ, 0xffffffff, !P5 ;  /* 0xffffffffff416807 */ /* 0x000fe40006800000 */
[----:B------:R-:W-:-:S02]  /*cf80*/  PRMT R76, R40, 0x8880, RZ ;  /* 0x00008880284c7816 */ /* 0x000fc400000000ff */
[C---:B------:R-:W-:Y:S02]  /*cf90*/  PRMT R7, R8.reuse, 0xaaa2, RZ ;  /* 0x0000aaa208077816 */ /* 0x040fe400000000ff */
[----:B------:R-:W-:Y:S02]  /*cfa0*/  ISETP.NE.AND P5, PT, R5, R66, PT ;  /* 0x000000420500720c */ /* 0x000fe40003fa5270 */
[----:B------:R-:W-:Y:S02]  /*cfb0*/  PRMT R9, R8, 0x7773, RZ ;  /* 0x0000777308097816 */ /* 0x000fe400000000ff */
[----:B------:R-:W-:Y:S02]  /*cfc0*/  ISETP.GE.U32.AND P0, PT, R27, R59, PT ;  /* 0x0000003b1b00720c */ /* 0x000fe40003f06070 */
[----:B------:R-:W-:Y:S01]  /*cfd0*/  ISETP.GT.AND P6, PT, R76, R7, PT ;  /* 0x000000074c00720c */ /* 0x000fe20003fc4270 */
[----:B------:R-:W-:Y:S01]  /*cfe0*/  IMAD.MOV.U32 R76, RZ, RZ, R9 ;  /* 0x000000ffff4c7224 */ /* 0x000fe200078e0009 */
[----:B------:R-:W-:-:S02]  /*cff0*/  ISETP.GE.AND.EX P0, PT, R42, RZ, PT, P0 ;  /* 0x000000ff2a00720c */ /* 0x000fc40003f06300 */
[C---:B------:R-:W-:Y:S02]  /*d000*/  LOP3.LUT R5, R45.reuse, 0xff, RZ, 0xc0, !PT ;  /* 0x000000ff2d057812 */ /* 0x040fe400078ec0ff */
[----:B------:R-:W-:Y:S02]  /*d010*/  PRMT R9, R45, 0x8880, RZ ;  /* 0x000088802d097816 */ /* 0x000fe400000000ff */
[----:B------:R-:W-:Y:S02]  /*d020*/  SEL R66, RZ, 0xffffffff, P0 ;  /* 0xffffffffff427807 */ /* 0x000fe40000000000 */
[----:B------:R-:W-:Y:S01]  /*d030*/  ISETP.NE.AND P0, PT, R5, R76, PT ;  /* 0x0000004c0500720c */ /* 0x000fe20003f05270 */
[----:B------:R-:W-:Y:S01]  /*d040*/  IMAD.MOV.U32 R76, RZ, RZ, R9 ;  /* 0x000000ffff4c7224 */ /* 0x000fe200078e0009 */
[----:B------:R-:W-:Y:S02]  /*d050*/  @P5 SEL R66, RZ, 0xffffffff, !P6 ;  /* 0xffffffffff425807 */ /* 0x000fe40007000000 */
[----:B------:R-:W-:-:S02]  /*d060*/  PRMT R7, R8, 0xbbb3, RZ ;  /* 0x0000bbb308077816 */ /* 0x000fc400000000ff */
[----:B------:R-:W-:Y:S02]  /*d070*/  PRMT R5, R57, 0x7772, RZ ;  /* 0x0000777239057816 */ /* 0x000fe400000000ff */
[----:B------:R-:W-:Y:S02]  /*d080*/  ISETP.GE.U32.AND P5, PT, R26, R59, PT ;  /* 0x0000003b1a00720c */ /* 0x000fe40003fa6070 */
[----:B------:R-:W-:Y:S02]  /*d090*/  SEL R56, R56, R5, !P4 ;  /* 0x0000000538387207 */ /* 0x000fe40006000000 */
[----:B------:R-:W-:Y:S02]  /*d0a0*/  ISETP.GT.AND P6, PT, R76, R7, PT ;  /* 0x000000074c00720c */ /* 0x000fe40003fc4270 */
[----:B------:R-:W-:Y:S02]  /*d0b0*/  ISETP.GE.AND.EX P5, PT, R39, RZ, PT, P5 ;  /* 0x000000ff2700720c */ /* 0x000fe40003fa6350 */
[----:B------:R-:W-:-:S02]  /*d0c0*/  LOP3.LUT R5, R0, 0xff, RZ, 0xc0, !PT ;  /* 0x000000ff00057812 */ /* 0x000fc400078ec0ff */
[C---:B------:R-:W-:Y:S02]  /*d0d0*/  LOP3.LUT R76, R4.reuse, 0xff, RZ, 0xc0, !PT ;  /* 0x000000ff044c7812 */ /* 0x040fe400078ec0ff */
[----:B------:R-:W-:Y:S02]  /*d0e0*/  SEL R67, RZ, 0xffffffff, P5 ;  /* 0xffffffffff437807 */ /* 0x000fe40002800000 */
[----:B------:R-:W-:Y:S02]  /*d0f0*/  ISETP.NE.AND P5, PT, R5, R76, PT ;  /* 0x0000004c0500720c */ /* 0x000fe40003fa5270 */
[----:B------:R-:W-:Y:S02]  /*d100*/  @P0 SEL R67, RZ, 0xffffffff, !P6 ;  /* 0xffffffffff430807 */ /* 0x000fe40007000000 */
[----:B------:R-:W-:Y:S02]  /*d110*/  PRMT R7, R4, 0x8880, RZ ;  /* 0x0000888004077816 */ /* 0x000fe400000000ff */
[----:B------:R-:W-:-:S02]  /*d120*/  ISETP.GE.U32.AND P6, PT, R10, R61, PT ;  /* 0x0000003d0a00720c */ /* 0x000fc40003fc6070 */
[----:B------:R-:W-:Y:S02]  /*d130*/  ISETP.GT.AND P0, PT, R78, R7, PT ;  /* 0x000000074e00720c */ /* 0x000fe40003f04270 */
[----:B------:R-:W-:Y:S02]  /*d140*/  ISETP.GE.AND.EX P6, PT, R3, RZ, PT, P6 ;  /* 0x000000ff0300720c */ /* 0x000fe40003fc6360 */
[----:B------:R-:W-:Y:S02]  /*d150*/  LOP3.LUT R7, R11, 0xff, RZ, 0xc0, !PT ;  /* 0x000000ff0b077812 */ /* 0x000fe400078ec0ff */
[----:B------:R-:W-:Y:S02]  /*d160*/  PRMT R76, R4, 0x7771, RZ ;  /* 0x00007771044c7816 */ /* 0x000fe400000000ff */
[----:B------:R-:W-:Y:S02]  /*d170*/  SEL R5, RZ, 0xffffffff, P6 ;  /* 0xffffffffff057807 */ /* 0x000fe40003000000 */
[----:B------:R-:W-:-:S02]  /*d180*/  ISETP.NE.AND P6, PT, R7, R76, PT ;  /* 0x0000004c0700720c */ /* 0x000fc40003fc5270 */
[----:B------:R-:W-:Y:S02]  /*d190*/  @P5 SEL R5, RZ, 0xffffffff, !P0 ;  /* 0xffffffffff055807 */ /* 0x000fe40004000000 */
[----:B------:R-:W-:Y:S02]  /*d1a0*/  ISETP.GE.U32.AND P0, PT, R13, R61, PT ;  /* 0x0000003d0d00720c */ /* 0x000fe40003f06070 */
[----:B------:R-:W-:Y:S02]  /*d1b0*/  PRMT R78, R11, 0x8880, RZ ;  /* 0x000088800b4e7816 */ /* 0x000fe400000000ff */
[----:B------:R-:W-:Y:S02]  /*d1c0*/  PRMT R9, R4, 0x9991, RZ ;  /* 0x0000999104097816 */ /* 0x000fe400000000ff */
[----:B------:R-:W-:Y:S02]  /*d1d0*/  ISETP.GE.AND.EX P0, PT, R12, RZ, PT, P0 ;  /* 0x000000ff0c00720c */ /* 0x000fe40003f06300 */
[----:B------:R-:W-:-:S02]  /*d1e0*/  ISETP.GT.AND P5, PT, R78, R9, PT ;  /* 0x000000094e00720c */ /* 0x000fc40003fa4270 */
[----:B------:R-:W-:Y:S02]  /*d1f0*/  LOP3.LUT R63, R63, 0x1, RZ, 0xc0, !PT ;  /* 0x000000013f3f7812 */ /* 0x000fe400078ec0ff */
[----:B------:R-:W-:Y:S02]  /*d200*/  LOP3.LUT R76, R73, 0xff, RZ, 0xc0, !PT ;  /* 0x000000ff494c7812 */ /* 0x000fe400078ec0ff */
[----:B------:R-:W-:Y:S02]  /*d210*/  PRMT R9, R4, 0x7772, RZ ;  /* 0x0000777204097816 */ /* 0x000fe400000000ff */
[----:B------:R-:W-:Y:S02]  /*d220*/  SEL R7, RZ, 0xffffffff, P0 ;  /* 0xffffffffff077807 */ /* 0x000fe40000000000 */
[----:B------:R-:W-:Y:S02]  /*d230*/  @P6 SEL R7, RZ, 0xffffffff, !P5 ;  /* 0xffffffffff076807 */ /* 0x000fe40006800000 */
[----:B------:R-:W-:-:S02]  /*d240*/  ISETP.NE.U32.AND P3, PT, R63, 0x1, PT ;  /* 0x000000013f00780c */ /* 0x000fc40003f65070 */
[----:B------:R-:W-:Y:S02]  /*d250*/  ISETP.NE.AND P5, PT, R76, R9, PT ;  /* 0x000000094c00720c */ /* 0x000fe40003fa5270 */
[----:B------:R-:W-:Y:S02]  /*d260*/  PRMT R78, R73, 0x8880, RZ ;  /* 0x00008880494e7816 */ /* 0x000fe400000000ff */
[----:B------:R-:W-:Y:S02]  /*d270*/  PRMT R63, R4, 0xaaa2, RZ ;  /* 0x0000aaa2043f7816 */ /* 0x000fe400000000ff */
[----:B------:R-:W-:Y:S02]  /*d280*/  ISETP.GE.U32.AND P0, PT, R74, R61, PT ;  /* 0x0000003d4a00720c */ /* 0x000fe40003f06070 */
[----:B------:R-:W-:Y:S02]  /*d290*/  ISETP.GT.AND P6, PT, R78, R63, PT ;  /* 0x0000003f4e00720c */ /* 0x000fe40003fc4270 */
[----:B------:R-:W-:-:S02]  /*d2a0*/  ISETP.GE.AND.EX P0, PT, R72, RZ, PT, P0 ;  /* 0x000000ff4800720c */ /* 0x000fc40003f06300 */
[----:B------:R-:W-:Y:S02]  /*d2b0*/  PRMT R76, R4, 0x7773, RZ ;  /* 0x00007773044c7816 */ /* 0x000fe400000000ff */
[----:B------:R-:W-:Y:S02]  /*d2c0*/  LOP3.LUT R63, R14, 0xff, RZ, 0xc0, !PT ;  /* 0x000000ff0e3f7812 */ /* 0x000fe400078ec0ff */
[----:B------:R-:W-:Y:S02]  /*d2d0*/  SEL R9, RZ, 0xffffffff, P0 ;  /* 0xffffffffff097807 */ /* 0x000fe40000000000 */
[----:B------:R-:W-:Y:S02]  /*d2e0*/  ISETP.NE.AND P0, PT, R63, R76, PT ;  /* 0x0000004c3f00720c */ /* 0x000fe40003f05270 */
[----:B------:R-:W-:Y:S02]  /*d2f0*/  @P5 SEL R9, RZ, 0xffffffff, !P6 ;  /* 0xffffffffff095807 */ /* 0x000fe40007000000 */
[----:B------:R-:W-:-:S02]  /*d300*/  ISETP.GE.U32.AND P5, PT, R18, R61, PT ;  /* 0x0000003d1200720c */ /* 0x000fc40003fa6070 */
[----:B------:R-:W-:Y:S02]  /*d310*/  PRMT R76, R4, 0xbbb3, RZ ;  /* 0x0000bbb3044c7816 */ /* 0x000fe400000000ff */
[-C--:B------:R-:W-:Y:S02]  /*d320*/  SEL R50, R50, R75.reuse, !P1 ;  /* 0x0000004b32327207 */ /* 0x080fe40004800000 */
[-C--:B------:R-:W-:Y:S02]  /*d330*/  SEL R48, R48, R75.reuse, !P2 ;  /* 0x0000004b30307207 */ /* 0x080fe40005000000 */
[-C--:B------:R-:W-:Y:S02]  /*d340*/  SEL R46, R46, R75.reuse, !P4 ;  /* 0x0000004b2e2e7207 */ /* 0x080fe40006000000 */
[----:B------:R-:W-:Y:S02]  /*d350*/  SEL R44, R44, R75, !P3 ;  /* 0x0000004b2c2c7207 */ /* 0x000fe40005800000 */
[----:B------:R-:W-:-:S02]  /*d360*/  IADD3 R75, R61, c[0x0][0x184], RZ ;  /* 0x000061003d4b7a10 */ /* 0x000fc40007ffe0ff */
[----:B------:R-:W-:Y:S02]  /*d370*/  PRMT R63, R57, 0x7773, RZ ;  /* 0x00007773393f7816 */ /* 0x000fe400000000ff */
[----:B------:R-:W-:Y:S01]  /*d380*/  ISETP.GE.AND.EX P5, PT, R15, RZ, PT, P5 ;  /* 0x000000ff0f00720c */ /* 0x000fe20003fa6350 */
[----:B------:R-:W-:Y:S01]  /*d390*/  IMAD R78, R62, 0x3, R75 ;  /* 0x000000033e4e7824 */ /* 0x000fe200078e024b */
[----:B------:R-:W-:Y:S02]  /*d3a0*/  ISETP.GT.AND P6, PT, R77, R76, PT ;  /* 0x0000004c4d00720c */ /* 0x000fe40003fc4270 */
[----:B------:R-:W-:Y:S02]  /*d3b0*/  LOP3.LUT R70, R70, 0x1, RZ, 0xc0, !PT ;  /* 0x0000000146467812 */ /* 0x000fe400078ec0ff */
[----:B------:R-:W-:Y:S02]  /*d3c0*/  LOP3.LUT R68, R68, 0x1, RZ, 0xc0, !PT ;  /* 0x0000000144447812 */ /* 0x000fe400078ec0ff */
[----:B------:R-:W-:-:S02]  /*d3d0*/  LOP3.LUT R69, R69, 0x1, RZ, 0xc0, !PT ;  /* 0x0000000145457812 */ /* 0x000fc400078ec0ff */
[----:B------:R-:W-:Y:S02]  /*d3e0*/  LOP3.LUT R71, R71, 0x1, RZ, 0xc0, !PT ;  /* 0x0000000147477812 */ /* 0x000fe400078ec0ff */
[----:B------:R-:W-:Y:S02]  /*d3f0*/  SEL R54, R54, R63, !P3 ;  /* 0x0000003f36367207 */ /* 0x000fe40005800000 */
[----:B------:R-:W-:Y:S02]  /*d400*/  SEL R63, RZ, 0xffffffff, P5 ;  /* 0xffffffffff3f7807 */ /* 0x000fe40002800000 */
[----:B------:R-:W-:Y:S02]  /*d410*/  SEL R52, R52, RZ, !P1 ;  /* 0x000000ff34347207 */ /* 0x000fe40004800000 */
[----:B------:R-:W-:Y:S02]  /*d420*/  @P0 SEL R63, RZ, 0xffffffff, !P6 ;  /* 0xffffffffff3f0807 */ /* 0x000fe40007000000 */
[----:B------:R-:W-:-:S02]  /*d430*/  ISETP.NE.U32.AND P1, PT, R70, 0x1, PT ;  /* 0x000000014600780c */ /* 0x000fc40003f25070 */
[----:B------:R-:W-:Y:S02]  /*d440*/  SEL R43, R43, RZ, !P2 ;  /* 0x000000ff2b2b7207 */ /* 0x000fe40005000000 */
[----:B------:R-:W-:Y:S02]  /*d450*/  PRMT R76, R6, 0x7772, RZ ;  /* 0x00007772064c7816 */ /* 0x000fe400000000ff */
[----:B------:R-:W-:Y:S02]  /*d460*/  ISETP.NE.U32.AND P6, PT, R68, 0x1, PT ;  /* 0x000000014400780c */ /* 0x000fe40003fc5070 */
[----:B------:R-:W-:Y:S02]  /*d470*/  ISETP.NE.U32.AND P0, PT, R69, 0x1, PT ;  /* 0x000000014500780c */ /* 0x000fe40003f05070 */
[----:B------:R-:W-:Y:S02]  /*d480*/  ISETP.NE.U32.AND P2, PT, R71, 0x1, PT ;  /* 0x000000014700780c */ /* 0x000fe40003f45070 */
[----:B------:R-:W-:-:S02]  /*d490*/  LOP3.LUT R5, R5, 0x1, RZ, 0xc0, !PT ;  /* 0x0000000105057812 */ /* 0x000fc400078ec0ff */
[----:B------:R-:W-:Y:S02]  /*d4a0*/  LOP3.LUT R65, R65, 0x1, RZ, 0xc0, !PT ;  /* 0x0000000141417812 */ /* 0x000fe400078ec0ff */
[----:B------:R-:W-:Y:S02]  /*d4b0*/  ISETP.GE.U32.AND P5, PT, R78, c[0x0][0x17c], PT ;  /* 0x00005f004e007a0c */ /* 0x000fe40003fa6070 */
[----:B------:R-:W-:Y:S02]  /*d4c0*/  PRMT R68, R6, 0x7770, RZ ;  /* 0x0000777006447816 */ /* 0x000fe400000000ff */
[----:B------:R-:W-:Y:S02]  /*d4d0*/  SEL R49, R49, R76, !P1 ;  /* 0x0000004c31317207 */ /* 0x000fe40004800000 */
[----:B------:R-:W-:Y:S02]  /*d4e0*/  LOP3.LUT R64, R64, 0x1, RZ, 0xc0, !PT ;  /* 0x0000000140407812 */ /* 0x000fe400078ec0ff */
[----:B------:R-:W-:-:S02]  /*d4f0*/  SEL R35, R35, R55, !P1 ;  /* 0x0000003723237207 */ /* 0x000fc40004800000 */
[----:B------:R-:W-:Y:S02]  /*d500*/  SEL R25, R25, RZ, !P1 ;  /* 0x000000ff19197207 */ /* 0x000fe40004800000 */
[-C--:B------:R-:W-:Y:S02]  /*d510*/  SEL R37, R37, R55.reuse, !P6 ;  /* 0x0000003725257207 */ /* 0x080fe40007000000 */
[-C--:B------:R-:W-:Y:S02]  /*d520*/  SEL R36, R36, R55.reuse, !P0 ;  /* 0x0000003724247207 */ /* 0x080fe40004000000 */
[----:B------:R-:W-:Y:S02]  /*d530*/  SEL R34, R34, R55, !P2 ;  /* 0x0000003722227207 */ /* 0x000fe40005000000 */
[----:B------:R-:W-:Y:S02]  /*d540*/  SEL R33, R33, RZ, !P3 ;  /* 0x000000ff21217207 */ /* 0x000fe40005800000 */
[----:B------:R-:W-:-:S02]  /*d550*/  LOP3.LUT R66, R66, 0x1, RZ, 0xc0, !PT ;  /* 0x0000000142427812 */ /* 0x000fc400078ec0ff */
[----:B------:R-:W-:Y:S02]  /*d560*/  ISETP.NE.U32.AND P1, PT, R5, 0x1, PT ;  /* 0x000000010500780c */ /* 0x000fe40003f25070 */
[----:B------:R-:W-:Y:S02]  /*d570*/  ISETP.NE.U32.AND P3, PT, R65, 0x1, PT ;  /* 0x000000014100780c */ /* 0x000fe40003f65070 */
[----:B------:R-:W-:Y:S02]  /*d580*/  PRMT R55, R8, 0x7771, RZ ;  /* 0x0000777108377816 */ /* 0x000fe400000000ff */
[----:B------:R-:W-:Y:S02]  /*d590*/  PRMT R5, R4, 0x7770, RZ ;  /* 0x0000777004057816 */ /* 0x000fe400000000ff */
[----:B------:R-:W-:Y:S02]  /*d5a0*/  SEL R32, R32, RZ, !P4 ;  /* 0x000000ff20207207 */ /* 0x000fe40006000000 */
[----:B------:R-:W-:-:S02]  /*d5b0*/  LOP3.LUT R63, R63, 0x1, RZ, 0xc0, !PT ;  /* 0x000000013f3f7812 */ /* 0x000fc400078ec0ff */
[----:B------:R-:W-:Y:S02]  /*d5c0*/  SEL R53, R53, R68, !P6 ;  /* 0x0000004435357207 */ /* 0x000fe40007000000 */
[----:B------:R-:W-:Y:S02]  /*d5d0*/  ISETP.NE.U32.AND P4, PT, R64, 0x1, PT ;  /* 0x000000014000780c */ /* 0x000fe40003f85070 */
[----:B------:R-:W-:Y:S02]  /*d5e0*/  SEL R31, R31, RZ, !P6 ;  /* 0x000000ff1f1f7207 */ /* 0x000fe40007000000 */
[----:B------:R-:W-:Y:S02]  /*d5f0*/  PRMT R78, R6, 0x7773, RZ ;  /* 0x00007773064e7816 */ /* 0x000fe400000000ff */
[----:B------:R-:W-:Y:S02]  /*d600*/  ISETP.NE.U32.AND P6, PT, R66, 0x1, PT ;  /* 0x000000014200780c */ /* 0x000fe40003fc5070 */
[----:B------:R-:W-:-:S02]  /*d610*/  PRMT R64, R8, 0x7770, RZ ;  /* 0x0000777008407816 */ /* 0x000fc400000000ff */
[----:B------:R-:W-:Y:S02]  /*d620*/  PRMT R65, R8, 0x7772, RZ ;  /* 0x0000777208417816 */ /* 0x000fe400000000ff */
[----:B------:R-:W-:Y:S02]  /*d630*/  PRMT R70, R6, 0x7771, RZ ;  /* 0x0000777106467816 */ /* 0x000fe400000000ff */
[----:B------:R-:W-:Y:S02]  /*d640*/  SEL R55, R38, R55, !P3 ;  /* 0x0000003726377207 */ /* 0x000fe40005800000 */
[----:B------:R-:W-:Y:S02]  /*d650*/  SEL R28, R28, R59, !P3 ;  /* 0x0000003b1c1c7207 */ /* 0x000fe40005800000 */
[----:B------:R-:W-:Y:S02]  /*d660*/  LOP3.LUT R7, R7, 0x1, RZ, 0xc0, !PT ;  /* 0x0000000107077812 */ /* 0x000fe400078ec0ff */
[----:B------:R-:W-:-:S02]  /*d670*/  LOP3.LUT R9, R9, 0x1, RZ, 0xc0, !PT ;  /* 0x0000000109097812 */ /* 0x000fc400078ec0ff */
[----:B------:R-:W-:Y:S02]  /*d680*/  SEL R20, R20, RZ, !P3 ;  /* 0x000000ff14147207 */ /* 0x000fe40005800000 */
[----:B------:R-:W-:Y:S02]  /*d690*/  SEL R0, R0, R5, !P1 ;  /* 0x0000000500007207 */ /* 0x000fe40004800000 */
[----:B------:R-:W-:Y:S02]  /*d6a0*/  LOP3.LUT R67, R67, 0x1, RZ, 0xc0, !PT ;  /* 0x0000000143437812 */ /* 0x000fe400078ec0ff */
[----:B------:R-:W-:Y:S02]  /*d6b0*/  ISETP.NE.U32.AND P3, PT, R63, 0x1, PT ;  /* 0x000000013f00780c */ /* 0x000fe40003f65070 */
[----:B------:R-:W-:Y:S02]  /*d6c0*/  PRMT R5, R4, 0x7773, RZ ;  /* 0x0000777304057816 */ /* 0x000fe400000000ff */
[----:B------:R-:W-:-:S02]  /*d6d0*/  SEL R47, R47, R78, !P2 ;  /* 0x0000004e2f2f7207 */ /* 0x000fc40005000000 */
[----:B------:R-:W-:Y:S02]  /*d6e0*/  SEL R41, R41, R64, !P4 ;  /* 0x0000004029297207 */ /* 0x000fe40006000000 */
[----:B------:R-:W-:Y:S02]  /*d6f0*/  SEL R65, R40, R65, !P6 ;  /* 0x0000004128417207 */ /* 0x000fe40007000000 */
[----:B------:R-:W-:Y:S02]  /*d700*/  SEL R29, R29, R59, !P4 ;  /* 0x0000003b1d1d7207 */ /* 0x000fe40006000000 */
[----:B------:R-:W-:Y:S02]  /*d710*/  SEL R24, R24, RZ, !P2 ;  /* 0x000000ff18187207 */ /* 0x000fe40005000000 */
[----:B------:R-:W-:Y:S02]  /*d720*/  SEL R21, R21, RZ, !P4 ;  /* 0x000000ff15157207 */ /* 0x000fe40006000000 */
[----:B------:R-:W-:-:S02]  /*d730*/  SEL R51, R51, R70, !P0 ;  /* 0x0000004633337207 */ /* 0x000fc40004000000 */
[----:B------:R-:W-:Y:S02]  /*d740*/  SEL R30, R30, RZ, !P0 ;  /* 0x000000ff1e1e7207 */ /* 0x000fe40004000000 */
[----:B------:R-:W-:Y:S02]  /*d750*/  ISETP.NE.U32.AND P2, PT, R7, 0x1, PT ;  /* 0x000000010700780c */ /* 0x000fe40003f45070 */
[----:B------:R-:W-:Y:S02]  /*d760*/  ISETP.NE.U32.AND P4, PT, R9, 0x1, PT ;  /* 0x000000010900780c */ /* 0x000fe40003f85070 */
[C---:B------:R-:W-:Y:S02]  /*d770*/  PRMT R38, R4.reuse, 0x7771, RZ ;  /* 0x0000777104267816 */ /* 0x040fe400000000ff */
[----:B------:R-:W-:Y:S02]  /*d780*/  PRMT R40, R4, 0x7772, RZ ;  /* 0x0000777204287816 */ /* 0x000fe400000000ff */
[----:B------:R-:W-:-:S02]  /*d790*/  ISETP.NE.U32.AND P0, PT, R67, 0x1, PT ;  /* 0x000000014300780c */ /* 0x000fc40003f05070 */
[----:B------:R-:W-:Y:S02]  /*d7a0*/  PRMT R66, R8, 0x7773, RZ ;  /* 0x0000777308427816 */ /* 0x000fe400000000ff */
        /* <DEDUP_REMOVED lines=12> */
[----:B------:R-:W-:Y:S02]  /*d870*/  PRMT R38, R55, 0x7610, R38 ;  /* 0x0000761037267816 */ /* 0x000fe40000000026 */
[----:B------:R-:W-:Y:S02]  /*d880*/  PRMT R40, R65, 0x7610, R40 ;  /* 0x0000761041287816 */ /* 0x000fe40000000028 */
[----:B------:R-:W-:Y:S02]  /*d890*/  SEL R3, R3, RZ, !P1 ;  /* 0x000000ff03037207 */ /* 0x000fe40004800000 */
[----:B------:R-:W-:Y:S02]  /*d8a0*/  SEL R12, R12, RZ, !P2 ;  /* 0x000000ff0c0c7207 */ /* 0x000fe40005000000 */
[----:B------:R-:W-:-:S02]  /*d8b0*/  SEL R72, R72, RZ, !P4 ;  /* 0x000000ff48487207 */ /* 0x000fc40006000000 */
[----:B------:R-:W-:Y:S02]  /*d8c0*/  SEL R15, R15, RZ, !P3 ;  /* 0x000000ff0f0f7207 */ /* 0x000fe40005800000 */
[----:B------:R-:W-:Y:S01]  /*d8d0*/  PRMT R14, R5, 0x7610, R14 ;  /* 0x00007610050e7816 */ /* 0x000fe2000000000e */
[----:B------:R-:W-:Y:S01]  /*d8e0*/  @P5 CALL.REL.NOINC `(.L_x_3857) ;  /* 0x0000001000005944 */ /* 0x000fe20003c00000 */
[----:B------:R-:W-:Y:S05]  /*d8f0*/  BRA `(.L_x_3858) ;  /* 0xffffede000007947 */ /* 0x000fea000383ffff */
.L_x_3857:
[----:B------:R-:W-:Y:S05]  /*d900*/  BSYNC B1 ;  /* 0x0000000000017941 */ /* 0x000fea0003800000 */
.L_x_3856:
[C---:B------:R-:W-:Y:S02]  /*d910*/  PRMT R62, R6.reuse, 0x8880, RZ ;  /* 0x00008880063e7816 */ /* 0x040fe400000000ff */
[C---:B------:R-:W-:Y:S02]  /*d920*/  PRMT R70, R6.reuse, 0x9991, RZ ;  /* 0x0000999106467816 */ /* 0x040fe400000000ff */
[C---:B------:R-:W-:Y:S02]  /*d930*/  PRMT R76, R6.reuse, 0xaaa2, RZ ;  /* 0x0000aaa2064c7816 */ /* 0x040fe400000000ff */
[----:B------:R-:W-:Y:S02]  /*d940*/  PRMT R6, R6, 0xbbb3, RZ ;  /* 0x0000bbb306067816 */ /* 0x000fe400000000ff */
[----:B------:R-:W-:-:S02]  /*d950*/  PRMT R9, R8, 0xbbb3, RZ ;  /* 0x0000bbb308097816 */ /* 0x000fc400000000ff */
[C---:B------:R-:W-:Y:S02]  /*d960*/  PRMT R59, R4.reuse, 0x8880, RZ ;  /* 0x00008880043b7816 */ /* 0x040fe400000000ff */
[C---:B------:R-:W-:Y:S02]  /*d970*/  PRMT R64, R4.reuse, 0x9991, RZ ;  /* 0x0000999104407816 */ /* 0x040fe400000000ff */
[----:B------:R-:W-:Y:S02]  /*d980*/  PRMT R68, R4, 0xaaa2, RZ ;  /* 0x0000aaa204447816 */ /* 0x000fe400000000ff */
[C---:B------:R-:W-:Y:S02]  /*d990*/  PRMT R5, R57.reuse, 0x8880, RZ ;  /* 0x0000888039057816 */ /* 0x040fe400000000ff */
[C---:B------:R-:W-:Y:S02]  /*d9a0*/  PRMT R61, R57.reuse, 0x9991, RZ ;  /* 0x00009991393d7816 */ /* 0x040fe400000000ff */
[----:B------:R-:W-:-:S02]  /*d9b0*/  PRMT R63, R57, 0xaaa2, RZ ;  /* 0x0000aaa2393f7816 */ /* 0x000fc400000000ff */
[----:B------:R-:W-:Y:S02]  /*d9c0*/  PRMT R55, R57, 0xbbb3, RZ ;  /* 0x0000bbb339377816 */ /* 0x000fe400000000ff */
[C---:B------:R-:W-:Y:S02]  /*d9d0*/  PRMT R66, R8.reuse, 0x8880, RZ ;  /* 0x0000888008427816 */ /* 0x040fe400000000ff */
[C---:B------:R-:W-:Y:S02]  /*d9e0*/  PRMT R7, R8.reuse, 0x9991, RZ ;  /* 0x0000999108077816 */ /* 0x040fe400000000ff */
        /* <DEDUP_REMOVED lines=18> */
.L_x_3855:
[----:B------:R-:W-:Y:S05]  /*db10*/  BSYNC B0 ;  /* 0x0000000000007941 */ /* 0x000fea0003800000 */
.L_x_3854:
[----:B------:R-:W-:Y:S01]  /*db20*/  ISETP.GE.U32.AND P0, PT, R75, c[0x0][0x17c], PT ;  /* 0x00005f004b007a0c */ /* 0x000fe20003f06070 */
[----:B------:R-:W-:-:S12]  /*db30*/  BSSY B0, `(.L_x_3859) ;  /* 0x0000033000007945 */ /* 0x000fd80003800000 */
[----:B------:R-:W-:Y:S05]  /*db40*/  @P0 BRA `(.L_x_3860) ;  /* 0x0000031000000947 */ /* 0x000fea0003800000 */
[----:B------:R-:W-:-:S05]  /*db50*/  IMAD R4, R75, c[0x0][0x2e8], RZ ;  /* 0x0000ba004b047a24 */ /* 0x000fca00078e02ff */
        /* <DEDUP_REMOVED lines=23> */
[C---:B------:R-:W-:Y:S01]  /*dcd0*/  IADD3 R4, R67.reuse, c[0x0][0x184], RZ ;  /* 0x0000610043047a10 */ /* 0x040fe20007ffe0ff */
[----:B------:R-:W-:-:S03]  /*dce0*/  IMAD R5, R67, c[0x0][0x2e8], RZ ;  /* 0x0000ba0043057a24 */ /* 0x000fc600078e02ff */
[----:B------:R-:W-:-:S13]  /*dcf0*/  ISETP.GE.U32.AND P1, PT, R4, c[0x0][0x17c], PT ;  /* 0x00005f0004007a0c */ /* 0x000fda0003f26070 */
[----:B------:R-:W-:-:S05]  /*dd00*/  @!P1 IMAD R4, R4, c[0x0][0x2e8], RZ ;  /* 0x0000ba0004049a24 */ /* 0x000fca00078e02ff */
[----:B------:R-:W-:-:S04]  /*dd10*/  @!P1 LOP3.LUT R7, R4, 0xfffffffc, RZ, 0xc0, !PT ;  /* 0xfffffffc04079812 */ /* 0x000fc800078ec0ff */
[----:B------:R-:W-:Y:S02]  /*dd20*/  @!P1 IADD3 R4, P2, R7, R16, RZ ;  /* 0x0000001007049210 */ /* 0x000fe40007f5e0ff */
[----:B------:R-:W-:-:S03]  /*dd30*/  LOP3.LUT R7, R5, 0xfffffffc, RZ, 0xc0, !PT ;  /* 0xfffffffc05077812 */ /* 0x000fc600078ec0ff */
[----:B------:R-:W-:Y:S01]  /*dd40*/  @!P1 IMAD.X R5, RZ, RZ, R19, P2 ;  /* 0x000000ffff059224 */ /* 0x000fe200010e0613 */
[----:B------:R-:W-:-:S04]  /*dd50*/  IADD3 R6, P2, R7, R16, RZ ;  /* 0x0000001007067210 */ /* 0x000fc80007f5e0ff */
[----:B------:R-:W2:Y:S01]  /*dd60*/  @!P1 LDG.E R4, [R4.64] ;  /* 0x0000002404049981 */ /* 0x000ea2000c1e1900 */
[----:B------:R-:W-:-:S05]  /*dd70*/  IMAD.X R7, RZ, RZ, R19, P2 ;  /* 0x000000ffff077224 */ /* 0x000fca00010e0613 */
[----:B------:R-:W3:Y:S01]  /*dd80*/  LDG.E R6, [R6.64] ;  /* 0x0000002406067981 */ /* 0x000ee2000c1e1900 */
[C---:B--2---:R-:W-:Y:S02]  /*dd90*/  @!P1 PRMT R65, R4.reuse, 0x7772, RZ ;  /* 0x0000777204419816 */ /* 0x044fe400000000ff */
[C---:B------:R-:W-:Y:S02]  /*dda0*/  @!P1 PRMT R66, R4.reuse, 0x7773, RZ ;  /* 0x0000777304429816 */ /* 0x040fe400000000ff */
[C---:B------:R-:W-:Y:S02]  /*ddb0*/  @!P1 PRMT R16, R4.reuse, 0x7770, RZ ;  /* 0x0000777004109816 */ /* 0x040fe400000000ff */
[----:B------:R-:W-:Y:S02]  /*ddc0*/  @!P1 PRMT R19, R4, 0x7771, RZ ;  /* 0x0000777104139816 */ /* 0x000fe400000000ff */
[----:B---3--:R-:W-:Y:S02]  /*ddd0*/  PRMT R4, R6, 0x7771, RZ ;  /* 0x0000777106047816 */ /* 0x008fe400000000ff */
[----:B------:R-:W-:-:S02]  /*dde0*/  @!P1 PRMT R68, R65, 0x7610, R68 ;  /* 0x0000761041449816 */ /* 0x000fc40000000044 */
[----:B------:R-:W-:Y:S02]  /*ddf0*/  @!P1 PRMT R9, R66, 0x7610, R9 ;  /* 0x0000761042099816 */ /* 0x000fe40000000009 */
[C---:B------:R-:W-:Y:S02]  /*de00*/  PRMT R66, R6.reuse, 0x7770, RZ ;  /* 0x0000777006427816 */ /* 0x040fe400000000ff */
[----:B------:R-:W-:Y:S02]  /*de10*/  PRMT R65, R6, 0x7772, RZ ;  /* 0x0000777206417816 */ /* 0x000fe400000000ff */
[----:B------:R-:W-:Y:S02]  /*de20*/  @!P1 PRMT R59, R16, 0x7610, R59 ;  /* 0x00007610103b9816 */ /* 0x000fe4000000003b */
[----:B------:R-:W-:Y:S02]  /*de30*/  @!P1 PRMT R64, R19, 0x7610, R64 ;  /* 0x0000761013409816 */ /* 0x000fe40000000040 */
[----:B------:R-:W-:-:S02]  /*de40*/  PRMT R6, R6, 0x7773, RZ ;  /* 0x0000777306067816 */ /* 0x000fc400000000ff */
[----:B------:R-:W-:Y:S02]  /*de50*/  PRMT R7, R4, 0x7610, R7 ;  /* 0x0000761004077816 */ /* 0x000fe40000000007 */
.L_x_3860:
[----:B------:R-:W-:Y:S05]  /*de60*/  BSYNC B0 ;  /* 0x0000000000007941 */ /* 0x000fea0003800000 */
.L_x_3859:
[----:B------:R-:W-:Y:S01]  /*de70*/  BSSY B0, `(.L_x_3861) ;  /* 0x00000fb000007945 */ /* 0x000fe20003800000 */
[----:B------:R-:W-:Y:S05]  /*de80*/  @P0 BRA `(.L_x_3862) ;  /* 0x00000f9000000947 */ /* 0x000fea0003800000 */
[C---:B------:R-:W-:Y:S02]  /*de90*/  LOP3.LUT R4, R57.reuse, 0xff, RZ, 0xc0, !PT ;  /* 0x000000ff39047812 */ /* 0x040fe400078ec0ff */
[----:B------:R-:W-:Y:S02]  /*dea0*/  LOP3.LUT R5, R60, 0xff, RZ, 0xc0, !PT ;  /* 0x000000ff3c057812 */ /* 0x000fe400078ec0ff */
[----:B------:R-:W-:Y:S02]  /*deb0*/  PRMT R69, R57, 0x8880, RZ ;  /* 0x0000888039457816 */ /* 0x000fe400000000ff */
[----:B------:R-:W-:Y:S02]  /*dec0*/  ISETP.NE.AND P2, PT, R5, R4, PT ;  /* 0x000000040500720c */ /* 0x000fe40003f45270 */
[----:B------:R-:W-:Y:S02]  /*ded0*/  LOP3.LUT R4, R61, 0xff, RZ, 0xc0, !PT ;  /* 0x000000ff3d047812 */ /* 0x000fe400078ec0ff */
[----:B------:R-:W-:-:S02]  /*dee0*/  LOP3.LUT R5, R58, 0xff, RZ, 0xc0, !PT ;  /* 0x000000ff3a057812 */ /* 0x000fc400078ec0ff */
[----:B------:R-:W-:Y:S02]  /*def0*/  PRMT R80, R60, 0x8880, RZ ;  /* 0x000088803c507816 */ /* 0x000fe400000000ff */
[----:B------:R-:W-:Y:S02]  /*df00*/  LOP3.LUT R16, R63, 0xff, RZ, 0xc0, !PT ;  /* 0x000000ff3f107812 */ /* 0x000fe400078ec0ff */
[----:B------:R-:W-:Y:S02]  /*df10*/  LOP3.LUT R19, R56, 0xff, RZ, 0xc0, !PT ;  /* 0x000000ff38137812 */ /* 0x000fe400078ec0ff */
[----:B------:R-:W-:Y:S02]  /*df20*/  ISETP.GE.U32.AND P0, PT, R50, R75, PT ;  /* 0x0000004b3200720c */ /* 0x000fe40003f06070 */
[----:B------:R-:W-:Y:S02]  /*df30*/  ISETP.NE.AND P5, PT, R5, R4, PT ;  /* 0x000000040500720c */ /* 0x000fe40003fa5270 */
[----:B------:R-:W-:-:S02]  /*df40*/  PRMT R4, R61, 0x8880, RZ ;  /* 0x000088803d047816 */ /* 0x000fc400000000ff */
[----:B------:R-:W-:Y:S02]  /*df50*/  PRMT R5, R58, 0x8880, RZ ;  /* 0x000088803a057816 */ /* 0x000fe400000000ff */
[----:B------:R-:W-:Y:S02]  /*df60*/  ISETP.GT.AND P6, PT, R80, R69, PT ;  /* 0x000000455000720c */ /* 0x000fe40003fc4270 */
[----:B------:R-:W-:Y:S02]  /*df70*/  ISETP.NE.AND P4, PT, R19, R16, PT ;  /* 0x000000101300720c */ /* 0x000fe40003f85270 */
[----:B------:R-:W-:Y:S02]  /*df80*/  ISETP.GE.AND.EX P0, PT, R52, RZ, PT, P0 ;  /* 0x000000ff3400720c */ /* 0x000fe40003f06300 */
[----:B------:R-:W-:Y:S02]  /*df90*/  ISETP.GT.AND P1, PT, R5, R4, PT ;  /* 0x000000040500720c */ /* 0x000fe40003f24270 */
[----:B------:R-:W-:-:S02]  /*dfa0*/  SEL R4, RZ, 0xffffffff, !P6 ;  /* 0xffffffffff047807 */ /* 0x000fc40007000000 */
[----:B------:R-:W-:Y:S02]  /*dfb0*/  PRMT R16, R63, 0x8880, RZ ;  /* 0x000088803f107816 */ /* 0x000fe400000000ff */
[----:B------:R-:W-:Y:S02]  /*dfc0*/  PRMT R19, R56, 0x8880, RZ ;  /* 0x0000888038137816 */ /* 0x000fe400000000ff */
[----:B------:R-:W-:Y:S02]  /*dfd0*/  @!P2 SEL R4, RZ, 0xffffffff, P0 ;  /* 0xffffffffff04a807 */ /* 0x000fe40000000000 */
[----:B------:R-:W-:Y:S02]  /*dfe0*/  LOP3.LUT R67, R55, 0xff, RZ, 0xc0, !PT ;  /* 0x000000ff37437812 */ /* 0x000fe400078ec0ff */
[----:B------:R-:W-:Y:S02]  /*dff0*/  LOP3.LUT R78, R54, 0xff, RZ, 0xc0, !PT ;  /* 0x000000ff364e7812 */ /* 0x000fe400078ec0ff */
[----:B------:R-:W-:-:S02]  /*e000*/  ISETP.GE.U32.AND P0, PT, R46, R75, PT ;  /* 0x0000004b2e00720c */ /* 0x000fc40003f06070 */
[----:B------:R-:W-:Y:S02]  /*e010*/  ISETP.GT.AND P6, PT, R19, R16, PT ;  /* 0x000000101300720c */ /* 0x000fe40003fc4270 */
[----:B------:R-:W-:Y:S02]  /*e020*/  ISETP.NE.AND P3, PT, R78, R67, PT ;  /* 0x000000434e00720c */ /* 0x000fe40003f65270 */
[----:B------:R-:W-:Y:S02]  /*e030*/  ISETP.GE.AND.EX P0, PT, R32, RZ, PT, P0 ;  /* 0x000000ff2000720c */ /* 0x000fe40003f06300 */
[----:B------:R-:W-:Y:S02]  /*e040*/  LOP3.LUT R4, R4, 0x1, RZ, 0xc0, !PT ;  /* 0x0000000104047812 */ /* 0x000fe400078ec0ff */
[----:B------:R-:W-:Y:S02]  /*e050*/  SEL R16, RZ, 0xffffffff, !P6 ;  /* 0xffffffffff107807 */ /* 0x000fe40007000000 */
[----:B------:R-:W-:-:S02]  /*e060*/  PRMT R19, R55, 0x8880, RZ ;  /* 0x0000888037137816 */ /* 0x000fc400000000ff */
[----:B------:R-:W-:Y:S02]  /*e070*/  PRMT R78, R54, 0x8880, RZ ;  /* 0x00008880364e7816 */ /* 0x000fe400000000ff */
[----:B------:R-:W-:Y:S02]  /*e080*/  SEL R5, RZ, 0xffffffff, !P1 ;  /* 0xffffffffff057807 */ /* 0x000fe40004800000 */
[----:B------:R-:W-:Y:S02]  /*e090*/  @!P4 SEL R16, RZ, 0xffffffff, P0 ;  /* 0xffffffffff10c807 */ /* 0x000fe40000000000 */
[-C--:B------:R-:W-:Y:S02]  /*e0a0*/  ISETP.GE.U32.AND P2, PT, R48, R75.reuse, PT ;  /* 0x0000004b3000720c */ /* 0x080fe40003f46070 */
[----:B------:R-:W-:Y:S02]  /*e0b0*/  ISETP.GE.U32.AND P1, PT, R44, R75, PT ;  /* 0x0000004b2c00720c */ /* 0x000fe40003f26070 */
[----:B------:R-:W-:-:S02]  /*e0c0*/  ISETP.NE.U32.AND P0, PT, R4, 0x1, PT ;  /* 0x000000010400780c */ /* 0x000fc40003f05070 */
[----:B------:R-:W-:Y:S02]  /*e0d0*/  IADD3 R4, R75, c[0x0][0x184], RZ ;  /* 0x000061004b047a10 */ /* 0x000fe40007ffe0ff */
[----:B------:R-:W-:Y:S02]  /*e0e0*/  ISETP.GT.AND P6, PT, R78, R19, PT ;  /* 0x000000134e00720c */ /* 0x000fe40003fc4270 */
        /* <DEDUP_REMOVED lines=25> */
[C---:B------:R-:W-:Y:S02]  /*e280*/  LOP3.LUT R5, R62.reuse, 0xff, RZ, 0xc0, !PT ;  /* 0x000000ff3e057812 */ /* 0x040fe400078ec0ff */
[----:B------:R-:W-:Y:S02]  /*e290*/  LOP3.LUT R16, R53, 0xff, RZ, 0xc0, !PT ;  /* 0x000000ff35107812 */ /* 0x000fe400078ec0ff */
[----:B------:R-:W-:Y:S02]  /*e2a0*/  PRMT R57, R62, 0x8880, RZ ;  /* 0x000088803e397816 */ /* 0x000fe400000000ff */
[----:B------:R-:W-:Y:S02]  /*e2b0*/  ISETP.NE.AND P2, PT, R16, R5, PT ;  /* 0x000000051000720c */ /* 0x000fe40003f45270 */
[----:B------:R-:W-:-:S02]  /*e2c0*/  LOP3.LUT R5, R70, 0xff, RZ, 0xc0, !PT ;  /* 0x000000ff46057812 */ /* 0x000fc400078ec0ff */
[----:B------:R-:W-:Y:S02]  /*e2d0*/  LOP3.LUT R16, R51, 0xff, RZ, 0xc0, !PT ;  /* 0x000000ff33107812 */ /* 0x000fe400078ec0ff */
[----:B------:R-:W-:Y:S02]  /*e2e0*/  PRMT R82, R53, 0x8880, RZ ;  /* 0x0000888035527816 */ /* 0x000fe400000000ff */
[----:B------:R-:W-:Y:S02]  /*e2f0*/  LOP3.LUT R19, R76, 0xff, RZ, 0xc0, !PT ;  /* 0x000000ff4c137812 */ /* 0x000fe400078ec0ff */
[----:B------:R-:W-:Y:S02]  /*e300*/  LOP3.LUT R78, R49, 0xff, RZ, 0xc0, !PT ;  /* 0x000000ff314e7812 */ /* 0x000fe400078ec0ff */
[----:B------:R-:W-:Y:S02]  /*e310*/  ISETP.GE.U32.AND P0, PT, R37, R4, PT ;  /* 0x000000042500720c */ /* 0x000fe40003f06070 */
[----:B------:R-:W-:-:S02]  /*e320*/  ISETP.NE.AND P5, PT, R16, R5, PT ;  /* 0x000000051000720c */ /* 0x000fc40003fa5270 */
[----:B------:R-:W-:Y:S02]  /*e330*/  PRMT R5, R70, 0x8880, RZ ;  /* 0x0000888046057816 */ /* 0x000fe400000000ff */
[----:B------:R-:W-:Y:S02]  /*e340*/  PRMT R16, R51, 0x8880, RZ ;  /* 0x0000888033107816 */ /* 0x000fe400000000ff */
[----:B------:R-:W-:Y:S02]  /*e350*/  ISETP.GT.AND P6, PT, R82, R57, PT ;  /* 0x000000395200720c */ /* 0x000fe40003fc4270 */
[----:B------:R-:W-:Y:S02]  /*e360*/  ISETP.NE.AND P4, PT, R78, R19, PT ;  /* 0x000000134e00720c */ /* 0x000fe40003f85270 */
[----:B------:R-:W-:Y:S02]  /*e370*/  ISETP.GE.AND.EX P0, PT, R31, RZ, PT, P0 ;  /* 0x000000ff1f00720c */ /* 0x000fe40003f06300 */
[----:B------:R-:W-:-:S02]  /*e380*/  ISETP.GT.AND P1, PT, R16, R5, PT ;  /* 0x000000051000720c */ /* 0x000fc40003f24270 */
[----:B------:R-:W-:Y:S02]  /*e390*/  SEL R5, RZ, 0xffffffff, !P6 ;  /* 0xffffffffff057807 */ /* 0x000fe40007000000 */
[----:B------:R-:W-:Y:S02]  /*e3a0*/  PRMT R19, R76, 0x8880, RZ ;  /* 0x000088804c137816 */ /* 0x000fe400000000ff */
[----:B------:R-:W-:Y:S02]  /*e3b0*/  PRMT R78, R49, 0x8880, RZ ;  /* 0x00008880314e7816 */ /* 0x000fe400000000ff */
[----:B------:R-:W-:Y:S02]  /*e3c0*/  @!P2 SEL R5, RZ, 0xffffffff, P0 ;  /* 0xffffffffff05a807 */ /* 0x000fe40000000000 */
[----:B------:R-:W-:Y:S02]  /*e3d0*/  LOP3.LUT R55, R8, 0xff, RZ, 0xc0, !PT ;  /* 0x000000ff08377812 */ /* 0x000fe400078ec0ff */
[----:B------:R-:W-:-:S02]  /*e3e0*/  LOP3.LUT R80, R47, 0xff, RZ, 0xc0, !PT ;  /* 0x000000ff2f507812 */ /* 0x000fc400078ec0ff */
[----:B------:R-:W-:Y:S02]  /*e3f0*/  ISETP.GE.U32.AND P0, PT, R35, R4, PT ;  /* 0x000000042300720c */ /* 0x000fe40003f06070 */
[----:B------:R-:W-:Y:S02]  /*e400*/  ISETP.GT.AND P6, PT, R78, R19, PT ;  /* 0x000000134e00720c */ /* 0x000fe40003fc4270 */
[----:B------:R-:W-:Y:S02]  /*e410*/  ISETP.NE.AND P3, PT, R80, R55, PT ;  /* 0x000000375000720c */ /* 0x000fe40003f65270 */
[----:B------:R-:W-:Y:S02]  /*e420*/  ISETP.GE.AND.EX P0, PT, R25, RZ, PT, P0 ;  /* 0x000000ff1900720c */ /* 0x000fe40003f06300 */
[----:B------:R-:W-:Y:S02]  /*e430*/  LOP3.LUT R5, R5, 0x1, RZ, 0xc0, !PT ;  /* 0x0000000105057812 */ /* 0x000fe400078ec0ff */
[----:B------:R-:W-:-:S02]  /*e440*/  SEL R19, RZ, 0xffffffff, !P6 ;  /* 0xffffffffff137807 */ /* 0x000fc40007000000 */
[----:B------:R-:W-:Y:S02]  /*e450*/  PRMT R55, R8, 0x8880, RZ ;  /* 0x0000888008377816 */ /* 0x000fe400000000ff */
[----:B------:R-:W-:Y:S02]  /*e460*/  PRMT R78, R47, 0x8880, RZ ;  /* 0x000088802f4e7816 */ /* 0x000fe400000000ff */
        /* <DEDUP_REMOVED lines=32> */
[C---:B------:R-:W-:Y:S02]  /*e670*/  LOP3.LUT R4, R66.reuse, 0xff, RZ, 0xc0, !PT ;  /* 0x000000ff42047812 */ /* 0x040fe400078ec0ff */
[----:B------:R-:W-:Y:S02]  /*e680*/  LOP3.LUT R19, R41, 0xff, RZ, 0xc0, !PT ;  /* 0x000000ff29137812 */ /* 0x000fe400078ec0ff */
[----:B------:R-:W-:Y:S02]  /*e690*/  PRMT R61, R66, 0x8880, RZ ;  /* 0x00008880423d7816 */ /* 0x000fe400000000ff */
[----:B------:R-:W-:-:S02]  /*e6a0*/  ISETP.NE.AND P2, PT, R19, R4, PT ;  /* 0x000000041300720c */ /* 0x000fc40003f45270 */
[----:B------:R-:W-:Y:S02]  /*e6b0*/  LOP3.LUT R4, R7, 0xff, RZ, 0xc0, !PT ;  /* 0x000000ff07047812 */ /* 0x000fe400078ec0ff */
[----:B------:R-:W-:Y:S02]  /*e6c0*/  LOP3.LUT R19, R38, 0xff, RZ, 0xc0, !PT ;  /* 0x000000ff26137812 */ /* 0x000fe400078ec0ff */
[----:B------:R-:W-:Y:S02]  /*e6d0*/  PRMT R62, R41, 0x8880, RZ ;  /* 0x00008880293e7816 */ /* 0x000fe400000000ff */
[----:B------:R-:W-:Y:S02]  /*e6e0*/  ISETP.GE.U32.AND P0, PT, R29, R5, PT ;  /* 0x000000051d00720c */ /* 0x000fe40003f06070 */
[----:B------:R-:W-:Y:S02]  /*e6f0*/  ISETP.NE.AND P5, PT, R19, R4, PT ;  /* 0x000000041300720c */ /* 0x000fe40003fa5270 */
[----:B------:R-:W-:-:S02]  /*e700*/  PRMT R4, R7, 0x8880, RZ ;  /* 0x0000888007047816 */ /* 0x000fc400000000ff */
[----:B------:R-:W-:Y:S02]  /*e710*/  PRMT R19, R38, 0x8880, RZ ;  /* 0x0000888026137816 */ /* 0x000fe400000000ff */
[----:B------:R-:W-:Y:S02]  /*e720*/  ISETP.GT.AND P6, PT, R62, R61, PT ;  /* 0x0000003d3e00720c */ /* 0x000fe40003fc4270 */
[----:B------:R-:W-:Y:S02]  /*e730*/  ISETP.GE.AND.EX P0, PT, R21, RZ, PT, P0 ;  /* 0x000000ff1500720c */ /* 0x000fe40003f06300 */
[----:B------:R-:W-:Y:S02]  /*e740*/  LOP3.LUT R8, R65, 0xff, RZ, 0xc0, !PT ;  /* 0x000000ff41087812 */ /* 0x000fe400078ec0ff */
[----:B------:R-:W-:Y:S02]  /*e750*/  LOP3.LUT R55, R40, 0xff, RZ, 0xc0, !PT ;  /* 0x000000ff28377812 */ /* 0x000fe400078ec0ff */
[----:B------:R-:W-:-:S02]  /*e760*/  ISETP.GT.AND P1, PT, R19, R4, PT ;  /* 0x000000041300720c */ /* 0x000fc40003f24270 */
[----:B------:R-:W-:Y:S02]  /*e770*/  LOP3.LUT R16, R6, 0xff, RZ, 0xc0, !PT ;  /* 0x000000ff06107812 */ /* 0x000fe400078ec0ff */
[----:B------:R-:W-:Y:S02]  /*e780*/  LOP3.LUT R57, R45, 0xff, RZ, 0xc0, !PT ;  /* 0x000000ff2d397812 */ /* 0x000fe400078ec0ff */
[----:B------:R-:W-:Y:S02]  /*e790*/  SEL R4, RZ, 0xffffffff, !P6 ;  /* 0xffffffffff047807 */ /* 0x000fe40007000000 */
[----:B------:R-:W-:Y:S02]  /*e7a0*/  @!P2 SEL R4, RZ, 0xffffffff, P0 ;  /* 0xffffffffff04a807 */ /* 0x000fe40000000000 */
[----:B------:R-:W-:Y:S02]  /*e7b0*/  ISETP.NE.AND P4, PT, R55, R8, PT ;  /* 0x000000083700720c */ /* 0x000fe40003f85270 */
[----:B------:R-:W-:-:S02]  /*e7c0*/  ISETP.GE.U32.AND P2, PT, R28, R5, PT ;  /* 0x000000051c00720c */ /* 0x000fc40003f46070 */
[----:B------:R-:W-:Y:S02]  /*e7d0*/  PRMT R8, R65, 0x8880, RZ ;  /* 0x0000888041087816 */ /* 0x000fe400000000ff */
[----:B------:R-:W-:Y:S02]  /*e7e0*/  PRMT R55, R40, 0x8880, RZ ;  /* 0x0000888028377816 */ /* 0x000fe400000000ff */
[----:B------:R-:W-:Y:S02]  /*e7f0*/  ISETP.NE.AND P3, PT, R57, R16, PT ;  /* 0x000000103900720c */ /* 0x000fe40003f65270 */
[----:B------:R-:W-:Y:S02]  /*e800*/  ISETP.GE.AND.EX P2, PT, R20, RZ, PT, P2 ;  /* 0x000000ff1400720c */ /* 0x000fe40003f46320 */
[----:B------:R-:W-:Y:S02]  /*e810*/  ISETP.GT.AND P6, PT, R55, R8, PT ;  /* 0x000000083700720c */ /* 0x000fe40003fc4270 */
[----:B------:R-:W-:-:S02]  /*e820*/  PRMT R19, R6, 0x8880, RZ ;  /* 0x0000888006137816 */ /* 0x000fc400000000ff */
[----:B------:R-:W-:Y:S02]  /*e830*/  PRMT R62, R45, 0x8880, RZ ;  /* 0x000088802d3e7816 */ /* 0x000fe400000000ff */
[----:B------:R-:W-:Y:S02]  /*e840*/  SEL R8, RZ, 0xffffffff, !P1 ;  /* 0xffffffffff087807 */ /* 0x000fe40004800000 */
[----:B------:R-:W-:Y:S02]  /*e850*/  ISETP.GE.U32.AND P1, PT, R26, R5, PT ;  /* 0x000000051a00720c */ /* 0x000fe40003f26070 */
[----:B------:R-:W-:Y:S02]  /*e860*/  @!P5 SEL R8, RZ, 0xffffffff, P2 ;  /* 0xffffffffff08d807 */ /* 0x000fe40001000000 */
[----:B------:R-:W-:Y:S02]  /*e870*/  SEL R16, RZ, 0xffffffff, !P6 ;  /* 0xffffffffff107807 */ /* 0x000fe40007000000 */
[----:B------:R-:W-:-:S02]  /*e880*/  ISETP.GT.AND P6, PT, R62, R19, PT ;  /* 0x000000133e00720c */ /* 0x000fc40003fc4270 */
[----:B------:R-:W-:Y:S02]  /*e890*/  ISETP.GE.AND.EX P1, PT, R39, RZ, PT, P1 ;  /* 0x000000ff2700720c */ /* 0x000fe40003f26310 */
[----:B------:R-:W-:Y:S02]  /*e8a0*/  LOP3.LUT R8, R8, 0x1, RZ, 0xc0, !PT ;  /* 0x0000000108087812 */ /* 0x000fe400078ec0ff */
[----:B------:R-:W-:Y:S02]  /*e8b0*/  SEL R19, RZ, 0xffffffff, !P6 ;  /* 0xffffffffff137807 */ /* 0x000fe40007000000 */
[----:B------:R-:W-:Y:S02]  /*e8c0*/  @!P3 SEL R19, RZ, 0xffffffff, P1 ;  /* 0xffffffffff13b807 */ /* 0x000fe40000800000 */
[----:B------:R-:W-:Y:S02]  /*e8d0*/  ISETP.GE.U32.AND P0, PT, R27, R5, PT ;  /* 0x000000051b00720c */ /* 0x000fe40003f06070 */
[----:B------:R-:W-:-:S02]  /*e8e0*/  ISETP.NE.U32.AND P1, PT, R8, 0x1, PT ;  /* 0x000000010800780c */ /* 0x000fc40003f25070 */
[----:B------:R-:W-:Y:S02]  /*e8f0*/  ISETP.GE.AND.EX P0, PT, R42, RZ, PT, P0 ;  /* 0x000000ff2a00720c */ /* 0x000fe40003f06300 */
[----:B------:R-:W-:Y:S02]  /*e900*/  SEL R38, R38, R7, !P1 ;  /* 0x0000000726267207 */ /* 0x000fe40004800000 */
[----:B------:R-:W-:Y:S02]  /*e910*/  IADD3 R7, R5, c[0x0][0x184], RZ ;  /* 0x0000610005077a10 */ /* 0x000fe40007ffe0ff */
[----:B------:R-:W-:Y:S02]  /*e920*/  @!P4 SEL R16, RZ, 0xffffffff, P0 ;  /* 0xffffffffff10c807 */ /* 0x000fe40000000000 */
[----:B------:R-:W-:Y:S02]  /*e930*/  ISETP.GE.U32.AND P4, PT, R7, c[0x0][0x17c], PT ;  /* 0x00005f0007007a0c */ /* 0x000fe40003f86070 */
        /* <DEDUP_REMOVED lines=18> */
[C---:B------:R-:W-:Y:S02]  /*ea60*/  LOP3.LUT R4, R59.reuse, 0xff, RZ, 0xc0, !PT ;  /* 0x000000ff3b047812 */ /* 0x040fe400078ec0ff */
[----:B------:R-:W-:Y:S02]  /*ea70*/  LOP3.LUT R5, R0, 0xff, RZ, 0xc0, !PT ;  /* 0x000000ff00057812 */ /* 0x000fe400078ec0ff */
[----:B------:R-:W-:-:S02]  /*ea80*/  PRMT R16, R59, 0x8880, RZ ;  /* 0x000088803b107816 */ /* 0x000fc400000000ff */
[----:B------:R-:W-:Y:S02]  /*ea90*/  ISETP.NE.AND P2, PT, R5, R4, PT ;  /* 0x000000040500720c */ /* 0x000fe40003f45270 */
[----:B------:R-:W-:Y:S02]  /*eaa0*/  LOP3.LUT R4, R64, 0xff, RZ, 0xc0, !PT ;  /* 0x000000ff40047812 */ /* 0x000fe400078ec0ff */
[----:B------:R-:W-:Y:S02]  /*eab0*/  LOP3.LUT R5, R11, 0xff, RZ, 0xc0, !PT ;  /* 0x000000ff0b057812 */ /* 0x000fe400078ec0ff */
[----:B------:R-:W-:Y:S02]  /*eac0*/  PRMT R55, R0, 0x8880, RZ ;  /* 0x0000888000377816 */ /* 0x000fe400000000ff */
[----:B------:R-:W-:Y:S02]  /*ead0*/  LOP3.LUT R6, R68, 0xff, RZ, 0xc0, !PT ;  /* 0x000000ff44067812 */ /* 0x000fe400078ec0ff */
[----:B------:R-:W-:-:S02]  /*eae0*/  LOP3.LUT R57, R73, 0xff, RZ, 0xc0, !PT ;  /* 0x000000ff49397812 */ /* 0x000fc400078ec0ff */
[----:B------:R-:W-:Y:S02]  /*eaf0*/  LOP3.LUT R8, R9, 0xff, RZ, 0xc0, !PT ;  /* 0x000000ff09087812 */ /* 0x000fe400078ec0ff */
[----:B------:R-:W-:Y:S02]  /*eb00*/  LOP3.LUT R19, R14, 0xff, RZ, 0xc0, !PT ;  /* 0x000000ff0e137812 */ /* 0x000fe400078ec0ff */
[----:B------:R-:W-:Y:S02]  /*eb10*/  ISETP.NE.AND P5, PT, R5, R4, PT ;  /* 0x000000040500720c */ /* 0x000fe40003fa5270 */
[----:B------:R-:W-:Y:S02]  /*eb20*/  PRMT R4, R64, 0x8880, RZ ;  /* 0x0000888040047816 */ /* 0x000fe400000000ff */
[----:B------:R-:W-:Y:S02]  /*eb30*/  PRMT R5, R11, 0x8880, RZ ;  /* 0x000088800b057816 */ /* 0x000fe400000000ff */
[----:B------:R-:W-:-:S02]  /*eb40*/  ISETP.GE.U32.AND P0, PT, R10, R7, PT ;  /* 0x000000070a00720c */ /* 0x000fc40003f06070 */
[----:B------:R-:W-:Y:S02]  /*eb50*/  ISETP.NE.AND P4, PT, R57, R6, PT ;  /* 0x000000063900720c */ /* 0x000fe40003f85270 */
[----:B------:R-:W-:Y:S02]  /*eb60*/  ISETP.NE.AND P3, PT, R19, R8, PT ;  /* 0x000000081300720c */ /* 0x000fe40003f65270 */
[----:B------:R-:W-:Y:S02]  /*eb70*/  ISETP.GT.AND P6, PT, R55, R16, PT ;  /* 0x000000103700720c */ /* 0x000fe40003fc4270 */
[----:B------:R-:W-:Y:S02]  /*eb80*/  PRMT R6, R68, 0x8880, RZ ;  /* 0x0000888044067816 */ /* 0x000fe400000000ff */
[----:B------:R-:W-:Y:S02]  /*eb90*/  PRMT R19, R73, 0x8880, RZ ;  /* 0x0000888049137816 */ /* 0x000fe400000000ff */
[----:B------:R-:W-:-:S02]  /*eba0*/  ISETP.GT.AND P1, PT, R5, R4, PT ;  /* 0x000000040500720c */ /* 0x000fc40003f24270 */
[----:B------:R-:W-:Y:S02]  /*ebb0*/  ISETP.GE.AND.EX P0, PT, R3, RZ, PT, P0 ;  /* 0x000000ff0300720c */ /* 0x000fe40003f06300 */
[----:B------:R-:W-:Y:S02]  /*ebc0*/  SEL R4, RZ, 0xffffffff, !P6 ;  /* 0xffffffffff047807 */ /* 0x000fe40007000000 */
[----:B------:R-:W-:Y:S02]  /*ebd0*/  ISETP.GT.AND P6, PT, R19, R6, PT ;  /* 0x000000061300720c */ /* 0x000fe40003fc4270 */
[----:B------:R-:W-:Y:S02]  /*ebe0*/  PRMT R8, R9, 0x8880, RZ ;  /* 0x0000888009087816 */ /* 0x000fe400000000ff */
[----:B------:R-:W-:Y:S02]  /*ebf0*/  PRMT R19, R14, 0x8880, RZ ;  /* 0x000088800e137816 */ /* 0x000fe400000000ff */
[----:B------:R-:W-:-:S02]  /*ec00*/  @!P2 SEL R4, RZ, 0xffffffff, P0 ;  /* 0xffffffffff04a807 */ /* 0x000fc40000000000 */
[----:B------:R-:W-:Y:S02]  /*ec10*/  SEL R5, RZ, 0xffffffff, !P1 ;  /* 0xffffffffff057807 */ /* 0x000fe40004800000 */
[-C--:B------:R-:W-:Y:S02]  /*ec20*/  ISETP.GE.U32.AND P2, PT, R13, R7.reuse, PT ;  /* 0x000000070d00720c */ /* 0x080fe40003f46070 */
[-C--:B------:R-:W-:Y:S02]  /*ec30*/  ISETP.GE.U32.AND P0, PT, R74, R7.reuse, PT ;  /* 0x000000074a00720c */ /* 0x080fe40003f06070 */
[----:B------:R-:W-:Y:S02]  /*ec40*/  ISETP.GE.U32.AND P1, PT, R18, R7, PT ;  /* 0x000000071200720c */ /* 0x000fe40003f26070 */
[----:B------:R-:W-:Y:S02]  /*ec50*/  SEL R6, RZ, 0xffffffff, !P6 ;  /* 0xffffffffff067807 */ /* 0x000fe40007000000 */
[----:B------:R-:W-:-:S02]  /*ec60*/  ISETP.GT.AND P6, PT, R19, R8, PT ;  /* 0x000000081300720c */ /* 0x000fc40003fc4270 */
[----:B------:R-:W-:Y:S02]  /*ec70*/  ISETP.GE.AND.EX P2, PT, R12, RZ, PT, P2 ;  /* 0x000000ff0c00720c */ /* 0x000fe40003f46320 */
[----:B------:R-:W-:Y:S02]  /*ec80*/  ISETP.GE.AND.EX P0, PT, R72, RZ, PT, P0 ;  /* 0x000000ff4800720c */ /* 0x000fe40003f06300 */
[----:B------:R-:W-:Y:S02]  /*ec90*/  ISETP.GE.AND.EX P1, PT, R15, RZ, PT, P1 ;  /* 0x000000ff0f00720c */ /* 0x000fe40003f26310 */
[----:B------:R-:W-:Y:S02]  /*eca0*/  SEL R8, RZ, 0xffffffff, !P6 ;  /* 0xffffffffff087807 */ /* 0x000fe40007000000 */
[----:B------:R-:W-:Y:S02]  /*ecb0*/  @!P5 SEL R5, RZ, 0xffffffff, P2 ;  /* 0xffffffffff05d807 */ /* 0x000fe40001000000 */
[----:B------:R-:W-:-:S02]  /*ecc0*/  @!P4 SEL R6, RZ, 0xffffffff, P0 ;  /* 0xffffffffff06c807 */ /* 0x000fc40000000000 */
[----:B------:R-:W-:Y:S02]  /*ecd0*/  @!P3 SEL R8, RZ, 0xffffffff, P1 ;  /* 0xffffffffff08b807 */ /* 0x000fe40000800000 */
[----:B------:R-:W-:Y:S02]  /*ece0*/  LOP3.LUT R4, R4, 0x1, RZ, 0xc0, !PT ;  /* 0x0000000104047812 */ /* 0x000fe400078ec0ff */
[----:B------:R-:W-:Y:S02]  /*ecf0*/  LOP3.LUT R5, R5, 0x1, RZ, 0xc0, !PT ;  /* 0x0000000105057812 */ /* 0x000fe400078ec0ff */
[----:B------:R-:W-:Y:S02]  /*ed00*/  LOP3.LUT R6, R6, 0x1, RZ, 0xc0, !PT ;  /* 0x0000000106067812 */ /* 0x000fe400078ec0ff */
[----:B------:R-:W-:Y:S02]  /*ed10*/  LOP3.LUT R8, R8, 0x1, RZ, 0xc0, !PT ;  /* 0x0000000108087812 */ /* 0x000fe400078ec0ff */
[----:B------:R-:W-:-:S02]  /*ed20*/  ISETP.NE.U32.AND P0, PT, R4, 0x1, PT ;  /* 0x000000010400780c */ /* 0x000fc40003f05070 */
        /* <DEDUP_REMOVED lines=15> */
.L_x_3862:
[----:B------:R-:W-:Y:S05]  /*ee20*/  BSYNC B0 ;  /* 0x0000000000007941 */ /* 0x000fea0003800000 */
.L_x_3861:
[----:B------:R-:W-:Y:S02]  /*ee30*/  LOP3.LUT R4, R60, 0xff, RZ, 0xc0, !PT ;  /* 0x000000ff3c047812 */ /* 0x000fe400078ec0ff */
[----:B------:R-:W-:Y:S02]  /*ee40*/  LOP3.LUT R5, R53, 0xff, RZ, 0xc0, !PT ;  /* 0x000000ff35057812 */ /* 0x000fe400078ec0ff */
[----:B------:R-:W-:Y:S02]  /*ee50*/  ISETP.GE.U32.AND P0, PT, R50, R37, PT ;  /* 0x000000253200720c */ /* 0x000fe40003f06070 */
[----:B------:R-:W-:-:S02]  /*ee60*/  ISETP.NE.AND P1, PT, R4, R5, PT ;  /* 0x000000050400720c */ /* 0x000fc40003f25270 */
[----:B------:R-:W-:Y:S02]  /*ee70*/  LOP3.LUT R6, R58, 0xff, RZ, 0xc0, !PT ;  /* 0x000000ff3a067812 */ /* 0x000fe400078ec0ff */
[----:B------:R-:W-:Y:S02]  /*ee80*/  LOP3.LUT R7, R51, 0xff, RZ, 0xc0, !PT ;  /* 0x000000ff33077812 */ /* 0x000fe400078ec0ff */
[----:B------:R-:W-:Y:S02]  /*ee90*/  LOP3.LUT R8, R56, 0xff, RZ, 0xc0, !PT ;  /* 0x000000ff38087812 */ /* 0x000fe400078ec0ff */
[----:B------:R-:W-:Y:S02]  /*eea0*/  LOP3.LUT R9, R49, 0xff, RZ, 0xc0, !PT ;  /* 0x000000ff31097812 */ /* 0x000fe400078ec0ff */
[----:B------:R-:W-:Y:S02]  /*eeb0*/  PRMT R4, R53, 0x8880, RZ ;  /* 0x0000888035047816 */ /* 0x000fe400000000ff */
[----:B------:R-:W-:-:S02]  /*eec0*/  PRMT R5, R60, 0x8880, RZ ;  /* 0x000088803c057816 */ /* 0x000fc400000000ff */
[----:B------:R-:W-:Y:S02]  /*eed0*/  ISETP.GE.AND.EX P0, PT, R52, R31, PT, P0 ;  /* 0x0000001f3400720c */ /* 0x000fe40003f06300 */
[----:B------:R-:W-:Y:S02]  /*eee0*/  ISETP.NE.AND P6, PT, R6, R7, PT ;  /* 0x000000070600720c */ /* 0x000fe40003fc5270 */
[----:B------:R-:W-:Y:S02]  /*eef0*/  ISETP.NE.AND P4, PT, R8, R9, PT ;  /* 0x000000090800720c */ /* 0x000fe40003f85270 */
[----:B------:R-:W-:Y:S02]  /*ef00*/  ISETP.GT.AND P2, PT, R5, R4, PT ;  /* 0x000000040500720c */ /* 0x000fe40003f44270 */
[----:B------:R-:W-:Y:S02]  /*ef10*/  LOP3.LUT R8, R54, 0xff, RZ, 0xc0, !PT ;  /* 0x000000ff36087812 */ /* 0x000fe400078ec0ff */
[----:B------:R-:W-:-:S02]  /*ef20*/  LOP3.LUT R9, R47, 0xff, RZ, 0xc0, !PT ;  /* 0x000000ff2f097812 */ /* 0x000fc400078ec0ff */
[----:B------:R-:W-:Y:S02]  /*ef30*/  SEL R4, RZ, 0xffffffff, P0 ;  /* 0xffffffffff047807 */ /* 0x000fe40000000000 */
[----:B------:R-:W-:Y:S02]  /*ef40*/  PRMT R6, R51, 0x8880, RZ ;  /* 0x0000888033067816 */ /* 0x000fe400000000ff */
[----:B------:R-:W-:Y:S02]  /*ef50*/  PRMT R7, R58, 0x8880, RZ ;  /* 0x000088803a077816 */ /* 0x000fe400000000ff */
[----:B------:R-:W-:Y:S02]  /*ef60*/  ISETP.GE.U32.AND P0, PT, R48, R36, PT ;  /* 0x000000243000720c */ /* 0x000fe40003f06070 */
[----:B------:R-:W-:Y:S02]  /*ef70*/  @P1 SEL R4, RZ, 0xffffffff, !P2 ;  /* 0xffffffffff041807 */ /* 0x000fe40005000000 */
[----:B------:R-:W-:-:S02]  /*ef80*/  ISETP.NE.AND P3, PT, R8, R9, PT ;  /* 0x000000090800720c */ /* 0x000fc40003f65270 */
[----:B------:R-:W-:Y:S02]  /*ef90*/  ISETP.GE.U32.AND P2, PT, R46, R35, PT ;  /* 0x000000232e00720c */ /* 0x000fe40003f46070 */
[----:B------:R-:W-:Y:S02]  /*efa0*/  ISETP.GT.AND P5, PT, R7, R6, PT ;  /* 0x000000060700720c */ /* 0x000fe40003fa4270 */
[----:B------:R-:W-:Y:S02]  /*efb0*/  ISETP.GE.AND.EX P0, PT, R43, R30, PT, P0 ;  /* 0x0000001e2b00720c */ /* 0x000fe40003f06300 */
[----:B------:R-:W-:Y:S02]  /*efc0*/  PRMT R6, R49, 0x8880, RZ ;  /* 0x0000888031067816 */ /* 0x000fe400000000ff */
[----:B------:R-:W-:Y:S02]  /*efd0*/  PRMT R7, R56, 0x8880, RZ ;  /* 0x0000888038077816 */ /* 0x000fe400000000ff */
[----:B------:R-:W-:-:S02]  /*efe0*/  ISETP.GE.U32.AND P1, PT, R44, R34, PT ;  /* 0x000000222c00720c */ /* 0x000fc40003f26070 */
[----:B------:R-:W-:Y:S02]  /*eff0*/  ISETP.GE.AND.EX P2, PT, R32, R25, PT, P2 ;  /* 0x000000192000720c */ /* 0x000fe40003f46320 */
[----:B------:R-:W-:Y:S02]  /*f000*/  PRMT R8, R47, 0x8880, RZ ;  /* 0x000088802f087816 */ /* 0x000fe400000000ff */
[----:B------:R-:W-:Y:S02]  /*f010*/  PRMT R9, R54, 0x8880, RZ ;  /* 0x0000888036097816 */ /* 0x000fe400000000ff */
[----:B------:R-:W-:Y:S02]  /*f020*/  SEL R5, RZ, 0xffffffff, P0 ;  /* 0xffffffffff057807 */ /* 0x000fe40000000000 */
[----:B------:R-:W-:Y:S02]  /*f030*/  ISETP.GT.AND P0, PT, R7, R6, PT ;  /* 0x000000060700720c */ /* 0x000fe40003f04270 */
[----:B------:R-:W-:-:S02]  /*f040*/  ISETP.GE.AND.EX P1, PT, R33, R24, PT, P1 ;  /* 0x000000182100720c */ /* 0x000fc40003f26310 */
[----:B------:R-:W-:Y:S02]  /*f050*/  SEL R6, RZ, 0xffffffff, P2 ;  /* 0xffffffffff067807 */ /* 0x000fe40001000000 */
[----:B------:R-:W-:Y:S02]  /*f060*/  @P6 SEL R5, RZ, 0xffffffff, !P5 ;  /* 0xffffffffff056807 */ /* 0x000fe40006800000 */
[----:B------:R-:W-:Y:S02]  /*f070*/  ISETP.GT.AND P2, PT, R9, R8, PT ;  /* 0x000000080900720c */ /* 0x000fe40003f44270 */
[----:B------:R-:W-:Y:S02]  /*f080*/  SEL R7, RZ, 0xffffffff, P1 ;  /* 0xffffffffff077807 */ /* 0x000fe40000800000 */
[----:B------:R-:W-:Y:S02]  /*f090*/  LOP3.LUT R4, R4, 0x1, RZ, 0xc0, !PT ;  /* 0x0000000104047812 */ /* 0x000fe400078ec0ff */
[----:B------:R-:W-:-:S02]  /*f0a0*/  LOP3.LUT R5, R5, 0x1, RZ, 0xc0, !PT ;  /* 0x0000000105057812 */ /* 0x000fc400078ec0ff */
[----:B------:R-:W-:Y:S02]  /*f0b0*/  @P4 SEL R6, RZ, 0xffffffff, !P0 ;  /* 0xffffffffff064807 */ /* 0x000fe40004000000 */
[----:B------:R-:W-:Y:S02]  /*f0c0*/  @P3 SEL R7, RZ, 0xffffffff, !P2 ;  /* 0xffffffffff073807 */ /* 0x000fe40005000000 */
[----:B------:R-:W-:Y:S02]  /*f0d0*/  ISETP.NE.U32.AND P0, PT, R4, 0x1, PT ;  /* 0x000000010400780c */ /* 0x000fe40003f05070 */
[----:B------:R-:W-:Y:S02]  /*f0e0*/  ISETP.NE.U32.AND P1, PT, R5, 0x1, PT ;  /* 0x000000010500780c */ /* 0x000fe40003f25070 */
[----:B------:R-:W-:Y:S02]  /*f0f0*/  LOP3.LUT R6, R6, 0x1, RZ, 0xc0, !PT ;  /* 0x0000000106067812 */ /* 0x000fe400078ec0ff */
[----:B------:R-:W-:-:S02]  /*f100*/  LOP3.LUT R7, R7, 0x1, RZ, 0xc0, !PT ;  /* 0x0000000107077812 */ /* 0x000fc400078ec0ff */
[----:B------:R-:W-:Y:S02]  /*f110*/  SEL R60, R60, R53, !P0 ;  /* 0x000000353c3c7207 */ /* 0x000fe40004000000 */
[----:B------:R-:W-:Y:S02]  /*f120*/  SEL R51, R58, R51, !P1 ;  /* 0x000000333a337207 */ /* 0x000fe40004800000 */
[----:B------:R-:W-:Y:S02]  /*f130*/  ISETP.NE.U32.AND P2, PT, R6, 0x1, PT ;  /* 0x000000010600780c */ /* 0x000fe40003f45070 */
[----:B------:R-:W-:Y:S02]  /*f140*/  ISETP.NE.U32.AND P3, PT, R7, 0x1, PT ;  /* 0x000000010700780c */ /* 0x000fe40003f65070 */
[----:B------:R-:W-:Y:S02]  /*f150*/  LOP3.LUT R7, R41, 0xff, RZ, 0xc0, !PT ;  /* 0x000000ff29077812 */ /* 0x000fe400078ec0ff */
[----:B------:R-:W-:-:S02]  /*f160*/  LOP3.LUT R6, R38, 0xff, RZ, 0xc0, !PT ;  /* 0x000000ff26067812 */ /* 0x000fc400078ec0ff */
[----:B------:R-:W-:Y:S02]  /*f170*/  LOP3.LUT R4, R60, 0xff, RZ, 0xc0, !PT ;  /* 0x000000ff3c047812 */ /* 0x000fe400078ec0ff */
[----:B------:R-:W-:Y:S02]  /*f180*/  LOP3.LUT R5, R51, 0xff, RZ, 0xc0, !PT ;  /* 0x000000ff33057812 */ /* 0x000fe400078ec0ff */
[----:B------:R-:W-:Y:S02]  /*f190*/  SEL R49, R56, R49, !P2 ;  /* 0x0000003138317207 */ /* 0x000fe40005000000 */
[----:B------:R-:W-:Y:S02]  /*f1a0*/  SEL R54, R54, R47, !P3 ;  /* 0x0000002f36367207 */ /* 0x000fe40005800000 */
[----:B------:R-:W-:Y:S02]  /*f1b0*/  SEL R19, R48, R36, !P1 ;  /* 0x0000002430137207 */ /* 0x000fe40004800000 */
[----:B------:R-:W-:-:S02]  /*f1c0*/  SEL R43, R43, R30, !P1 ;  /* 0x0000001e2b2b7207 */ /* 0x000fc40004800000 */
[----:B------:R-:W-:Y:S02]  /*f1d0*/  SEL R8, R33, R24, !P3 ;  /* 0x0000001821087207 */ /* 0x000fe40005800000 */
[----:B------:R-:W-:Y:S02]  /*f1e0*/  ISETP.NE.AND P1, PT, R4, R7, PT ;  /* 0x000000070400720c */ /* 0x000fe40003f25270 */
[----:B------:R-:W-:Y:S02]  /*f1f0*/  ISETP.NE.AND P6, PT, R5, R6, PT ;  /* 0x000000060500720c */ /* 0x000fe40003fc5270 */
[----:B------:R-:W-:Y:S02]  /*f200*/  SEL R50, R50, R37, !P0 ;  /* 0x0000002532327207 */ /* 0x000fe40004000000 */
[----:B------:R-:W-:Y:S02]  /*f210*/  LOP3.LUT R7, R40, 0xff, RZ, 0xc0, !PT ;  /* 0x000000ff28077812 */ /* 0x000fe400078ec0ff */
[----:B------:R-:W-:-:S02]  /*f220*/  LOP3.LUT R6, R45, 0xff, RZ, 0xc0, !PT ;  /* 0x000000ff2d067812 */ /* 0x000fc400078ec0ff */
[----:B------:R-:W-:Y:S02]  /*f230*/  LOP3.LUT R4, R49, 0xff, RZ, 0xc0, !PT ;  /* 0x000000ff31047812 */ /* 0x000fe400078ec0ff */
[----:B------:R-:W-:Y:S02]  /*f240*/  LOP3.LUT R5, R54, 0xff, RZ, 0xc0, !PT ;  /* 0x000000ff36057812 */ /* 0x000fe400078ec0ff */
[----:B------:R-:W-:Y:S02]  /*f250*/  PRMT R24, R41, 0x8880, RZ ;  /* 0x0000888029187816 */ /* 0x000fe400000000ff */
[----:B------:R-:W-:Y:S02]  /*f260*/  PRMT R30, R60, 0x8880, RZ ;  /* 0x000088803c1e7816 */ /* 0x000fe400000000ff */
[----:B------:R-:W-:Y:S02]  /*f270*/  SEL R16, R52, R31, !P0 ;  /* 0x0000001f34107207 */ /* 0x000fe40004000000 */
[----:B------:R-:W-:-:S02]  /*f280*/  SEL R9, R44, R34, !P3 ;  /* 0x000000222c097207 */ /* 0x000fc40005800000 */
[----:B------:R-:W-:Y:S01]  /*f290*/  ISETP.NE.AND P4, PT, R4, R7, PT ;  /* 0x000000070400720c */ /* 0x000fe20003f85270 */
[----:B------:R-:W-:Y:S01]  /*f2a0*/  IMAD.MOV.U32 R4, RZ, RZ, R30 ;  /* 0x000000ffff047224 */ /* 0x000fe200078e001e */
[----:B------:R-:W-:Y:S01]  /*f2b0*/  ISETP.NE.AND P3, PT, R5, R6, PT ;  /* 0x000000060500720c */ /* 0x000fe20003f65270 */
[----:B------:R-:W-:Y:S01]  /*f2c0*/  IMAD.MOV.U32 R5, RZ, RZ, R24 ;  /* 0x000000ffff057224 */ /* 0x000fe200078e0018 */
[----:B------:R-:W-:Y:S02]  /*f2d0*/  ISETP.GE.U32.AND P0, PT, R50, R29, PT ;  /* 0x0000001d3200720c */ /* 0x000fe40003f06070 */
[----:B------:R-:W-:Y:S02]  /*f2e0*/  PRMT R7, R51, 0x8880, RZ ;  /* 0x0000888033077816 */ /* 0x000fe400000000ff */
[----:B------:R-:W-:Y:S02]  /*f2f0*/  ISETP.GE.AND.EX P0, PT, R16, R21, PT, P0 ;  /* 0x000000151000720c */ /* 0x000fe40003f06300 */
[----:B------:R-:W-:-:S02]  /*f300*/  SEL R46, R46, R35, !P2 ;  /* 0x000000232e2e7207 */ /* 0x000fc40005000000 */
[----:B------:R-:W-:Y:S02]  /*f310*/  SEL R25, R32, R25, !P2 ;  /* 0x0000001920197207 */ /* 0x000fe40005000000 */
[----:B------:R-:W-:Y:S01]  /*f320*/  ISETP.GT.AND P2, PT, R4, R5, PT ;  /* 0x000000050400720c */ /* 0x000fe20003f44270 */
[----:B------:R-:W-:Y:S01]  /*f330*/  IMAD.MOV.U32 R5, RZ, RZ, R7 ;  /* 0x000000ffff057224 */ /* 0x000fe200078e0007 */
[----:B------:R-:W-:Y:S02]  /*f340*/  SEL R4, RZ, 0xffffffff, P0 ;  /* 0xffffffffff047807 */ /* 0x000fe40000000000 */
[----:B------:R-:W-:Y:S02]  /*f350*/  PRMT R6, R38, 0x8880, RZ ;  /* 0x0000888026067816 */ /* 0x000fe400000000ff */
[----:B------:R-:W-:Y:S02]  /*f360*/  ISETP.GE.U32.AND P0, PT, R19, R28, PT ;  /* 0x0000001c1300720c */ /* 0x000fe40003f06070 */
[----:B------:R-:W-:-:S02]  /*f370*/  @P1 SEL R4, RZ, 0xffffffff, !P2 ;  /* 0xffffffffff041807 */ /* 0x000fc40005000000 */
        /* <DEDUP_REMOVED lines=39> */
[----:B------:R-:W-:Y:S02]  /*f5f0*/  LOP3.LUT R7, R73, 0xff, RZ, 0xc0, !PT ;  /* 0x000000ff49077812 */ /* 0x000fe400078ec0ff */
[----:B------:R-:W-:Y:S02]  /*f600*/  LOP3.LUT R6, R14, 0xff, RZ, 0xc0, !PT ;  /* 0x000000ff0e067812 */ /* 0x000fe400078ec0ff */
[----:B------:R-:W-:-:S02]  /*f610*/  LOP3.LUT R4, R40, 0xff, RZ, 0xc0, !PT ;  /* 0x000000ff28047812 */ /* 0x000fc400078ec0ff */
[----:B------:R-:W-:Y:S02]  /*f620*/  LOP3.LUT R5, R45, 0xff, RZ, 0xc0, !PT ;  /* 0x000000ff2d057812 */ /* 0x000fe400078ec0ff */
[----:B------:R-:W-:Y:S02]  /*f630*/  PRMT R20, R0, 0x8880, RZ ;  /* 0x0000888000147816 */ /* 0x000fe400000000ff */
[----:B------:R-:W-:Y:S02]  /*f640*/  PRMT R21, R41, 0x8880, RZ ;  /* 0x0000888029157816 */ /* 0x000fe400000000ff */
        /* <DEDUP_REMOVED lines=17> */
[----:B------:R-:W-:Y:S02]  /*f760*/  SEL R7, RZ, 0xffffffff, P0 ;  /* 0xffffffffff077807 */ /* 0x000fe40000000000 */
[----:B------:R-:W-:Y:S02]  /*f770*/  ISETP.GE.U32.AND P0, PT, R29, R10, PT ;  /* 0x0000000a1d00720c */ /* 0x000fe40003f06070 */
[----:B------:R-:W-:Y:S02]  /*f780*/  @P1 SEL R7, RZ, 0xffffffff, !P2 ;  /* 0xffffffffff071807 */ /* 0x000fe40005000000 */
[----:B------:R-:W-:-:S02]  /*f790*/  ISETP.GE.U32.AND P2, PT, R28, R13, PT ;  /* 0x0000000d1c00720c */ /* 0x000fc40003f46070 */
[----:B------:R-:W-:Y:S02]  /*f7a0*/  ISETP.GE.AND.EX P0, PT, R16, R3, PT, P0 ;  /* 0x000000031000720c */ /* 0x000fe40003f06300 */
[----:B------:R-:W-:Y:S02]  /*f7b0*/  PRMT R20, R11, 0x8880, RZ ;  /* 0x000088800b147816 */ /* 0x000fe400000000ff */
        /* <DEDUP_REMOVED lines=34> */
[----:B------:R-:W-:Y:S02]  /*f9e0*/  PRMT R3, R14, 0x7610, R3 ;  /* 0x000076100e037816 */ /* 0x000fe40000000003 */
[----:B------:R-:W-:Y:S02]  /*f9f0*/  PRMT R13, R40, 0x7610, R13 ;  /* 0x00007610280d7816 */ /* 0x000fe4000000000d */
[----:B------:R-:W-:Y:S01]  /*fa00*/  PRMT R21, R0, 0x7610, R21 ;  /* 0x0000761000157816 */ /* 0x000fe20000000015 */
[----:B------:R-:W-:Y:S05]  /*fa10*/  BRA `(.L_x_3820) ;  /* 0x000038f000007947 */ /* 0x000fea0003800000 */
.L_x_3835:
[----:B------:R-:W-:Y:S01]  /*fa20*/  IMAD.MOV.U32 R62, RZ, RZ, c[0x0][0x184] ;  /* 0x00006100ff3e7624 */ /* 0x000fe200078e00ff */
[----:B------:R-:W-:Y:S01]  /*fa30*/  ULDC.U8 UR4, c[0x0][0x168] ;  /* 0x00005a0000047ab9 */ /* 0x000fe20000000000 */
[----:B------:R-:W-:Y:S01]  /*fa40*/  BSSY B0, `(.L_x_3863) ;  /* 0x00001a1000007945 */ /* 0x000fe20003800000 */
[----:B------:R-:W-:Y:S02]  /*fa50*/  IMAD.U32 R14, RZ, RZ, UR4 ;  /* 0x00000004ff0e7e24 */ /* 0x000fe4000f8e00ff */
[----:B------:R-:W-:-:S02]  /*fa60*/  IMAD R0, R62, 0x3, R41 ;  /* 0x000000033e007824 */ /* 0x000fc400078e0229 */
[----:B------:R-:W-:Y:S02]  /*fa70*/  IMAD.U32 R20, RZ, RZ, UR4 ;  /* 0x00000004ff147e24 */ /* 0x000fe4000f8e00ff */
[----:B------:R-:W-:Y:S01]  /*fa80*/  IMAD.U32 R11, RZ, RZ, UR4 ;  /* 0x00000004ff0b7e24 */ /* 0x000fe2000f8e00ff */
[----:B------:R-:W-:Y:S01]  /*fa90*/  ISETP.GE.U32.AND P0, PT, R0, c[0x0][0x17c], PT ;  /* 0x00005f0000007a0c */ /* 0x000fe20003f06070 */
[----:B------:R-:W-:Y:S02]  /*faa0*/  IMAD.U32 R0, RZ, RZ, UR4 ;  /* 0x00000004ff007e24 */ /* 0x000fe4000f8e00ff */
[----:B------:R-:W-:Y:S02]  /*fab0*/  IMAD.U32 R53, RZ, RZ, UR4 ;  /* 0x00000004ff357e24 */ /* 0x000fe4000f8e00ff */
[----:B------:R-:W-:Y:S02]  /*fac0*/  IMAD.U32 R47, RZ, RZ, UR4 ;  /* 0x00000004ff2f7e24 */ /* 0x000fe4000f8e00ff */
[----:B------:R-:W-:-:S02]  /*fad0*/  IMAD.U32 R42, RZ, RZ, UR4 ;  /* 0x00000004ff2a7e24 */ /* 0x000fc4000f8e00ff */
[----:B------:R-:W-:Y:S02]  /*fae0*/  IMAD.U32 R49, RZ, RZ, UR4 ;  /* 0x00000004ff317e24 */ /* 0x000fe4000f8e00ff */
[----:B------:R-:W-:Y:S02]  /*faf0*/  IMAD.U32 R54, RZ, RZ, UR4 ;  /* 0x00000004ff367e24 */ /* 0x000fe4000f8e00ff */
[----:B------:R-:W-:Y:S02]  /*fb00*/  IMAD.U32 R55, RZ, RZ, UR4 ;  /* 0x00000004ff377e24 */ /* 0x000fe4000f8e00ff */
[----:B------:R-:W-:Y:S02]  /*fb10*/  IMAD.U32 R56, RZ, RZ, UR4 ;  /* 0x00000004ff387e24 */ /* 0x000fe4000f8e00ff */
[----:B------:R-:W-:Y:S02]  /*fb20*/  IMAD.U32 R57, RZ, RZ, UR4 ;  /* 0x00000004ff397e24 */ /* 0x000fe4000f8e00ff */
[----:B------:R-:W-:-:S02]  /*fb30*/  IMAD.U32 R59, RZ, RZ, UR4 ;  /* 0x00000004ff3b7e24 */ /* 0x000fc4000f8e00ff */
[----:B------:R-:W-:Y:S02]  /*fb40*/  IMAD.U32 R58, RZ, RZ, UR4 ;  /* 0x00000004ff3a7e24 */ /* 0x000fe4000f8e00ff */
[----:B------:R-:W-:Y:S02]  /*fb50*/  IMAD.U32 R61, RZ, RZ, UR4 ;  /* 0x00000004ff3d7e24 */ /* 0x000fe4000f8e00ff */
[----:B------:R-:W-:Y:S02]  /*fb60*/  IMAD.U32 R60, RZ, RZ, UR4 ;  /* 0x00000004ff3c7e24 */ /* 0x000fe4000f8e00ff */
        /* <DEDUP_REMOVED lines=79> */
.L_x_3867:
[----:B------:R-:W-:-:S04]  /*10060*/  LOP3.LUT R5, R41, 0xfffffffc, RZ, 0xc0, !PT ;  /* 0xfffffffc29057812 */ /* 0x000fc800078ec0ff */
[----:B------:R-:W-:-:S05]  /*10070*/  IADD3 R4, P0, R5, R16, RZ ;  /* 0x0000001005047210 */ /* 0x000fca0007f1e0ff */
[----:B------:R-:W-:-:S05]  /*10080*/  IMAD.X R5, RZ, RZ, R19, P0 ;  /* 0x000000ffff057224 */ /* 0x000fca00000e0613 */
[----:B------:R0:W2:Y:S01]  /*10090*/  LDG.E R64, [R4.64] ;  /* 0x0000002404407981 */ /* 0x0000a2000c1e1900 */
[----:B------:R-:W-:-:S04]  /*100a0*/  IADD3 R63, R41, c[0x0][0x184], RZ ;  /* 0x00006100293f7a10 */ /* 0x000fc80007ffe0ff */
[----:B------:R-:W-:-:S04]  /*100b0*/  LOP3.LUT R7, R63, 0xfffffffc, RZ, 0xc0, !PT ;  /* 0xfffffffc3f077812 */ /* 0x000fc800078ec0ff */
[----:B------:R-:W-:-:S05]  /*100c0*/  IADD3 R6, P0, R7, R16, RZ ;  /* 0x0000001007067210 */ /* 0x000fca0007f1e0ff */
[----:B------:R-:W-:-:S05]  /*100d0*/  IMAD.X R7, RZ, RZ, R19, P0 ;  /* 0x000000ffff077224 */ /* 0x000fca00000e0613 */
[----:B------:R1:W3:Y:S01]  /*100e0*/  LDG.E R6, [R6.64] ;  /* 0x0000002406067981 */ /* 0x0002e2000c1e1900 */
[----:B------:R-:W-:-:S04]  /*100f0*/  IADD3 R65, R63, c[0x0][0x184], RZ ;  /* 0x000061003f417a10 */ /* 0x000fc80007ffe0ff */
[----:B------:R-:W-:-:S04]  /*10100*/  LOP3.LUT R9, R65, 0xfffffffc, RZ, 0xc0, !PT ;  /* 0xfffffffc41097812 */ /* 0x000fc800078ec0ff */
[----:B------:R-:W-:-:S05]  /*10110*/  IADD3 R8, P0, R9, R16, RZ ;  /* 0x0000001009087210 */ /* 0x000fca0007f1e0ff */
[----:B------:R-:W-:-:S05]  /*10120*/  IMAD.X R9, RZ, RZ, R19, P0 ;  /* 0x000000ffff097224 */ /* 0x000fca00000e0613 */
[----:B------:R4:W5:Y:S01]  /*10130*/  LDG.E R8, [R8.64] ;  /* 0x0000002408087981 */ /* 0x000962000c1e1900 */
[----:B------:R-:W-:-:S04]  /*10140*/  IADD3 R67, R65, c[0x0][0x184], RZ ;  /* 0x0000610041437a10 */ /* 0x000fc80007ffe0ff */
[----:B0-----:R-:W-:-:S04]  /*10150*/  LOP3.LUT R5, R67, 0xfffffffc, RZ, 0xc0, !PT ;  /* 0xfffffffc43057812 */ /* 0x001fc800078ec0ff */
[----:B------:R-:W-:-:S05]  /*10160*/  IADD3 R4, P0, R5, R16, RZ ;  /* 0x0000001005047210 */ /* 0x000fca0007f1e0ff */
[----:B------:R-:W-:-:S05]  /*10170*/  IMAD.X R5, RZ, RZ, R19, P0 ;  /* 0x000000ffff057224 */ /* 0x000fca00000e0613 */
[----:B------:R0:W3:Y:S01]  /*10180*/  LDG.E R4, [R4.64] ;  /* 0x0000002404047981 */ /* 0x0000e2000c1e1900 */
[----:B-1----:R-:W-:Y:S02]  /*10190*/  LOP3.LUT R7, R60, 0xff, RZ, 0xc0, !PT ;  /* 0x000000ff3c077812 */ /* 0x002fe400078ec0ff */
[----:B------:R-:W-:Y:S02]  /*101a0*/  LOP3.LUT R66, R61, 0xff, RZ, 0xc0, !PT ;  /* 0x000000ff3d427812 */ /* 0x000fe400078ec0ff */
[----:B------:R-:W-:Y:S02]  /*101b0*/  ISETP.GE.U32.AND P0, PT, R52, R41, PT ;  /* 0x000000293400720c */ /* 0x000fe40003f06070 */
[----:B------:R-:W-:Y:S02]  /*101c0*/  PRMT R70, R60, 0x8880, RZ ;  /* 0x000088803c467816 */ /* 0x000fe400000000ff */
[----:B------:R-:W-:Y:S02]  /*101d0*/  ISETP.GE.AND.EX P0, PT, R45, RZ, PT, P0 ;  /* 0x000000ff2d00720c */ /* 0x000fe40003f06300 */
[----:B------:R-:W-:-:S02]  /*101e0*/  PRMT R76, R0, 0x8880, RZ ;  /* 0x00008880004c7816 */ /* 0x000fc400000000ff */
[----:B------:R-:W-:Y:S02]  /*101f0*/  PRMT R77, R14, 0x8880, RZ ;  /* 0x000088800e4d7816 */ /* 0x000fe400000000ff */
[C---:B--2---:R-:W-:Y:S02]  /*10200*/  LOP3.LUT R68, R64.reuse, 0xff, RZ, 0xc0, !PT ;  /* 0x000000ff40447812 */ /* 0x044fe400078ec0ff */
[C---:B------:R-:W-:Y:S02]  /*10210*/  PRMT R69, R64.reuse, 0x7771, RZ ;  /* 0x0000777140457816 */ /* 0x040fe400000000ff */
[----:B------:R-:W-:Y:S02]  /*10220*/  ISETP.NE.AND P2, PT, R7, R68, PT ;  /* 0x000000440700720c */ /* 0x000fe40003f45270 */
[----:B----4-:R-:W-:Y:S02]  /*10230*/  PRMT R9, R64, 0x8880, RZ ;  /* 0x0000888040097816 */ /* 0x010fe400000000ff */
[----:B------:R-:W-:-:S02]  /*10240*/  ISETP.NE.AND P6, PT, R66, R69, PT ;  /* 0x000000454200720c */ /* 0x000fc40003fc5270 */
[----:B------:R-:W-:Y:S02]  /*10250*/  PRMT R66, R61, 0x8880, RZ ;  /* 0x000088803d427816 */ /* 0x000fe400000000ff */
[----:B0-----:R-:W-:Y:S02]  /*10260*/  PRMT R5, R64, 0x9991, RZ ;  /* 0x0000999140057816 */ /* 0x001fe400000000ff */
[----:B------:R-:W-:Y:S02]  /*10270*/  ISETP.GT.AND P1, PT, R70, R9, PT ;  /* 0x000000094600720c */ /* 0x000fe40003f24270 */
[----:B------:R-:W-:Y:S02]  /*10280*/  LOP3.LUT R9, R59, 0xff, RZ, 0xc0, !PT ;  /* 0x000000ff3b097812 */ /* 0x000fe400078ec0ff */
[----:B------:R-:W-:Y:S02]  /*10290*/  PRMT R70, R64, 0x7773, RZ ;  /* 0x0000777340467816 */ /* 0x000fe400000000ff */
[----:B------:R-:W-:-:S02]  /*102a0*/  ISETP.GT.AND P5, PT, R66, R5, PT ;  /* 0x000000054200720c */ /* 0x000fc40003fa4270 */
[----:B------:R-:W-:Y:S02]  /*102b0*/  SEL R5, RZ, 0xffffffff, P0 ;  /* 0xffffffffff057807 */ /* 0x000fe40000000000 */
[----:B------:R-:W-:Y:S02]  /*102c0*/  ISETP.GE.U32.AND P0, PT, R48, R41, PT ;  /* 0x000000293000720c */ /* 0x000fe40003f06070 */
[----:B------:R-:W-:Y:S02]  /*102d0*/  @P2 SEL R5, RZ, 0xffffffff, !P1 ;  /* 0xffffffffff052807 */ /* 0x000fe40004800000 */
[----:B------:R-:W-:Y:S02]  /*102e0*/  LOP3.LUT R7, R58, 0xff, RZ, 0xc0, !PT ;  /* 0x000000ff3a077812 */ /* 0x000fe400078ec0ff */
[----:B------:R-:W-:Y:S02]  /*102f0*/  PRMT R68, R64, 0x7772, RZ ;  /* 0x0000777240447816 */ /* 0x000fe400000000ff */
[----:B------:R-:W-:-:S02]  /*10300*/  ISETP.NE.AND P3, PT, R9, R70, PT ;  /* 0x000000460900720c */ /* 0x000fc40003f65270 */
[-C--:B------:R-:W-:Y:S02]  /*10310*/  ISETP.GE.U32.AND P2, PT, R46, R41.reuse, PT ;  /* 0x000000292e00720c */ /* 0x080fe40003f46070 */
[----:B------:R-:W-:Y:S02]  /*10320*/  ISETP.GE.AND.EX P0, PT, R50, RZ, PT, P0 ;  /* 0x000000ff3200720c */ /* 0x000fe40003f06300 */
[----:B------:R-:W-:Y:S02]  /*10330*/  PRMT R66, R58, 0x8880, RZ ;  /* 0x000088803a427816 */ /* 0x000fe400000000ff */
[----:B------:R-:W-:Y:S02]  /*10340*/  PRMT R9, R64, 0xaaa2, RZ ;  /* 0x0000aaa240097816 */ /* 0x000fe400000000ff */
[----:B------:R-:W-:Y:S02]  /*10350*/  ISETP.NE.AND P4, PT, R7, R68, PT ;  /* 0x000000440700720c */ /* 0x000fe40003f85270 */
[----:B------:R-:W-:-:S02]  /*10360*/  ISETP.GE.U32.AND P1, PT, R44, R41, PT ;  /* 0x000000292c00720c */ /* 0x000fc40003f26070 */
[----:B------:R-:W-:Y:S02]  /*10370*/  ISETP.GE.AND.EX P2, PT, R35, RZ, PT, P2 ;  /* 0x000000ff2300720c */ /* 0x000fe40003f46320 */
[----:B------:R-:W-:Y:S02]  /*10380*/  PRMT R69, R59, 0x8880, RZ ;  /* 0x000088803b457816 */ /* 0x000fe400000000ff */
[----:B------:R-:W-:Y:S02]  /*10390*/  PRMT R68, R64, 0xbbb3, RZ ;  /* 0x0000bbb340447816 */ /* 0x000fe400000000ff */
[----:B------:R-:W-:Y:S02]  /*103a0*/  SEL R7, RZ, 0xffffffff, P0 ;  /* 0xffffffffff077807 */ /* 0x000fe40000000000 */
[----:B------:R-:W-:Y:S02]  /*103b0*/  ISETP.GT.AND P0, PT, R66, R9, PT ;  /* 0x000000094200720c */ /* 0x000fe40003f04270 */
[----:B------:R-:W-:-:S02]  /*103c0*/  ISETP.GE.AND.EX P1, PT, R36, RZ, PT, P1 ;  /* 0x000000ff2400720c */ /* 0x000fc40003f26310 */
        /* <DEDUP_REMOVED lines=9> */
[----:B------:R-:W-:Y:S02]  /*10460*/  @P4 SEL R9, RZ, 0xffffffff, !P0 ;  /* 0xffffffffff094807 */ /* 0x000fe40004000000 */
[----:B------:R-:W-:Y:S02]  /*10470*/  LOP3.LUT R5, R5, 0x1, RZ, 0xc0, !PT ;  /* 0x0000000105057812 */ /* 0x000fe400078ec0ff */
[----:B------:R-:W-:-:S02]  /*10480*/  LOP3.LUT R7, R57, 0xff, RZ, 0xc0, !PT ;  /* 0x000000ff39077812 */ /* 0x000fc400078ec0ff */
[----:B---3--:R-:W-:Y:S02]  /*10490*/  LOP3.LUT R66, R6, 0xff, RZ, 0xc0, !PT ;  /* 0x000000ff06427812 */ /* 0x008fe400078ec0ff */
[----:B------:R-:W-:Y:S02]  /*104a0*/  LOP3.LUT R9, R9, 0x1, RZ, 0xc0, !PT ;  /* 0x0000000109097812 */ /* 0x000fe400078ec0ff */
[----:B------:R-:W-:Y:S02]  /*104b0*/  ISETP.NE.U32.AND P1, PT, R5, 0x1, PT ;  /* 0x000000010500780c */ /* 0x000fe40003f25070 */
[----:B------:R-:W-:Y:S02]  /*104c0*/  ISETP.NE.AND P0, PT, R7, R66, PT ;  /* 0x000000420700720c */ /* 0x000fe40003f05270 */
[----:B------:R-:W-:Y:S02]  /*104d0*/  PRMT R5, R64, 0x7770, RZ ;  /* 0x0000777040057816 */ /* 0x000fe400000000ff */
[----:B------:R-:W-:-:S02]  /*104e0*/  ISETP.GE.U32.AND P5, PT, R40, R63, PT ;  /* 0x0000003f2800720c */ /* 0x000fc40003fa6070 */
[----:B------:R-:W-:Y:S02]  /*104f0*/  ISETP.NE.U32.AND P4, PT, R9, 0x1, PT ;  /* 0x000000010900780c */ /* 0x000fe40003f85070 */
[----:B------:R-:W-:Y:S02]  /*10500*/  PRMT R68, R57, 0x8880, RZ ;  /* 0x0000888039447816 */ /* 0x000fe400000000ff */
[----:B------:R-:W-:Y:S02]  /*10510*/  PRMT R9, R6, 0x8880, RZ ;  /* 0x0000888006097816 */ /* 0x000fe400000000ff */
[----:B------:R-:W-:Y:S02]  /*10520*/  SEL R60, R60, R5, !P1 ;  /* 0x000000053c3c7207 */ /* 0x000fe40004800000 */
[----:B------:R-:W-:Y:S02]  /*10530*/  ISETP.GE.AND.EX P5, PT, R34, RZ, PT, P5 ;  /* 0x000000ff2200720c */ /* 0x000fe40003fa6350 */
[----:B------:R-:W-:-:S02]  /*10540*/  LOP3.LUT R5, R56, 0xff, RZ, 0xc0, !PT ;  /* 0x000000ff38057812 */ /* 0x000fc400078ec0ff */
[----:B------:R-:W-:Y:S02]  /*10550*/  PRMT R66, R6, 0x7771, RZ ;  /* 0x0000777106427816 */ /* 0x000fe400000000ff */
[----:B------:R-:W-:Y:S02]  /*10560*/  ISETP.GT.AND P6, PT, R68, R9, PT ;  /* 0x000000094400720c */ /* 0x000fe40003fc4270 */
[----:B------:R-:W-:Y:S02]  /*10570*/  SEL R72, RZ, 0xffffffff, P5 ;  /* 0xffffffffff487807 */ /* 0x000fe40002800000 */
[----:B------:R-:W-:Y:S02]  /*10580*/  ISETP.NE.AND P5, PT, R5, R66, PT ;  /* 0x000000420500720c */ /* 0x000fe40003fa5270 */
[----:B------:R-:W-:Y:S02]  /*10590*/  @P0 SEL R72, RZ, 0xffffffff, !P6 ;  /* 0xffffffffff480807 */ /* 0x000fe40007000000 */
[----:B------:R-:W-:-:S02]  /*105a0*/  ISETP.GE.U32.AND P0, PT, R39, R63, PT ;  /* 0x0000003f2700720c */ /* 0x000fc40003f06070 */
[----:B------:R-:W-:Y:S02]  /*105b0*/  PRMT R68, R56, 0x8880, RZ ;  /* 0x0000888038447816 */ /* 0x000fe400000000ff */
[----:B------:R-:W-:Y:S02]  /*105c0*/  PRMT R7, R6, 0x9991, RZ ;  /* 0x0000999106077816 */ /* 0x000fe400000000ff */
[----:B------:R-:W-:Y:S02]  /*105d0*/  ISETP.GE.AND.EX P0, PT, R33, RZ, PT, P0 ;  /* 0x000000ff2100720c */ /* 0x000fe40003f06300 */
[----:B------:R-:W-:Y:S02]  /*105e0*/  ISETP.GT.AND P6, PT, R68, R7, PT ;  /* 0x000000074400720c */ /* 0x000fe40003fc4270 */
[----:B------:R-:W-:Y:S02]  /*105f0*/  LOP3.LUT R5, R55, 0xff, RZ, 0xc0, !PT ;  /* 0x000000ff37057812 */ /* 0x000fe400078ec0ff */
[----:B------:R-:W-:-:S02]  /*10600*/  PRMT R66, R6, 0x7772, RZ ;  /* 0x0000777206427816 */ /* 0x000fc400000000ff */
[----:B------:R-:W-:Y:S02]  /*10610*/  SEL R73, RZ, 0xffffffff, P0 ;  /* 0xffffffffff497807 */ /* 0x000fe40000000000 */
[----:B------:R-:W-:Y:S02]  /*10620*/  @P5 SEL R73, RZ, 0xffffffff, !P6 ;  /* 0xffffffffff495807 */ /* 0x000fe40007000000 */
[----:B------:R-:W-:Y:S02]  /*10630*/  ISETP.NE.AND P5, PT, R5, R66, PT ;  /* 0x000000420500720c */ /* 0x000fe40003fa5270 */
[----:B------:R-:W-:Y:S02]  /*10640*/  ISETP.GE.U32.AND P0, PT, R38, R63, PT ;  /* 0x0000003f2600720c */ /* 0x000fe40003f06070 */
[----:B------:R-:W-:Y:S02]  /*10650*/  PRMT R68, R55, 0x8880, RZ ;  /* 0x0000888037447816 */ /* 0x000fe400000000ff */
[----:B------:R-:W-:-:S02]  /*10660*/  PRMT R7, R6, 0xaaa2, RZ ;  /* 0x0000aaa206077816 */ /* 0x000fc400000000ff */
[----:B------:R-:W-:Y:S02]  /*10670*/  ISETP.GE.AND.EX P0, PT, R28, RZ, PT, P0 ;  /* 0x000000ff1c00720c */ /* 0x000fe40003f06300 */
[----:B------:R-:W-:Y:S02]  /*10680*/  PRMT R66, R6, 0x7773, RZ ;  /* 0x0000777306427816 */ /* 0x000fe400000000ff */
[----:B------:R-:W-:Y:S02]  /*10690*/  LOP3.LUT R5, R54, 0xff, RZ, 0xc0, !PT ;  /* 0x000000ff36057812 */ /* 0x000fe400078ec0ff */
[----:B------:R-:W-:Y:S02]  /*106a0*/  ISETP.GT.AND P6, PT, R68, R7, PT ;  /* 0x000000074400720c */ /* 0x000fe40003fc4270 */
[----:B------:R-:W-:Y:S02]  /*106b0*/  PRMT R7, R6, 0xbbb3, RZ ;  /* 0x0000bbb306077816 */ /* 0x000fe400000000ff */
[----:B------:R-:W-:-:S02]  /*106c0*/  SEL R74, RZ, 0xffffffff, P0 ;  /* 0xffffffffff4a7807 */ /* 0x000fc40000000000 */
[----:B------:R-:W-:Y:S01]  /*106d0*/  ISETP.NE.AND P0, PT, R5, R66, PT ;  /* 0x000000420500720c */ /* 0x000fe20003f05270 */
[----:B------:R-:W-:Y:S01]  /*106e0*/  IMAD.MOV.U32 R5, RZ, RZ, R7 ;  /* 0x000000ffff057224 */ /* 0x000fe200078e0007 */
[----:B------:R-:W-:Y:S02]  /*106f0*/  @P5 SEL R74, RZ, 0xffffffff, !P6 ;  /* 0xffffffffff4a5807 */ /* 0x000fe40007000000 */
[----:B------:R-:W-:Y:S02]  /*10700*/  PRMT R68, R54, 0x8880, RZ ;  /* 0x0000888036447816 */ /* 0x000fe400000000ff */
[----:B------:R-:W-:Y:S02]  /*10710*/  PRMT R66, R64, 0x7771, RZ ;  /* 0x0000777140427816 */ /* 0x000fe400000000ff */
[----:B------:R-:W-:Y:S02]  /*10720*/  ISETP.GE.U32.AND P5, PT, R37, R63, PT ;  /* 0x0000003f2500720c */ /* 0x000fe40003fa6070 */
[----:B------:R-:W-:-:S02]  /*10730*/  SEL R61, R61, R66, !P2 ;  /* 0x000000423d3d7207 */ /* 0x000fc40005000000 */
[----:B------:R-:W-:Y:S02]  /*10740*/  ISETP.GT.AND P6, PT, R68, R5, PT ;  /* 0x000000054400720c */ /* 0x000fe40003fc4270 */
[----:B------:R-:W-:Y:S02]  /*10750*/  ISETP.GE.AND.EX P5, PT, R27, RZ, PT, P5 ;  /* 0x000000ff1b00720c */ /* 0x000fe40003fa6350 */
[----:B------:R-:W-:Y:S02]  /*10760*/  LOP3.LUT R5, R49, 0xff, RZ, 0xc0, !PT ;  /* 0x000000ff31057812 */ /* 0x000fe400078ec0ff */
[----:B-----5:R-:W-:Y:S02]  /*10770*/  LOP3.LUT R66, R8, 0xff, RZ, 0xc0, !PT ;  /* 0x000000ff08427812 */ /* 0x020fe400078ec0ff */
[----:B------:R-:W-:Y:S02]  /*10780*/  SEL R75, RZ, 0xffffffff, P5 ;  /* 0xffffffffff4b7807 */ /* 0x000fe40002800000 */
[----:B------:R-:W-:-:S02]  /*10790*/  ISETP.NE.AND P5, PT, R5, R66, PT ;  /* 0x000000420500720c */ /* 0x000fc40003fa5270 */
[----:B------:R-:W-:Y:S02]  /*107a0*/  @P0 SEL R75, RZ, 0xffffffff, !P6 ;  /* 0xffffffffff4b0807 */ /* 0x000fe40007000000 */
[----:B------:R-:W-:Y:S02]  /*107b0*/  ISETP.GE.U32.AND P6, PT, R32, R65, PT ;  /* 0x000000412000720c */ /* 0x000fe40003fc6070 */
[----:B------:R-:W-:Y:S02]  /*107c0*/  PRMT R68, R49, 0x8880, RZ ;  /* 0x0000888031447816 */ /* 0x000fe400000000ff */
[----:B------:R-:W-:Y:S02]  /*107d0*/  PRMT R7, R8, 0x8880, RZ ;  /* 0x0000888008077816 */ /* 0x000fe400000000ff */
        /* <DEDUP_REMOVED lines=22> */
[C---:B------:R-:W-:Y:S02]  /*10940*/  LOP3.LUT R5, R53.reuse, 0xff, RZ, 0xc0, !PT ;  /* 0x000000ff35057812 */ /* 0x040fe400078ec0ff */
        /* <DEDUP_REMOVED lines=13> */
[----:B------:R-:W-:Y:S02]  /*10a20*/  LOP3.LUT R66, R4, 0xff, RZ, 0xc0, !PT ;  /* 0x000000ff04427812 */ /* 0x000fe400078ec0ff */
[----:B------:R-:W-:Y:S02]  /*10a30*/  SEL R71, RZ, 0xffffffff, P5 ;  /* 0xffffffffff477807 */ /* 0x000fe40002800000 */
[----:B------:R-:W-:-:S02]  /*10a40*/  ISETP.NE.AND P5, PT, R5, R66, PT ;  /* 0x000000420500720c */ /* 0x000fc40003fa5270 */
[----:B------:R-:W-:Y:S02]  /*10a50*/  @P0 SEL R71, RZ, 0xffffffff, !P6 ;  /* 0xffffffffff470807 */ /* 0x000fe40007000000 */
[----:B------:R-:W-:Y:S02]  /*10a60*/  ISETP.GE.U32.AND P6, PT, R10, R67, PT ;  /* 0x000000430a00720c */ /* 0x000fe40003fc6070 */
[C---:B------:R-:W-:Y:S02]  /*10a70*/  PRMT R7, R4.reuse, 0x8880, RZ ;  /* 0x0000888004077816 */ /* 0x040fe400000000ff */
        /* <DEDUP_REMOVED lines=16> */
[C---:B------:R-:W-:Y:S02]  /*10b80*/  PRMT R76, R4.reuse, 0xaaa2, RZ ;  /* 0x0000aaa2044c7816 */ /* 0x040fe400000000ff */
[----:B------:R-:W-:Y:S02]  /*10b90*/  ISETP.NE.AND P5, PT, R9, R66, PT ;  /* 0x000000420900720c */ /* 0x000fe40003fa5270 */
[----:B------:R-:W-:Y:S02]  /*10ba0*/  PRMT R78, R4, 0x7773, RZ ;  /* 0x00007773044e7816 */ /* 0x000fe400000000ff */
[----:B------:R-:W-:Y:S02]  /*10bb0*/  ISETP.GE.U32.AND P0, PT, R18, R67, PT ;  /* 0x000000431200720c */ /* 0x000fe40003f06070 */
[----:B------:R-:W-:Y:S01]  /*10bc0*/  ISETP.GT.AND P6, PT, R77, R76, PT ;  /* 0x0000004c4d00720c */ /* 0x000fe20003fc4270 */
[----:B------:R-:W-:Y:S01]  /*10bd0*/  IMAD.MOV.U32 R77, RZ, RZ, R78 ;  /* 0x000000ffff4d7224 */ /* 0x000fe200078e004e */
[----:B------:R-:W-:-:S02]  /*10be0*/  ISETP.GE.AND.EX P0, PT, R15, RZ, PT, P0 ;  /* 0x000000ff0f00720c */ /* 0x000fc40003f06300 */
[----:B------:R-:W-:Y:S02]  /*10bf0*/  LOP3.LUT R66, R20, 0xff, RZ, 0xc0, !PT ;  /* 0x000000ff14427812 */ /* 0x000fe400078ec0ff */
[----:B------:R-:W-:Y:S02]  /*10c00*/  SEL R9, RZ, 0xffffffff, P0 ;  /* 0xffffffffff097807 */ /* 0x000fe40000000000 */
[----:B------:R-:W-:Y:S02]  /*10c10*/  ISETP.NE.AND P0, PT, R66, R77, PT ;  /* 0x0000004d4200720c */ /* 0x000fe40003f05270 */
[----:B------:R-:W-:Y:S02]  /*10c20*/  @P5 SEL R9, RZ, 0xffffffff, !P6 ;  /* 0xffffffffff095807 */ /* 0x000fe40007000000 */
[----:B------:R-:W-:Y:S02]  /*10c30*/  ISETP.GE.U32.AND P5, PT, R24, R67, PT ;  /* 0x000000431800720c */ /* 0x000fe40003fa6070 */
[----:B------:R-:W-:-:S02]  /*10c40*/  PRMT R77, R20, 0x8880, RZ ;  /* 0x00008880144d7816 */ /* 0x000fc400000000ff */
        /* <DEDUP_REMOVED lines=9> */
[----:B------:R-:W-:Y:S02]  /*10ce0*/  LOP3.LUT R75, R75, 0x1, RZ, 0xc0, !PT ;  /* 0x000000014b4b7812 */ /* 0x000fe400078ec0ff */
[----:B------:R-:W-:Y:S02]  /*10cf0*/  ISETP.GT.AND P6, PT, R77, R76, PT ;  /* 0x0000004c4d00720c */ /* 0x000fe40003fc4270 */
[----:B------:R-:W-:Y:S02]  /*10d00*/  LOP3.LUT R74, R74, 0x1, RZ, 0xc0, !PT ;  /* 0x000000014a4a7812 */ /* 0x000fe400078ec0ff */
[----:B------:R-:W-:-:S02]  /*10d10*/  LOP3.LUT R72, R72, 0x1, RZ, 0xc0, !PT ;  /* 0x0000000148487812 */ /* 0x000fc400078ec0ff */
[----:B------:R-:W-:Y:S02]  /*10d20*/  LOP3.LUT R73, R73, 0x1, RZ, 0xc0, !PT ;  /* 0x0000000149497812 */ /* 0x000fe400078ec0ff */
[----:B------:R-:W-:Y:S02]  /*10d30*/  SEL R59, R59, R66, !P3 ;  /* 0x000000423b3b7207 */ /* 0x000fe40005800000 */
[----:B------:R-:W-:Y:S02]  /*10d40*/  SEL R50, R50, RZ, !P2 ;  /* 0x000000ff32327207 */ /* 0x000fe40005000000 */
[----:B------:R-:W-:Y:S02]  /*10d50*/  SEL R66, RZ, 0xffffffff, P5 ;  /* 0xffffffffff427807 */ /* 0x000fe40002800000 */
[----:B------:R-:W-:Y:S02]  /*10d60*/  SEL R45, R45, RZ, !P1 ;  /* 0x000000ff2d2d7207 */ /* 0x000fe40004800000 */
[----:B------:R-:W-:-:S02]  /*10d70*/  ISETP.NE.U32.AND P2, PT, R75, 0x1, PT ;  /* 0x000000014b00780c */ /* 0x000fc40003f45070 */
[----:B------:R-:W-:Y:S02]  /*10d80*/  @P0 SEL R66, RZ, 0xffffffff, !P6 ;  /* 0xffffffffff420807 */ /* 0x000fe40007000000 */
[----:B------:R-:W-:Y:S02]  /*10d90*/  ISETP.NE.U32.AND P1, PT, R74, 0x1, PT ;  /* 0x000000014a00780c */ /* 0x000fe40003f25070 */
[----:B------:R-:W-:Y:S02]  /*10da0*/  PRMT R75, R6, 0x7773, RZ ;  /* 0x00007773064b7816 */ /* 0x000fe400000000ff */
[----:B------:R-:W-:Y:S02]  /*10db0*/  ISETP.NE.U32.AND P6, PT, R72, 0x1, PT ;  /* 0x000000014800780c */ /* 0x000fe40003fc5070 */
[----:B------:R-:W-:Y:S02]  /*10dc0*/  ISETP.NE.U32.AND P0, PT, R73, 0x1, PT ;  /* 0x000000014900780c */ /* 0x000fe40003f05070 */
[----:B------:R-:W-:-:S02]  /*10dd0*/  PRMT R74, R6, 0x7772, RZ ;  /* 0x00007772064a7816 */ /* 0x000fc400000000ff */
[----:B------:R-:W-:Y:S02]  /*10de0*/  LOP3.LUT R68, R68, 0x1, RZ, 0xc0, !PT ;  /* 0x0000000144447812 */ /* 0x000fe400078ec0ff */
[----:B------:R-:W-:Y:S02]  /*10df0*/  LOP3.LUT R5, R5, 0x1, RZ, 0xc0, !PT ;  /* 0x0000000105057812 */ /* 0x000fe400078ec0ff */
[----:B------:R-:W-:Y:S02]  /*10e00*/  LOP3.LUT R69, R69, 0x1, RZ, 0xc0, !PT ;  /* 0x0000000145457812 */ /* 0x000fe400078ec0ff */
[----:B------:R-:W-:Y:S02]  /*10e10*/  LOP3.LUT R7, R7, 0x1, RZ, 0xc0, !PT ;  /* 0x0000000107077812 */ /* 0x000fe400078ec0ff */
[----:B------:R-:W-:Y:S02]  /*10e20*/  ISETP.GE.U32.AND P5, PT, R78, c[0x0][0x17c], PT ;  /* 0x00005f004e007a0c */ /* 0x000fe40003fa6070 */
[----:B------:R-:W-:-:S02]  /*10e30*/  SEL R54, R54, R75, !P2 ;  /* 0x0000004b36367207 */ /* 0x000fc40005000000 */
[-C--:B------:R-:W-:Y:S02]  /*10e40*/  SEL R37, R37, R63.reuse, !P2 ;  /* 0x0000003f25257207 */ /* 0x080fe40005000000 */
[----:B------:R-:W-:Y:S02]  /*10e50*/  SEL R36, R36, RZ, !P3 ;  /* 0x000000ff24247207 */ /* 0x000fe40005800000 */
[----:B------:R-:W-:Y:S02]  /*10e60*/  SEL R27, R27, RZ, !P2 ;  /* 0x000000ff1b1b7207 */ /* 0x000fe40005000000 */
[----:B------:R-:W-:Y:S02]  /*10e70*/  SEL R55, R55, R74, !P1 ;  /* 0x0000004a37377207 */ /* 0x000fe40004800000 */
[-C--:B------:R-:W-:Y:S02]  /*10e80*/  SEL R40, R40, R63.reuse, !P6 ;  /* 0x0000003f28287207 */ /* 0x080fe40007000000 */
[----:B------:R-:W-:-:S02]  /*10e90*/  SEL R39, R39, R63, !P0 ;  /* 0x0000003f27277207 */ /* 0x000fc40004000000 */
[----:B------:R-:W-:Y:S02]  /*10ea0*/  SEL R38, R38, R63, !P1 ;  /* 0x0000003f26267207 */ /* 0x000fe40004800000 */
[----:B------:R-:W-:Y:S02]  /*10eb0*/  SEL R35, R35, RZ, !P4 ;  /* 0x000000ff23237207 */ /* 0x000fe40006000000 */
[----:B------:R-:W-:Y:S02]  /*10ec0*/  ISETP.NE.U32.AND P3, PT, R68, 0x1, PT ;  /* 0x000000014400780c */ /* 0x000fe40003f65070 */
[----:B------:R-:W-:Y:S02]  /*10ed0*/  SEL R28, R28, RZ, !P1 ;  /* 0x000000ff1c1c7207 */ /* 0x000fe40004800000 */
[----:B------:R-:W-:Y:S02]  /*10ee0*/  ISETP.NE.U32.AND P2, PT, R5, 0x1, PT ;  /* 0x000000010500780c */ /* 0x000fe40003f45070 */
[----:B------:R-:W-:-:S02]  /*10ef0*/  ISETP.NE.U32.AND P4, PT, R69, 0x1, PT ;  /* 0x000000014500780c */ /* 0x000fc40003f85070 */
[C---:B------:R-:W-:Y:S02]  /*10f00*/  PRMT R68, R8.reuse, 0x7770, RZ ;  /* 0x0000777008447816 */ /* 0x040fe400000000ff */
[----:B------:R-:W-:Y:S02]  /*10f10*/  PRMT R63, R8, 0x7771, RZ ;  /* 0x00007771083f7816 */ /* 0x000fe400000000ff */
[----:B------:R-:W-:Y:S02]  /*10f20*/  ISETP.NE.U32.AND P1, PT, R7, 0x1, PT ;  /* 0x000000010700780c */ /* 0x000fe40003f25070 */
[----:B------:R-:W-:Y:S02]  /*10f30*/  PRMT R5, R4, 0x7770, RZ ;  /* 0x0000777004057816 */ /* 0x000fe400000000ff */
[----:B------:R-:W-:Y:S02]  /*10f40*/  LOP3.LUT R9, R9, 0x1, RZ, 0xc0, !PT ;  /* 0x0000000109097812 */ /* 0x000fe400078ec0ff */
[----:B------:R-:W-:-:S02]  /*10f50*/  LOP3.LUT R66, R66, 0x1, RZ, 0xc0, !PT ;  /* 0x0000000142427812 */ /* 0x000fc400078ec0ff */
[C---:B------:R-:W-:Y:S02]  /*10f60*/  PRMT R72, R6.reuse, 0x7770, RZ ;  /* 0x0000777006487816 */ /* 0x040fe400000000ff */
[----:B------:R-:W-:Y:S02]  /*10f70*/  PRMT R73, R6, 0x7771, RZ ;  /* 0x0000777106497816 */ /* 0x000fe400000000ff */
[----:B------:R-:W-:Y:S02]  /*10f80*/  LOP3.LUT R70, R70, 0x1, RZ, 0xc0, !PT ;  /* 0x0000000146467812 */ /* 0x000fe400078ec0ff */
[----:B------:R-:W-:Y:S02]  /*10f90*/  SEL R49, R49, R68, !P4 ;  /* 0x0000004431317207 */ /* 0x000fe40006000000 */
[----:B------:R-:W-:Y:S02]  /*10fa0*/  SEL R63, R42, R63, !P3 ;  /* 0x0000003f2a3f7207 */ /* 0x000fe40005800000 */
[----:B------:R-:W-:-:S02]  /*10fb0*/  SEL R32, R32, R65, !P4 ;  /* 0x0000004120207207 */ /* 0x000fc40006000000 */
[----:B------:R-:W-:Y:S02]  /*10fc0*/  SEL R31, R31, R65, !P3 ;  /* 0x000000411f1f7207 */ /* 0x000fe40005800000 */
[----:B------:R-:W-:Y:S02]  /*10fd0*/  SEL R26, R26, RZ, !P4 ;  /* 0x000000ff1a1a7207 */ /* 0x000fe40006000000 */
[----:B------:R-:W-:Y:S02]  /*10fe0*/  SEL R25, R25, RZ, !P3 ;  /* 0x000000ff19197207 */ /* 0x000fe40005800000 */
[----:B------:R-:W-:Y:S02]  /*10ff0*/  SEL R0, R0, R5, !P1 ;  /* 0x0000000500007207 */ /* 0x000fe40004800000 */
[----:B------:R-:W-:Y:S02]  /*11000*/  LOP3.LUT R71, R71, 0x1, RZ, 0xc0, !PT ;  /* 0x0000000147477812 */ /* 0x000fe400078ec0ff */
[----:B------:R-:W-:-:S02]  /*11010*/  ISETP.NE.U32.AND P4, PT, R9, 0x1, PT ;  /* 0x000000010900780c */ /* 0x000fc40003f85070 */
[----:B------:R-:W-:Y:S02]  /*11020*/  PRMT R7, R4, 0x7772, RZ ;  /* 0x0000777204077816 */ /* 0x000fe400000000ff */
[----:B------:R-:W-:Y:S02]  /*11030*/  ISETP.NE.U32.AND P3, PT, R66, 0x1, PT ;  /* 0x000000014200780c */ /* 0x000fe40003f65070 */
[----:B------:R-:W-:Y:S02]  /*11040*/  PRMT R5, R4, 0x7773, RZ ;  /* 0x0000777304057816 */ /* 0x000fe400000000ff */
[----:B------:R-:W-:Y:S02]  /*11050*/  SEL R57, R57, R72, !P6 ;  /* 0x0000004839397207 */ /* 0x000fe40007000000 */
[----:B------:R-:W-:Y:S02]  /*11060*/  SEL R34, R34, RZ, !P6 ;  /* 0x000000ff22227207 */ /* 0x000fe40007000000 */
[----:B------:R-:W-:-:S02]  /*11070*/  SEL R56, R56, R73, !P0 ;  /* 0x0000004938387207 */ /* 0x000fc40004000000 */
[----:B------:R-:W-:Y:S02]  /*11080*/  ISETP.NE.U32.AND P6, PT, R70, 0x1, PT ;  /* 0x000000014600780c */ /* 0x000fe40003fc5070 */
[----:B------:R-:W-:Y:S02]  /*11090*/  SEL R33, R33, RZ, !P0 ;  /* 0x000000ff21217207 */ /* 0x000fe40004000000 */
[----:B------:R-:W-:Y:S02]  /*110a0*/  PRMT R42, R4, 0x7771, RZ ;  /* 0x00007771042a7816 */ /* 0x000fe400000000ff */
        /* <DEDUP_REMOVED lines=17> */
[----:B------:R-:W-:Y:S02]  /*111c0*/  SEL R3, R3, RZ, !P1 ;  /* 0x000000ff03037207 */ /* 0x000fe40004800000 */
[----:B------:R-:W-:Y:S02]  /*111d0*/  SEL R12, R12, RZ, !P2 ;  /* 0x000000ff0c0c7207 */ /* 0x000fe40005000000 */
[----:B------:R-:W-:Y:S02]  /*111e0*/  SEL R15, R15, RZ, !P4 ;  /* 0x000000ff0f0f7207 */ /* 0x000fe40006000000 */
[----:B------:R-:W-:-:S02]  /*111f0*/  SEL R21, R21, RZ, !P3 ;  /* 0x000000ff15157207 */ /* 0x000fc40005800000 */
[----:B------:R-:W-:Y:S02]  /*11200*/  PRMT R14, R7, 0x7610, R14 ;  /* 0x00007610070e7816 */ /* 0x000fe4000000000e */
[----:B------:R-:W-:Y:S01]  /*11210*/  PRMT R20, R5, 0x7610, R20 ;  /* 0x0000761005147816 */ /* 0x000fe20000000014 */
[----:B------:R-:W-:Y:S01]  /*11220*/  @P5 CALL.REL.NOINC `(.L_x_3866) ;  /* 0x0000001000005944 */ /* 0x000fe20003c00000 */
[----:B------:R-:W-:Y:S05]  /*11230*/  BRA `(.L_x_3867) ;  /* 0xffffee2000007947 */ /* 0x000fea000383ffff */
.L_x_3866:
[----:B------:R-:W-:Y:S05]  /*11240*/  BSYNC B1 ;  /* 0x0000000000017941 */ /* 0x000fea0003800000 */
.L_x_3865:
[----:B------:R-:W-:Y:S02]  /*11250*/  PRMT R7, R64, 0xbbb3, RZ ;  /* 0x0000bbb340077816 */ /* 0x000fe400000000ff */
[C---:B------:R-:W-:Y:S02]  /*11260*/  PRMT R62, R6.reuse, 0x8880, RZ ;  /* 0x00008880063e7816 */ /* 0x040fe400000000ff */
[C---:B------:R-:W-:Y:S02]  /*11270*/  PRMT R73, R6.reuse, 0x9991, RZ ;  /* 0x0000999106497816 */ /* 0x040fe400000000ff */
[C---:B------:R-:W-:Y:S02]  /*11280*/  PRMT R70, R6.reuse, 0xaaa2, RZ ;  /* 0x0000aaa206467816 */ /* 0x040fe400000000ff */
[----:B------:R-:W-:-:S02]  /*11290*/  PRMT R63, R6, 0xbbb3, RZ ;  /* 0x0000bbb3063f7816 */ /* 0x000fc400000000ff */
[C---:B------:R-:W-:Y:S02]  /*112a0*/  PRMT R6, R8.reuse, 0x9991, RZ ;  /* 0x0000999108067816 */ /* 0x040fe400000000ff */
[----:B------:R-:W-:Y:S02]  /*112b0*/  PRMT R9, R8, 0xbbb3, RZ ;  /* 0x0000bbb308097816 */ /* 0x000fe400000000ff */
[C---:B------:R-:W-:Y:S02]  /*112c0*/  PRMT R67, R4.reuse, 0x8880, RZ ;  /* 0x0000888004437816 */ /* 0x040fe400000000ff */
[C---:B------:R-:W-:Y:S02]  /*112d0*/  PRMT R66, R4.reuse, 0x9991, RZ ;  /* 0x0000999104427816 */ /* 0x040fe400000000ff */
[----:B------:R-:W-:Y:S02]  /*112e0*/  PRMT R69, R4, 0xaaa2, RZ ;  /* 0x0000aaa204457816 */ /* 0x000fe400000000ff */
[----:B------:R-:W-:-:S02]  /*112f0*/  PRMT R65, R64, 0x8880, RZ ;  /* 0x0000888040417816 */ /* 0x000fc400000000ff */
[C---:B------:R-:W-:Y:S02]  /*11300*/  PRMT R5, R64.reuse, 0x9991, RZ ;  /* 0x0000999140057816 */ /* 0x040fe400000000ff */
[----:B------:R-:W-:Y:S02]  /*11310*/  PRMT R71, R64, 0xaaa2, RZ ;  /* 0x0000aaa240477816 */ /* 0x000fe400000000ff */
        /* <DEDUP_REMOVED lines=19> */
.L_x_3864:
[----:B------:R-:W-:Y:S05]  /*11450*/  BSYNC B0 ;  /* 0x0000000000007941 */ /* 0x000fea0003800000 */
.L_x_3863:
[----:B------:R-:W-:Y:S01]  /*11460*/  ISETP.GE.U32.AND P0, PT, R41, c[0x0][0x17c], PT ;  /* 0x00005f0029007a0c */ /* 0x000fe20003f06070 */
[----:B------:R-:W-:-:S12]  /*11470*/  BSSY B0, `(.L_x_3868) ;  /* 0x000002f000007945 */ /* 0x000fd80003800000 */
[----:B------:R-:W-:Y:S05]  /*11480*/  @P0 BRA `(.L_x_3869) ;  /* 0x000002d000000947 */ /* 0x000fea0003800000 */
        /* <DEDUP_REMOVED lines=22> */
[C---:B------:R-:W-:Y:S02]  /*115f0*/  IADD3 R5, R74.reuse, c[0x0][0x184], RZ ;  /* 0x000061004a057a10 */ /* 0x040fe40007ffe0ff */
[----:B------:R-:W-:Y:S02]  /*11600*/  LOP3.LUT R7, R74, 0xfffffffc, RZ, 0xc0, !PT ;  /* 0xfffffffc4a077812 */ /* 0x000fe400078ec0ff */
[----:B------:R-:W-:-:S13]  /*11610*/  ISETP.GE.U32.AND P1, PT, R5, c[0x0][0x17c], PT ;  /* 0x00005f0005007a0c */ /* 0x000fda0003f26070 */
[----:B------:R-:W-:-:S04]  /*11620*/  @!P1 LOP3.LUT R5, R5, 0xfffffffc, RZ, 0xc0, !PT ;  /* 0xfffffffc05059812 */ /* 0x000fc800078ec0ff */
[----:B------:R-:W-:-:S05]  /*11630*/  @!P1 IADD3 R4, P2, R5, R16, RZ ;  /* 0x0000001005049210 */ /* 0x000fca0007f5e0ff */
        /* <DEDUP_REMOVED lines=18> */
.L_x_3869:
[----:B------:R-:W-:Y:S05]  /*11760*/  BSYNC B0 ;  /* 0x0000000000007941 */ /* 0x000fea0003800000 */
.L_x_3868:
        /* <DEDUP_REMOVED lines=200> */
[----:B------:R-:W-:Y:S02]  /*123f0*/  ISETP.NE.AND P5, PT, R5, R4, PT ;  /* 0x000000040500720c */ /* 0x000fe40003fa5270 */
[----:B------:R-:W-:Y:S02]  /*12400*/  LOP3.LUT R8, R9, 0xff, RZ, 0xc0, !PT ;  /* 0x000000ff09087812 */ /* 0x000fe400078ec0ff */
[----:B------:R-:W-:Y:S02]  /*12410*/  LOP3.LUT R41, R20, 0xff, RZ, 0xc0, !PT ;  /* 0x000000ff14297812 */ /* 0x000fe400078ec0ff */
[----:B------:R-:W-:Y:S02]  /*12420*/  PRMT R4, R66, 0x8880, RZ ;  /* 0x0000888042047816 */ /* 0x000fe400000000ff */
[----:B------:R-:W-:Y:S02]  /*12430*/  PRMT R5, R11, 0x8880, RZ ;  /* 0x000088800b057816 */ /* 0x000fe400000000ff */
[----:B------:R-:W-:-:S02]  /*12440*/  ISETP.GE.U32.AND P0, PT, R10, R7, PT ;  /* 0x000000070a00720c */ /* 0x000fc40003f06070 */
[----:B------:R-:W-:Y:S02]  /*12450*/  ISETP.NE.AND P4, PT, R19, R6, PT ;  /* 0x000000061300720c */ /* 0x000fe40003f85270 */
[----:B------:R-:W-:Y:S02]  /*12460*/  ISETP.GT.AND P6, PT, R63, R16, PT ;  /* 0x000000103f00720c */ /* 0x000fe40003fc4270 */
[----:B------:R-:W-:Y:S02]  /*12470*/  PRMT R6, R69, 0x8880, RZ ;  /* 0x0000888045067816 */ /* 0x000fe400000000ff */
[----:B------:R-:W-:Y:S02]  /*12480*/  PRMT R19, R14, 0x8880, RZ ;  /* 0x000088800e137816 */ /* 0x000fe400000000ff */
[----:B------:R-:W-:Y:S02]  /*12490*/  ISETP.NE.AND P3, PT, R41, R8, PT ;  /* 0x000000082900720c */ /* 0x000fe40003f65270 */
        /* <DEDUP_REMOVED lines=40> */
.L_x_3871:
[----:B------:R-:W-:Y:S05]  /*12720*/  BSYNC B0 ;  /* 0x0000000000007941 */ /* 0x000fea0003800000 */
.L_x_3870:
        /* <DEDUP_REMOVED lines=59> */
[----:B------:R-:W-:Y:S02]  /*12ae0*/  SEL R8, R36, R27, !P3 ;  /* 0x0000001b24087207 */ /* 0x000fe40005800000 */
[----:B------:R-:W-:Y:S02]  /*12af0*/  ISETP.NE.AND P1, PT, R4, R7, PT ;  /* 0x000000070400720c */ /* 0x000fe40003f25270 */
[----:B------:R-:W-:Y:S02]  /*12b00*/  ISETP.NE.AND P6, PT, R5, R6, PT ;  /* 0x000000060500720c */ /* 0x000fe40003fc5270 */
[----:B------:R-:W-:Y:S02]  /*12b10*/  SEL R19, R52, R40, !P0 ;  /* 0x0000002834137207 */ /* 0x000fe40004000000 */
[----:B------:R-:W-:-:S02]  /*12b20*/  LOP3.LUT R7, R47, 0xff, RZ, 0xc0, !PT ;  /* 0x000000ff2f077812 */ /* 0x000fc400078ec0ff */
[----:B------:R-:W-:Y:S02]  /*12b30*/  LOP3.LUT R6, R53, 0xff, RZ, 0xc0, !PT ;  /* 0x000000ff35067812 */ /* 0x000fe400078ec0ff */
[----:B------:R-:W-:Y:S02]  /*12b40*/  LOP3.LUT R4, R58, 0xff, RZ, 0xc0, !PT ;  /* 0x000000ff3a047812 */ /* 0x000fe400078ec0ff */
[----:B------:R-:W-:Y:S02]  /*12b50*/  LOP3.LUT R5, R54, 0xff, RZ, 0xc0, !PT ;  /* 0x000000ff36057812 */ /* 0x000fe400078ec0ff */
[----:B------:R-:W-:Y:S02]  /*12b60*/  PRMT R27, R49, 0x8880, RZ ;  /* 0x00008880311b7816 */ /* 0x000fe400000000ff */
[----:B------:R-:W-:Y:S02]  /*12b70*/  PRMT R28, R60, 0x8880, RZ ;  /* 0x000088803c1c7816 */ /* 0x000fe400000000ff */
        /* <DEDUP_REMOVED lines=8> */
[----:B------:R-:W-:-:S02]  /*12c00*/  ISETP.GE.AND.EX P0, PT, R45, R26, PT, P0 ;  /* 0x0000001a2d00720c */ /* 0x000fc40003f06300 */
        /* <DEDUP_REMOVED lines=42> */
[----:B------:R-:W-:-:S02]  /*12eb0*/  ISETP.NE.AND P6, PT, R4, R7, PT ;  /* 0x000000070400720c */ /* 0x000fc40003fc5270 */
[----:B------:R-:W-:Y:S02]  /*12ec0*/  ISETP.NE.AND P4, PT, R5, R6, PT ;  /* 0x000000060500720c */ /* 0x000fe40003f85270 */
[----:B------:R-:W-:Y:S02]  /*12ed0*/  LOP3.LUT R7, R14, 0xff, RZ, 0xc0, !PT ;  /* 0x000000ff0e077812 */ /* 0x000fe400078ec0ff */
[----:B------:R-:W-:Y:S02]  /*12ee0*/  LOP3.LUT R6, R20, 0xff, RZ, 0xc0, !PT ;  /* 0x000000ff14067812 */ /* 0x000fe400078ec0ff */
[----:B------:R-:W-:Y:S02]  /*12ef0*/  LOP3.LUT R4, R47, 0xff, RZ, 0xc0, !PT ;  /* 0x000000ff2f047812 */ /* 0x000fe400078ec0ff */
[----:B------:R-:W-:Y:S02]  /*12f00*/  LOP3.LUT R5, R53, 0xff, RZ, 0xc0, !PT ;  /* 0x000000ff35057812 */ /* 0x000fe400078ec0ff */
[----:B------:R-:W-:-:S02]  /*12f10*/  PRMT R27, R0, 0x8880, RZ ;  /* 0x00008880001b7816 */ /* 0x000fc400000000ff */
[----:B------:R-:W-:Y:S02]  /*12f20*/  PRMT R30, R49, 0x8880, RZ ;  /* 0x00008880311e7816 */ /* 0x000fe400000000ff */
[----:B------:R-:W-:Y:S02]  /*12f30*/  SEL R28, R45, R26, !P0 ;  /* 0x0000001a2d1c7207 */ /* 0x000fe40004000000 */
[----:B------:R-:W-:Y:S02]  /*12f40*/  SEL R26, R48, R31, !P1 ;  /* 0x0000001f301a7207 */ /* 0x000fe40004800000 */
[----:B------:R-:W-:Y:S02]  /*12f50*/  SEL R25, R50, R25, !P1 ;  /* 0x0000001932197207 */ /* 0x000fe40004800000 */
[----:B------:R-:W-:Y:S02]  /*12f60*/  SEL R29, R44, R29, !P3 ;  /* 0x0000001d2c1d7207 */ /* 0x000fe40005800000 */
[----:B------:R-:W-:-:S02]  /*12f70*/  SEL R8, R8, R43, !P3 ;  /* 0x0000002b08087207 */ /* 0x000fc40005800000 */
[----:B------:R-:W-:Y:S01]  /*12f80*/  ISETP.NE.AND P3, PT, R4, R7, PT ;  /* 0x000000070400720c */ /* 0x000fe20003f65270 */
[----:B------:R-:W-:Y:S01]  /*12f90*/  IMAD.MOV.U32 R4, RZ, RZ, R30 ;  /* 0x000000ffff047224 */ /* 0x000fe200078e001e */
[----:B------:R-:W-:Y:S01]  /*12fa0*/  ISETP.NE.AND P1, PT, R5, R6, PT ;  /* 0x000000060500720c */ /* 0x000fe20003f25270 */
[----:B------:R-:W-:Y:S01]  /*12fb0*/  IMAD.MOV.U32 R5, RZ, RZ, R27 ;  /* 0x000000ffff057224 */ /* 0x000fe200078e001b */
[----:B------:R-:W-:Y:S02]  /*12fc0*/  PRMT R6, R20, 0x8880, RZ ;  /* 0x0000888014067816 */ /* 0x000fe400000000ff */
[----:B------:R-:W-:Y:S02]  /*12fd0*/  PRMT R7, R53, 0x8880, RZ ;  /* 0x0000888035077816 */ /* 0x000fe400000000ff */
[----:B------:R-:W-:Y:S02]  /*12fe0*/  SEL R19, R19, R32, !P0 ;  /* 0x0000002013137207 */ /* 0x000fe40004000000 */
[----:B------:R-:W-:-:S02]  /*12ff0*/  ISETP.GE.U32.AND P0, PT, R29, R24, PT ;  /* 0x000000181d00720c */ /* 0x000fc40003f06070 */
[----:B------:R-:W-:Y:S01]  /*13000*/  ISETP.GT.AND P5, PT, R4, R5, PT ;  /* 0x000000050400720c */ /* 0x000fe20003fa4270 */
[----:B------:R-:W-:Y:S01]  /*13010*/  IMAD.MOV.U32 R5, RZ, RZ, R6 ;  /* 0x000000ffff057224 */ /* 0x000fe200078e0006 */
[----:B------:R-:W-:Y:S01]  /*13020*/  ISETP.GE.AND.EX P0, PT, R8, R21, PT, P0 ;  /* 0x000000150800720c */ /* 0x000fe20003f06300 */
[----:B------:R-:W-:Y:S01]  /*13030*/  IMAD.MOV.U32 R4, RZ, RZ, R7 ;  /* 0x000000ffff047224 */ /* 0x000fe200078e0007 */
[----:B------:R-:W-:Y:S02]  /*13040*/  SEL R16, R16, R51, !P2 ;  /* 0x0000003310107207 */ /* 0x000fe40005000000 */
[----:B------:R-:W-:Y:S02]  /*13050*/  SEL R7, RZ, 0xffffffff, P0 ;  /* 0xffffffffff077807 */ /* 0x000fe40000000000 */
[----:B------:R-:W-:Y:S02]  /*13060*/  ISETP.GT.AND P2, PT, R4, R5, PT ;  /* 0x000000050400720c */ /* 0x000fe40003f44270 */
[----:B------:R-:W-:-:S02]  /*13070*/  ISETP.GE.U32.AND P0, PT, R19, R10, PT ;  /* 0x0000000a1300720c */ /* 0x000fc40003f06070 */
[----:B------:R-:W-:Y:S02]  /*13080*/  @P1 SEL R7, RZ, 0xffffffff, !P2 ;  /* 0xffffffffff071807 */ /* 0x000fe40005000000 */
[----:B------:R-:W-:Y:S02]  /*13090*/  ISETP.GE.U32.AND P2, PT, R26, R13, PT ;  /* 0x0000000d1a00720c */ /* 0x000fe40003f46070 */
        /* <DEDUP_REMOVED lines=11> */
[----:B------:R-:W-:Y:S02]  /*13150*/  ISETP.GT.AND P2, PT, R6, R27, PT ;  /* 0x0000001b0600720c */ /* 0x000fe40003f44270 */
[----:B------:R-:W-:Y:S02]  /*13160*/  SEL R6, RZ, 0xffffffff, P1 ;  /* 0xffffffffff067807 */ /* 0x000fe40000800000 */
[----:B------:R-:W-:Y:S02]  /*13170*/  @P6 SEL R4, RZ, 0xffffffff, !P5 ;  /* 0xffffffffff046807 */ /* 0x000fe40006800000 */
[----:B------:R-:W-:Y:S02]  /*13180*/  @P3 SEL R6, RZ, 0xffffffff, !P2 ;  /* 0xffffffffff063807 */ /* 0x000fe40005000000 */
[----:B------:R-:W-:-:S02]  /*13190*/  @P4 SEL R5, RZ, 0xffffffff, !P0 ;  /* 0xffffffffff054807 */ /* 0x000fc40004000000 */
        /* <DEDUP_REMOVED lines=20> */
[----:B------:R-:W-:Y:S02]  /*132e0*/  PRMT R3, R20, 0x7610, R3 ;  /* 0x0000761014037816 */ /* 0x000fe40000000003 */
[----:B------:R-:W-:Y:S02]  /*132f0*/  PRMT R13, R14, 0x7610, R13 ;  /* 0x000076100e0d7816 */ /* 0x000fe4000000000d */
[----:B------:R-:W-:Y:S02]  /*13300*/  PRMT R21, R0, 0x7610, R21 ;  /* 0x0000761000157816 */ /* 0x000fe40000000015 */
.L_x_3820:
[----:B------:R-:W-:Y:S05]  /*13310*/  BSYNC B6 ;  /* 0x0000000000067941 */ /* 0x000fea0003800000 */
.L_x_3819:
        /* <DEDUP_REMOVED lines=12> */
[----:B------:R0:W-:Y:S04]  /*133e0*/  STS.U8 [R4+0x10], R21 ;  /* 0x0000101504007388 */ /* 0x0001e80000000000 */
[----:B------:R0:W-:Y:S04]  /*133f0*/  STS.U8 [R4+0x20], R15 ;  /* 0x0000200f04007388 */ /* 0x0001e80000000000 */
[----:B------:R0:W-:Y:S04]  /*13400*/  STS.U8 [R4+0x30], R13 ;  /* 0x0000300d04007388 */ /* 0x0001e80000000000 */
[----:B------:R0:W-:Y:S01]  /*13410*/  STS.U8 [R4+0x40], R3 ;  /* 0x0000400304007388 */ /* 0x0001e20000000000 */
[----:B------:R-:W-:Y:S05]  /*13420*/  @!P0 BRA `(.L_x_3872) ;  /* 0x000005b000008947 */ /* 0x000fea0003800000 */
[----:B------:R-:W-:-:S04]  /*13430*/  IMAD.U32 R0, RZ, RZ, UR4 ;  /* 0x00000004ff007e24 */ /* 0x000fc8000f8e00ff */
.L_x_3875:
        /* <DEDUP_REMOVED lines=10> */
[----:B------:R-:W-:Y:S02]  /*134e0*/  PRMT R33, R21, 0x8880, RZ ;  /* 0x0000888015217816 */ /* 0x000fe400000000ff */
[----:B------:R-:W-:Y:S01]  /*134f0*/  PRMT R35, R15, 0x8880, RZ ;  /* 0x000088800f237816 */ /* 0x000fe200000000ff */
[----:B------:R-:W-:Y:S01]  /*13500*/  IMAD.SHL.U32 R28, R0, 0x40, RZ ;  /* 0x00000040001c7824 */ /* 0x000fe200078e00ff */
[----:B------:R-:W-:Y:S02]  /*13510*/  LOP3.LUT R0, R21, 0xff, RZ, 0xc0, !PT ;  /* 0x000000ff15007812 */ /* 0x000fe400078ec0ff */
[C---:B------:R-:W-:Y:S02]  /*13520*/  LOP3.LUT R16, R13.reuse, 0xff, RZ, 0xc0, !PT ;  /* 0x000000ff0d107812 */ /* 0x040fe400078ec0ff */
[----:B------:R-:W1:Y:S01]  /*13530*/  LDS.S8 R12, [R28+0x10] ;  /* 0x000010001c0c7984 */ /* 0x000e620000000200 */
[----:B------:R-:W-:-:S03]  /*13540*/  PRMT R37, R13, 0x8880, RZ ;  /* 0x000088800d257816 */ /* 0x000fc600000000ff */
[----:B------:R-:W2:Y:S04]  /*13550*/  LDS.S8 R14, [R28+0x20] ;  /* 0x000020001c0e7984 */ /* 0x000ea80000000200 */
[----:B------:R-:W3:Y:S04]  /*13560*/  LDS.S8 R20, [R28+0x30] ;  /* 0x000030001c147984 */ /* 0x000ee80000000200 */
[----:B------:R-:W4:Y:S04]  /*13570*/  LDS.64 R26, [R28+0x18] ;  /* 0x000018001c1a7984 */ /* 0x000f280000000a00 */
[----:B------:R-:W5:Y:S04]  /*13580*/  LDS.64 R24, [R28+0x28] ;  /* 0x000028001c187984 */ /* 0x000f680000000a00 */
[----:B------:R-:W0:Y:S04]  /*13590*/  LDS.S8 R30, [R28+0x40] ;  /* 0x000040001c1e7984 */ /* 0x000e280000000200 */
[----:B------:R-:W0:Y:S04]  /*135a0*/  LDS.64 R18, [R28+0x38] ;  /* 0x000038001c127984 */ /* 0x000e280000000a00 */
[----:B0-----:R0:W5:Y:S02]  /*135b0*/  LDS.64 R4, [R28+0x48] ;  /* 0x000048001c047984 */ /* 0x0011640000000a00 */
[----:B0-----:R-:W-:-:S02]  /*135c0*/  LOP3.LUT R28, R3, 0xff, RZ, 0xc0, !PT ;  /* 0x000000ff031c7812 */ /* 0x001fc400078ec0ff */
[----:B-1----:R-:W-:Y:S02]  /*135d0*/  LOP3.LUT R31, R12, 0xff, RZ, 0xc0, !PT ;  /* 0x000000ff0c1f7812 */ /* 0x002fe400078ec0ff */
[----:B------:R-:W-:Y:S02]  /*135e0*/  ISETP.GT.AND P0, PT, R33, R12, PT ;  /* 0x0000000c2100720c */ /* 0x000fe40003f04270 */
[----:B------:R-:W-:Y:S02]  /*135f0*/  ISETP.NE.AND P3, PT, R0, R31, PT ;  /* 0x0000001f0000720c */ /* 0x000fe40003f65270 */
[----:B------:R-:W-:Y:S02]  /*13600*/  LOP3.LUT R0, R15, 0xff, RZ, 0xc0, !PT ;  /* 0x000000ff0f007812 */ /* 0x000fe400078ec0ff */
[----:B--2---:R-:W-:Y:S02]  /*13610*/  LOP3.LUT R31, R14, 0xff, RZ, 0xc0, !PT ;  /* 0x000000ff0e1f7812 */ /* 0x004fe400078ec0ff */
[----:B---3--:R-:W-:-:S02]  /*13620*/  LOP3.LUT R33, R20, 0xff, RZ, 0xc0, !PT ;  /* 0x000000ff14217812 */ /* 0x008fc400078ec0ff */
[----:B------:R-:W-:Y:S02]  /*13630*/  ISETP.NE.AND P5, PT, R0, R31, PT ;  /* 0x0000001f0000720c */ /* 0x000fe40003fa5270 */
[----:B------:R-:W-:Y:S02]  /*13640*/  SEL R0, RZ, 0xffffffff, !P0 ;  /* 0xffffffffff007807 */ /* 0x000fe40004000000 */
[----:B------:R-:W-:Y:S02]  /*13650*/  ISETP.GT.AND P1, PT, R35, R14, PT ;  /* 0x0000000e2300720c */ /* 0x000fe40003f24270 */
[----:B----4-:R-:W-:Y:S02]  /*13660*/  ISETP.GE.U32.AND P0, PT, R10, R26, PT ;  /* 0x0000001a0a00720c */ /* 0x010fe40003f06070 */
[----:B------:R-:W-:Y:S02]  /*13670*/  ISETP.NE.AND P4, PT, R16, R33, PT ;  /* 0x000000211000720c */ /* 0x000fe40003f85270 */
[----:B------:R-:W-:-:S02]  /*13680*/  SEL R16, RZ, 0xffffffff, !P1 ;  /* 0xffffffffff107807 */ /* 0x000fc40004800000 */
[----:B------:R-:W-:Y:S02]  /*13690*/  ISETP.GE.AND.EX P0, PT, R11, R27, PT, P0 ;  /* 0x0000001b0b00720c */ /* 0x000fe40003f06300 */
[----:B-----5:R-:W-:Y:S02]  /*136a0*/  ISETP.GE.U32.AND P1, PT, R8, R24, PT ;  /* 0x000000180800720c */ /* 0x020fe40003f26070 */
[----:B------:R-:W-:Y:S02]  /*136b0*/  LOP3.LUT R31, R30, 0xff, RZ, 0xc0, !PT ;  /* 0x000000ff1e1f7812 */ /* 0x000fe400078ec0ff */
[----:B------:R-:W-:Y:S02]  /*136c0*/  @!P3 SEL R0, RZ, 0xffffffff, P0 ;  /* 0xffffffffff00b807 */ /* 0x000fe40000000000 */
[----:B------:R-:W-:Y:S02]  /*136d0*/  ISETP.GE.AND.EX P1, PT, R9, R25, PT, P1 ;  /* 0x000000190900720c */ /* 0x000fe40003f26310 */
[----:B------:R-:W-:-:S02]  /*136e0*/  ISETP.NE.AND P3, PT, R28, R31, PT ;  /* 0x0000001f1c00720c */ /* 0x000fc40003f65270 */
[----:B------:R-:W-:Y:S02]  /*136f0*/  PRMT R33, R3, 0x8880, RZ ;  /* 0x0000888003217816 */ /* 0x000fe400000000ff */
[----:B------:R-:W-:Y:S02]  /*13700*/  @!P5 SEL R16, RZ, 0xffffffff, P1 ;  /* 0xffffffffff10d807 */ /* 0x000fe40000800000 */
[----:B------:R-:W-:Y:S02]  /*13710*/  ISETP.GE.U32.AND P5, PT, R74, R18, PT ;  /* 0x000000124a00720c */ /* 0x000fe40003fa6070 */
[----:B------:R-:W-:Y:S02]  /*13720*/  ISETP.GE.U32.AND P1, PT, R6, R4, PT ;  /* 0x000000040600720c */ /* 0x000fe40003f26070 */
[----:B------:R-:W-:Y:S02]  /*13730*/  ISETP.GT.AND P6, PT, R37, R20, PT ;  /* 0x000000142500720c */ /* 0x000fe40003fc4270 */
[----:B------:R-:W-:-:S02]  /*13740*/  LOP3.LUT R0, R0, 0x1, RZ, 0xc0, !PT ;  /* 0x0000000100007812 */ /* 0x000fc400078ec0ff */
[----:B------:R-:W-:Y:S02]  /*13750*/  ISETP.GT.AND P0, PT, R33, R30, PT ;  /* 0x0000001e2100720c */ /* 0x000fe40003f04270 */
[----:B------:R-:W-:Y:S02]  /*13760*/  ISETP.GE.AND.EX P5, PT, R75, R19, PT, P5 ;  /* 0x000000134b00720c */ /* 0x000fe40003fa6350 */
[----:B------:R-:W-:Y:S02]  /*13770*/  ISETP.GE.AND.EX P1, PT, R7, R5, PT, P1 ;  /* 0x000000050700720c */ /* 0x000fe40003f26310 */
[----:B------:R-:W-:Y:S02]  /*13780*/  SEL R28, RZ, 0xffffffff, !P6 ;  /* 0xffffffffff1c7807 */ /* 0x000fe40007000000 */
[----:B------:R-:W-:Y:S02]  /*13790*/  ISETP.NE.U32.AND P6, PT, R0, 0x1, PT ;  /* 0x000000010000780c */ /* 0x000fe40003fc5070 */
[----:B------:R-:W-:-:S02]  /*137a0*/  SEL R0, RZ, 0xffffffff, !P0 ;  /* 0xffffffffff007807 */ /* 0x000fc40004000000 */
[----:B------:R-:W-:Y:S02]  /*137b0*/  LOP3.LUT R16, R16, 0x1, RZ, 0xc0, !PT ;  /* 0x0000000110107812 */ /* 0x000fe400078ec0ff */
[----:B------:R-:W-:Y:S02]  /*137c0*/  @!P4 SEL R28, RZ, 0xffffffff, P5 ;  /* 0xffffffffff1cc807 */ /* 0x000fe40002800000 */
[----:B------:R-:W-:Y:S02]  /*137d0*/  @!P3 SEL R0, RZ, 0xffffffff, P1 ;  /* 0xffffffffff00b807 */ /* 0x000fe40000800000 */
[----:B------:R-:W-:Y:S02]  /*137e0*/  ISETP.NE.U32.AND P0, PT, R16, 0x1, PT ;  /* 0x000000011000780c */ /* 0x000fe40003f05070 */
[----:B------:R-:W-:Y:S02]  /*137f0*/  LOP3.LUT R28, R28, 0x1, RZ, 0xc0, !PT ;  /* 0x000000011c1c7812 */ /* 0x000fe400078ec0ff */
[----:B------:R-:W-:-:S02]  /*13800*/  LOP3.LUT R0, R0, 0x1, RZ, 0xc0, !PT ;  /* 0x0000000100007812 */ /* 0x000fc400078ec0ff */
[----:B------:R-:W-:Y:S02]  /*13810*/  SEL R8, R8, R24, !P0 ;  /* 0x0000001808087207 */ /* 0x000fe40004000000 */
[----:B------:R-:W-:Y:S02]  /*13820*/  SEL R9, R9, R25, !P0 ;  /* 0x0000001909097207 */ /* 0x000fe40004000000 */
[----:B------:R-:W-:Y:S02]  /*13830*/  SEL R14, R15, R14, !P0 ;  /* 0x0000000e0f0e7207 */ /* 0x000fe40004000000 */
[----:B------:R-:W-:Y:S01]  /*13840*/  ISETP.NE.U32.AND P1, PT, R28, 0x1, PT ;  /* 0x000000011c00780c */ /* 0x000fe20003f25070 */
[----:B------:R0:W-:Y:S01]  /*13850*/  STS.64 [R29+0x18], R8 ;  /* 0x000018081d007388 */ /* 0x0001e20000000a00 */
[----:B------:R-:W-:Y:S02]  /*13860*/  ISETP.NE.U32.AND P0, PT, R0, 0x1, PT ;  /* 0x000000010000780c */ /* 0x000fe40003f05070 */
[----:B------:R-:W-:Y:S01]  /*13870*/  SEL R10, R10, R26, !P6 ;  /* 0x0000001a0a0a7207 */ /* 0x000fe20007000000 */
[----:B------:R0:W-:Y:S01]  /*13880*/  STS.U8 [R29+0x10], R14 ;  /* 0x0000100e1d007388 */ /* 0x0001e20000000000 */
[----:B------:R-:W-:-:S02]  /*13890*/  SEL R11, R11, R27, !P6 ;  /* 0x0000001b0b0b7207 */ /* 0x000fc40007000000 */
[----:B------:R-:W-:Y:S02]  /*138a0*/  SEL R12, R21, R12, !P6 ;  /* 0x0000000c150c7207 */ /* 0x000fe40007000000 */
[----:B------:R-:W-:Y:S01]  /*138b0*/  SEL R74, R74, R18, !P1 ;  /* 0x000000124a4a7207 */ /* 0x000fe20004800000 */
[----:B------:R0:W-:Y:S01]  /*138c0*/  STS.64 [R29+0x8], R10 ;  /* 0x0000080a1d007388 */ /* 0x0001e20000000a00 */
[----:B------:R-:W-:Y:S02]  /*138d0*/  SEL R75, R75, R19, !P1 ;  /* 0x000000134b4b7207 */ /* 0x000fe40004800000 */
[----:B------:R-:W-:Y:S01]  /*138e0*/  SEL R20, R13, R20, !P1 ;  /* 0x000000140d147207 */ /* 0x000fe20004800000 */
[----:B------:R0:W-:Y:S01]  /*138f0*/  STS.U8 [R29], R12 ;  /* 0x0000000c1d007388 */ /* 0x0001e20000000000 */
[----:B------:R-:W-:Y:S02]  /*13900*/  SEL R6, R6, R4, !P0 ;  /* 0x0000000406067207 */ /* 0x000fe40004000000 */
[----:B------:R-:W-:Y:S01]  /*13910*/  SEL R7, R7, R5, !P0 ;  /* 0x0000000507077207 */ /* 0x000fe20004000000 */
[----:B------:R0:W-:Y:S01]  /*13920*/  STS.64 [R29+0x28], R74 ;  /* 0x0000284a1d007388 */ /* 0x0001e20000000a00 */
[----:B------:R-:W-:-:S02]  /*13930*/  SEL R30, R3, R30, !P0 ;  /* 0x0000001e031e7207 */ /* 0x000fc40004000000 */
[----:B------:R-:W-:Y:S01]  /*13940*/  PRMT R21, R12, 0x7610, R21 ;  /* 0x000076100c157816 */ /* 0x000fe20000000015 */
[----:B------:R0:W-:Y:S01]  /*13950*/  STS.64 [R29+0x38], R6 ;  /* 0x000038061d007388 */ /* 0x0001e20000000a00 */
[----:B------:R-:W-:Y:S02]  /*13960*/  PRMT R15, R14, 0x7610, R15 ;  /* 0x000076100e0f7816 */ /* 0x000fe4000000000f */
[----:B------:R-:W-:Y:S01]  /*13970*/  PRMT R13, R20, 0x7610, R13 ;  /* 0x00007610140d7816 */ /* 0x000fe2000000000d */
[----:B------:R0:W-:Y:S01]  /*13980*/  STS.U8 [R29+0x20], R20 ;  /* 0x000020141d007388 */ /* 0x0001e20000000000 */
[----:B------:R-:W-:-:S03]  /*13990*/  PRMT R3, R30, 0x7610, R3 ;  /* 0x000076101e037816 */ /* 0x000fc60000000003 */
[----:B------:R0:W-:Y:S04]  /*139a0*/  STS.U8 [R29+0x30], R30 ;  /* 0x0000301e1d007388 */ /* 0x0001e80000000000 */
.L_x_3874:
[----:B------:R-:W-:Y:S05]  /*139b0*/  BSYNC B0 ;  /* 0x0000000000007941 */ /* 0x000fea0003800000 */
.L_x_3873:
[----:B------:R-:W-:Y:S01]  /*139c0*/  IMAD.MOV.U32 R0, RZ, RZ, R32 ;  /* 0x000000ffff007224 */ /* 0x000fe200078e0020 */
[----:B------:R-:W-:Y:S05]  /*139d0*/  @P2 BRA `(.L_x_3875) ;  /* 0xfffffa6000002947 */ /* 0x000fea000383ffff */
.L_x_3872:
        /* <DEDUP_REMOVED lines=22> */
[----:B------:R-:W-:-:S04]  /*13b40*/  IMAD.MOV.U32 R29, RZ, RZ, R4 ;  /* 0x000000ffff1d7224 */ /* 0x000fc800078e0004 */
.L_x_3880:
[----:B------:R-:W-:Y:S01]  /*13b50*/  IMAD.IADD R0, R2, 0x1, R29 ;  /* 0x0000000102007824 */ /* 0x000fe200078e021d */
[----:B------:R-:W-:Y:S01]  /*13b60*/  WARPSYNC 0xffffffff ;  /* 0xffffffff00007948 */ /* 0x000fe20003800000 */
[----:B------:R-:W-:Y:S03]  /*13b70*/  BAR.SYNC.DEFER_BLOCKING 0x0 ;  /* 0x0000000000007b1d */ /* 0x000fe60000010000 */
[----:B------:R-:W-:-:S03]  /*13b80*/  ISETP.GE.U32.AND P0, PT, R0, c[0x0][0x0], PT ;  /* 0x0000000000007a0c */ /* 0x000fc60003f06070 */
[----:B------:R-:W-:Y:S01]  /*13b90*/  BSSY B0, `(.L_x_3878) ;  /* 0x0000052000007945 */ /* 0x000fe20003800000 */
[----:B------:R-:W-:-:S13]  /*13ba0*/  ISETP.GE.U32.OR P0, PT, R2, R29, P0 ;  /* 0x0000001d0200720c */ /* 0x000fda0000706470 */
[----:B0-----:R-:W-:Y:S05]  /*13bb0*/  @P0 BRA `(.L_x_3879) ;  /* 0x000004f000000947 */ /* 0x001fea0003800000 */
[----:B------:R-:W-:Y:S01]  /*13bc0*/  IMAD R0, R29, 0x40, R31 ;  /* 0x000000401d007824 */ /* 0x000fe200078e021f */
[----:B------:R-:W-:Y:S02]  /*13bd0*/  PRMT R33, R21, 0x8880, RZ ;  /* 0x0000888015217816 */ /* 0x000fe400000000ff */
[----:B------:R-:W-:Y:S02]  /*13be0*/  LOP3.LUT R35, R15, 0xff, RZ, 0xc0, !PT ;  /* 0x000000ff0f237812 */ /* 0x000fe400078ec0ff */
[----:B0-----:R-:W0:Y:S01]  /*13bf0*/  LDS.S8 R12, [R0] ;  /* 0x00000000000c7984 */ /* 0x001e220000000200 */
[----:B------:R-:W-:Y:S02]  /*13c00*/  PRMT R32, R13, 0x8880, RZ ;  /* 0x000088800d207816 */ /* 0x000fe400000000ff */
[----:B------:R-:W-:Y:S01]  /*13c10*/  PRMT R37, R15, 0x8880, RZ ;  /* 0x000088800f257816 */ /* 0x000fe200000000ff */
[----:B------:R-:W1:Y:S04]  /*13c20*/  LDS.S8 R16, [R0+0x10] ;  /* 0x0000100000107984 */ /* 0x000e680000000200 */
[----:B------:R-:W2:Y:S04]  /*13c30*/  LDS.S8 R28, [R0+0x20] ;  /* 0x00002000001c7984 */ /* 0x000ea80000000200 */
[----:B------:R-:W3:Y:S04]  /*13c40*/  LDS.64 R26, [R0+0x8] ;  /* 0x00000800001a7984 */ /* 0x000ee80000000a00 */
[----:B------:R-:W4:Y:S04]  /*13c50*/  LDS.S8 R30, [R0+0x30] ;  /* 0x00003000001e7984 */ /* 0x000f280000000200 */
[----:B------:R-:W5:Y:S04]  /*13c60*/  LDS.64 R24, [R0+0x18] ;  /* 0x0000180000187984 */ /* 0x000f680000000a00 */
[----:B------:R-:W4:Y:S04]  /*13c70*/  LDS.64 R18, [R0+0x28] ;  /* 0x0000280000127984 */ /* 0x000f280000000a00 */
[----:B------:R2:W4:Y:S01]  /*13c80*/  LDS.64 R4, [R0+0x38] ;  /* 0x0000380000047984 */ /* 0x0005220000000a00 */
[----:B0-----:R-:W-:-:S02]  /*13c90*/  ISETP.GT.AND P5, PT, R33, R12, PT ;  /* 0x0000000c2100720c */ /* 0x001fc40003fa4270 */
[----:B------:R-:W-:Y:S02]  /*13ca0*/  LOP3.LUT R33, R21, 0xff, RZ, 0xc0, !PT ;  /* 0x000000ff15217812 */ /* 0x000fe400078ec0ff */
[----:B------:R-:W-:Y:S02]  /*13cb0*/  LOP3.LUT R14, R12, 0xff, RZ, 0xc0, !PT ;  /* 0x000000ff0c0e7812 */ /* 0x000fe400078ec0ff */
[----:B-1----:R-:W-:Y:S02]  /*13cc0*/  LOP3.LUT R20, R16, 0xff, RZ, 0xc0, !PT ;  /* 0x000000ff10147812 */ /* 0x002fe400078ec0ff */
[----:B------:R-:W-:Y:S02]  /*13cd0*/  ISETP.NE.AND P6, PT, R33, R14, PT ;  /* 0x0000000e2100720c */ /* 0x000fe40003fc5270 */
[----:B------:R-:W-:Y:S01]  /*13ce0*/  ISETP.NE.AND P3, PT, R35, R20, PT ;  /* 0x000000142300720c */ /* 0x000fe20003f65270 */
[----:B------:R-:W-:Y:S01]  /*13cf0*/  IMAD.MOV.U32 R35, RZ, RZ, R32 ;  /* 0x000000ffff237224 */ /* 0x000fe200078e0020 */
[----:B------:R-:W-:-:S02]  /*13d00*/  PRMT R14, R3, 0x8880, RZ ;  /* 0x00008880030e7816 */ /* 0x000fc400000000ff */
[----:B------:R-:W-:Y:S02]  /*13d10*/  LOP3.LUT R33, R13, 0xff, RZ, 0xc0, !PT ;  /* 0x000000ff0d217812 */ /* 0x000fe400078ec0ff */
[----:B--2---:R-:W-:Y:S02]  /*13d20*/  LOP3.LUT R0, R28, 0xff, RZ, 0xc0, !PT ;  /* 0x000000ff1c007812 */ /* 0x004fe400078ec0ff */
[----:B---3--:R-:W-:Y:S02]  /*13d30*/  ISETP.GE.U32.AND P1, PT, R10, R26, PT ;  /* 0x0000001a0a00720c */ /* 0x008fe40003f26070 */
[----:B------:R-:W-:Y:S01]  /*13d40*/  ISETP.GT.AND P2, PT, R35, R28, PT ;  /* 0x0000001c2300720c */ /* 0x000fe20003f44270 */
[----:B------:R-:W-:Y:S01]  /*13d50*/  IMAD.MOV.U32 R35, RZ, RZ, R14 ;  /* 0x000000ffff237224 */ /* 0x000fe200078e000e */
[----:B------:R-:W-:Y:S02]  /*13d60*/  ISETP.NE.AND P4, PT, R33, R0, PT ;  /* 0x000000002100720c */ /* 0x000fe40003f85270 */
[----:B------:R-:W-:-:S02]  /*13d70*/  ISETP.GE.AND.EX P1, PT, R11, R27, PT, P1 ;  /* 0x0000001b0b00720c */ /* 0x000fc40003f26310 */
[----:B------:R-:W-:Y:S02]  /*13d80*/  LOP3.LUT R33, R3, 0xff, RZ, 0xc0, !PT ;  /* 0x000000ff03217812 */ /* 0x000fe400078ec0ff */
[----:B----4-:R-:W-:Y:S02]  /*13d90*/  LOP3.LUT R14, R30, 0xff, RZ, 0xc0, !PT ;  /* 0x000000ff1e0e7812 */ /* 0x010fe400078ec0ff */
[----:B------:R-:W-:Y:S02]  /*13da0*/  SEL R0, RZ, 0xffffffff, !P5 ;  /* 0xffffffffff007807 */ /* 0x000fe40006800000 */
[----:B------:R-:W-:Y:S02]  /*13db0*/  @!P6 SEL R0, RZ, 0xffffffff, P1 ;  /* 0xffffffffff00e807 */ /* 0x000fe40000800000 */
[----:B------:R-:W-:Y:S02]  /*13dc0*/  ISETP.GT.AND P0, PT, R37, R16, PT ;  /* 0x000000102500720c */ /* 0x000fe40003f04270 */
[----:B-----5:R-:W-:-:S02]  /*13dd0*/  ISETP.GE.U32.AND P1, PT, R8, R24, PT ;  /* 0x000000180800720c */ /* 0x020fc40003f26070 */
[----:B------:R-:W-:Y:S02]  /*13de0*/  ISETP.NE.AND P6, PT, R33, R14, PT ;  /* 0x0000000e2100720c */ /* 0x000fe40003fc5270 */
[----:B------:R-:W-:Y:S02]  /*13df0*/  SEL R14, RZ, 0xffffffff, !P0 ;  /* 0xffffffffff0e7807 */ /* 0x000fe40004000000 */
[----:B------:R-:W-:Y:S02]  /*13e00*/  ISETP.GE.AND.EX P1, PT, R9, R25, PT, P1 ;  /* 0x000000190900720c */ /* 0x000fe40003f26310 */
[----:B------:R-:W-:Y:S02]  /*13e10*/  SEL R20, RZ, 0xffffffff, !P2 ;  /* 0xffffffffff147807 */ /* 0x000fe40005000000 */
[----:B------:R-:W-:Y:S02]  /*13e20*/  ISETP.GE.U32.AND P0, PT, R74, R18, PT ;  /* 0x000000124a00720c */ /* 0x000fe40003f06070 */
[----:B------:R-:W-:-:S02]  /*13e30*/  ISETP.GE.U32.AND P2, PT, R6, R4, PT ;  /* 0x000000040600720c */ /* 0x000fc40003f46070 */
[----:B------:R-:W-:Y:S02]  /*13e40*/  LOP3.LUT R0, R0, 0x1, RZ, 0xc0, !PT ;  /* 0x0000000100007812 */ /* 0x000fe400078ec0ff */
[----:B------:R-:W-:Y:S02]  /*13e50*/  ISETP.GT.AND P5, PT, R35, R30, PT ;  /* 0x0000001e2300720c */ /* 0x000fe40003fa4270 */
[----:B------:R-:W-:Y:S02]  /*13e60*/  @!P3 SEL R14, RZ, 0xffffffff, P1 ;  /* 0xffffffffff0eb807 */ /* 0x000fe40000800000 */
[----:B------:R-:W-:Y:S02]  /*13e70*/  ISETP.GE.AND.EX P0, PT, R75, R19, PT, P0 ;  /* 0x000000134b00720c */ /* 0x000fe40003f06300 */
[----:B------:R-:W-:Y:S02]  /*13e80*/  ISETP.GE.AND.EX P2, PT, R7, R5, PT, P2 ;  /* 0x000000050700720c */ /* 0x000fe40003f46320 */
[----:B------:R-:W-:-:S02]  /*13e90*/  ISETP.NE.U32.AND P1, PT, R0, 0x1, PT ;  /* 0x000000010000780c */ /* 0x000fc40003f25070 */
[----:B------:R-:W-:Y:S02]  /*13ea0*/  SEL R0, RZ, 0xffffffff, !P5 ;  /* 0xffffffffff007807 */ /* 0x000fe40006800000 */
[----:B------:R-:W-:Y:S02]  /*13eb0*/  LOP3.LUT R14, R14, 0x1, RZ, 0xc0, !PT ;  /* 0x000000010e0e7812 */ /* 0x000fe400078ec0ff */
[----:B------:R-:W-:Y:S02]  /*13ec0*/  @!P4 SEL R20, RZ, 0xffffffff, P0 ;  /* 0xffffffffff14c807 */ /* 0x000fe40000000000 */
[----:B------:R-:W-:Y:S02]  /*13ed0*/  @!P6 SEL R0, RZ, 0xffffffff, P2 ;  /* 0xffffffffff00e807 */ /* 0x000fe40001000000 */
[----:B------:R-:W-:Y:S02]  /*13ee0*/  ISETP.NE.U32.AND P0, PT, R14, 0x1, PT ;  /* 0x000000010e00780c */ /* 0x000fe40003f05070 */
[----:B------:R-:W-:-:S02]  /*13ef0*/  LOP3.LUT R20, R20, 0x1, RZ, 0xc0, !PT ;  /* 0x0000000114147812 */ /* 0x000fc400078ec0ff */
[----:B------:R-:W-:Y:S02]  /*13f00*/  LOP3.LUT R0, R0, 0x1, RZ, 0xc0, !PT ;  /* 0x0000000100007812 */ /* 0x000fe400078ec0ff */
[----:B------:R-:W-:Y:S02]  /*13f10*/  SEL R10, R10, R26, !P1 ;  /* 0x0000001a0a0a7207 */ /* 0x000fe40004800000 */
[----:B------:R-:W-:Y:S02]  /*13f20*/  SEL R11, R11, R27, !P1 ;  /* 0x0000001b0b0b7207 */ /* 0x000fe40004800000 */
[----:B------:R-:W-:Y:S02]  /*13f30*/  SEL R12, R21, R12, !P1 ;  /* 0x0000000c150c7207 */ /* 0x000fe40004800000 */
[----:B------:R-:W-:Y:S01]  /*13f40*/  SEL R8, R8, R24, !P0 ;  /* 0x0000001808087207 */ /* 0x000fe20004000000 */
[----:B------:R0:W-:Y:S01]  /*13f50*/  STS.64 [R31+0x8], R10 ;  /* 0x0000080a1f007388 */ /* 0x0001e20000000a00 */
[----:B------:R-:W-:-:S02]  /*13f60*/  SEL R9, R9, R25, !P0 ;  /* 0x0000001909097207 */ /* 0x000fc40004000000 */
[----:B------:R-:W-:Y:S01]  /*13f70*/  SEL R16, R15, R16, !P0 ;  /* 0x000000100f107207 */ /* 0x000fe20004000000 */
[----:B------:R0:W-:Y:S01]  /*13f80*/  STS.U8 [R31], R12 ;  /* 0x0000000c1f007388 */ /* 0x0001e20000000000 */
[----:B------:R-:W-:Y:S02]  /*13f90*/  ISETP.NE.U32.AND P1, PT, R20, 0x1, PT ;  /* 0x000000011400780c */ /* 0x000fe40003f25070 */
[----:B------:R-:W-:Y:S01]  /*13fa0*/  ISETP.NE.U32.AND P0, PT, R0, 0x1, PT ;  /* 0x000000010000780c */ /* 0x000fe20003f05070 */
[----:B------:R0:W-:Y:S01]  /*13fb0*/  STS.64 [R31+0x18], R8 ;  /* 0x000018081f007388 */ /* 0x0001e20000000a00 */
[----:B------:R-:W-:Y:S02]  /*13fc0*/  SEL R74, R74, R18, !P1 ;  /* 0x000000124a4a7207 */ /* 0x000fe40004800000 */
[----:B------:R-:W-:Y:S01]  /*13fd0*/  SEL R75, R75, R19, !P1 ;  /* 0x000000134b4b7207 */ /* 0x000fe20004800000 */
[----:B------:R0:W-:Y:S01]  /*13fe0*/  STS.U8 [R31+0x10], R16 ;  /* 0x000010101f007388 */ /* 0x0001e20000000000 */
[----:B------:R-:W-:-:S02]  /*13ff0*/  SEL R28, R13, R28, !P1 ;  /* 0x0000001c0d1c7207 */ /* 0x000fc40004800000 */
[----:B------:R-:W-:Y:S01]  /*14000*/  SEL R6, R6, R4, !P0 ;  /* 0x0000000406067207 */ /* 0x000fe20004000000 */
[----:B------:R0:W-:Y:S01]  /*14010*/  STS.64 [R31+0x28], R74 ;  /* 0x0000284a1f007388 */ /* 0x0001e20000000a00 */
[----:B------:R-:W-:Y:S02]  /*14020*/  SEL R7, R7, R5, !P0 ;  /* 0x0000000507077207 */ /* 0x000fe40004000000 */
[----:B------:R-:W-:Y:S01]  /*14030*/  SEL R30, R3, R30, !P0 ;  /* 0x0000001e031e7207 */ /* 0x000fe20004000000 */
[----:B------:R0:W-:Y:S01]  /*14040*/  STS.U8 [R31+0x20], R28 ;  /* 0x0000201c1f007388 */ /* 0x0001e20000000000 */
[----:B------:R-:W-:Y:S02]  /*14050*/  PRMT R21, R12, 0x7610, R21 ;  /* 0x000076100c157816 */ /* 0x000fe40000000015 */
[----:B------:R-:W-:Y:S01]  /*14060*/  PRMT R15, R16, 0x7610, R15 ;  /* 0x00007610100f7816 */ /* 0x000fe2000000000f */
[----:B------:R0:W-:Y:S01]  /*14070*/  STS.64 [R31+0x38], R6 ;  /* 0x000038061f007388 */ /* 0x0001e20000000a00 */
[----:B------:R-:W-:-:S02]  /*14080*/  PRMT R13, R28, 0x7610, R13 ;  /* 0x000076101c0d7816 */ /* 0x000fc4000000000d */
[----:B------:R-:W-:Y:S01]  /*14090*/  PRMT R3, R30, 0x7610, R3 ;  /* 0x000076101e037816 */ /* 0x000fe20000000003 */
[----:B------:R0:W-:Y:S04]  /*140a0*/  STS.U8 [R31+0x30], R30 ;  /* 0x0000301e1f007388 */ /* 0x0001e80000000000 */
.L_x_3879:
[----:B------:R-:W-:Y:S05]  /*140b0*/  BSYNC B0 ;  /* 0x0000000000007941 */ /* 0x000fea0003800000 */
.L_x_3878:
[----:B------:R-:W-:-:S04]  /*140c0*/  SHF.R.S32.HI R29, RZ, 0x1, R29 ;  /* 0x00000001ff1d7819 */ /* 0x000fc8000001141d */
[----:B------:R-:W-:-:S13]  /*140d0*/  ISETP.GE.AND P0, PT, R29, 0x20, PT ;  /* 0x000000201d00780c */ /* 0x000fda0003f06270 */
[----:B------:R-:W-:Y:S05]  /*140e0*/  @P0 BRA `(.L_x_3880) ;  /* 0xfffffa6000000947 */ /* 0x000fea000383ffff */
[----:B------:R-:W-:-:S05]  /*140f0*/  IMAD.MOV.U32 R0, RZ, RZ, 0x20 ;  /* 0x00000020ff007424 */ /* 0x000fca00078e00ff */
.L_x_3877:
[----:B------:R-:W-:Y:S01]  /*14100*/  ISETP.GE.AND P0, PT, R0, 0x2, PT ;  /* 0x000000020000780c */ /* 0x000fe20003f06270 */
[----:B------:R-:W-:Y:S01]  /*14110*/  WARPSYNC 0xffffffff ;  /* 0xffffffff00007948 */ /* 0x000fe20003800000 */
[----:B------:R-:W-:Y:S11]  /*14120*/  BAR.SYNC.DEFER_BLOCKING 0x0 ;  /* 0x0000000000007b1d */ /* 0x000ff60000010000 */
[----:B------:R-:W-:Y:S05]  /*14130*/  @!P0 BRA `(.L_x_3876) ;  /* 0x0000054000008947 */ /* 0x000fea0003800000 */
[----:B------:R-:W-:-:S04]  /*14140*/  IMAD.MOV.U32 R5, RZ, RZ, 0x1 ;  /* 0x00000001ff057424 */ /* 0x000fc800078e00ff */
.L_x_3881:
[----:B------:R-:W-:Y:S01]  /*14150*/  LOP3.LUT R4, R21, 0xffff, RZ, 0xc0, !PT ;  /* 0x0000ffff15047812 */ /* 0x000fe200078ec0ff */
[----:B------:R-:W1:Y:S01]  /*14160*/  SHFL.DOWN PT, R19, R10, R5, 0x1f ;  /* 0x08001f050a137589 */ /* 0x000e6200000e0000 */
[----:B0-----:R-:W-:-:S02]  /*14170*/  LOP3.LUT R12, R15, 0xffff, RZ, 0xc0, !PT ;  /* 0x0000ffff0f0c7812 */ /* 0x001fc400078ec0ff */
[----:B------:R-:W-:Y:S01]  /*14180*/  PRMT R4, R4, 0x8880, RZ ;  /* 0x0000888004047816 */ /* 0x000fe200000000ff */
[----:B------:R-:W-:Y:S01]  /*14190*/  SHFL.DOWN PT, R32, R7, R5, 0x1f ;  /* 0x08001f0507207589 */ /* 0x000fe200000e0000 */
[----:B------:R-:W-:Y:S02]  /*141a0*/  PRMT R16, R12, 0x8880, RZ ;  /* 0x000088800c107816 */ /* 0x000fe400000000ff */
[----:B------:R-:W-:Y:S02]  /*141b0*/  LOP3.LUT R14, R13, 0xffff, RZ, 0xc0, !PT ;  /* 0x0000ffff0d0e7812 */ /* 0x000fe400078ec0ff */
[----:B------:R-:W0:Y:S01]  /*141c0*/  SHFL.DOWN PT, R4, R4, R5, 0x1f ;  /* 0x08001f0504047589 */ /* 0x000e2200000e0000 */
[----:B------:R-:W-:Y:S02]  /*141d0*/  LOP3.LUT R12, R3, 0xffff, RZ, 0xc0, !PT ;  /* 0x0000ffff030c7812 */ /* 0x000fe400078ec0ff */
[----:B------:R-:W-:Y:S01]  /*141e0*/  PRMT R20, R14, 0x8880, RZ ;  /* 0x000088800e147816 */ /* 0x000fe200000000ff */
[----:B------:R-:W2:Y:S01]  /*141f0*/  SHFL.DOWN PT, R16, R16, R5, 0x1f ;  /* 0x08001f0510107589 */ /* 0x000ea200000e0000 */
[----:B------:R-:W-:-:S02]  /*14200*/  PRMT R28, R12, 0x8880, RZ ;  /* 0x000088800c1c7816 */ /* 0x000fc400000000ff */
[----:B------:R-:W-:Y:S01]  /*14210*/  LOP3.LUT R14, R21, 0xff, RZ, 0xc0, !PT ;  /* 0x000000ff150e7812 */ /* 0x000fe200078ec0ff */
[----:B------:R3:W4:Y:S01]  /*14220*/  SHFL.DOWN PT, R24, R20, R5, 0x1f ;  /* 0x08001f0514187589 */ /* 0x00072200000e0000 */
[----:B------:R-:W-:Y:S02]  /*14230*/  LOP3.LUT R18, R15, 0xff, RZ, 0xc0, !PT ;  /* 0x000000ff0f127812 */ /* 0x000fe400078ec0ff */
[----:B------:R-:W-:Y:S01]  /*14240*/  LOP3.LUT R26, R13, 0xff, RZ, 0xc0, !PT ;  /* 0x000000ff0d1a7812 */ /* 0x000fe200078ec0ff */
[----:B------:R-:W5:Y:S01]  /*14250*/  SHFL.DOWN PT, R30, R28, R5, 0x1f ;  /* 0x08001f051c1e7589 */ /* 0x000f6200000e0000 */
[----:B------:R-:W-:Y:S02]  /*14260*/  PRMT R33, R21, 0x8880, RZ ;  /* 0x0000888015217816 */ /* 0x000fe400000000ff */
[----:B-1----:R-:W-:Y:S01]  /*14270*/  ISETP.GE.U32.AND P0, PT, R10, R19, PT ;  /* 0x000000130a00720c */ /* 0x002fe20003f06070 */
[----:B------:R-:W1:Y:S01]  /*14280*/  SHFL.DOWN PT, R12, R11, R5, 0x1f ;  /* 0x08001f050b0c7589 */ /* 0x000e6200000e0000 */
[----:B------:R-:W-:-:S02]  /*14290*/  PRMT R35, R15, 0x8880, RZ ;  /* 0x000088800f237816 */ /* 0x000fc400000000ff */
[----:B------:R-:W-:Y:S02]  /*142a0*/  PRMT R34, R3, 0x8880, RZ ;  /* 0x0000888003227816 */ /* 0x000fe400000000ff */
[C---:B0-----:R-:W-:Y:S02]  /*142b0*/  LOP3.LUT R25, R4.reuse, 0xff, RZ, 0xc0, !PT ;  /* 0x000000ff04197812 */ /* 0x041fe400078ec0ff */
[----:B---3--:R-:W-:Y:S02]  /*142c0*/  PRMT R20, R4, 0x8880, RZ ;  /* 0x0000888004147816 */ /* 0x008fe400000000ff */
[----:B--2---:R-:W-:Y:S02]  /*142d0*/  LOP3.LUT R27, R16, 0xff, RZ, 0xc0, !PT ;  /* 0x000000ff101b7812 */ /* 0x004fe400078ec0ff */
[----:B------:R-:W-:Y:S02]  /*142e0*/  ISETP.NE.AND P1, PT, R14, R25, PT ;  /* 0x000000190e00720c */ /* 0x000fe40003f25270 */
[----:B------:R-:W0:Y:S01]  /*142f0*/  SHFL.DOWN PT, R25, R8, R5, 0x1f ;  /* 0x08001f0508197589 */ /* 0x000e2200000e0000 */
[----:B----4-:R-:W-:-:S02]  /*14300*/  LOP3.LUT R29, R24, 0xff, RZ, 0xc0, !PT ;  /* 0x000000ff181d7812 */ /* 0x010fc400078ec0ff */
[----:B------:R-:W-:Y:S02]  /*14310*/  ISETP.NE.AND P6, PT, R18, R27, PT ;  /* 0x0000001b1200720c */ /* 0x000fe40003fc5270 */
[----:B------:R-:W2:Y:S01]  /*14320*/  SHFL.DOWN PT, R27, R74, R5, 0x1f ;  /* 0x08001f054a1b7589 */ /* 0x000ea200000e0000 */
[----:B------:R-:W-:Y:S02]  /*14330*/  ISETP.NE.AND P4, PT, R26, R29, PT ;  /* 0x0000001d1a00720c */ /* 0x000fe40003f85270 */
[----:B------:R-:W-:Y:S01]  /*14340*/  LOP3.LUT R14, R3, 0xff, RZ, 0xc0, !PT ;  /* 0x000000ff030e7812 */ /* 0x000fe200078ec0ff */
[----:B------:R-:W3:Y:S01]  /*14350*/  SHFL.DOWN PT, R18, R9, R5, 0x1f ;  /* 0x08001f0509127589 */ /* 0x000ee200000e0000 */
[----:B-----5:R-:W-:Y:S02]  /*14360*/  LOP3.LUT R31, R30, 0xff, RZ, 0xc0, !PT ;  /* 0x000000ff1e1f7812 */ /* 0x020fe400078ec0ff */
[----:B-1----:R-:W-:Y:S01]  /*14370*/  ISETP.GE.AND.EX P0, PT, R11, R12, PT, P0 ;  /* 0x0000000c0b00720c */ /* 0x002fe20003f06300 */
[----:B------:R-:W1:Y:S01]  /*14380*/  SHFL.DOWN PT, R26, R75, R5, 0x1f ;  /* 0x08001f054b1a7589 */ /* 0x000e6200000e0000 */
[----:B------:R-:W-:-:S02]  /*14390*/  ISETP.NE.AND P3, PT, R14, R31, PT ;  /* 0x0000001f0e00720c */ /* 0x000fc40003f65270 */
[----:B------:R-:W-:Y:S01]  /*143a0*/  ISETP.GT.AND P2, PT, R33, R20, PT ;  /* 0x000000142100720c */ /* 0x000fe20003f44270 */
[----:B------:R4:W5:Y:S01]  /*143b0*/  SHFL.DOWN PT, R29, R6, R5, 0x1f ;  /* 0x08001f05061d7589 */ /* 0x00096200000e0000 */
[----:B------:R-:W-:Y:S02]  /*143c0*/  SEL R14, RZ, 0xffffffff, P0 ;  /* 0xffffffffff0e7807 */ /* 0x000fe40000000000 */
[----:B------:R-:W-:Y:S02]  /*143d0*/  PRMT R28, R16, 0x8880, RZ ;  /* 0x00008880101c7816 */ /* 0x000fe400000000ff */
[----:B------:R-:W-:Y:S02]  /*143e0*/  @P1 SEL R14, RZ, 0xffffffff, !P2 ;  /* 0xffffffffff0e1807 */ /* 0x000fe40005000000 */
[----:B0-----:R-:W-:Y:S02]  /*143f0*/  ISETP.GE.U32.AND P0, PT, R8, R25, PT ;  /* 0x000000190800720c */ /* 0x001fe40003f06070 */
[----:B------:R-:W-:Y:S01]  /*14400*/  ISETP.GT.AND P5, PT, R35, R28, PT ;  /* 0x0000001c2300720c */ /* 0x000fe20003fa4270 */
[----:B----4-:R-:W-:Y:S01]  /*14410*/  IMAD.SHL.U32 R5, R5, 0x2, RZ ;  /* 0x0000000205057824 */ /* 0x010fe200078e00ff */
[----:B------:R-:W-:-:S02]  /*14420*/  PRMT R31, R13, 0x8880, RZ ;  /* 0x000088800d1f7816 */ /* 0x000fc400000000ff */
[----:B--2---:R-:W-:Y:S02]  /*14430*/  ISETP.GE.U32.AND P2, PT, R74, R27, PT ;  /* 0x0000001b4a00720c */ /* 0x004fe40003f46070 */
[----:B------:R-:W-:Y:S02]  /*14440*/  PRMT R28, R24, 0x8880, RZ ;  /* 0x00008880181c7816 */ /* 0x000fe400000000ff */
[----:B---3--:R-:W-:Y:S02]  /*14450*/  ISETP.GE.AND.EX P0, PT, R9, R18, PT, P0 ;  /* 0x000000120900720c */ /* 0x008fe40003f06300 */
[----:B------:R-:W-:Y:S02]  /*14460*/  LOP3.LUT R14, R14, 0x1, RZ, 0xc0, !PT ;  /* 0x000000010e0e7812 */ /* 0x000fe400078ec0ff */
[----:B-1----:R-:W-:Y:S02]  /*14470*/  ISETP.GE.AND.EX P2, PT, R75, R26, PT, P2 ;  /* 0x0000001a4b00720c */ /* 0x002fe40003f46320 */
[----:B------:R-:W-:-:S02]  /*14480*/  SEL R20, RZ, 0xffffffff, P0 ;  /* 0xffffffffff147807 */ /* 0x000fc40000000000 */
[----:B------:R-:W-:Y:S02]  /*14490*/  ISETP.GT.AND P0, PT, R31, R28, PT ;  /* 0x0000001c1f00720c */ /* 0x000fe40003f04270 */
[----:B------:R-:W-:Y:S02]  /*144a0*/  SEL R28, RZ, 0xffffffff, P2 ;  /* 0xffffffffff1c7807 */ /* 0x000fe40001000000 */
[----:B-----5:R-:W-:Y:S02]  /*144b0*/  ISETP.GE.U32.AND P1, PT, R6, R29, PT ;  /* 0x0000001d0600720c */ /* 0x020fe40003f26070 */
[----:B------:R-:W-:Y:S02]  /*144c0*/  @P4 SEL R28, RZ, 0xffffffff, !P0 ;  /* 0xffffffffff1c4807 */ /* 0x000fe40004000000 */
[----:B------:R-:W-:Y:S02]  /*144d0*/  PRMT R33, R30, 0x8880, RZ ;  /* 0x000088801e217816 */ /* 0x000fe400000000ff */
[----:B------:R-:W-:-:S02]  /*144e0*/  ISETP.NE.U32.AND P0, PT, R14, 0x1, PT ;  /* 0x000000010e00780c */ /* 0x000fc40003f05070 */
[----:B------:R-:W-:Y:S02]  /*144f0*/  ISETP.GE.AND.EX P1, PT, R7, R32, PT, P1 ;  /* 0x000000200700720c */ /* 0x000fe40003f26310 */
[----:B------:R-:W-:Y:S02]  /*14500*/  ISETP.GT.AND P2, PT, R34, R33, PT ;  /* 0x000000212200720c */ /* 0x000fe40003f44270 */
[----:B------:R-:W-:Y:S02]  /*14510*/  SEL R10, R10, R19, !P0 ;  /* 0x000000130a0a7207 */ /* 0x000fe40004000000 */
[----:B------:R-:W-:Y:S02]  /*14520*/  SEL R11, R11, R12, !P0 ;  /* 0x0000000c0b0b7207 */ /* 0x000fe40004000000 */
[----:B------:R-:W-:Y:S02]  /*14530*/  SEL R21, R21, R4, !P0 ;  /* 0x0000000415157207 */ /* 0x000fe40004000000 */
[----:B------:R-:W-:-:S02]  /*14540*/  ISETP.GE.AND P0, PT, R5, R0, PT ;  /* 0x000000000500720c */ /* 0x000fc40003f06270 */
[----:B------:R-:W-:Y:S02]  /*14550*/  SEL R31, RZ, 0xffffffff, P1 ;  /* 0xffffffffff1f7807 */ /* 0x000fe40000800000 */
[----:B------:R-:W-:Y:S02]  /*14560*/  @P6 SEL R20, RZ, 0xffffffff, !P5 ;  /* 0xffffffffff146807 */ /* 0x000fe40006800000 */
[----:B------:R-:W-:Y:S02]  /*14570*/  @P3 SEL R31, RZ, 0xffffffff, !P2 ;  /* 0xffffffffff1f3807 */ /* 0x000fe40005000000 */
        /* <DEDUP_REMOVED lines=15> */
[----:B------:R-:W-:Y:S05]  /*14670*/  @!P0 BRA `(.L_x_3881) ;  /* 0xfffffad000008947 */ /* 0x000fea000383ffff */
.L_x_3876:
[----:B------:R-:W-:Y:S01]  /*14680*/  ISETP.NE.AND P0, PT, RZ, c[0x0][0x34c], PT ;  /* 0x0000d300ff007a0c */ /* 0x000fe20003f05270 */
[----:B------:R-:W-:-:S02]  /*14690*/  IMAD.MOV.U32 R25, RZ, RZ, RZ ;  /* 0x000000ffff197224 */ /* 0x000fc400078e00ff */
        /* <DEDUP_REMOVED lines=202> */
.L_x_3882:
        /* <DEDUP_REMOVED lines=200> */
.L_x_3883:
[----:B0-----:R-:W-:Y:S02]  /*15fc0*/  IMAD.MOV.U32 R16, RZ, RZ, RZ ;  /* 0x000000ffff107224 */ /* 0x001fe400078e00ff */
        /* <DEDUP_REMOVED lines=201> */
.L_x_3884:
        /* <DEDUP_REMOVED lines=200> */
.L_x_3885:
        /* <DEDUP_REMOVED lines=10> */
.L_x_3891:
        /* <DEDUP_REMOVED lines=9> */
[----:B------:R-:W-:Y:S05]  /*17a10*/  CALL.REL.NOINC `($__internal_35_$__cuda_sm20_rem_u64) ;  /* 0x0000952000007944 */ /* 0x000fea0003c00000 */
[----:B------:R-:W-:Y:S02]  /*17a20*/  IMAD.MOV.U32 R18, RZ, RZ, R4 ;  /* 0x000000ffff127224 */ /* 0x000fe400078e0004 */
[----:B------:R-:W-:Y:S01]  /*17a30*/  IMAD.MOV.U32 R19, RZ, RZ, R27 ;  /* 0x000000ffff137224 */ /* 0x000fe200078e001b */
[----:B------:R-:W-:Y:S05]  /*17a40*/  BRA `(.L_x_3890) ;  /* 0x0000013000007947 */ /* 0x000fea0003800000 */
.L_x_3889:
        /* <DEDUP_REMOVED lines=19> */
.L_x_3890:
[----:B------:R-:W-:Y:S05]  /*17b80*/  BSYNC B1 ;  /* 0x0000000000017941 */ /* 0x000fea0003800000 */
.L_x_3888:
[----:B------:R-:W-:Y:S01]  /*17b90*/  ISETP.NE.U32.AND P0, PT, R18, RZ, PT ;  /* 0x000000ff1200720c */ /* 0x000fe20003f05070 */
[----:B------:R-:W-:Y:S02]  /*17ba0*/  IMAD.MOV.U32 R12, RZ, RZ, R0 ;  /* 0x000000ffff0c7224 */ /* 0x000fe400078e0000 */
[----:B------:R-:W-:Y:S01]  /*17bb0*/  IMAD.MOV.U32 R14, RZ, RZ, R5 ;  /* 0x000000ffff0e7224 */ /* 0x000fe200078e0005 */
[----:B------:R-:W-:-:S13]  /*17bc0*/  ISETP.NE.AND.EX P0, PT, R19, RZ, PT, P0 ;  /* 0x000000ff1300720c */ /* 0x000fda0003f05300 */
[----:B------:R-:W-:Y:S05]  /*17bd0*/  @P0 BRA `(.L_x_3891) ;  /* 0xfffffda000000947 */ /* 0x000fea000383ffff */
[----:B------:R-:W-:Y:S05]  /*17be0*/  BSYNC B0 ;  /* 0x0000000000007941 */ /* 0x000fea0003800000 */
.L_x_3887:
[----:B------:R-:W-:Y:S01]  /*17bf0*/  ISETP.NE.U32.AND P2, PT, R5, RZ, PT ;  /* 0x000000ff0500720c */ /* 0x000fe20003f45070 */
[----:B------:R-:W-:-:S12]  /*17c00*/  BSSY B0, `(.L_x_3892) ;  /* 0x000001c000007945 */ /* 0x000fd80003800000 */
[----:B------:R-:W-:Y:S05]  /*17c10*/  @!P2 BRA `(.L_x_3893) ;  /* 0x000000700000a947 */ /* 0x000fea0003800000 */
[----:B------:R-:W-:Y:S01]  /*17c20*/  IMAD.MOV.U32 R14, RZ, RZ, 0x10 ;  /* 0x00000010ff0e7424 */ /* 0x000fe200078e00ff */
[----:B------:R-:W-:Y:S01]  /*17c30*/  MOV R4, 0x17c60 ;  /* 0x00017c6000047802 */ /* 0x000fe20000000f00 */
[----:B------:R-:W-:Y:S02]  /*17c40*/  IMAD.MOV.U32 R20, RZ, RZ, RZ ;  /* 0x000000ffff147224 */ /* 0x000fe400078e00ff */
[----:B------:R-:W-:Y:S05]  /*17c50*/  CALL.REL.NOINC `($__internal_34_$__cuda_sm20_div_u64) ;  /* 0x00008e8000007944 */ /* 0x000fea0003c00000 */
[----:B------:R-:W-:Y:S02]  /*17c60*/  IMAD.MOV.U32 R18, RZ, RZ, R12 ;  /* 0x000000ffff127224 */ /* 0x000fe400078e000c */
[----:B------:R-:W-:Y:S01]  /*17c70*/  IMAD.MOV.U32 R19, RZ, RZ, R27 ;  /* 0x000000ffff137224 */ /* 0x000fe200078e001b */
[----:B------:R-:W-:Y:S05]  /*17c80*/  BRA `(.L_x_3894) ;  /* 0x0000013000007947 */ /* 0x000fea0003800000 */
.L_x_3893:
        /* <DEDUP_REMOVED lines=19> */
.L_x_3894:
[----:B------:R-:W-:Y:S05]  /*17dc0*/  BSYNC B0 ;  /* 0x0000000000007941 */ /* 0x000fea0003800000 */
.L_x_3892:
[----:B------:R-:W-:Y:S01]  /*17dd0*/  BSSY B0, `(.L_x_3895) ;  /* 0x000001c000007945 */ /* 0x000fe20003800000 */
        /* <DEDUP_REMOVED lines=8> */
.L_x_3896:
        /* <DEDUP_REMOVED lines=19> */
.L_x_3897:
[----:B------:R-:W-:Y:S05]  /*17f90*/  BSYNC B0 ;  /* 0x0000000000007941 */ /* 0x000fea0003800000 */
.L_x_3895:
        /* <DEDUP_REMOVED lines=9> */
[----:B------:R-:W-:Y:S05]  /*18030*/  CALL.REL.NOINC `($__internal_34_$__cuda_sm20_div_u64) ;  /* 0x00008aa000007944 */ /* 0x000fea0003c00000 */
[----:B------:R-:W-:Y:S02]  /*18040*/  IMAD.MOV.U32 R4, RZ, RZ, R12 ;  /* 0x000000ffff047224 */ /* 0x000fe400078e000c */
[----:B------:R-:W-:Y:S01]  /*18050*/  IMAD.MOV.U32 R5, RZ, RZ, R27 ;  /* 0x000000ffff057224 */ /* 0x000fe200078e001b */
[----:B------:R-:W-:Y:S05]  /*18060*/  BRA `(.L_x_3900) ;  /* 0x0000014000007947 */ /* 0x000fea0003800000 */
.L_x_3899:
        /* <DEDUP_REMOVED lines=20> */
.L_x_3900:
[----:B------:R-:W-:Y:S05]  /*181b0*/  BSYNC B0 ;  /* 0x0000000000007941 */ /* 0x000fea0003800000 */
.L_x_3898:
[----:B------:R-:W-:-:S04]  /*181c0*/  IADD3 R4, P0, R4, c[0x0][0x560], RZ ;  /* 0x0001580004047a10 */ /* 0x000fc80007f1e0ff */
[----:B------:R-:W-:-:S05]  /*181d0*/  IADD3.X R5, R5, c[0x0][0x564], RZ, P0, !PT ;  /* 0x0001590005057a10 */ /* 0x000fca00007fe4ff */
[----:B------:R-:W-:Y:S02]  /*181e0*/  IMAD.MOV.U32 R0, RZ, RZ, R5 ;  /* 0x000000ffff007224 */ /* 0x000fe400078e0005 */
.L_x_3886:
        /* <DEDUP_REMOVED lines=209> */
.L_x_3902:
        /* <DEDUP_REMOVED lines=200> */
.L_x_3903:
        /* <DEDUP_REMOVED lines=202> */
.L_x_3904:
        /* <DEDUP_REMOVED lines=200> */
.L_x_3905:
        /* <DEDUP_REMOVED lines=11> */
.L_x_3907:
[----:B------:R-:W-:Y:S05]  /*1b550*/  BSYNC B0 ;  /* 0x0000000000007941 */ /* 0x000fea0003800000 */
.L_x_3906:
        /* <DEDUP_REMOVED lines=15> */
[----:B------:R0:W-:Y:S04]  /*1b650*/  STG.E.U8 [R18.64], R21 ;  /* 0x0000001512007986 */ /* 0x0001e8000c101124 */
[----:B------:R0:W-:Y:S04]  /*1b660*/  STG.E.U8 [R18.64+0x10], R15 ;  /* 0x0000100f12007986 */ /* 0x0001e8000c101124 */
[----:B------:R0:W-:Y:S04]  /*1b670*/  STG.E.U8 [R18.64+0x20], R13 ;  /* 0x0000200d12007986 */ /* 0x0001e8000c101124 */
[----:B------:R0:W-:Y:S02]  /*1b680*/  STG.E.U8 [R18.64+0x30], R3 ;  /* 0x0000300312007986 */ /* 0x0001e4000c101124 */
.L_x_3909:
[----:B------:R-:W-:Y:S05]  /*1b690*/  BSYNC B0 ;  /* 0x0000000000007941 */ /* 0x000fea0003800000 */
.L_x_3908:
        /* <DEDUP_REMOVED lines=31> */
.L_x_3911:
[----:B------:R-:W-:Y:S05]  /*1b890*/  BSYNC B0 ;  /* 0x0000000000007941 */ /* 0x000fea0003800000 */
.L_x_3910:
        /* <DEDUP_REMOVED lines=20> */
[C---:B------:R-:W-:Y:S01]  /*1b9e0*/  PRMT R3, R9.reuse, 0x7610, R3 ;  /* 0x0000761009037816 */ /* 0x040fe20000000003 */
[----:B------:R-:W-:Y:S01]  /*1b9f0*/  IMAD.MOV.U32 R28, RZ, RZ, c[0x0][0x170] ;  /* 0x00005c00ff1c7624 */ /* 0x000fe200078e00ff */
[----:B------:R-:W-:Y:S01]  /*1ba00*/  PRMT R11, R9, 0x7610, R11 ;  /* 0x00007610090b7816 */ /* 0x000fe2000000000b */
[----:B------:R-:W-:Y:S01]  /*1ba10*/  IMAD.MOV.U32 R29, RZ, RZ, c[0x0][0x174] ;  /* 0x00005d00ff1d7624 */ /* 0x000fe200078e00ff */
[----:B------:R-:W-:Y:S01]  /*1ba20*/  ISETP.GE.U32.AND P0, PT, R27, c[0x0][0x18c], PT ;  /* 0x000063001b007a0c */ /* 0x000fe20003f06070 */
[----:B------:R-:W-:Y:S01]  /*1ba30*/  IMAD.MOV.U32 R24, RZ, RZ, c[0x0][0x170] ;  /* 0x00005c00ff187624 */ /* 0x000fe200078e00ff */
[----:B------:R-:W-:Y:S01]  /*1ba40*/  PRMT R13, R9, 0x7610, R13 ;  /* 0x00007610090d7816 */ /* 0x000fe2000000000d */
[----:B------:R-:W-:Y:S02]  /*1ba50*/  IMAD.MOV.U32 R25, RZ, RZ, c[0x0][0x174] ;  /* 0x00005d00ff197624 */ /* 0x000fe400078e00ff */
[----:B------:R-:W-:-:S02]  /*1ba60*/  IMAD.MOV.U32 R18, RZ, RZ, c[0x0][0x170] ;  /* 0x00005c00ff127624 */ /* 0x000fc400078e00ff */
[----:B------:R-:W-:-:S06]  /*1ba70*/  IMAD.MOV.U32 R19, RZ, RZ, c[0x0][0x174] ;  /* 0x00005d00ff137624 */ /* 0x000fcc00078e00ff */
[----:B------:R-:W-:Y:S05]  /*1ba80*/  @P0 BRA `(.L_x_3915) ;  /* 0x0000050000000947 */ /* 0x000fea0003800000 */
[C---:B------:R-:W-:Y:S01]  /*1ba90*/  PRMT R3, R9.reuse, 0x7610, R3 ;  /* 0x0000761009037816 */ /* 0x040fe20000000003 */
[----:B------:R-:W-:Y:S01]  /*1baa0*/  IMAD.MOV.U32 R28, RZ, RZ, c[0x0][0x170] ;  /* 0x00005c00ff1c7624 */ /* 0x000fe200078e00ff */
[C---:B------:R-:W-:Y:S01]  /*1bab0*/  PRMT R11, R9.reuse, 0x7610, R11 ;  /* 0x00007610090b7816 */ /* 0x040fe2000000000b */
[----:B------:R-:W-:Y:S01]  /*1bac0*/  IMAD.MOV.U32 R29, RZ, RZ, c[0x0][0x174] ;  /* 0x00005d00ff1d7624 */ /* 0x000fe200078e00ff */
[----:B------:R-:W-:Y:S01]  /*1bad0*/  PRMT R13, R9, 0x7610, R13 ;  /* 0x00007610090d7816 */ /* 0x000fe2000000000d */
[----:B------:R-:W-:Y:S02]  /*1bae0*/  IMAD.MOV.U32 R24, RZ, RZ, c[0x0][0x170] ;  /* 0x00005c00ff187624 */ /* 0x000fe400078e00ff */
[----:B------:R-:W-:Y:S02]  /*1baf0*/  IMAD.MOV.U32 R25, RZ, RZ, c[0x0][0x174] ;  /* 0x00005d00ff197624 */ /* 0x000fe400078e00ff */
[----:B------:R-:W-:Y:S02]  /*1bb00*/  IMAD.MOV.U32 R18, RZ, RZ, c[0x0][0x170] ;  /* 0x00005c00ff127624 */ /* 0x000fe400078e00ff */
[----:B------:R-:W-:-:S02]  /*1bb10*/  IMAD.MOV.U32 R19, RZ, RZ, c[0x0][0x174] ;  /* 0x00005d00ff137624 */ /* 0x000fc400078e00ff */
.L_x_3916:
[----:B------:R-:W-:Y:S02]  /*1bb20*/  IMAD.MOV.U32 R35, RZ, RZ, 0x40 ;  /* 0x00000040ff237424 */ /* 0x000fe400078e00ff */
[----:B------:R-:W-:-:S04]  /*1bb30*/  IMAD R34, R12, c[0x0][0x10], R27 ;  /* 0x000004000c227a24 */ /* 0x000fc800078e021b */
[----:B------:R-:W-:-:S05]  /*1bb40*/  IMAD.WIDE.U32 R34, R34, R35, c[0x0][0x568] ;  /* 0x00015a0022227625 */ /* 0x000fca00078e0023 */
[----:B------:R0:W2:Y:S04]  /*1bb50*/  LDG.E.S8 R10, [R34.64] ;  /* 0x00000024220a7981 */ /* 0x0000a8000c1e1300 */
[----:B------:R0:W3:Y:S04]  /*1bb60*/  LDG.E.S8 R36, [R34.64+0x10] ;  /* 0x0000102422247981 */ /* 0x0000e8000c1e1300 */
[----:B------:R0:W4:Y:S04]  /*1bb70*/  LDG.E.S8 R38, [R34.64+0x20] ;  /* 0x0000202422267981 */ /* 0x000128000c1e1300 */
[----:B------:R0:W5:Y:S04]  /*1bb80*/  LDG.E.64 R30, [R34.64+0x18] ;  /* 0x00001824221e7981 */ /* 0x000168000c1e1b00 */
[----:B------:R0:W5:Y:S04]  /*1bb90*/  LDG.E.64 R32, [R34.64+0x8] ;  /* 0x0000082422207981 */ /* 0x000168000c1e1b00 */
[----:B------:R0:W5:Y:S04]  /*1bba0*/  LDG.E.S8 R40, [R34.64+0x30] ;  /* 0x0000302422287981 */ /* 0x000168000c1e1300 */
[----:B------:R0:W5:Y:S04]  /*1bbb0*/  LDG.E.64 R14, [R34.64+0x28] ;  /* 0x00002824220e7981 */ /* 0x000168000c1e1b00 */
[----:B------:R0:W5:Y:S01]  /*1bbc0*/  LDG.E.64 R20, [R34.64+0x38] ;  /* 0x0000382422147981 */ /* 0x000162000c1e1b00 */
[----:B------:R-:W-:-:S02]  /*1bbd0*/  PRMT R39, R9, 0x8880, RZ ;  /* 0x0000888009277816 */ /* 0x000fc400000000ff */
[----:B------:R-:W-:Y:S02]  /*1bbe0*/  LOP3.LUT R8, R9, 0xff, RZ, 0xc0, !PT ;  /* 0x000000ff09087812 */ /* 0x000fe400078ec0ff */
[C---:B0-----:R-:W-:Y:S01]  /*1bbf0*/  LOP3.LUT R34, R11.reuse, 0xff, RZ, 0xc0, !PT ;  /* 0x000000ff0b227812 */ /* 0x041fe200078ec0ff */
[----:B------:R-:W-:Y:S01]  /*1bc00*/  IMAD.MOV.U32 R42, RZ, RZ, c[0x0][0x0] ;  /* 0x00000000ff2a7624 */ /* 0x000fe200078e00ff */
[----:B------:R-:W-:-:S03]  /*1bc10*/  PRMT R41, R11, 0x8880, RZ ;  /* 0x000088800b297816 */ /* 0x000fc600000000ff */
[----:B------:R-:W-:Y:S01]  /*1bc20*/  IMAD R27, R42, c[0x0][0x4], R27 ;  /* 0x000001002a1b7a24 */ /* 0x000fe200078e021b */
[----:B--2---:R-:W-:Y:S02]  /*1bc30*/  LOP3.LUT R37, R10, 0xff, RZ, 0xc0, !PT ;  /* 0x000000ff0a257812 */ /* 0x004fe400078ec0ff */
[----:B------:R-:W-:Y:S02]  /*1bc40*/  ISETP.GT.AND P0, PT, R39, R10, PT ;  /* 0x0000000a2700720c */ /* 0x000fe40003f04270 */
[----:B------:R-:W-:Y:S02]  /*1bc50*/  ISETP.NE.AND P3, PT, R8, R37, PT ;  /* 0x000000250800720c */ /* 0x000fe40003f65270 */
[C---:B------:R-:W-:Y:S02]  /*1bc60*/  PRMT R39, R3.reuse, 0x8880, RZ ;  /* 0x0000888003277816 */ /* 0x040fe400000000ff */
[----:B------:R-:W-:Y:S02]  /*1bc70*/  LOP3.LUT R8, R3, 0xff, RZ, 0xc0, !PT ;  /* 0x000000ff03087812 */ /* 0x000fe400078ec0ff */
[----:B---3--:R-:W-:-:S02]  /*1bc80*/  LOP3.LUT R35, R36, 0xff, RZ, 0xc0, !PT ;  /* 0x000000ff24237812 */ /* 0x008fc400078ec0ff */
[----:B----4-:R-:W-:Y:S02]  /*1bc90*/  LOP3.LUT R37, R38, 0xff, RZ, 0xc0, !PT ;  /* 0x000000ff26257812 */ /* 0x010fe400078ec0ff */
[----:B------:R-:W-:Y:S02]  /*1bca0*/  ISETP.GT.AND P1, PT, R39, R36, PT ;  /* 0x000000242700720c */ /* 0x000fe40003f24270 */
[----:B------:R-:W-:Y:S02]  /*1bcb0*/  ISETP.NE.AND P5, PT, R8, R35, PT ;  /* 0x000000230800720c */ /* 0x000fe40003fa5270 */
[----:B------:R-:W-:Y:S02]  /*1bcc0*/  ISETP.NE.AND P4, PT, R34, R37, PT ;  /* 0x000000252200720c */ /* 0x000fe40003f85270 */
[----:B------:R-:W-:Y:S02]  /*1bcd0*/  SEL R34, RZ, 0xffffffff, !P1 ;  /* 0xffffffffff227807 */ /* 0x000fe40004800000 */
[----:B-----5:R-:W-:-:S02]  /*1bce0*/  ISETP.GE.U32.AND P1, PT, R28, R30, PT ;  /* 0x0000001e1c00720c */ /* 0x020fc40003f26070 */
[----:B------:R-:W-:Y:S02]  /*1bcf0*/  SEL R8, RZ, 0xffffffff, !P0 ;  /* 0xffffffffff087807 */ /* 0x000fe40004000000 */
[----:B------:R-:W-:Y:S02]  /*1bd00*/  ISETP.GE.U32.AND P0, PT, R6, R32, PT ;  /* 0x000000200600720c */ /* 0x000fe40003f06070 */
[----:B------:R-:W-:Y:S02]  /*1bd10*/  ISETP.GE.AND.EX P1, PT, R29, R31, PT, P1 ;  /* 0x0000001f1d00720c */ /* 0x000fe40003f26310 */
[----:B------:R-:W-:Y:S02]  /*1bd20*/  ISETP.GE.AND.EX P0, PT, R7, R33, PT, P0 ;  /* 0x000000210700720c */ /* 0x000fe40003f06300 */
[----:B------:R-:W-:Y:S02]  /*1bd30*/  LOP3.LUT R35, R13, 0xff, RZ, 0xc0, !PT ;  /* 0x000000ff0d237812 */ /* 0x000fe400078ec0ff */
[----:B------:R-:W-:-:S02]  /*1bd40*/  LOP3.LUT R42, R40, 0xff, RZ, 0xc0, !PT ;  /* 0x000000ff282a7812 */ /* 0x000fc400078ec0ff */
[----:B------:R-:W-:Y:S02]  /*1bd50*/  @!P5 SEL R34, RZ, 0xffffffff, P1 ;  /* 0xffffffffff22d807 */ /* 0x000fe40000800000 */
[----:B------:R-:W-:Y:S02]  /*1bd60*/  ISETP.GE.U32.AND P5, PT, R24, R14, PT ;  /* 0x0000000e1800720c */ /* 0x000fe40003fa6070 */
[----:B------:R-:W-:Y:S02]  /*1bd70*/  @!P3 SEL R8, RZ, 0xffffffff, P0 ;  /* 0xffffffffff08b807 */ /* 0x000fe40000000000 */
[----:B------:R-:W-:Y:S02]  /*1bd80*/  ISETP.NE.AND P3, PT, R35, R42, PT ;  /* 0x0000002a2300720c */ /* 0x000fe40003f65270 */
[----:B------:R-:W-:Y:S02]  /*1bd90*/  ISETP.GT.AND P6, PT, R41, R38, PT ;  /* 0x000000262900720c */ /* 0x000fe40003fc4270 */
[----:B------:R-:W-:-:S02]  /*1bda0*/  ISETP.GE.AND.EX P5, PT, R25, R15, PT, P5 ;  /* 0x0000000f1900720c */ /* 0x000fc40003fa6350 */
[----:B------:R-:W-:Y:S02]  /*1bdb0*/  PRMT R37, R13, 0x8880, RZ ;  /* 0x000088800d257816 */ /* 0x000fe400000000ff */
[----:B------:R-:W-:Y:S02]  /*1bdc0*/  ISETP.GE.U32.AND P1, PT, R18, R20, PT ;  /* 0x000000141200720c */ /* 0x000fe40003f26070 */
[----:B------:R-:W-:Y:S02]  /*1bdd0*/  SEL R35, RZ, 0xffffffff, !P6 ;  /* 0xffffffffff237807 */ /* 0x000fe40007000000 */
[----:B------:R-:W-:Y:S02]  /*1bde0*/  @!P4 SEL R35, RZ, 0xffffffff, P5 ;  /* 0xffffffffff23c807 */ /* 0x000fe40002800000 */
[----:B------:R-:W-:Y:S02]  /*1bdf0*/  LOP3.LUT R8, R8, 0x1, RZ, 0xc0, !PT ;  /* 0x0000000108087812 */ /* 0x000fe400078ec0ff */
[----:B------:R-:W-:-:S02]  /*1be00*/  ISETP.GT.AND P0, PT, R37, R40, PT ;  /* 0x000000282500720c */ /* 0x000fc40003f04270 */
[----:B------:R-:W-:Y:S02]  /*1be10*/  ISETP.GE.AND.EX P1, PT, R19, R21, PT, P1 ;  /* 0x000000151300720c */ /* 0x000fe40003f26310 */
[----:B------:R-:W-:Y:S02]  /*1be20*/  LOP3.LUT R35, R35, 0x1, RZ, 0xc0, !PT ;  /* 0x0000000123237812 */ /* 0x000fe400078ec0ff */
[----:B------:R-:W-:Y:S02]  /*1be30*/  ISETP.NE.U32.AND P6, PT, R8, 0x1, PT ;  /* 0x000000010800780c */ /* 0x000fe40003fc5070 */
[----:B------:R-:W-:Y:S02]  /*1be40*/  SEL R8, RZ, 0xffffffff, !P0 ;  /* 0xffffffffff087807 */ /* 0x000fe40004000000 */
[----:B------:R-:W-:Y:S02]  /*1be50*/  @!P3 SEL R8, RZ, 0xffffffff, P1 ;  /* 0xffffffffff08b807 */ /* 0x000fe40000800000 */
[----:B------:R-:W-:-:S04]  /*1be60*/  ISETP.NE.U32.AND P1, PT, R35, 0x1, PT ;  /* 0x000000012300780c */ /* 0x000fc80003f25070 */
[----:B------:R-:W-:Y:S02]  /*1be70*/  SEL R24, R24, R14, !P1 ;  /* 0x0000000e18187207 */ /* 0x000fe40004800000 */
[----:B------:R-:W-:Y:S02]  /*1be80*/  SEL R25, R25, R15, !P1 ;  /* 0x0000000f19197207 */ /* 0x000fe40004800000 */
[----:B------:R-:W-:Y:S02]  /*1be90*/  SEL R11, R11, R38, !P1 ;  /* 0x000000260b0b7207 */ /* 0x000fe40004800000 */
[----:B------:R-:W-:Y:S02]  /*1bea0*/  ISETP.GE.U32.AND P1, PT, R27, c[0x0][0x18c], PT ;  /* 0x000063001b007a0c */ /* 0x000fe40003f26070 */
[----:B------:R-:W-:Y:S02]  /*1beb0*/  LOP3.LUT R34, R34, 0x1, RZ, 0xc0, !PT ;  /* 0x0000000122227812 */ /* 0x000fe400078ec0ff */
[----:B------:R-:W-:-:S02]  /*1bec0*/  LOP3.LUT R8, R8, 0x1, RZ, 0xc0, !PT ;  /* 0x0000000108087812 */ /* 0x000fc400078ec0ff */
[----:B------:R-:W-:-:S04]  /*1bed0*/  ISETP.NE.U32.AND P0, PT, R34, 0x1, PT ;  /* 0x000000012200780c */ /* 0x000fc80003f05070 */
[----:B------:R-:W-:Y:S02]  /*1bee0*/  SEL R28, R28, R30, !P0 ;  /* 0x0000001e1c1c7207 */ /* 0x000fe40004000000 */
[----:B------:R-:W-:Y:S02]  /*1bef0*/  SEL R29, R29, R31, !P0 ;  /* 0x0000001f1d1d7207 */ /* 0x000fe40004000000 */
[----:B------:R-:W-:Y:S02]  /*1bf00*/  SEL R3, R3, R36, !P0 ;  /* 0x0000002403037207 */ /* 0x000fe40004000000 */
        /* <DEDUP_REMOVED lines=8> */
.L_x_3915:
[----:B------:R-:W-:Y:S05]  /*1bf90*/  BSYNC B1 ;  /* 0x0000000000017941 */ /* 0x000fea0003800000 */
.L_x_3914:
[----:B------:R-:W-:Y:S05]  /*1bfa0*/  BRA `(.L_x_3917) ;  /* 0x000005d000007947 */ /* 0x000fea0003800000 */
.L_x_3913:
[----:B------:R-:W-:Y:S01]  /*1bfb0*/  ISETP.GE.U32.AND P0, PT, R17, c[0x0][0x18c], PT ;  /* 0x0000630011007a0c */ /* 0x000fe20003f06070 */
        /* <DEDUP_REMOVED lines=9> */
[----:B------:R-:W-:Y:S05]  /*1c050*/  @P0 BRA `(.L_x_3917) ;  /* 0x0000052000000947 */ /* 0x000fea0003800000 */
[C---:B------:R-:W-:Y:S01]  /*1c060*/  PRMT R3, R9.reuse, 0x7610, R3 ;  /* 0x0000761009037816 */ /* 0x040fe20000000003 */
[----:B------:R-:W-:Y:S01]  /*1c070*/  IMAD.MOV.U32 R28, RZ, RZ, c[0x0][0x170] ;  /* 0x00005c00ff1c7624 */ /* 0x000fe200078e00ff */
[C---:B------:R-:W-:Y:S01]  /*1c080*/  PRMT R11, R9.reuse, 0x7610, R11 ;  /* 0x00007610090b7816 */ /* 0x040fe2000000000b */
[----:B------:R-:W-:Y:S01]  /*1c090*/  IMAD.MOV.U32 R29, RZ, RZ, c[0x0][0x174] ;  /* 0x00005d00ff1d7624 */ /* 0x000fe200078e00ff */
[----:B------:R-:W-:Y:S01]  /*1c0a0*/  PRMT R13, R9, 0x7610, R13 ;  /* 0x00007610090d7816 */ /* 0x000fe2000000000d */
[----:B------:R-:W-:Y:S02]  /*1c0b0*/  IMAD.MOV.U32 R24, RZ, RZ, c[0x0][0x170] ;  /* 0x00005c00ff187624 */ /* 0x000fe400078e00ff */
[----:B------:R-:W-:-:S02]  /*1c0c0*/  IMAD.MOV.U32 R25, RZ, RZ, c[0x0][0x174] ;  /* 0x00005d00ff197624 */ /* 0x000fc400078e00ff */
[----:B------:R-:W-:Y:S02]  /*1c0d0*/  IMAD.MOV.U32 R18, RZ, RZ, c[0x0][0x170] ;  /* 0x00005c00ff127624 */ /* 0x000fe400078e00ff */
[----:B------:R-:W-:Y:S02]  /*1c0e0*/  IMAD.MOV.U32 R19, RZ, RZ, c[0x0][0x174] ;  /* 0x00005d00ff137624 */ /* 0x000fe400078e00ff */
[----:B------:R-:W-:-:S04]  /*1c0f0*/  IMAD.MOV.U32 R27, RZ, RZ, R17 ;  /* 0x000000ffff1b7224 */ /* 0x000fc800078e0011 */
.L_x_3918:
[----:B------:R-:W-:Y:S02]  /*1c100*/  IMAD R15, R12, c[0x0][0x10], R27 ;  /* 0x000004000c0f7a24 */ /* 0x000fe400078e021b */
[----:B------:R-:W-:Y:S02]  /*1c110*/  IMAD.MOV.U32 R34, RZ, RZ, 0x40 ;  /* 0x00000040ff227424 */ /* 0x000fe400078e00ff */
[----:B------:R-:W-:-:S04]  /*1c120*/  IMAD R15, R15, c[0x0][0x0], R2 ;  /* 0x000000000f0f7a24 */ /* 0x000fc800078e0202 */
[----:B------:R-:W-:-:S05]  /*1c130*/  IMAD.WIDE.U32 R34, R15, R34, c[0x0][0x568] ;  /* 0x00015a000f227625 */ /* 0x000fca00078e0022 */
[----:B------:R-:W2:Y:S04]  /*1c140*/  LDG.E.S8 R8, [R34.64] ;  /* 0x0000002422087981 */ /* 0x000ea8000c1e1300 */
[----:B------:R0:W3:Y:S04]  /*1c150*/  LDG.E.S8 R36, [R34.64+0x10] ;  /* 0x0000102422247981 */ /* 0x0000e8000c1e1300 */
[----:B------:R0:W4:Y:S04]  /*1c160*/  LDG.E.S8 R38, [R34.64+0x20] ;  /* 0x0000202422267981 */ /* 0x000128000c1e1300 */
[----:B------:R0:W5:Y:S04]  /*1c170*/  LDG.E.64 R30, [R34.64+0x18] ;  /* 0x00001824221e7981 */ /* 0x000168000c1e1b00 */
[----:B------:R0:W4:Y:S04]  /*1c180*/  LDG.E.64 R32, [R34.64+0x8] ;  /* 0x0000082422207981 */ /* 0x000128000c1e1b00 */
[----:B------:R0:W5:Y:S04]  /*1c190*/  LDG.E.S8 R40, [R34.64+0x30] ;  /* 0x0000302422287981 */ /* 0x000168000c1e1300 */
[----:B------:R0:W5:Y:S04]  /*1c1a0*/  LDG.E.64 R14, [R34.64+0x28] ;  /* 0x00002824220e7981 */ /* 0x000168000c1e1b00 */
[----:B------:R0:W5:Y:S01]  /*1c1b0*/  LDG.E.64 R20, [R34.64+0x38] ;  /* 0x0000382422147981 */ /* 0x000162000c1e1b00 */
[----:B------:R-:W-:-:S02]  /*1c1c0*/  LOP3.LUT R37, R9, 0xff, RZ, 0xc0, !PT ;  /* 0x000000ff09257812 */ /* 0x000fc400078ec0ff */
[----:B------:R-:W-:Y:S02]  /*1c1d0*/  PRMT R39, R9, 0x8880, RZ ;  /* 0x0000888009277816 */ /* 0x000fe400000000ff */
[----:B------:R-:W-:Y:S02]  /*1c1e0*/  LOP3.LUT R42, R13, 0xff, RZ, 0xc0, !PT ;  /* 0x000000ff0d2a7812 */ /* 0x000fe400078ec0ff */
[----:B------:R-:W-:Y:S02]  /*1c1f0*/  PRMT R41, R11, 0x8880, RZ ;  /* 0x000088800b297816 */ /* 0x000fe400000000ff */
[----:B------:R-:W-:Y:S02]  /*1c200*/  IADD3 R27, R27, c[0x0][0x4], RZ ;  /* 0x000001001b1b7a10 */ /* 0x000fe40007ffe0ff */
[----:B--2---:R-:W-:-:S04]  /*1c210*/  LOP3.LUT R10, R8, 0xff, RZ, 0xc0, !PT ;  /* 0x000000ff080a7812 */ /* 0x004fc800078ec0ff */
[----:B------:R-:W-:Y:S02]  /*1c220*/  ISETP.NE.AND P6, PT, R37, R10, PT ;  /* 0x0000000a2500720c */ /* 0x000fe40003fc5270 */
[C---:B------:R-:W-:Y:S02]  /*1c230*/  PRMT R10, R3.reuse, 0x8880, RZ ;  /* 0x00008880030a7816 */ /* 0x040fe400000000ff */
[----:B------:R-:W-:-:S03]  /*1c240*/  LOP3.LUT R37, R3, 0xff, RZ, 0xc0, !PT ;  /* 0x000000ff03257812 */ /* 0x000fc600078ec0ff */
[----:B0-----:R-:W-:Y:S01]  /*1c250*/  IMAD.MOV.U32 R35, RZ, RZ, R10 ;  /* 0x000000ffff237224 */ /* 0x001fe200078e000a */
[----:B---3--:R-:W-:Y:S02]  /*1c260*/  LOP3.LUT R10, R36, 0xff, RZ, 0xc0, !PT ;  /* 0x000000ff240a7812 */ /* 0x008fe400078ec0ff */
[----:B------:R-:W-:Y:S02]  /*1c270*/  ISETP.GT.AND P1, PT, R39, R8, PT ;  /* 0x000000082700720c */ /* 0x000fe40003f24270 */
[----:B------:R-:W-:Y:S02]  /*1c280*/  LOP3.LUT R39, R11, 0xff, RZ, 0xc0, !PT ;  /* 0x000000ff0b277812 */ /* 0x000fe400078ec0ff */
[----:B----4-:R-:W-:Y:S02]  /*1c290*/  LOP3.LUT R34, R38, 0xff, RZ, 0xc0, !PT ;  /* 0x000000ff26227812 */ /* 0x010fe400078ec0ff */
[----:B------:R-:W-:Y:S02]  /*1c2a0*/  ISETP.GT.AND P0, PT, R35, R36, PT ;  /* 0x000000242300720c */ /* 0x000fe40003f04270 */
[----:B------:R-:W-:-:S02]  /*1c2b0*/  ISETP.NE.AND P5, PT, R37, R10, PT ;  /* 0x0000000a2500720c */ /* 0x000fc40003fa5270 */
[----:B------:R-:W-:Y:S02]  /*1c2c0*/  ISETP.NE.AND P4, PT, R39, R34, PT ;  /* 0x000000222700720c */ /* 0x000fe40003f85270 */
[----:B------:R-:W-:Y:S02]  /*1c2d0*/  SEL R34, RZ, 0xffffffff, !P0 ;  /* 0xffffffffff227807 */ /* 0x000fe40004000000 */
[----:B-----5:R-:W-:Y:S02]  /*1c2e0*/  ISETP.GE.U32.AND P0, PT, R28, R30, PT ;  /* 0x0000001e1c00720c */ /* 0x020fe40003f06070 */
[----:B------:R-:W-:Y:S02]  /*1c2f0*/  SEL R10, RZ, 0xffffffff, !P1 ;  /* 0xffffffffff0a7807 */ /* 0x000fe40004800000 */
[----:B------:R-:W-:Y:S02]  /*1c300*/  ISETP.GE.U32.AND P1, PT, R6, R32, PT ;  /* 0x000000200600720c */ /* 0x000fe40003f26070 */
[----:B------:R-:W-:-:S02]  /*1c310*/  ISETP.GE.AND.EX P0, PT, R29, R31, PT, P0 ;  /* 0x0000001f1d00720c */ /* 0x000fc40003f06300 */
[----:B------:R-:W-:Y:S02]  /*1c320*/  ISETP.GE.AND.EX P1, PT, R7, R33, PT, P1 ;  /* 0x000000210700720c */ /* 0x000fe40003f26310 */
[----:B------:R-:W-:Y:S02]  /*1c330*/  LOP3.LUT R35, R40, 0xff, RZ, 0xc0, !PT ;  /* 0x000000ff28237812 */ /* 0x000fe400078ec0ff */
[----:B------:R-:W-:Y:S02]  /*1c340*/  @!P5 SEL R34, RZ, 0xffffffff, P0 ;  /* 0xffffffffff22d807 */ /* 0x000fe40000000000 */
[----:B------:R-:W-:Y:S02]  /*1c350*/  ISETP.GE.U32.AND P5, PT, R24, R14, PT ;  /* 0x0000000e1800720c */ /* 0x000fe40003fa6070 */
[----:B------:R-:W-:Y:S02]  /*1c360*/  @!P6 SEL R10, RZ, 0xffffffff, P1 ;  /* 0xffffffffff0ae807 */ /* 0x000fe40000800000 */
[----:B------:R-:W-:-:S02]  /*1c370*/  ISETP.NE.AND P1, PT, R42, R35, PT ;  /* 0x000000232a00720c */ /* 0x000fc40003f25270 */
[----:B------:R-:W-:Y:S02]  /*1c380*/  ISETP.GT.AND P3, PT, R41, R38, PT ;  /* 0x000000262900720c */ /* 0x000fe40003f64270 */
[----:B------:R-:W-:Y:S02]  /*1c390*/  ISETP.GE.AND.EX P5, PT, R25, R15, PT, P5 ;  /* 0x0000000f1900720c */ /* 0x000fe40003fa6350 */
[----:B------:R-:W-:Y:S02]  /*1c3a0*/  PRMT R37, R13, 0x8880, RZ ;  /* 0x000088800d257816 */ /* 0x000fe400000000ff */
[----:B------:R-:W-:Y:S02]  /*1c3b0*/  ISETP.GE.U32.AND P0, PT, R18, R20, PT ;  /* 0x000000141200720c */ /* 0x000fe40003f06070 */
[----:B------:R-:W-:Y:S02]  /*1c3c0*/  SEL R35, RZ, 0xffffffff, !P3 ;  /* 0xffffffffff237807 */ /* 0x000fe40005800000 */
[----:B------:R-:W-:-:S02]  /*1c3d0*/  @!P4 SEL R35, RZ, 0xffffffff, P5 ;  /* 0xffffffffff23c807 */ /* 0x000fc40002800000 */
[----:B------:R-:W-:Y:S02]  /*1c3e0*/  LOP3.LUT R10, R10, 0x1, RZ, 0xc0, !PT ;  /* 0x000000010a0a7812 */ /* 0x000fe400078ec0ff */
[----:B------:R-:W-:Y:S02]  /*1c3f0*/  ISETP.GT.AND P6, PT, R37, R40, PT ;  /* 0x000000282500720c */ /* 0x000fe40003fc4270 */
[----:B------:R-:W-:Y:S02]  /*1c400*/  ISETP.GE.AND.EX P0, PT, R19, R21, PT, P0 ;  /* 0x000000151300720c */ /* 0x000fe40003f06300 */
[----:B------:R-:W-:Y:S02]  /*1c410*/  LOP3.LUT R35, R35, 0x1, RZ, 0xc0, !PT ;  /* 0x0000000123237812 */ /* 0x000fe400078ec0ff */
[----:B------:R-:W-:Y:S02]  /*1c420*/  ISETP.NE.U32.AND P3, PT, R10, 0x1, PT ;  /* 0x000000010a00780c */ /* 0x000fe40003f65070 */
[----:B------:R-:W-:-:S02]  /*1c430*/  SEL R10, RZ, 0xffffffff, !P6 ;  /* 0xffffffffff0a7807 */ /* 0x000fc40007000000 */
        /* <DEDUP_REMOVED lines=20> */
.L_x_3917:
[----:B------:R-:W-:Y:S05]  /*1c580*/  BSYNC B0 ;  /* 0x0000000000007941 */ /* 0x000fea0003800000 */
.L_x_3912:
        /* <DEDUP_REMOVED lines=15> */
[----:B0-----:R-:W-:-:S04]  /*1c680*/  IMAD.U32 R10, RZ, RZ, UR4 ;  /* 0x00000004ff0a7e24 */ /* 0x001fc8000f8e00ff */
.L_x_3922:
        /* <DEDUP_REMOVED lines=12> */
[----:B------:R-:W-:Y:S02]  /*1c750*/  LOP3.LUT R10, R9, 0xff, RZ, 0xc0, !PT ;  /* 0x000000ff090a7812 */ /* 0x000fe400078ec0ff */
[----:B------:R-:W-:Y:S02]  /*1c760*/  LOP3.LUT R34, R3, 0xff, RZ, 0xc0, !PT ;  /* 0x000000ff03227812 */ /* 0x000fe400078ec0ff */
[----:B------:R-:W0:Y:S01]  /*1c770*/  LDS.S8 R12, [R43+0x10] ;  /* 0x000010002b0c7984 */ /* 0x000e220000000200 */
[----:B------:R-:W-:-:S03]  /*1c780*/  LOP3.LUT R37, R11, 0xff, RZ, 0xc0, !PT ;  /* 0x000000ff0b257812 */ /* 0x000fc600078ec0ff */
[----:B------:R-:W1:Y:S04]  /*1c790*/  LDS.S8 R36, [R43+0x20] ;  /* 0x000020002b247984 */ /* 0x000e680000000200 */
[----:B------:R-:W2:Y:S04]  /*1c7a0*/  LDS.S8 R38, [R43+0x30] ;  /* 0x000030002b267984 */ /* 0x000ea80000000200 */
[----:B------:R-:W3:Y:S04]  /*1c7b0*/  LDS.64 R32, [R43+0x18] ;  /* 0x000018002b207984 */ /* 0x000ee80000000a00 */
[----:B------:R-:W4:Y:S04]  /*1c7c0*/  LDS.64 R30, [R43+0x28] ;  /* 0x000028002b1e7984 */ /* 0x000f280000000a00 */
[----:B------:R-:W5:Y:S04]  /*1c7d0*/  LDS.S8 R42, [R43+0x40] ;  /* 0x000040002b2a7984 */ /* 0x000f680000000200 */
[----:B------:R-:W5:Y:S04]  /*1c7e0*/  LDS.64 R20, [R43+0x38] ;  /* 0x000038002b147984 */ /* 0x000f680000000a00 */
[----:B------:R-:W5:Y:S01]  /*1c7f0*/  LDS.64 R14, [R43+0x48] ;  /* 0x000048002b0e7984 */ /* 0x000f620000000a00 */
[----:B0-----:R-:W-:-:S02]  /*1c800*/  ISETP.GT.AND P4, PT, R27, R12, PT ;  /* 0x0000000c1b00720c */ /* 0x001fc40003f84270 */
[----:B------:R-:W-:Y:S02]  /*1c810*/  LOP3.LUT R27, R12, 0xff, RZ, 0xc0, !PT ;  /* 0x000000ff0c1b7812 */ /* 0x000fe400078ec0ff */
[----:B-1----:R-:W-:Y:S02]  /*1c820*/  LOP3.LUT R35, R36, 0xff, RZ, 0xc0, !PT ;  /* 0x000000ff24237812 */ /* 0x002fe400078ec0ff */
[----:B------:R-:W-:Y:S02]  /*1c830*/  ISETP.NE.AND P5, PT, R10, R27, PT ;  /* 0x0000001b0a00720c */ /* 0x000fe40003fa5270 */
[----:B------:R-:W-:Y:S02]  /*1c840*/  ISETP.GT.AND P0, PT, R41, R36, PT ;  /* 0x000000242900720c */ /* 0x000fe40003f04270 */
[----:B------:R-:W-:Y:S02]  /*1c850*/  ISETP.NE.AND P6, PT, R34, R35, PT ;  /* 0x000000232200720c */ /* 0x000fe40003fc5270 */
[----:B------:R-:W-:-:S02]  /*1c860*/  SEL R10, RZ, 0xffffffff, !P4 ;  /* 0xffffffffff0a7807 */ /* 0x000fc40006000000 */
[----:B------:R-:W-:Y:S02]  /*1c870*/  SEL R27, RZ, 0xffffffff, !P0 ;  /* 0xffffffffff1b7807 */ /* 0x000fe40004000000 */
[----:B--2---:R-:W-:Y:S02]  /*1c880*/  LOP3.LUT R40, R38, 0xff, RZ, 0xc0, !PT ;  /* 0x000000ff26287812 */ /* 0x004fe400078ec0ff */
[----:B---3--:R-:W-:Y:S02]  /*1c890*/  ISETP.GE.U32.AND P4, PT, R6, R32, PT ;  /* 0x000000200600720c */ /* 0x008fe40003f86070 */
[----:B----4-:R-:W-:Y:S02]  /*1c8a0*/  ISETP.GE.U32.AND P0, PT, R28, R30, PT ;  /* 0x0000001e1c00720c */ /* 0x010fe40003f06070 */
[----:B------:R-:W-:Y:S02]  /*1c8b0*/  ISETP.NE.AND P3, PT, R37, R40, PT ;  /* 0x000000282500720c */ /* 0x000fe40003f65270 */
[----:B------:R-:W-:-:S02]  /*1c8c0*/  ISETP.GE.AND.EX P4, PT, R7, R33, PT, P4 ;  /* 0x000000210700720c */ /* 0x000fc40003f86340 */
[----:B------:R-:W-:Y:S02]  /*1c8d0*/  ISETP.GE.AND.EX P0, PT, R29, R31, PT, P0 ;  /* 0x0000001f1d00720c */ /* 0x000fe40003f06300 */
[----:B------:R-:W-:Y:S02]  /*1c8e0*/  PRMT R37, R11, 0x8880, RZ ;  /* 0x000088800b257816 */ /* 0x000fe400000000ff */
[----:B------:R-:W-:Y:S02]  /*1c8f0*/  LOP3.LUT R34, R13, 0xff, RZ, 0xc0, !PT ;  /* 0x000000ff0d227812 */ /* 0x000fe400078ec0ff */
[----:B-----5:R-:W-:Y:S02]  /*1c900*/  LOP3.LUT R35, R42, 0xff, RZ, 0xc0, !PT ;  /* 0x000000ff2a237812 */ /* 0x020fe400078ec0ff */
[----:B------:R-:W-:Y:S02]  /*1c910*/  @!P5 SEL R10, RZ, 0xffffffff, P4 ;  /* 0xffffffffff0ad807 */ /* 0x000fe40002000000 */
[----:B------:R-:W-:-:S02]  /*1c920*/  @!P6 SEL R27, RZ, 0xffffffff, P0 ;  /* 0xffffffffff1be807 */ /* 0x000fc40000000000 */
[----:B------:R-:W-:Y:S02]  /*1c930*/  ISETP.GT.AND P4, PT, R37, R38, PT ;  /* 0x000000262500720c */ /* 0x000fe40003f84270 */
[----:B------:R-:W-:Y:S02]  /*1c940*/  ISETP.NE.AND P6, PT, R34, R35, PT ;  /* 0x000000232200720c */ /* 0x000fe40003fc5270 */
[----:B------:R-:W-:Y:S02]  /*1c950*/  PRMT R41, R13, 0x8880, RZ ;  /* 0x000088800d297816 */ /* 0x000fe400000000ff */
[----:B------:R-:W-:Y:S02]  /*1c960*/  SEL R34, RZ, 0xffffffff, !P4 ;  /* 0xffffffffff227807 */ /* 0x000fe40006000000 */
[----:B------:R-:W-:Y:S02]  /*1c970*/  ISETP.GE.U32.AND P0, PT, R24, R20, PT ;  /* 0x000000141800720c */ /* 0x000fe40003f06070 */
[----:B------:R-:W-:-:S02]  /*1c980*/  ISETP.GE.U32.AND P4, PT, R18, R14, PT ;  /* 0x0000000e1200720c */ /* 0x000fc40003f86070 */
[----:B------:R-:W-:Y:S02]  /*1c990*/  ISETP.GT.AND P5, PT, R41, R42, PT ;  /* 0x0000002a2900720c */ /* 0x000fe40003fa4270 */
[----:B------:R-:W-:Y:S02]  /*1c9a0*/  ISETP.GE.AND.EX P0, PT, R25, R21, PT, P0 ;  /* 0x000000151900720c */ /* 0x000fe40003f06300 */
[----:B------:R-:W-:Y:S02]  /*1c9b0*/  ISETP.GE.AND.EX P4, PT, R19, R15, PT, P4 ;  /* 0x0000000f1300720c */ /* 0x000fe40003f86340 */
[----:B------:R-:W-:Y:S02]  /*1c9c0*/  LOP3.LUT R27, R27, 0x1, RZ, 0xc0, !PT ;  /* 0x000000011b1b7812 */ /* 0x000fe400078ec0ff */
[----:B------:R-:W-:Y:S02]  /*1c9d0*/  SEL R35, RZ, 0xffffffff, !P5 ;  /* 0xffffffffff237807 */ /* 0x000fe40006800000 */
[----:B------:R-:W-:-:S02]  /*1c9e0*/  @!P3 SEL R34, RZ, 0xffffffff, P0 ;  /* 0xffffffffff22b807 */ /* 0x000fc40000000000 */
[----:B------:R-:W-:Y:S02]  /*1c9f0*/  @!P6 SEL R35, RZ, 0xffffffff, P4 ;  /* 0xffffffffff23e807 */ /* 0x000fe40002000000 */
[----:B------:R-:W-:Y:S02]  /*1ca00*/  ISETP.NE.U32.AND P0, PT, R27, 0x1, PT ;  /* 0x000000011b00780c */ /* 0x000fe40003f05070 */
[----:B------:R-:W-:Y:S02]  /*1ca10*/  LOP3.LUT R34, R34, 0x1, RZ, 0xc0, !PT ;  /* 0x0000000122227812 */ /* 0x000fe400078ec0ff */
[----:B------:R-:W-:Y:S02]  /*1ca20*/  LOP3.LUT R35, R35, 0x1, RZ, 0xc0, !PT ;  /* 0x0000000123237812 */ /* 0x000fe400078ec0ff */
[----:B------:R-:W-:Y:S02]  /*1ca30*/  LOP3.LUT R10, R10, 0x1, RZ, 0xc0, !PT ;  /* 0x000000010a0a7812 */ /* 0x000fe400078ec0ff */
[----:B------:R-:W-:-:S02]  /*1ca40*/  SEL R29, R29, R31, !P0 ;  /* 0x0000001f1d1d7207 */ /* 0x000fc40004000000 */
[----:B------:R-:W-:Y:S02]  /*1ca50*/  SEL R28, R28, R30, !P0 ;  /* 0x0000001e1c1c7207 */ /* 0x000fe40004000000 */
[----:B------:R-:W-:Y:S02]  /*1ca60*/  SEL R31, R3, R36, !P0 ;  /* 0x00000024031f7207 */ /* 0x000fe40004000000 */
[----:B------:R-:W-:Y:S01]  /*1ca70*/  ISETP.NE.U32.AND P3, PT, R34, 0x1, PT ;  /* 0x000000012200780c */ /* 0x000fe20003f65070 */
[----:B------:R0:W-:Y:S01]  /*1ca80*/  STS.64 [R8+0x18], R28 ;  /* 0x0000181c08007388 */ /* 0x0001e20000000a00 */
[----:B------:R-:W-:Y:S02]  /*1ca90*/  ISETP.NE.U32.AND P0, PT, R35, 0x1, PT ;  /* 0x000000012300780c */ /* 0x000fe40003f05070 */
[----:B------:R-:W-:Y:S01]  /*1caa0*/  ISETP.NE.U32.AND P5, PT, R10, 0x1, PT ;  /* 0x000000010a00780c */ /* 0x000fe20003fa5070 */
[----:B------:R0:W-:Y:S01]  /*1cab0*/  STS.U8 [R8+0x10], R31 ;  /* 0x0000101f08007388 */ /* 0x0001e20000000000 */
[----:B------:R-:W-:-:S02]  /*1cac0*/  SEL R25, R25, R21, !P3 ;  /* 0x0000001519197207 */ /* 0x000fc40005800000 */
[----:B------:R-:W-:Y:S02]  /*1cad0*/  SEL R19, R19, R15, !P0 ;  /* 0x0000000f13137207 */ /* 0x000fe40004000000 */
[----:B------:R-:W-:Y:S02]  /*1cae0*/  SEL R6, R6, R32, !P5 ;  /* 0x0000002006067207 */ /* 0x000fe40006800000 */
[----:B------:R-:W-:Y:S02]  /*1caf0*/  SEL R7, R7, R33, !P5 ;  /* 0x0000002107077207 */ /* 0x000fe40006800000 */
[----:B------:R-:W-:Y:S02]  /*1cb00*/  SEL R27, R9, R12, !P5 ;  /* 0x0000000c091b7207 */ /* 0x000fe40006800000 */
[----:B------:R-:W-:Y:S01]  /*1cb10*/  SEL R24, R24, R20, !P3 ;  /* 0x0000001418187207 */ /* 0x000fe20005800000 */
[----:B------:R0:W-:Y:S01]  /*1cb20*/  STS.64 [R8+0x8], R6 ;  /* 0x0000080608007388 */ /* 0x0001e20000000a00 */
[----:B------:R-:W-:-:S02]  /*1cb30*/  SEL R21, R11, R38, !P3 ;  /* 0x000000260b157207 */ /* 0x000fc40005800000 */
[----:B------:R-:W-:Y:S01]  /*1cb40*/  SEL R18, R18, R14, !P0 ;  /* 0x0000000e12127207 */ /* 0x000fe20004000000 */
[----:B------:R0:W-:Y:S01]  /*1cb50*/  STS.64 [R8+0x28], R24 ;  /* 0x0000281808007388 */ /* 0x0001e20000000a00 */
[----:B------:R-:W-:Y:S02]  /*1cb60*/  SEL R15, R13, R42, !P0 ;  /* 0x0000002a0d0f7207 */ /* 0x000fe40004000000 */
[----:B------:R-:W-:Y:S01]  /*1cb70*/  PRMT R9, R27, 0x7610, R9 ;  /* 0x000076101b097816 */ /* 0x000fe20000000009 */
[----:B------:R0:W-:Y:S01]  /*1cb80*/  STS.64 [R8+0x38], R18 ;  /* 0x0000381208007388 */ /* 0x0001e20000000a00 */
[----:B------:R-:W-:Y:S02]  /*1cb90*/  PRMT R3, R31, 0x7610, R3 ;  /* 0x000076101f037816 */ /* 0x000fe40000000003 */
[----:B------:R-:W-:Y:S01]  /*1cba0*/  PRMT R11, R21, 0x7610, R11 ;  /* 0x00007610150b7816 */ /* 0x000fe2000000000b */
[----:B------:R0:W-:Y:S01]  /*1cbb0*/  STS.U8 [R8], R27 ;  /* 0x0000001b08007388 */ /* 0x0001e20000000000 */
[----:B------:R-:W-:-:S03]  /*1cbc0*/  PRMT R13, R15, 0x7610, R13 ;  /* 0x000076100f0d7816 */ /* 0x000fc6000000000d */
[----:B------:R0:W-:Y:S04]  /*1cbd0*/  STS.U8 [R8+0x20], R21 ;  /* 0x0000201508007388 */ /* 0x0001e80000000000 */
[----:B------:R0:W-:Y:S02]  /*1cbe0*/  STS.U8 [R8+0x30], R15 ;  /* 0x0000300f08007388 */ /* 0x0001e40000000000 */
.L_x_3921:
[----:B------:R-:W-:Y:S05]  /*1cbf0*/  BSYNC B0 ;  /* 0x0000000000007941 */ /* 0x000fea0003800000 */
.L_x_3920:
[----:B------:R-:W-:Y:S01]  /*1cc00*/  IMAD.MOV.U32 R10, RZ, RZ, R39 ;  /* 0x000000ffff0a7224 */ /* 0x000fe200078e0027 */
[----:B------:R-:W-:Y:S05]  /*1cc10*/  @P1 BRA `(.L_x_3922) ;  /* 0xfffffa7000001947 */ /* 0x000fea000383ffff */
.L_x_3919:
[----:B------:R-:W-:-:S13]  /*1cc20*/  ISETP.NE.AND P0, PT, RZ, c[0x0][0x190], PT ;  /* 0x00006400ff007a0c */ /* 0x000fda0003f05270 */
[----:B------:R-:W-:Y:S05]  /*1cc30*/  @!P0 BRA `(.L_x_3923) ;  /* 0x00000c1000008947 */ /* 0x000fea0003800000 */
[----:B------:R-:W-:Y:S02]  /*1cc40*/  IMAD.MOV.U32 R12, RZ, RZ, c[0x0][0x0] ;  /* 0x00000000ff0c7624 */ /* 0x000fe400078e00ff */
[----:B0-----:R-:W-:-:S03]  /*1cc50*/  IMAD.MOV.U32 R10, RZ, RZ, c[0x0][0x0] ;  /* 0x00000000ff0a7624 */ /* 0x001fc600078e00ff */
[----:B------:R-:W-:-:S13]  /*1cc60*/  ISETP.GT.AND P0, PT, R12, 0x20, PT ;  /* 0x000000200c00780c */ /* 0x000fda0003f04270 */
[----:B------:R-:W-:Y:S05]  /*1cc70*/  @!P0 BRA `(.L_x_3924) ;  /* 0x0000065000008947 */ /* 0x000fea0003800000 */
        /* <DEDUP_REMOVED lines=8> */
[----:B------:R0:W-:Y:S04]  /*1cd00*/  STS.U8 [R8], R9 ;  /* 0x0000000908007388 */ /* 0x0001e80000000000 */
[----:B------:R0:W-:Y:S04]  /*1cd10*/  STS.U8 [R8+0x10], R3 ;  /* 0x0000100308007388 */ /* 0x0001e80000000000 */
[----:B------:R0:W-:Y:S04]  /*1cd20*/  STS.U8 [R8+0x20], R11 ;  /* 0x0000200b08007388 */ /* 0x0001e80000000000 */
[----:B------:R0:W-:Y:S01]  /*1cd30*/  STS.U8 [R8+0x30], R13 ;  /* 0x0000300d08007388 */ /* 0x0001e20000000000 */
[----:B------:R-:W-:Y:S05]  /*1cd40*/  @!P0 BRA `(.L_x_3924) ;  /* 0x0000058000008947 */ /* 0x000fea0003800000 */
.L_x_3927:
[----:B------:R-:W-:Y:S01]  /*1cd50*/  IMAD.IADD R10, R2, 0x1, R17 ;  /* 0x00000001020a7824 */ /* 0x000fe200078e0211 */
[----:B------:R-:W-:Y:S04]  /*1cd60*/  BAR.SYNC.DEFER_BLOCKING 0x0 ;  /* 0x0000000000007b1d */ /* 0x000fe80000010000 */
[----:B------:R-:W-:-:S02]  /*1cd70*/  ISETP.GE.U32.AND P0, PT, R10, c[0x0][0x0], PT ;  /* 0x000000000a007a0c */ /* 0x000fc40003f06070 */
[----:B------:R-:W-:Y:S02]  /*1cd80*/  BSSY B0, `(.L_x_3925) ;  /* 0x0000050000007945 */ /* 0x000fe40003800000 */
[----:B------:R-:W-:-:S13]  /*1cd90*/  ISETP.GE.U32.OR P0, PT, R2, R17, P0 ;  /* 0x000000110200720c */ /* 0x000fda0000706470 */
[----:B0-----:R-:W-:Y:S05]  /*1cda0*/  @P0 BRA `(.L_x_3926) ;  /* 0x000004d000000947 */ /* 0x001fea0003800000 */
[----:B------:R-:W-:Y:S01]  /*1cdb0*/  IMAD R10, R17, 0x40, R8 ;  /* 0x00000040110a7824 */ /* 0x000fe200078e0208 */
[C---:B------:R-:W-:Y:S02]  /*1cdc0*/  PRMT R35, R9.reuse, 0x8880, RZ ;  /* 0x0000888009237816 */ /* 0x040fe400000000ff */
[----:B------:R-:W-:Y:S02]  /*1cdd0*/  LOP3.LUT R40, R9, 0xff, RZ, 0xc0, !PT ;  /* 0x000000ff09287812 */ /* 0x000fe400078ec0ff */
[----:B------:R-:W1:Y:S01]  /*1cde0*/  LDS.S8 R12, [R10] ;  /* 0x000000000a0c7984 */ /* 0x000e620000000200 */
[----:B------:R-:W-:Y:S02]  /*1cdf0*/  PRMT R37, R3, 0x8880, RZ ;  /* 0x0000888003257816 */ /* 0x000fe400000000ff */
[----:B------:R-:W-:Y:S01]  /*1ce00*/  PRMT R39, R11, 0x8880, RZ ;  /* 0x000088800b277816 */ /* 0x000fe200000000ff */
[----:B------:R-:W2:Y:S04]  /*1ce10*/  LDS.S8 R34, [R10+0x10] ;  /* 0x000010000a227984 */ /* 0x000ea80000000200 */
[----:B------:R-:W3:Y:S04]  /*1ce20*/  LDS.S8 R36, [R10+0x20] ;  /* 0x000020000a247984 */ /* 0x000ee80000000200 */
[----:B------:R-:W4:Y:S04]  /*1ce30*/  LDS.64 R32, [R10+0x8] ;  /* 0x000008000a207984 */ /* 0x000f280000000a00 */
[----:B------:R-:W5:Y:S04]  /*1ce40*/  LDS.64 R30, [R10+0x18] ;  /* 0x000018000a1e7984 */ /* 0x000f680000000a00 */
[----:B------:R-:W0:Y:S04]  /*1ce50*/  LDS.S8 R38, [R10+0x30] ;  /* 0x000030000a267984 */ /* 0x000e280000000200 */
[----:B------:R-:W0:Y:S04]  /*1ce60*/  LDS.64 R14, [R10+0x28] ;  /* 0x000028000a0e7984 */ /* 0x000e280000000a00 */
[----:B------:R2:W0:Y:S01]  /*1ce70*/  LDS.64 R20, [R10+0x38] ;  /* 0x000038000a147984 */ /* 0x0004220000000a00 */
[----:B-1----:R-:W-:-:S02]  /*1ce80*/  LOP3.LUT R27, R12, 0xff, RZ, 0xc0, !PT ;  /* 0x000000ff0c1b7812 */ /* 0x002fc400078ec0ff */
[----:B------:R-:W-:Y:S02]  /*1ce90*/  ISETP.GT.AND P0, PT, R35, R12, PT ;  /* 0x0000000c2300720c */ /* 0x000fe40003f04270 */
[----:B------:R-:W-:Y:S02]  /*1cea0*/  LOP3.LUT R35, R3, 0xff, RZ, 0xc0, !PT ;  /* 0x000000ff03237812 */ /* 0x000fe400078ec0ff */
[----:B--2---:R-:W-:Y:S02]  /*1ceb0*/  LOP3.LUT R10, R34, 0xff, RZ, 0xc0, !PT ;  /* 0x000000ff220a7812 */ /* 0x004fe400078ec0ff */
[----:B------:R-:W-:Y:S02]  /*1cec0*/  ISETP.NE.AND P3, PT, R40, R27, PT ;  /* 0x0000001b2800720c */ /* 0x000fe40003f65270 */
[----:B------:R-:W-:Y:S02]  /*1ced0*/  ISETP.NE.AND P5, PT, R35, R10, PT ;  /* 0x0000000a2300720c */ /* 0x000fe40003fa5270 */
[----:B------:R-:W-:-:S02]  /*1cee0*/  LOP3.LUT R40, R11, 0xff, RZ, 0xc0, !PT ;  /* 0x000000ff0b287812 */ /* 0x000fc400078ec0ff */
[----:B---3--:R-:W-:Y:S02]  /*1cef0*/  LOP3.LUT R27, R36, 0xff, RZ, 0xc0, !PT ;  /* 0x000000ff241b7812 */ /* 0x008fe400078ec0ff */
[----:B------:R-:W-:Y:S02]  /*1cf00*/  SEL R10, RZ, 0xffffffff, !P0 ;  /* 0xffffffffff0a7807 */ /* 0x000fe40004000000 */
[----:B------:R-:W-:Y:S02]  /*1cf10*/  ISETP.GT.AND P1, PT, R37, R34, PT ;  /* 0x000000222500720c */ /* 0x000fe40003f24270 */
[----:B----4-:R-:W-:Y:S02]  /*1cf20*/  ISETP.GE.U32.AND P0, PT, R6, R32, PT ;  /* 0x000000200600720c */ /* 0x010fe40003f06070 */
[----:B------:R-:W-:Y:S02]  /*1cf30*/  ISETP.NE.AND P4, PT, R40, R27, PT ;  /* 0x0000001b2800720c */ /* 0x000fe40003f85270 */
[----:B------:R-:W-:-:S02]  /*1cf40*/  SEL R27, RZ, 0xffffffff, !P1 ;  /* 0xffffffffff1b7807 */ /* 0x000fc40004800000 */
[----:B------:R-:W-:Y:S02]  /*1cf50*/  ISETP.GE.AND.EX P0, PT, R7, R33, PT, P0 ;  /* 0x000000210700720c */ /* 0x000fe40003f06300 */
[----:B------:R-:W-:Y:S02]  /*1cf60*/  LOP3.LUT R40, R13, 0xff, RZ, 0xc0, !PT ;  /* 0x000000ff0d287812 */ /* 0x000fe400078ec0ff */
[----:B-----5:R-:W-:Y:S02]  /*1cf70*/  ISETP.GE.U32.AND P1, PT, R28, R30, PT ;  /* 0x0000001e1c00720c */ /* 0x020fe40003f26070 */
[----:B0-----:R-:W-:Y:S02]  /*1cf80*/  LOP3.LUT R35, R38, 0xff, RZ, 0xc0, !PT ;  /* 0x000000ff26237812 */ /* 0x001fe400078ec0ff */
[----:B------:R-:W-:Y:S02]  /*1cf90*/  @!P3 SEL R10, RZ, 0xffffffff, P0 ;  /* 0xffffffffff0ab807 */ /* 0x000fe40000000000 */
[----:B------:R-:W-:-:S02]  /*1cfa0*/  ISETP.GE.AND.EX P1, PT, R29, R31, PT, P1 ;  /* 0x0000001f1d00720c */ /* 0x000fc40003f26310 */
[----:B------:R-:W-:Y:S02]  /*1cfb0*/  ISETP.NE.AND P3, PT, R40, R35, PT ;  /* 0x000000232800720c */ /* 0x000fe40003f65270 */
[----:B------:R-:W-:Y:S02]  /*1cfc0*/  PRMT R37, R13, 0x8880, RZ ;  /* 0x000088800d257816 */ /* 0x000fe400000000ff */
[----:B------:R-:W-:Y:S02]  /*1cfd0*/  @!P5 SEL R27, RZ, 0xffffffff, P1 ;  /* 0xffffffffff1bd807 */ /* 0x000fe40000800000 */
[----:B------:R-:W-:Y:S02]  /*1cfe0*/  ISETP.GE.U32.AND P5, PT, R24, R14, PT ;  /* 0x0000000e1800720c */ /* 0x000fe40003fa6070 */
[----:B------:R-:W-:Y:S02]  /*1cff0*/  ISETP.GE.U32.AND P1, PT, R18, R20, PT ;  /* 0x000000141200720c */ /* 0x000fe40003f26070 */
[----:B------:R-:W-:-:S02]  /*1d000*/  ISETP.GT.AND P6, PT, R39, R36, PT ;  /* 0x000000242700720c */ /* 0x000fc40003fc4270 */
[----:B------:R-:W-:Y:S02]  /*1d010*/  LOP3.LUT R10, R10, 0x1, RZ, 0xc0, !PT ;  /* 0x000000010a0a7812 */ /* 0x000fe400078ec0ff */
[----:B------:R-:W-:Y:S02]  /*1d020*/  ISETP.GT.AND P0, PT, R37, R38, PT ;  /* 0x000000262500720c */ /* 0x000fe40003f04270 */
[----:B------:R-:W-:Y:S02]  /*1d030*/  ISETP.GE.AND.EX P5, PT, R25, R15, PT, P5 ;  /* 0x0000000f1900720c */ /* 0x000fe40003fa6350 */
[----:B------:R-:W-:Y:S02]  /*1d040*/  ISETP.GE.AND.EX P1, PT, R19, R21, PT, P1 ;  /* 0x000000151300720c */ /* 0x000fe40003f26310 */
[----:B------:R-:W-:Y:S02]  /*1d050*/  SEL R35, RZ, 0xffffffff, !P6 ;  /* 0xffffffffff237807 */ /* 0x000fe40007000000 */
[----:B------:R-:W-:-:S02]  /*1d060*/  ISETP.NE.U32.AND P6, PT, R10, 0x1, PT ;  /* 0x000000010a00780c */ /* 0x000fc40003fc5070 */
        /* <DEDUP_REMOVED lines=10> */
[----:B------:R-:W-:Y:S01]  /*1d110*/  ISETP.NE.U32.AND P1, PT, R35, 0x1, PT ;  /* 0x000000012300780c */ /* 0x000fe20003f25070 */
[----:B------:R0:W-:Y:S01]  /*1d120*/  STS.64 [R8+0x18], R28 ;  /* 0x0000181c08007388 */ /* 0x0001e20000000a00 */
[----:B------:R-:W-:-:S02]  /*1d130*/  ISETP.NE.U32.AND P0, PT, R10, 0x1, PT ;  /* 0x000000010a00780c */ /* 0x000fc40003f05070 */
[----:B------:R-:W-:Y:S01]  /*1d140*/  SEL R25, R25, R15, !P1 ;  /* 0x0000000f19197207 */ /* 0x000fe20004800000 */
[----:B------:R0:W-:Y:S01]  /*1d150*/  STS.U8 [R8+0x10], R31 ;  /* 0x0000101f08007388 */ /* 0x0001e20000000000 */
        /* <DEDUP_REMOVED lines=18> */
.L_x_3926:
[----:B------:R-:W-:Y:S05]  /*1d280*/  BSYNC B0 ;  /* 0x0000000000007941 */ /* 0x000fea0003800000 */
.L_x_3925:
[----:B------:R-:W-:-:S04]  /*1d290*/  SHF.R.S32.HI R17, RZ, 0x1, R17 ;  /* 0x00000001ff117819 */ /* 0x000fc80000011411 */
[----:B------:R-:W-:-:S13]  /*1d2a0*/  ISETP.GE.AND P0, PT, R17, 0x20, PT ;  /* 0x000000201100780c */ /* 0x000fda0003f06270 */
[----:B------:R-:W-:Y:S05]  /*1d2b0*/  @P0 BRA `(.L_x_3927) ;  /* 0xfffffa9000000947 */ /* 0x000fea000383ffff */
[----:B------:R-:W-:-:S04]  /*1d2c0*/  IMAD.MOV.U32 R10, RZ, RZ, 0x20 ;  /* 0x00000020ff0a7424 */ /* 0x000fc800078e00ff */
.L_x_3924:
[----:B------:R-:W-:Y:S01]  /*1d2d0*/  BAR.SYNC.DEFER_BLOCKING 0x0 ;  /* 0x0000000000007b1d */ /* 0x000fe20000010000 */
[----:B------:R-:W-:-:S13]  /*1d2e0*/  ISETP.GE.AND P0, PT, R10, 0x2, PT ;  /* 0x000000020a00780c */ /* 0x000fda0003f06270 */
[----:B------:R-:W-:Y:S05]  /*1d2f0*/  @!P0 BRA `(.L_x_3923) ;  /* 0x0000055000008947 */ /* 0x000fea0003800000 */
[----:B0-----:R-:W-:-:S04]  /*1d300*/  IMAD.MOV.U32 R15, RZ, RZ, 0x1 ;  /* 0x00000001ff0f7424 */ /* 0x001fc800078e00ff */
.L_x_3928:
[----:B------:R-:W-:Y:S01]  /*1d310*/  LOP3.LUT R2, R9, 0xffff, RZ, 0xc0, !PT ;  /* 0x0000ffff09027812 */ /* 0x000fe200078ec0ff */
[----:B------:R-:W0:Y:S01]  /*1d320*/  SHFL.DOWN PT, R17, R6, R15, 0x1f ;  /* 0x08001f0f06117589 */ /* 0x000e2200000e0000 */
[----:B------:R-:W-:Y:S02]  /*1d330*/  LOP3.LUT R8, R3, 0xffff, RZ, 0xc0, !PT ;  /* 0x0000ffff03087812 */ /* 0x000fe400078ec0ff */
[----:B------:R-:W-:Y:S01]  /*1d340*/  PRMT R2, R2, 0x8880, RZ ;  /* 0x0000888002027816 */ /* 0x000fe200000000ff */
[----:B------:R-:W-:Y:S01]  /*1d350*/  SHFL.DOWN PT, R35, R18, R15, 0x1f ;  /* 0x08001f0f12237589 */ /* 0x000fe200000e0000 */
[----:B------:R-:W-:Y:S02]  /*1d360*/  PRMT R14, R8, 0x8880, RZ ;  /* 0x00008880080e7816 */ /* 0x000fe400000000ff */
[----:B------:R-:W-:Y:S01]  /*1d370*/  LOP3.LUT R8, R11, 0xffff, RZ, 0xc0, !PT ;  /* 0x0000ffff0b087812 */ /* 0x000fe200078ec0ff */
[----:B------:R-:W-:Y:S01]  /*1d380*/  SHFL.DOWN PT, R36, R19, R15, 0x1f ;  /* 0x08001f0f13247589 */ /* 0x000fe200000e0000 */
[----:B------:R-:W-:-:S02]  /*1d390*/  LOP3.LUT R12, R13, 0xffff, RZ, 0xc0, !PT ;  /* 0x0000ffff0d0c7812 */ /* 0x000fc400078ec0ff */
[----:B------:R-:W-:Y:S01]  /*1d3a0*/  PRMT R30, R8, 0x8880, RZ ;  /* 0x00008880081e7816 */ /* 0x000fe200000000ff */
[----:B------:R-:W1:Y:S01]  /*1d3b0*/  SHFL.DOWN PT, R2, R2, R15, 0x1f ;  /* 0x08001f0f02027589 */ /* 0x000e6200000e0000 */
[----:B------:R-:W-:Y:S02]  /*1d3c0*/  PRMT R32, R12, 0x8880, RZ ;  /* 0x000088800c207816 */ /* 0x000fe400000000ff */
[----:B------:R-:W-:Y:S01]  /*1d3d0*/  LOP3.LUT R21, R9, 0xff, RZ, 0xc0, !PT ;  /* 0x000000ff09157812 */ /* 0x000fe200078ec0ff */
[----:B------:R-:W2:Y:S01]  /*1d3e0*/  SHFL.DOWN PT, R14, R14, R15, 0x1f ;  /* 0x08001f0f0e0e7589 */ /* 0x000ea200000e0000 */
[----:B------:R-:W-:Y:S02]  /*1d3f0*/  LOP3.LUT R27, R3, 0xff, RZ, 0xc0, !PT ;  /* 0x000000ff031b7812 */ /* 0x000fe400078ec0ff */
[----:B------:R-:W-:Y:S01]  /*1d400*/  LOP3.LUT R31, R11, 0xff, RZ, 0xc0, !PT ;  /* 0x000000ff0b1f7812 */ /* 0x000fe200078ec0ff */
[----:B------:R-:W3:Y:S01]  /*1d410*/  SHFL.DOWN PT, R30, R30, R15, 0x1f ;  /* 0x08001f0f1e1e7589 */ /* 0x000ee200000e0000 */
[----:B------:R-:W-:-:S02]  /*1d420*/  PRMT R38, R3, 0x8880, RZ ;  /* 0x0000888003267816 */ /* 0x000fc400000000ff */
[----:B------:R-:W-:Y:S01]  /*1d430*/  PRMT R40, R11, 0x8880, RZ ;  /* 0x000088800b287816 */ /* 0x000fe200000000ff */
[----:B------:R4:W5:Y:S01]  /*1d440*/  SHFL.DOWN PT, R34, R32, R15, 0x1f ;  /* 0x08001f0f20227589 */ /* 0x00096200000e0000 */
[----:B0-----:R-:W-:Y:S02]  /*1d450*/  ISETP.GE.U32.AND P0, PT, R6, R17, PT ;  /* 0x000000110600720c */ /* 0x001fe40003f06070 */
[C---:B------:R-:W-:Y:S01]  /*1d460*/  PRMT R39, R13.reuse, 0x8880, RZ ;  /* 0x000088800d277816 */ /* 0x040fe200000000ff */
[----:B------:R-:W0:Y:S01]  /*1d470*/  SHFL.DOWN PT, R8, R7, R15, 0x1f ;  /* 0x08001f0f07087589 */ /* 0x000e2200000e0000 */
[----:B----4-:R-:W-:Y:S02]  /*1d480*/  LOP3.LUT R32, R13, 0xff, RZ, 0xc0, !PT ;  /* 0x000000ff0d207812 */ /* 0x010fe400078ec0ff */
[----:B-1----:R-:W-:Y:S02]  /*1d490*/  LOP3.LUT R12, R2, 0xff, RZ, 0xc0, !PT ;  /* 0x000000ff020c7812 */ /* 0x002fe400078ec0ff */
[----:B--2---:R-:W-:-:S02]  /*1d4a0*/  LOP3.LUT R20, R14, 0xff, RZ, 0xc0, !PT ;  /* 0x000000ff0e147812 */ /* 0x004fc400078ec0ff */
[----:B------:R-:W-:Y:S02]  /*1d4b0*/  ISETP.NE.AND P1, PT, R21, R12, PT ;  /* 0x0000000c1500720c */ /* 0x000fe40003f25270 */
[----:B------:R-:W1:Y:S01]  /*1d4c0*/  SHFL.DOWN PT, R21, R28, R15, 0x1f ;  /* 0x08001f0f1c157589 */ /* 0x000e6200000e0000 */
[----:B---3--:R-:W-:Y:S02]  /*1d4d0*/  LOP3.LUT R12, R30, 0xff, RZ, 0xc0, !PT ;  /* 0x000000ff1e0c7812 */ /* 0x008fe400078ec0ff */
[----:B------:R-:W-:Y:S02]  /*1d4e0*/  ISETP.NE.AND P3, PT, R27, R20, PT ;  /* 0x000000141b00720c */ /* 0x000fe40003f65270 */
[----:B------:R-:W2:Y:S01]  /*1d4f0*/  SHFL.DOWN PT, R20, R29, R15, 0x1f ;  /* 0x08001f0f1d147589 */ /* 0x000ea200000e0000 */
[----:B-----5:R-:W-:Y:S02]  /*1d500*/  LOP3.LUT R27, R34, 0xff, RZ, 0xc0, !PT ;  /* 0x000000ff221b7812 */ /* 0x020fe400078ec0ff */
[----:B------:R-:W-:-:S02]  /*1d510*/  ISETP.NE.AND P5, PT, R31, R12, PT ;  /* 0x0000000c1f00720c */ /* 0x000fc40003fa5270 */
[----:B------:R-:W3:Y:S01]  /*1d520*/  SHFL.DOWN PT, R31, R24, R15, 0x1f ;  /* 0x08001f0f181f7589 */ /* 0x000ee200000e0000 */
[----:B------:R-:W-:Y:S02]  /*1d530*/  ISETP.NE.AND P4, PT, R32, R27, PT ;  /* 0x0000001b2000720c */ /* 0x000fe40003f85270 */
[----:B------:R-:W-:Y:S01]  /*1d540*/  PRMT R27, R9, 0x8880, RZ ;  /* 0x00008880091b7816 */ /* 0x000fe200000000ff */
[----:B------:R4:W5:Y:S01]  /*1d550*/  SHFL.DOWN PT, R32, R25, R15, 0x1f ;  /* 0x08001f0f19207589 */ /* 0x00096200000e0000 */
[----:B------:R-:W-:Y:S02]  /*1d560*/  PRMT R12, R2, 0x8880, RZ ;  /* 0x00008880020c7816 */ /* 0x000fe400000000ff */
[----:B0-----:R-:W-:Y:S02]  /*1d570*/  ISETP.GE.AND.EX P0, PT, R7, R8, PT, P0 ;  /* 0x000000080700720c */ /* 0x001fe40003f06300 */
[----:B------:R-:W-:Y:S02]  /*1d580*/  PRMT R33, R14, 0x8880, RZ ;  /* 0x000088800e217816 */ /* 0x000fe400000000ff */
[----:B------:R-:W-:-:S02]  /*1d590*/  ISETP.GT.AND P6, PT, R27, R12, PT ;  /* 0x0000000c1b00720c */ /* 0x000fc40003fc4270 */
[----:B------:R-:W-:Y:S01]  /*1d5a0*/  SEL R12, RZ, 0xffffffff, P0 ;  /* 0xffffffffff0c7807 */ /* 0x000fe20000000000 */
[----:B------:R-:W-:Y:S01]  /*1d5b0*/  IMAD.MOV.U32 R27, RZ, RZ, R33 ;  /* 0x000000ffff1b7224 */ /* 0x000fe200078e0021 */
[----:B-1----:R-:W-:Y:S01]  /*1d5c0*/  ISETP.GE.U32.AND P0, PT, R28, R21, PT ;  /* 0x000000151c00720c */ /* 0x002fe20003f06070 */
[----:B----4-:R-:W-:Y:S01]  /*1d5d0*/  IMAD.SHL.U32 R15, R15, 0x2, RZ ;  /* 0x000000020f0f7824 */ /* 0x010fe200078e00ff */
[----:B------:R-:W-:Y:S02]  /*1d5e0*/  @P1 SEL R12, RZ, 0xffffffff, !P6 ;  /* 0xffffffffff0c1807 */ /* 0x000fe40007000000 */
[----:B--2---:R-:W-:Y:S02]  /*1d5f0*/  ISETP.GE.AND.EX P0, PT, R29, R20, PT, P0 ;  /* 0x000000141d00720c */ /* 0x004fe40003f06300 */
[----:B------:R-:W-:Y:S02]  /*1d600*/  ISETP.GT.AND P6, PT, R38, R27, PT ;  /* 0x0000001b2600720c */ /* 0x000fe40003fc4270 */
[----:B------:R-:W-:-:S02]  /*1d610*/  SEL R27, RZ, 0xffffffff, P0 ;  /* 0xffffffffff1b7807 */ /* 0x000fc40000000000 */
[----:B---3--:R-:W-:Y:S02]  /*1d620*/  ISETP.GE.U32.AND P1, PT, R24, R31, PT ;  /* 0x0000001f1800720c */ /* 0x008fe40003f26070 */
[----:B------:R-:W-:Y:S02]  /*1d630*/  ISETP.GE.U32.AND P0, PT, R18, R35, PT ;  /* 0x000000231200720c */ /* 0x000fe40003f06070 */
[----:B-----5:R-:W-:Y:S02]  /*1d640*/  ISETP.GE.AND.EX P1, PT, R25, R32, PT, P1 ;  /* 0x000000201900720c */ /* 0x020fe40003f26310 */
[----:B------:R-:W-:Y:S02]  /*1d650*/  PRMT R37, R30, 0x8880, RZ ;  /* 0x000088801e257816 */ /* 0x000fe400000000ff */
[----:B------:R-:W-:Y:S02]  /*1d660*/  ISETP.GE.AND.EX P0, PT, R19, R36, PT, P0 ;  /* 0x000000241300720c */ /* 0x000fe40003f06300 */
[----:B------:R-:W-:-:S02]  /*1d670*/  PRMT R38, R34, 0x8880, RZ ;  /* 0x0000888022267816 */ /* 0x000fc400000000ff */
[----:B------:R-:W-:Y:S02]  /*1d680*/  SEL R33, RZ, 0xffffffff, P1 ;  /* 0xffffffffff217807 */ /* 0x000fe40000800000 */
[----:B------:R-:W-:Y:S02]  /*1d690*/  ISETP.GT.AND P1, PT, R40, R37, PT ;  /* 0x000000252800720c */ /* 0x000fe40003f24270 */
[----:B------:R-:W-:Y:S02]  /*1d6a0*/  SEL R37, RZ, 0xffffffff, P0 ;  /* 0xffffffffff257807 */ /* 0x000fe40000000000 */
[----:B------:R-:W-:Y:S02]  /*1d6b0*/  ISETP.GT.AND P0, PT, R39, R38, PT ;  /* 0x000000262700720c */ /* 0x000fe40003f04270 */
[----:B------:R-:W-:Y:S02]  /*1d6c0*/  LOP3.LUT R12, R12, 0x1, RZ, 0xc0, !PT ;  /* 0x000000010c0c7812 */ /* 0x000fe400078ec0ff */
[----:B------:R-:W-:-:S02]  /*1d6d0*/  @P4 SEL R37, RZ, 0xffffffff, !P0 ;  /* 0xffffffffff254807 */ /* 0x000fc40004000000 */
[----:B------:R-:W-:Y:S02]  /*1d6e0*/  ISETP.NE.U32.AND P0, PT, R12, 0x1, PT ;  /* 0x000000010c00780c */ /* 0x000fe40003f05070 */
[----:B------:R-:W-:Y:S02]  /*1d6f0*/  @P3 SEL R27, RZ, 0xffffffff, !P6 ;  /* 0xffffffffff1b3807 */ /* 0x000fe40007000000 */
[----:B------:R-:W-:Y:S02]  /*1d700*/  SEL R6, R6, R17, !P0 ;  /* 0x0000001106067207 */ /* 0x000fe40004000000 */
[----:B------:R-:W-:Y:S02]  /*1d710*/  SEL R7, R7, R8, !P0 ;  /* 0x0000000807077207 */ /* 0x000fe40004000000 */
[----:B------:R-:W-:Y:S02]  /*1d720*/  SEL R9, R9, R2, !P0 ;  /* 0x0000000209097207 */ /* 0x000fe40004000000 */
[----:B------:R-:W-:-:S02]  /*1d730*/  ISETP.GE.AND P0, PT, R15, R10, PT ;  /* 0x0000000a0f00720c */ /* 0x000fc40003f06270 */
        /* <DEDUP_REMOVED lines=17> */
.L_x_3923:
[----:B------:R-:W-:Y:S05]  /*1d850*/  @!P2 EXIT ;  /* 0x000000000000a94d */ /* 0x000fea0003800000 */
[----:B------:R-:W-:Y:S01]  /*1d860*/  ULDC.U8 UR4, c[0x0][0x580] ;  /* 0x0001600000047ab9 */ /* 0x000fe20000000000 */
[----:B------:R-:W-:Y:S02]  /*1d870*/  ISETP.NE.U32.AND P0, PT, R4, RZ, PT ;  /* 0x000000ff0400720c */ /* 0x000fe40003f05070 */
[----:B------:R-:W-:-:S02]  /*1d880*/  ISETP.NE.AND P1, PT, RZ, UR4, PT ;  /* 0x00000004ff007c0c */ /* 0x000fc4000bf25270 */
        /* <DEDUP_REMOVED lines=10> */
.L_x_3929:
[----:B------:R-:W-:Y:S05]  /*1d930*/  @!P0 BRA `(.L_x_3930) ;  /* 0x00000b2000008947 */ /* 0x000fea0003800000 */
[----:B------:R-:W-:Y:S02]  /*1d940*/  ULDC.U8 UR4, c[0x0][0x581] ;  /* 0x0001604000047ab9 */ /* 0x000fe40000000000 */
[----:B------:R-:W-:Y:S01]  /*1d950*/  ISETP.NE.AND P2, PT, RZ, UR4, PT ;  /* 0x00000004ff007c0c */ /* 0x000fe2000bf45270 */
[----:B------:R-:W-:Y:S09]  /*1d960*/  @!P1 BRA `(.L_x_3931) ;  /* 0x0000040000009947 */ /* 0x000ff20003800000 */
[----:B------:R-:W2:Y:S04]  /*1d970*/  LDG.E.S8 R0, [R4.64] ;  /* 0x0000002404007981 */ /* 0x000ea8000c1e1300 */
[----:B0-----:R-:W3:Y:S04]  /*1d980*/  LDG.E.S8 R8, [R4.64+0x10] ;  /* 0x0000102404087981 */ /* 0x001ee8000c1e1300 */
[----:B------:R-:W4:Y:S04]  /*1d990*/  LDG.E.S8 R12, [R4.64+0x20] ;  /* 0x00002024040c7981 */ /* 0x000f28000c1e1300 */
[----:B------:R-:W5:Y:S04]  /*1d9a0*/  LDG.E.64 R32, [R4.64+0x8] ;  /* 0x0000082404207981 */ /* 0x000f68000c1e1b00 */
[----:B------:R-:W5:Y:S04]  /*1d9b0*/  LDG.E.64 R30, [R4.64+0x18] ;  /* 0x00001824041e7981 */ /* 0x000f68000c1e1b00 */
[----:B------:R-:W5:Y:S04]  /*1d9c0*/  LDG.E.S8 R34, [R4.64+0x30] ;  /* 0x0000302404227981 */ /* 0x000f68000c1e1300 */
[----:B------:R-:W5:Y:S04]  /*1d9d0*/  LDG.E.64 R20, [R4.64+0x28] ;  /* 0x0000282404147981 */ /* 0x000f68000c1e1b00 */
[----:B------:R-:W5:Y:S01]  /*1d9e0*/  LDG.E.64 R14, [R4.64+0x38] ;  /* 0x00003824040e7981 */ /* 0x000f62000c1e1b00 */
[----:B------:R-:W-:-:S02]  /*1d9f0*/  LOP3.LUT R17, R9, 0xff, RZ, 0xc0, !PT ;  /* 0x000000ff09117812 */ /* 0x000fc400078ec0ff */
[----:B------:R-:W-:Y:S02]  /*1da00*/  PRMT R27, R9, 0x8880, RZ ;  /* 0x00008880091b7816 */ /* 0x000fe400000000ff */
[----:B------:R-:W-:Y:S02]  /*1da10*/  LOP3.LUT R35, R11, 0xff, RZ, 0xc0, !PT ;  /* 0x000000ff0b237812 */ /* 0x000fe400078ec0ff */
[----:B------:R-:W-:Y:S02]  /*1da20*/  LOP3.LUT R36, R13, 0xff, RZ, 0xc0, !PT ;  /* 0x000000ff0d247812 */ /* 0x000fe400078ec0ff */
[----:B------:R-:W-:Y:S02]  /*1da30*/  PRMT R37, R11, 0x8880, RZ ;  /* 0x000088800b257816 */ /* 0x000fe400000000ff */
[C---:B--2---:R-:W-:Y:S02]  /*1da40*/  LOP3.LUT R2, R0.reuse, 0xff, RZ, 0xc0, !PT ;  /* 0x000000ff00027812 */ /* 0x044fe400078ec0ff */
[----:B------:R-:W-:-:S02]  /*1da50*/  ISETP.GT.AND P1, PT, R0, R27, PT ;  /* 0x0000001b0000720c */ /* 0x000fc40003f24270 */
[----:B------:R-:W-:Y:S02]  /*1da60*/  ISETP.NE.AND P6, PT, R2, R17, PT ;  /* 0x000000110200720c */ /* 0x000fe40003fc5270 */
[C---:B------:R-:W-:Y:S02]  /*1da70*/  LOP3.LUT R17, R3.reuse, 0xff, RZ, 0xc0, !PT ;  /* 0x000000ff03117812 */ /* 0x040fe400078ec0ff */
[----:B---3--:R-:W-:Y:S02]  /*1da80*/  LOP3.LUT R2, R8, 0xff, RZ, 0xc0, !PT ;  /* 0x000000ff08027812 */ /* 0x008fe400078ec0ff */
[----:B------:R-:W-:Y:S02]  /*1da90*/  PRMT R27, R3, 0x8880, RZ ;  /* 0x00008880031b7816 */ /* 0x000fe400000000ff */
[----:B------:R-:W-:Y:S02]  /*1daa0*/  ISETP.NE.AND P3, PT, R2, R17, PT ;  /* 0x000000110200720c */ /* 0x000fe40003f65270 */
[----:B----4-:R-:W-:-:S02]  /*1dab0*/  LOP3.LUT R10, R12, 0xff, RZ, 0xc0, !PT ;  /* 0x000000ff0c0a7812 */ /* 0x010fc400078ec0ff */
[----:B------:R-:W-:Y:S02]  /*1dac0*/  SEL R2, RZ, 0xffffffff, !P1 ;  /* 0xffffffffff027807 */ /* 0x000fe40004800000 */
[----:B------:R-:W-:Y:S02]  /*1dad0*/  ISETP.GT.AND P0, PT, R8, R27, PT ;  /* 0x0000001b0800720c */ /* 0x000fe40003f04270 */
[----:B-----5:R-:W-:Y:S02]  /*1dae0*/  ISETP.GE.U32.AND P1, PT, R32, R6, PT ;  /* 0x000000062000720c */ /* 0x020fe40003f26070 */
[----:B------:R-:W-:Y:S02]  /*1daf0*/  ISETP.NE.AND P4, PT, R10, R35, PT ;  /* 0x000000230a00720c */ /* 0x000fe40003f85270 */
[----:B------:R-:W-:Y:S02]  /*1db00*/  SEL R10, RZ, 0xffffffff, !P0 ;  /* 0xffffffffff0a7807 */ /* 0x000fe40004000000 */
[----:B------:R-:W-:-:S02]  /*1db10*/  ISETP.GE.AND.EX P1, PT, R33, R7, PT, P1 ;  /* 0x000000072100720c */ /* 0x000fc40003f26310 */
[----:B------:R-:W-:Y:S02]  /*1db20*/  ISETP.GE.U32.AND P0, PT, R30, R28, PT ;  /* 0x0000001c1e00720c */ /* 0x000fe40003f06070 */
[----:B------:R-:W-:Y:S02]  /*1db30*/  LOP3.LUT R17, R34, 0xff, RZ, 0xc0, !PT ;  /* 0x000000ff22117812 */ /* 0x000fe400078ec0ff */
[----:B------:R-:W-:Y:S02]  /*1db40*/  @!P6 SEL R2, RZ, 0xffffffff, P1 ;  /* 0xffffffffff02e807 */ /* 0x000fe40000800000 */
[----:B------:R-:W-:Y:S02]  /*1db50*/  ISETP.GE.AND.EX P0, PT, R31, R29, PT, P0 ;  /* 0x0000001d1f00720c */ /* 0x000fe40003f06300 */
[----:B------:R-:W-:Y:S02]  /*1db60*/  ISETP.NE.AND P6, PT, R17, R36, PT ;  /* 0x000000241100720c */ /* 0x000fe40003fc5270 */
[----:B------:R-:W-:-:S02]  /*1db70*/  PRMT R27, R13, 0x8880, RZ ;  /* 0x000088800d1b7816 */ /* 0x000fc400000000ff */
        /* <DEDUP_REMOVED lines=31> */
.L_x_3931:
[----:B------:R-:W-:Y:S02]  /*1dd70*/  IMAD.MOV.U32 R30, RZ, RZ, R6 ;  /* 0x000000ffff1e7224 */ /* 0x000fe400078e0006 */
[----:B0-----:R-:W-:Y:S01]  /*1dd80*/  IMAD.MOV.U32 R31, RZ, RZ, R7 ;  /* 0x000000ffff1f7224 */ /* 0x001fe200078e0007 */
        /* <DEDUP_REMOVED lines=24> */
.L_x_3933:
        /* <DEDUP_REMOVED lines=24> */
.L_x_3934:
        /* <DEDUP_REMOVED lines=24> */
.L_x_3935:
        /* <DEDUP_REMOVED lines=24> */
.L_x_3936:
[----:B------:R-:W-:-:S05]  /*1e390*/  IADD3 R16, P0, R16, c[0x0][0x550], RZ ;  /* 0x0001540010107a10 */ /* 0x000fca0007f1e0ff */
[----:B------:R-:W-:-:S05]  /*1e3a0*/  IMAD.X R17, RZ, RZ, c[0x0][0x554], P0 ;  /* 0x00015500ff117624 */ /* 0x000fca00000e06ff */
[----:B------:R-:W-:Y:S01]  /*1e3b0*/  STG.E.64 [R16.64], R18 ;  /* 0x0000001210007986 */ /* 0x000fe2000c101b24 */
[----:B------:R-:W-:Y:S05]  /*1e3c0*/  EXIT ;  /* 0x000000000000794d */ /* 0x000fea0003800000 */
.L_x_3932:
[----:B------:R-:W-:Y:S04]  /*1e3d0*/  STG.E.64 [R4.64+0x8], R30 ;  /* 0x0000081e04007986 */ /* 0x000fe8000c101b24 */
[----:B------:R-:W-:Y:S04]  /*1e3e0*/  STG.E.64 [R4.64+0x18], R28 ;  /* 0x0000181c04007986 */ /* 0x000fe8000c101b24 */
[----:B------:R-:W-:Y:S04]  /*1e3f0*/  STG.E.64 [R4.64+0x28], R24 ;  /* 0x0000281804007986 */ /* 0x000fe8000c101b24 */
[----:B------:R-:W-:Y:S04]  /*1e400*/  STG.E.64 [R4.64+0x38], R18 ;  /* 0x0000381204007986 */ /* 0x000fe8000c101b24 */
[----:B------:R-:W-:Y:S04]  /*1e410*/  STG.E.U8 [R4.64], R9 ;  /* 0x0000000904007986 */ /* 0x000fe8000c101124 */
[----:B------:R-:W-:Y:S04]  /*1e420*/  STG.E.U8 [R4.64+0x10], R3 ;  /* 0x0000100304007986 */ /* 0x000fe8000c101124 */
[----:B------:R-:W-:Y:S04]  /*1e430*/  STG.E.U8 [R4.64+0x20], R11 ;  /* 0x0000200b04007986 */ /* 0x000fe8000c101124 */
[----:B------:R-:W-:Y:S01]  /*1e440*/  STG.E.U8 [R4.64+0x30], R13 ;  /* 0x0000300d04007986 */ /* 0x000fe2000c101124 */
[----:B------:R-:W-:Y:S05]  /*1e450*/  EXIT ;  /* 0x000000000000794d */ /* 0x000fea0003800000 */
.L_x_3930:
        /* <DEDUP_REMOVED lines=24> */
.L_x_3937:
[----:B------:R-:W-:Y:S01]  /*1e5e0*/  ULDC.U8 UR4, c[0x0][0x581] ;  /* 0x0001604000047ab9 */ /* 0x000fe20000000000 */
[----:B------:R-:W-:Y:S01]  /*1e5f0*/  IMAD.MOV.U32 R30, RZ, RZ, R6 ;  /* 0x000000ffff1e7224 */ /* 0x000fe200078e0006 */
[----:B------:R-:W-:Y:S01]  /*1e600*/  ISETP.NE.AND P0, PT, RZ, UR4, PT ;  /* 0x00000004ff007c0c */ /* 0x000fe2000bf05270 */
[----:B0-----:R-:W-:-:S12]  /*1e610*/  IMAD.MOV.U32 R31, RZ, RZ, R7 ;  /* 0x000000ffff1f7224 */ /* 0x001fd800078e0007 */
        /* <DEDUP_REMOVED lines=24> */
.L_x_3939:
        /* <DEDUP_REMOVED lines=24> */
.L_x_3940:
        /* <DEDUP_REMOVED lines=24> */
.L_x_3941:
        /* <DEDUP_REMOVED lines=24> */
.L_x_3942:
[----:B------:R-:W-:-:S05]  /*1ec20*/  IADD3 R16, P0, R16, c[0x0][0x550], RZ ;  /* 0x0001540010107a10 */ /* 0x000fca0007f1e0ff */
[----:B------:R-:W-:-:S05]  /*1ec30*/  IMAD.X R17, RZ, RZ, c[0x0][0x554], P0 ;  /* 0x00015500ff117624 */ /* 0x000fca00000e06ff */
[----:B------:R-:W-:Y:S01]  /*1ec40*/  STG.E.64 [R16.64], R18 ;  /* 0x0000001210007986 */ /* 0x000fe2000c101b24 */
[----:B------:R-:W-:Y:S05]  /*1ec50*/  EXIT ;  /* 0x000000000000794d */ /* 0x000fea0003800000 */
.L_x_3938:
        /* <DEDUP_REMOVED lines=74> */
.L_x_3901:
        /* <DEDUP_REMOVED lines=21> */
.L_x_3943:
[----:B------:R-:W-:Y:S05]  /*1f250*/  @!P0 BRA `(.L_x_3944) ;  /* 0x00000b8000008947 */ /* 0x000fea0003800000 */
[----:B------:R-:W-:Y:S02]  /*1f260*/  ULDC.U8 UR4, c[0x0][0x581] ;  /* 0x0001604000047ab9 */ /* 0x000fe40000000000 */
[----:B------:R-:W-:Y:S01]  /*1f270*/  ISETP.NE.AND P2, PT, RZ, UR4, PT ;  /* 0x00000004ff007c0c */ /* 0x000fe2000bf45270 */
[----:B------:R-:W-:Y:S05]  /*1f280*/  @!P1 BRA `(.L_x_3945) ;  /* 0x0000040000009947 */ /* 0x000fea0003800000 */
[----:B------:R-:W2:Y:S04]  /*1f290*/  LDG.E.S8 R0, [R4.64] ;  /* 0x0000002404007981 */ /* 0x000ea8000c1e1300 */
[----:B------:R-:W3:Y:S04]  /*1f2a0*/  LDG.E.S8 R12, [R4.64+0x10] ;  /* 0x00001024040c7981 */ /* 0x000ee8000c1e1300 */
        /* <DEDUP_REMOVED lines=62> */
.L_x_3945:
[----:B------:R-:W-:Y:S02]  /*1f690*/  IMAD.MOV.U32 R18, RZ, RZ, R6 ;  /* 0x000000ffff127224 */ /* 0x000fe400078e0006 */
[----:B------:R-:W-:Y:S02]  /*1f6a0*/  IMAD.MOV.U32 R19, RZ, RZ, R7 ;  /* 0x000000ffff137224 */ /* 0x000fe400078e0007 */
[----:B------:R-:W-:Y:S02]  /*1f6b0*/  IMAD.MOV.U32 R22, RZ, RZ, R74 ;  /* 0x000000ffff167224 */ /* 0x000fe400078e004a */
[----:B------:R-:W-:Y:S02]  /*1f6c0*/  IMAD.MOV.U32 R23, RZ, RZ, R75 ;  /* 0x000000ffff177224 */ /* 0x000fe400078e004b */
        /* <DEDUP_REMOVED lines=28> */
.L_x_3947:
        /* <DEDUP_REMOVED lines=24> */
.L_x_3948:
        /* <DEDUP_REMOVED lines=24> */
.L_x_3949:
        /* <DEDUP_REMOVED lines=24> */
.L_x_3950:
[----:B------:R-:W-:-:S05]  /*1fd10*/  IADD3 R16, P0, R16, c[0x0][0x550], RZ ;  /* 0x0001540010107a10 */ /* 0x000fca0007f1e0ff */
[----:B------:R-:W-:-:S05]  /*1fd20*/  IMAD.X R17, RZ, RZ, c[0x0][0x554], P0 ;  /* 0x00015500ff117624 */ /* 0x000fca00000e06ff */
[----:B------:R-:W-:Y:S01]  /*1fd30*/  STG.E.64 [R16.64], R18 ;  /* 0x0000001210007986 */ /* 0x000fe2000c101b24 */
[----:B------:R-:W-:Y:S05]  /*1fd40*/  EXIT ;  /* 0x000000000000794d */ /* 0x000fea0003800000 */
.L_x_3946:
        /* <DEDUP_REMOVED lines=9> */
.L_x_3944:
        /* <DEDUP_REMOVED lines=24> */
.L_x_3951:
[----:B------:R-:W-:Y:S01]  /*1ff60*/  ULDC.U8 UR4, c[0x0][0x581] ;  /* 0x0001604000047ab9 */ /* 0x000fe20000000000 */
[----:B------:R-:W-:Y:S01]  /*1ff70*/  IMAD.MOV.U32 R18, RZ, RZ, R6 ;  /* 0x000000ffff127224 */ /* 0x000fe200078e0006 */
[----:B------:R-:W-:Y:S01]  /*1ff80*/  ISETP.NE.AND P0, PT, RZ, UR4, PT ;  /* 0x00000004ff007c0c */ /* 0x000fe2000bf05270 */
[----:B------:R-:W-:Y:S02]  /*1ff90*/  IMAD.MOV.U32 R19, RZ, RZ, R7 ;  /* 0x000000ffff137224 */ /* 0x000fe400078e0007 */
[----:B------:R-:W-:Y:S02]  /*1ffa0*/  IMAD.MOV.U32 R22, RZ, RZ, R74 ;  /* 0x000000ffff167224 */ /* 0x000fe400078e004a */
[----:B------:R-:W-:-:S02]  /*1ffb0*/  IMAD.MOV.U32 R23, RZ, RZ, R75 ;  /* 0x000000ffff177224 */ /* 0x000fc400078e004b */
        /* <DEDUP_REMOVED lines=28> */
.L_x_3953:
        /* <DEDUP_REMOVED lines=24> */
.L_x_3954:
        /* <DEDUP_REMOVED lines=24> */
.L_x_3955:
        /* <DEDUP_REMOVED lines=24> */
.L_x_3956:
[----:B------:R-:W-:-:S05]  /*20600*/  IADD3 R16, P0, R16, c[0x0][0x550], RZ ;  /* 0x0001540010107a10 */ /* 0x000fca0007f1e0ff */
[----:B------:R-:W-:-:S05]  /*20610*/  IMAD.X R17, RZ, RZ, c[0x0][0x554], P0 ;  /* 0x00015500ff117624 */ /* 0x000fca00000e06ff */
[----:B------:R-:W-:Y:S01]  /*20620*/  STG.E.64 [R16.64], R18 ;  /* 0x0000001210007986 */ /* 0x000fe2000c101b24 */
[----:B------:R-:W-:Y:S05]  /*20630*/  EXIT ;  /* 0x000000000000794d */ /* 0x000fea0003800000 */
.L_x_3952:
        /* <DEDUP_REMOVED lines=74> */
        .weak           $__internal_34_$__cuda_sm20_div_u64
        .type           $__internal_34_$__cuda_sm20_div_u64,@function
        .size           $__internal_34_$__cuda_sm20_div_u64,($__internal_35_$__cuda_sm20_rem_u64 - $__internal_34_$__cuda_sm20_div_u64)
$__internal_34_$__cuda_sm20_div_u64:
        /* <DEDUP_REMOVED lines=69> */
[----:B------:R-:W-:Y:S06]  /*20f30*/  RET.REL.NODEC R28 `(_ZN2at6native13reduce_kernelILi128ELi4ENS0_8ReduceOpIaNS0_9ArgMaxOpsIaEEjlLi4ELi4EEEEEvT1_) ;  /* 0xfffdf0c01c007950 */ /* 0x000fec0003c3ffff */
        .weak           $__internal_35_$__cuda_sm20_rem_u64
        .type           $__internal_35_$__cuda_sm20_rem_u64,@function
        .size           $__internal_35_$__cuda_sm20_rem_u64,(.L_x_6837 - $__internal_35_$__cuda_sm20_rem_u64)
$__internal_35_$__cuda_sm20_rem_u64:
        /* <DEDUP_REMOVED lines=63> */
[----:B------:R-:W-:Y:S06]  /*21330*/  RET.REL.NODEC R18 `(_ZN2at6native13reduce_kernelILi128ELi4ENS0_8ReduceOpIaNS0_9ArgMaxOpsIaEEjlLi4ELi4EEEEEvT1_) ;  /* 0xfffdecc012007950 */ /* 0x000fec0003c3ffff */
.L_x_3957:
        /* <DEDUP_REMOVED lines=12> */
.L_x_6837:


//--------------------- .text._ZN2at6native13reduce_kernelILi512ELi1ENS0_8ReduceOpIhNS0_9ArgMaxOpsIhEEjlLi4ELi4EEEEEvT1_ --------------------------
	.section	.text._ZN2at6native13reduce_kernelILi512ELi1ENS0_8ReduceOpIhNS0_9ArgMaxOpsIhEEjlLi4ELi4EEEEEvT1_,"ax",@progbits
	.sectioninfo	@"SHI_REGISTERS=32"
	.align	128
        .global         _ZN2at6native13reduce_kernelILi512ELi1ENS0_8ReduceOpIhNS0_9ArgMaxOpsIhEEjlLi4ELi4EEEEEvT1_
        .type           _ZN2at6native13reduce_kernelILi512ELi1ENS0_8ReduceOpIhNS0_9ArgMaxOpsIhEEjlLi4ELi4EEEEEvT1_,@function
        .size           _ZN2at6native13reduce_kernelILi512ELi1ENS0_8ReduceOpIhNS0_9ArgMaxOpsIhEEjlLi4ELi4EEEEEvT1_,(.L_x_6839 - _ZN2at6native13reduce_kernelILi512ELi1ENS0_8ReduceOpIhNS0_9ArgMaxOpsIhEEjlLi4ELi4EEEEEvT1_)
        .other          _ZN2at6native13reduce_kernelILi512ELi1ENS0_8ReduceOpIhNS0_9ArgMaxOpsIhEEjlLi4ELi4EEEEEvT1_,@"STO_CUDA_ENTRY STV_DEFAULT"
_ZN2at6native13reduce_kernelILi512ELi1ENS0_8ReduceOpIhNS0_9ArgMaxOpsIhEEjlLi4ELi4EEEEEvT1_:
.text._ZN2at6native13reduce_kernelILi512ELi1ENS0_8ReduceOpIhNS0_9ArgMaxOpsIhEEjlLi4ELi4EEEEEvT1_:
        /* <DEDUP_REMOVED lines=212> */
.L_x_3958:
[----:B------:R-:W-:Y:S01]  /*0d40*/  ISETP.GE.U32.AND P0, PT, R17, c[0x0][0x17c], PT ;  /* 0x00005f0011007a0c */ /* 0x000fe20003f06070 */
[----:B------:R-:W-:Y:S01]  /*0d50*/  ULDC.64 UR36, c[0x0][0x118] ;  /* 0x0000460000247ab9 */ /* 0x000fe20000000a00 */
[----:B------:R-:W-:Y:S01]  /*0d60*/  BSSY B0, `(.L_x_3959) ;  /* 0x0000a1c000007945 */ /* 0x000fe20003800000 */
[----:B------:R-:W-:Y:S01]  /*0d70*/  MOV R7, RZ ;  /* 0x000000ff00077202 */ /* 0x000fe20000000f00 */
[----:B------:R-:W-:Y:S01]  /*0d80*/  IMAD.MOV.U32 R8, RZ, RZ, RZ ;  /* 0x000000ffff087224 */ /* 0x000fe200078e00ff */
[----:B------:R-:W-:Y:S02]  /*0d90*/  ISETP.GE.U32.OR P0, PT, R3, c[0x0][0x180], P0 ;  /* 0x0000600003007a0c */ /* 0x000fe40000706470 */
[----:B------:R-:W-:-:S11]  /*0da0*/  PRMT R0, RZ, 0x7610, R0 ;  /* 0x00007610ff007816 */ /* 0x000fd60000000000 */
[----:B------:R-:W-:Y:S05]  /*0db0*/  @P0 BRA `(.L_x_3960) ;  /* 0x0000a16000000947 */ /* 0x000fea0003800000 */
[----:B------:R-:W-:Y:S01]  /*0dc0*/  ULDC.U8 UR4, c[0x0][0x1b0] ;  /* 0x00006c0000047ab9 */ /* 0x000fe20000000000 */
[----:B------:R-:W-:Y:S01]  /*0dd0*/  IMAD.MOV.U32 R12, RZ, RZ, RZ ;  /* 0x000000ffff0c7224 */ /* 0x000fe200078e00ff */
        /* <DEDUP_REMOVED lines=10> */
[----:B0-----:R-:W-:-:S07]  /*0e80*/  PRMT R0, R19, 0x7610, R0 ;  /* 0x0000761013007816 */ /* 0x001fce0000000000 */
        /* <DEDUP_REMOVED lines=17> */
.L_x_3967:
[----:B------:R-:W-:Y:S05]  /*0fa0*/  BSYNC B3 ;  /* 0x0000000000037941 */ /* 0x000fea0003800000 */
.L_x_3966:
[----:B------:R-:W-:-:S04]  /*0fb0*/  PRMT R4, R4, 0x9910, RZ ;  /* 0x0000991004047816 */ /* 0x000fc800000000ff */
[----:B------:R-:W-:-:S13]  /*0fc0*/  ISETP.NE.AND P0, PT, R4, RZ, PT ;  /* 0x000000ff0400720c */ /* 0x000fda0003f05270 */
[----:B------:R-:W-:Y:S05]  /*0fd0*/  @!P0 BRA `(.L_x_3965) ;  /* 0x0000013000008947 */ /* 0x000fea0003800000 */
[----:B------:R-:W-:-:S04]  /*0fe0*/  IADD3 R8, P0, P1, R2, R13, R26 ;  /* 0x0000000d02087210 */ /* 0x000fc8000791e01a */
[----:B------:R-:W-:Y:S02]  /*0ff0*/  IADD3 R8, P2, R8, c[0x0][0x548], RZ ;  /* 0x0001520008087a10 */ /* 0x000fe40007f5e0ff */
[----:B------:R-:W-:-:S04]  /*1000*/  IADD3.X R4, R5, R12, RZ, P0, P1 ;  /* 0x0000000c05047210 */ /* 0x000fc800007e24ff */
[----:B------:R-:W-:-:S06]  /*1010*/  IADD3.X R9, R4, c[0x0][0x54c], RZ, P2, !PT ;  /* 0x0001530004097a10 */ /* 0x000fcc00017fe4ff */
[----:B------:R-:W2:Y:S01]  /*1020*/  LDG.E.U8 R9, [R8.64] ;  /* 0x0000002408097981 */ /* 0x000ea2000c1e1100 */
[----:B------:R-:W-:Y:S02]  /*1030*/  PRMT R10, R0, 0x9910, RZ ;  /* 0x00009910000a7816 */ /* 0x000fe400000000ff */
[----:B------:R-:W-:-:S04]  /*1040*/  IADD3 R4, -R3, R26, RZ ;  /* 0x0000001a03047210 */ /* 0x000fc80007ffe1ff */
[----:B------:R-:W-:-:S04]  /*1050*/  ISETP.GT.U32.AND P0, PT, R4, c[0x0][0x170], PT ;  /* 0x00005c0004007a0c */ /* 0x000fc80003f04070 */
[----:B------:R-:W-:-:S04]  /*1060*/  ISETP.GT.AND.EX P0, PT, RZ, c[0x0][0x174], PT, P0 ;  /* 0x00005d00ff007a0c */ /* 0x000fc80003f04300 */
[----:B------:R-:W-:Y:S02]  /*1070*/  SEL R7, RZ, 0xffffffff, !P0 ;  /* 0xffffffffff077807 */ /* 0x000fe40004000000 */
[----:B--2---:R-:W-:Y:S02]  /*1080*/  ISETP.NE.AND P1, PT, R10, R9, PT ;  /* 0x000000090a00720c */ /* 0x004fe40003f25270 */
[----:B------:R-:W-:-:S04]  /*1090*/  LOP3.LUT R10, R0, 0xffff, RZ, 0xc0, !PT ;  /* 0x0000ffff000a7812 */ /* 0x000fc800078ec0ff */
[----:B------:R-:W-:-:S07]  /*10a0*/  ISETP.GT.U32.AND P0, PT, R10, R9, PT ;  /* 0x000000090a00720c */ /* 0x000fce0003f04070 */
[----:B------:R-:W-:-:S04]  /*10b0*/  @P1 SEL R7, RZ, 0xffffffff, !P0 ;  /* 0xffffffffff071807 */ /* 0x000fc80004000000 */
[----:B------:R-:W-:-:S04]  /*10c0*/  LOP3.LUT R7, R7, 0x1, RZ, 0xc0, !PT ;  /* 0x0000000107077812 */ /* 0x000fc800078ec0ff */
[----:B------:R-:W-:-:S04]  /*10d0*/  ISETP.NE.U32.AND P0, PT, R7, 0x1, PT ;  /* 0x000000010700780c */ /* 0x000fc80003f05070 */
[----:B------:R-:W-:Y:S02]  /*10e0*/  SEL R0, R0, R9, !P0 ;  /* 0x0000000900007207 */ /* 0x000fe40004000000 */
[----:B------:R-:W-:Y:S02]  /*10f0*/  SEL R9, R4, c[0x0][0x170], P0 ;  /* 0x00005c0004097a07 */ /* 0x000fe40000000000 */
[----:B------:R-:W-:Y:S02]  /*1100*/  SEL R8, RZ, c[0x0][0x174], P0 ;  /* 0x00005d00ff087a07 */ /* 0x000fe40000000000 */
.L_x_3965:
[----:B------:R-:W-:Y:S05]  /*1110*/  BSYNC B2 ;  /* 0x0000000000027941 */ /* 0x000fea0003800000 */
.L_x_3964:
[----:B------:R-:W-:Y:S02]  /*1120*/  IADD3 R13, P0, P1, R13, 0x4, R2 ;  /* 0x000000040d0d7810 */ /* 0x000fe4000791e002 */
[C---:B------:R-:W-:Y:S02]  /*1130*/  IADD3 R15, R3.reuse, c[0x0][0x17c], RZ ;  /* 0x00005f00030f7a10 */ /* 0x040fe40007ffe0ff */
[----:B------:R-:W-:Y:S02]  /*1140*/  IADD3 R7, -R3, 0x4, RZ ;  /* 0x0000000403077810 */ /* 0x000fe40007ffe1ff */
[----:B------:R-:W-:-:S02]  /*1150*/  IADD3.X R12, R12, RZ, R5, P0, P1 ;  /* 0x000000ff0c0c7210 */ /* 0x000fc400007e2405 */
[----:B------:R-:W-:Y:S02]  /*1160*/  IADD3 R15, R15, -0x4, RZ ;  /* 0xfffffffc0f0f7810 */ /* 0x000fe40007ffe0ff */
.L_x_3963:
[----:B------:R-:W-:Y:S05]  /*1170*/  BSYNC B1 ;  /* 0x0000000000017941 */ /* 0x000fea0003800000 */
.L_x_3962:
[----:B------:R-:W-:Y:S01]  /*1180*/  IMAD.SHL.U32 R4, R17, 0x4, RZ ;  /* 0x0000000411047824 */ /* 0x000fe200078e00ff */
[----:B------:R-:W-:Y:S01]  /*1190*/  IADD3 R2, P3, R13, c[0x0][0x548], RZ ;  /* 0x000152000d027a10 */ /* 0x000fe20007f7e0ff */
[----:B------:R-:W-:Y:S01]  /*11a0*/  BSSY B1, `(.L_x_3968) ;  /* 0x0000059000017945 */ /* 0x000fe20003800000 */
[C---:B------:R-:W-:Y:S01]  /*11b0*/  PRMT R13, R19.reuse, 0x7610, R13 ;  /* 0x00007610130d7816 */ /* 0x040fe2000000000d */
[----:B------:R-:W-:Y:S01]  /*11c0*/  IMAD.MOV.U32 R20, RZ, RZ, c[0x0][0x170] ;  /* 0x00005c00ff147624 */ /* 0x000fe200078e00ff */
[----:B------:R-:W-:Y:S01]  /*11d0*/  IADD3 R10, R4, 0x3, RZ ;  /* 0x00000003040a7810 */ /* 0x000fe20007ffe0ff */
[----:B------:R-:W-:Y:S01]  /*11e0*/  IMAD.MOV.U32 R14, RZ, RZ, c[0x0][0x170] ;  /* 0x00005c00ff0e7624 */ /* 0x000fe200078e00ff */
[----:B------:R-:W-:Y:S01]  /*11f0*/  PRMT R11, R19, 0x7610, R11 ;  /* 0x00007610130b7816 */ /* 0x000fe2000000000b */
[----:B------:R-:W-:Y:S01]  /*1200*/  IMAD.MOV.U32 R18, RZ, RZ, c[0x0][0x174] ;  /* 0x00005d00ff127624 */ /* 0x000fe200078e00ff */
[----:B------:R-:W-:Y:S01]  /*1210*/  ISETP.GE.U32.AND P0, PT, R10, R15, PT ;  /* 0x0000000f0a00720c */ /* 0x000fe20003f06070 */
[----:B------:R-:W-:Y:S01]  /*1220*/  IMAD.MOV.U32 R10, RZ, RZ, c[0x0][0x174] ;  /* 0x00005d00ff0a7624 */ /* 0x000fe200078e00ff */
[----:B------:R-:W-:Y:S01]  /*1230*/  ISETP.NE.AND P1, PT, RZ, c[0x0][0x194], PT ;  /* 0x00006500ff007a0c */ /* 0x000fe20003f25270 */
[----:B------:R-:W-:Y:S01]  /*1240*/  IMAD.MOV.U32 R16, RZ, RZ, c[0x0][0x170] ;  /* 0x00005c00ff107624 */ /* 0x000fe200078e00ff */
[----:B------:R-:W-:Y:S01]  /*1250*/  ISETP.NE.AND P2, PT, R27, RZ, PT ;  /* 0x000000ff1b00720c */ /* 0x000fe20003f45270 */
[----:B------:R-:W-:Y:S01]  /*1260*/  IMAD.MOV.U32 R21, RZ, RZ, c[0x0][0x174] ;  /* 0x00005d00ff157624 */ /* 0x000fe200078e00ff */
[----:B------:R-:W-:-:S07]  /*1270*/  IADD3.X R3, R12, c[0x0][0x54c], RZ, P3, !PT ;  /* 0x000153000c037a10 */ /* 0x000fce0001ffe4ff */
[----:B------:R-:W-:Y:S05]  /*1280*/  @P0 BRA `(.L_x_3969) ;  /* 0x000004a000000947 */ /* 0x000fea0003800000 */
[----:B------:R-:W-:Y:S01]  /*1290*/  IMAD.MOV.U32 R12, RZ, RZ, R4 ;  /* 0x000000ffff0c7224 */ /* 0x000fe200078e0004 */
[----:B------:R-:W-:Y:S01]  /*12a0*/  MOV R14, c[0x0][0x170] ;  /* 0x00005c00000e7a02 */ /* 0x000fe20000000f00 */
[----:B------:R-:W-:Y:S01]  /*12b0*/  IMAD.MOV.U32 R18, RZ, RZ, c[0x0][0x174] ;  /* 0x00005d00ff127624 */ /* 0x000fe200078e00ff */
[C---:B------:R-:W-:Y:S01]  /*12c0*/  PRMT R11, R13.reuse, 0x7610, R11 ;  /* 0x000076100d0b7816 */ /* 0x040fe2000000000b */
[----:B------:R-:W-:Y:S01]  /*12d0*/  IMAD.MOV.U32 R16, RZ, RZ, c[0x0][0x170] ;  /* 0x00005c00ff107624 */ /* 0x000fe200078e00ff */
[----:B------:R-:W-:Y:S01]  /*12e0*/  PRMT R19, R13, 0x7610, R19 ;  /* 0x000076100d137816 */ /* 0x000fe20000000013 */
[----:B------:R-:W-:Y:S02]  /*12f0*/  IMAD.MOV.U32 R21, RZ, RZ, c[0x0][0x174] ;  /* 0x00005d00ff157624 */ /* 0x000fe400078e00ff */
.L_x_3970:
[----:B------:R-:W-:-:S06]  /*1300*/  IMAD.WIDE.U32 R4, R17, 0x4, R2 ;  /* 0x0000000411047825 */ /* 0x000fcc00078e0002 */
[----:B------:R0:W2:Y:S01]  /*1310*/  LDG.E R4, [R4.64] ;  /* 0x0000002404047981 */ /* 0x0000a2000c1e1900 */
[----:B------:R-:W-:Y:S01]  /*1320*/  LOP3.LUT R22, R0, 0xff, RZ, 0xc0, !PT ;  /* 0x000000ff00167812 */ /* 0x000fe200078ec0ff */
[----:B------:R-:W-:Y:S01]  /*1330*/  IMAD.IADD R12, R12, 0x1, R7 ;  /* 0x000000010c0c7824 */ /* 0x000fe200078e0207 */
[----:B------:R-:W-:-:S04]  /*1340*/  IADD3 R17, R17, c[0x0][0x184], RZ ;  /* 0x0000610011117a10 */ /* 0x000fc80007ffe0ff */
[----:B------:R-:W-:Y:S02]  /*1350*/  ISETP.GE.U32.AND P0, PT, R9, R12, PT ;  /* 0x0000000c0900720c */ /* 0x000fe40003f06070 */
[----:B0-----:R-:W-:Y:S02]  /*1360*/  LOP3.LUT R5, R19, 0xff, RZ, 0xc0, !PT ;  /* 0x000000ff13057812 */ /* 0x001fe400078ec0ff */
[----:B------:R-:W-:Y:S02]  /*1370*/  ISETP.GE.AND.EX P0, PT, R8, RZ, PT, P0 ;  /* 0x000000ff0800720c */ /* 0x000fe40003f06300 */
[C---:B--2---:R-:W-:Y:S02]  /*1380*/  LOP3.LUT R23, R4.reuse, 0xff, RZ, 0xc0, !PT ;  /* 0x000000ff04177812 */ /* 0x044fe400078ec0ff */
[----:B------:R-:W-:Y:S02]  /*1390*/  PRMT R24, R4, 0x7772, RZ ;  /* 0x0000777204187816 */ /* 0x000fe400000000ff */
[----:B------:R-:W-:-:S02]  /*13a0*/  ISETP.NE.AND P4, PT, R22, R23, PT ;  /* 0x000000171600720c */ /* 0x000fc40003f85270 */
[----:B------:R-:W-:-:S04]  /*13b0*/  PRMT R23, R4, 0x7770, RZ ;  /* 0x0000777004177816 */ /* 0x000fc800000000ff */
[----:B------:R-:W-:Y:S02]  /*13c0*/  ISETP.GT.U32.AND P3, PT, R22, R23, PT ;  /* 0x000000171600720c */ /* 0x000fe40003f64070 */
[----:B------:R-:W-:-:S05]  /*13d0*/  SEL R22, RZ, 0xffffffff, P0 ;  /* 0xffffffffff167807 */ /* 0x000fca0000000000 */
[----:B------:R-:W-:-:S04]  /*13e0*/  @P4 SEL R22, RZ, 0xffffffff, !P3 ;  /* 0xffffffffff164807 */ /* 0x000fc80005800000 */
[----:B------:R-:W-:-:S04]  /*13f0*/  LOP3.LUT R22, R22, 0x1, RZ, 0xc0, !PT ;  /* 0x0000000116167812 */ /* 0x000fc800078ec0ff */
[----:B------:R-:W-:Y:S02]  /*1400*/  ISETP.NE.U32.AND P3, PT, R22, 0x1, PT ;  /* 0x000000011600780c */ /* 0x000fe40003f65070 */
[----:B------:R-:W-:Y:S02]  /*1410*/  PRMT R22, R4, 0x7771, RZ ;  /* 0x0000777104167816 */ /* 0x000fe400000000ff */
[----:B------:R-:W-:Y:S02]  /*1420*/  SEL R0, R0, R23, !P3 ;  /* 0x0000001700007207 */ /* 0x000fe40005800000 */
[----:B------:R-:W-:Y:S02]  /*1430*/  ISETP.NE.AND P5, PT, R5, R22, PT ;  /* 0x000000160500720c */ /* 0x000fe40003fa5270 */
[----:B------:R-:W-:Y:S02]  /*1440*/  PRMT R22, R4, 0x7771, RZ ;  /* 0x0000777104167816 */ /* 0x000fe400000000ff */
[----:B------:R-:W-:-:S02]  /*1450*/  SEL R9, R9, R12, !P3 ;  /* 0x0000000c09097207 */ /* 0x000fc40005800000 */
[----:B------:R-:W-:Y:S02]  /*1460*/  ISETP.GT.U32.AND P4, PT, R5, R22, PT ;  /* 0x000000160500720c */ /* 0x000fe40003f84070 */
[----:B------:R-:W-:Y:S02]  /*1470*/  IADD3 R5, R12, 0x1, RZ ;  /* 0x000000010c057810 */ /* 0x000fe40007ffe0ff */
[----:B------:R-:W-:Y:S02]  /*1480*/  SEL R23, RZ, 0xffffffff, !P4 ;  /* 0xffffffffff177807 */ /* 0x000fe40006000000 */
[----:B------:R-:W-:Y:S02]  /*1490*/  ISETP.GE.U32.AND P0, PT, R16, R5, PT ;  /* 0x000000051000720c */ /* 0x000fe40003f06070 */
[----:B------:R-:W-:Y:S02]  /*14a0*/  SEL R8, R8, RZ, !P3 ;  /* 0x000000ff08087207 */ /* 0x000fe40005800000 */
[----:B------:R-:W-:-:S04]  /*14b0*/  ISETP.GE.AND.EX P0, PT, R21, RZ, PT, P0 ;  /* 0x000000ff1500720c */ /* 0x000fc80003f06300 */
[----:B------:R-:W-:-:S04]  /*14c0*/  @!P5 SEL R23, RZ, 0xffffffff, P0 ;  /* 0xffffffffff17d807 */ /* 0x000fc80000000000 */
[----:B------:R-:W-:-:S04]  /*14d0*/  LOP3.LUT R23, R23, 0x1, RZ, 0xc0, !PT ;  /* 0x0000000117177812 */ /* 0x000fc800078ec0ff */
[----:B------:R-:W-:-:S04]  /*14e0*/  ISETP.NE.U32.AND P4, PT, R23, 0x1, PT ;  /* 0x000000011700780c */ /* 0x000fc80003f85070 */
[----:B------:R-:W-:Y:S02]  /*14f0*/  SEL R16, R16, R5, !P4 ;  /* 0x0000000510107207 */ /* 0x000fe40006000000 */
[----:B------:R-:W-:Y:S02]  /*1500*/  LOP3.LUT R5, R11, 0xff, RZ, 0xc0, !PT ;  /* 0x000000ff0b057812 */ /* 0x000fe400078ec0ff */
[----:B------:R-:W-:Y:S02]  /*1510*/  SEL R19, R19, R22, !P4 ;  /* 0x0000001613137207 */ /* 0x000fe40006000000 */
[----:B------:R-:W-:Y:S02]  /*1520*/  ISETP.NE.AND P6, PT, R5, R24, PT ;  /* 0x000000180500720c */ /* 0x000fe40003fc5270 */
[----:B------:R-:W-:Y:S02]  /*1530*/  PRMT R24, R4, 0x7772, RZ ;  /* 0x0000777204187816 */ /* 0x000fe400000000ff */
[----:B------:R-:W-:-:S02]  /*1540*/  SEL R21, R21, RZ, !P4 ;  /* 0x000000ff15157207 */ /* 0x000fc40006000000 */
[----:B------:R-:W-:Y:S02]  /*1550*/  ISETP.GT.U32.AND P5, PT, R5, R24, PT ;  /* 0x000000180500720c */ /* 0x000fe40003fa4070 */
[----:B------:R-:W-:Y:S02]  /*1560*/  IADD3 R5, R12, 0x2, RZ ;  /* 0x000000020c057810 */ /* 0x000fe40007ffe0ff */
[----:B------:R-:W-:Y:S02]  /*1570*/  SEL R22, RZ, 0xffffffff, !P5 ;  /* 0xffffffffff167807 */ /* 0x000fe40006800000 */
[----:B------:R-:W-:-:S04]  /*1580*/  ISETP.GE.U32.AND P0, PT, R14, R5, PT ;  /* 0x000000050e00720c */ /* 0x000fc80003f06070 */
[----:B------:R-:W-:-:S04]  /*1590*/  ISETP.GE.AND.EX P0, PT, R18, RZ, PT, P0 ;  /* 0x000000ff1200720c */ /* 0x000fc80003f06300 */
[----:B------:R-:W-:-:S04]  /*15a0*/  @!P6 SEL R22, RZ, 0xffffffff, P0 ;  /* 0xffffffffff16e807 */ /* 0x000fc80000000000 */
[----:B------:R-:W-:-:S04]  /*15b0*/  LOP3.LUT R22, R22, 0x1, RZ, 0xc0, !PT ;  /* 0x0000000116167812 */ /* 0x000fc800078ec0ff */
[----:B------:R-:W-:Y:S02]  /*15c0*/  ISETP.NE.U32.AND P5, PT, R22, 0x1, PT ;  /* 0x000000011600780c */ /* 0x000fe40003fa5070 */
[----:B------:R-:W-:Y:S02]  /*15d0*/  PRMT R22, R4, 0x7773, RZ ;  /* 0x0000777304167816 */ /* 0x000fe400000000ff */
[----:B------:R-:W-:Y:S02]  /*15e0*/  SEL R14, R14, R5, !P5 ;  /* 0x000000050e0e7207 */ /* 0x000fe40006800000 */
[----:B------:R-:W-:Y:S02]  /*15f0*/  PRMT R4, R4, 0x7773, RZ ;  /* 0x0000777304047816 */ /* 0x000fe400000000ff */
[----:B------:R-:W-:Y:S02]  /*1600*/  LOP3.LUT R5, R13, 0xff, RZ, 0xc0, !PT ;  /* 0x000000ff0d057812 */ /* 0x000fe400078ec0ff */
[----:B------:R-:W-:-:S02]  /*1610*/  SEL R11, R11, R24, !P5 ;  /* 0x000000180b0b7207 */ /* 0x000fc40006800000 */
[C---:B------:R-:W-:Y:S02]  /*1620*/  ISETP.NE.AND P6, PT, R5.reuse, R22, PT ;  /* 0x000000160500720c */ /* 0x040fe40003fc5270 */
[----:B------:R-:W-:Y:S02]  /*1630*/  ISETP.GT.U32.AND P0, PT, R5, R4, PT ;  /* 0x000000040500720c */ /* 0x000fe40003f04070 */
[----:B------:R-:W-:Y:S02]  /*1640*/  IADD3 R5, R12, 0x3, RZ ;  /* 0x000000030c057810 */ /* 0x000fe40007ffe0ff */
[----:B------:R-:W-:Y:S02]  /*1650*/  SEL R12, RZ, 0xffffffff, !P0 ;  /* 0xffffffffff0c7807 */ /* 0x000fe40004000000 */
[----:B------:R-:W-:Y:S02]  /*1660*/  ISETP.GE.U32.AND P0, PT, R20, R5, PT ;  /* 0x000000051400720c */ /* 0x000fe40003f06070 */
[----:B------:R-:W-:-:S02]  /*1670*/  SEL R18, R18, RZ, !P5 ;  /* 0x000000ff12127207 */ /* 0x000fc40006800000 */
[----:B------:R-:W-:-:S04]  /*1680*/  ISETP.GE.AND.EX P0, PT, R10, RZ, PT, P0 ;  /* 0x000000ff0a00720c */ /* 0x000fc80003f06300 */
[----:B------:R-:W-:-:S04]  /*1690*/  @!P6 SEL R12, RZ, 0xffffffff, P0 ;  /* 0xffffffffff0ce807 */ /* 0x000fc80000000000 */
[----:B------:R-:W-:-:S04]  /*16a0*/  LOP3.LUT R12, R12, 0x1, RZ, 0xc0, !PT ;  /* 0x000000010c0c7812 */ /* 0x000fc800078ec0ff */
[----:B------:R-:W-:Y:S01]  /*16b0*/  ISETP.NE.U32.AND P0, PT, R12, 0x1, PT ;  /* 0x000000010c00780c */ /* 0x000fe20003f05070 */
[----:B------:R-:W-:-:S03]  /*16c0*/  IMAD.SHL.U32 R12, R17, 0x4, RZ ;  /* 0x00000004110c7824 */ /* 0x000fc600078e00ff */
[----:B------:R-:W-:Y:S02]  /*16d0*/  SEL R20, R20, R5, !P0 ;  /* 0x0000000514147207 */ /* 0x000fe40004000000 */
[----:B------:R-:W-:Y:S02]  /*16e0*/  IADD3 R22, R12, 0x3, RZ ;  /* 0x000000030c167810 */ /* 0x000fe40007ffe0ff */
[----:B------:R-:W-:Y:S02]  /*16f0*/  SEL R13, R13, R4, !P0 ;  /* 0x000000040d0d7207 */ /* 0x000fe40004000000 */
[----:B------:R-:W-:Y:S02]  /*1700*/  ISETP.GE.U32.AND P3, PT, R22, R15, PT ;  /* 0x0000000f1600720c */ /* 0x000fe40003f66070 */
[----:B------:R-:W-:-:S11]  /*1710*/  SEL R10, R10, RZ, !P0 ;  /* 0x000000ff0a0a7207 */ /* 0x000fd60004000000 */
[----:B------:R-:W-:Y:S05]  /*1720*/  @!P3 BRA `(.L_x_3970) ;  /* 0xfffffbd00000b947 */ /* 0x000fea000383ffff */
.L_x_3969:
[----:B------:R-:W-:Y:S05]  /*1730*/  BSYNC B1 ;  /* 0x0000000000017941 */ /* 0x000fea0003800000 */
.L_x_3968:
        /* <DEDUP_REMOVED lines=8> */
.L_x_3972:
[----:B------:R-:W-:Y:S05]  /*17c0*/  BSYNC B1 ;  /* 0x0000000000017941 */ /* 0x000fea0003800000 */
.L_x_3971:
        /* <DEDUP_REMOVED lines=10> */
[----:B------:R-:W2:Y:S01]  /*1870*/  LDG.E.U8 R3, [R2.64] ;  /* 0x0000002402037981 */ /* 0x000ea2000c1e1100 */
[----:B------:R-:W-:Y:S01]  /*1880*/  IMAD.IADD R4, R5, 0x1, R7 ;  /* 0x0000000105047824 */ /* 0x000fe200078e0207 */
[----:B------:R-:W-:-:S04]  /*1890*/  LOP3.LUT R6, R0, 0xff, RZ, 0xc0, !PT ;  /* 0x000000ff00067812 */ /* 0x000fc800078ec0ff */
[----:B------:R-:W-:Y:S02]  /*18a0*/  ISETP.GE.U32.AND P0, PT, R9, R4, PT ;  /* 0x000000040900720c */ /* 0x000fe40003f06070 */
[----:B------:R-:W-:-:S04]  /*18b0*/  SHF.R.S32.HI R7, RZ, 0x1f, R4 ;  /* 0x0000001fff077819 */ /* 0x000fc80000011404 */
[----:B------:R-:W-:-:S04]  /*18c0*/  ISETP.GE.AND.EX P0, PT, R8, R7, PT, P0 ;  /* 0x000000070800720c */ /* 0x000fc80003f06300 */
[----:B------:R-:W-:Y:S02]  /*18d0*/  SEL R5, RZ, 0xffffffff, P0 ;  /* 0xffffffffff057807 */ /* 0x000fe40000000000 */
[CC--:B--2---:R-:W-:Y:S02]  /*18e0*/  ISETP.NE.AND P1, PT, R6.reuse, R3.reuse, PT ;  /* 0x000000030600720c */ /* 0x0c4fe40003f25270 */
[----:B------:R-:W-:-:S11]  /*18f0*/  ISETP.GT.U32.AND P0, PT, R6, R3, PT ;  /* 0x000000030600720c */ /* 0x000fd60003f04070 */
[----:B------:R-:W-:-:S04]  /*1900*/  @P1 SEL R5, RZ, 0xffffffff, !P0 ;  /* 0xffffffffff051807 */ /* 0x000fc80004000000 */
[----:B------:R-:W-:-:S04]  /*1910*/  LOP3.LUT R5, R5, 0x1, RZ, 0xc0, !PT ;  /* 0x0000000105057812 */ /* 0x000fc800078ec0ff */
[----:B------:R-:W-:-:S04]  /*1920*/  ISETP.NE.U32.AND P0, PT, R5, 0x1, PT ;  /* 0x000000010500780c */ /* 0x000fc80003f05070 */
[----:B------:R-:W-:Y:S02]  /*1930*/  SEL R0, R0, R3, !P0 ;  /* 0x0000000300007207 */ /* 0x000fe40004000000 */
[----:B------:R-:W-:Y:S02]  /*1940*/  SEL R9, R9, R4, !P0 ;  /* 0x0000000409097207 */ /* 0x000fe40004000000 */
[----:B------:R-:W-:Y:S02]  /*1950*/  SEL R8, R8, R7, !P0 ;  /* 0x0000000708087207 */ /* 0x000fe40004000000 */
.L_x_3974:
[----:B------:R-:W-:Y:S05]  /*1960*/  BSYNC B1 ;  /* 0x0000000000017941 */ /* 0x000fea0003800000 */
.L_x_3973:
[----:B------:R-:W-:Y:S02]  /*1970*/  LOP3.LUT R3, R0, 0xff, RZ, 0xc0, !PT ;  /* 0x000000ff00037812 */ /* 0x000fe400078ec0ff */
[----:B------:R-:W-:Y:S02]  /*1980*/  LOP3.LUT R2, R19, 0xff, RZ, 0xc0, !PT ;  /* 0x000000ff13027812 */ /* 0x000fe400078ec0ff */
[----:B------:R-:W-:Y:S02]  /*1990*/  ISETP.GE.U32.AND P0, PT, R9, R16, PT ;  /* 0x000000100900720c */ /* 0x000fe40003f06070 */
[----:B------:R-:W-:-:S02]  /*19a0*/  ISETP.NE.AND P2, PT, R3, R2, PT ;  /* 0x000000020300720c */ /* 0x000fc40003f45270 */
[----:B------:R-:W-:Y:S02]  /*19b0*/  ISETP.GE.AND.EX P0, PT, R8, R21, PT, P0 ;  /* 0x000000150800720c */ /* 0x000fe40003f06300 */
[----:B------:R-:W-:Y:S02]  /*19c0*/  ISETP.GT.U32.AND P1, PT, R3, R2, PT ;  /* 0x000000020300720c */ /* 0x000fe40003f24070 */
[----:B------:R-:W-:Y:S02]  /*19d0*/  SEL R2, RZ, 0xffffffff, P0 ;  /* 0xffffffffff027807 */ /* 0x000fe40000000000 */
[----:B------:R-:W-:-:S05]  /*19e0*/  LOP3.LUT R3, R11, 0xff, RZ, 0xc0, !PT ;  /* 0x000000ff0b037812 */ /* 0x000fca00078ec0ff */
        /* <DEDUP_REMOVED lines=9> */
[----:B------:R-:W-:Y:S02]  /*1a80*/  ISETP.GT.U32.AND P1, PT, R2, R3, PT ;  /* 0x000000030200720c */ /* 0x000fe40003f24070 */
[----:B------:R-:W-:Y:S02]  /*1a90*/  ISETP.GE.AND.EX P0, PT, R5, R18, PT, P0 ;  /* 0x000000120500720c */ /* 0x000fe40003f06300 */
[----:B------:R-:W-:Y:S02]  /*1aa0*/  LOP3.LUT R3, R13, 0xff, RZ, 0xc0, !PT ;  /* 0x000000ff0d037812 */ /* 0x000fe400078ec0ff */
        /* <DEDUP_REMOVED lines=11> */
[----:B------:R-:W-:-:S04]  /*1b60*/  ISETP.GE.AND.EX P0, PT, R5, R10, PT, P0 ;  /* 0x0000000a0500720c */ /* 0x000fc80003f06300 */
[----:B------:R-:W-:-:S03]  /*1b70*/  SEL R2, RZ, 0xffffffff, P0 ;  /* 0xffffffffff027807 */ /* 0x000fc60000000000 */
[----:B------:R-:W-:-:S04]  /*1b80*/  @P2 SEL R2, RZ, 0xffffffff, !P1 ;  /* 0xffffffffff022807 */ /* 0x000fc80004800000 */
[----:B------:R-:W-:-:S04]  /*1b90*/  LOP3.LUT R2, R2, 0x1, RZ, 0xc0, !PT ;  /* 0x0000000102027812 */ /* 0x000fc800078ec0ff */
[----:B------:R-:W-:-:S04]  /*1ba0*/  ISETP.NE.U32.AND P0, PT, R2, 0x1, PT ;  /* 0x000000010200780c */ /* 0x000fc80003f05070 */
[----:B------:R-:W-:Y:S02]  /*1bb0*/  SEL R0, R0, R13, !P0 ;  /* 0x0000000d00007207 */ /* 0x000fe40004000000 */
[----:B------:R-:W-:Y:S02]  /*1bc0*/  SEL R7, R7, R20, !P0 ;  /* 0x0000001407077207 */ /* 0x000fe40004000000 */
[----:B------:R-:W-:Y:S01]  /*1bd0*/  SEL R8, R5, R10, !P0 ;  /* 0x0000000a05087207 */ /* 0x000fe20004000000 */
[----:B------:R-:W-:Y:S05]  /*1be0*/  BRA `(.L_x_3960) ;  /* 0x0000933000007947 */ /* 0x000fea0003800000 */
.L_x_3961:
[----:B------:R-:W-:-:S10]  /*1bf0*/  HFMA2.MMA R0, -RZ, RZ, 0, 5.9604644775390625e-08 ;  /* 0x00000001ff007435 */ /* 0x000fd400000001ff */
        /* <DEDUP_REMOVED lines=34> */
.L_x_3985:
[----:B------:R-:W-:Y:S01]  /*1e20*/  HFMA2.MMA R0, -RZ, RZ, 0, 0 ;  /* 0x00000000ff007435 */ /* 0x000fe200000001ff */
        /* <DEDUP_REMOVED lines=213> */
.L_x_3980:
[----:B------:R-:W-:-:S04]  /*2b80*/  IADD3 R2, P0, P1, R3, c[0x0][0x548], R13 ;  /* 0x0001520003027a10 */ /* 0x000fc8000791e00d */
[----:B------:R-:W-:-:S05]  /*2b90*/  IADD3.X R3, RZ, c[0x0][0x54c], R12, P0, P1 ;  /* 0x00015300ff037a10 */ /* 0x000fca00007e240c */
[----:B------:R0:W5:Y:S01]  /*2ba0*/  LDG.E.U8 R4, [R2.64] ;  /* 0x0000002402047981 */ /* 0x000162000c1e1100 */
        /* <DEDUP_REMOVED lines=212> */
.L_x_3981:
[----:B0-----:R-:W-:-:S04]  /*38f0*/  IADD3 R2, P0, P1, R0, c[0x0][0x548], R13 ;  /* 0x0001520000027a10 */ /* 0x001fc8000791e00d */
[----:B------:R-:W-:Y:S01]  /*3900*/  IADD3.X R3, RZ, c[0x0][0x54c], R12, P0, P1 ;  /* 0x00015300ff037a10 */ /* 0x000fe200007e240c */
[----:B------:R-:W-:-:S05]  /*3910*/  IMAD.MOV.U32 R0, RZ, RZ, RZ ;  /* 0x000000ffff007224 */ /* 0x000fca00078e00ff */
[----:B------:R0:W5:Y:S02]  /*3920*/  LDG.E.U8 R3, [R2.64] ;  /* 0x0000002402037981 */ /* 0x000164000c1e1100 */
[----:B0-----:R-:W-:Y:S01]  /*3930*/  IMAD.MOV.U32 R2, RZ, RZ, RZ ;  /* 0x000000ffff027224 */ /* 0x001fe200078e00ff */
[----:B------:R-:W-:Y:S05]  /*3940*/  @!P2 BRA `(.L_x_3982) ;  /* 0x00000d400000a947 */ /* 0x000fea0003800000 */
[----:B------:R-:W-:Y:S02]  /*3950*/  IMAD.MOV.U32 R14, RZ, RZ, c[0x0][0x184] ;  /* 0x00006100ff0e7624 */ /* 0x000fe400078e00ff */
[----:B------:R-:W-:Y:S02]  /*3960*/  IMAD.MOV.U32 R16, RZ, RZ, c[0x0][0x1b8] ;  /* 0x00006e00ff107624 */ /* 0x000fe400078e00ff */
[----:B------:R-:W-:Y:S02]  /*3970*/  IMAD R15, R14, 0x2, R11 ;  /* 0x000000020e0f7824 */ /* 0x000fe400078e020b */
[----:B------:R-:W-:Y:S01]  /*3980*/  IMAD.MOV.U32 R14, RZ, RZ, RZ ;  /* 0x000000ffff0e7224 */ /* 0x000fe200078e00ff */
[----:B------:R-:W-:-:S03]  /*3990*/  ISETP.NE.AND P0, PT, R16, 0x1, PT ;  /* 0x000000011000780c */ /* 0x000fc60003f05270 */
        /* <DEDUP_REMOVED lines=207> */
.L_x_3982:
[----:B------:R-:W-:-:S04]  /*4690*/  IADD3 R14, P0, P1, R2, c[0x0][0x548], R13 ;  /* 0x00015200020e7a10 */ /* 0x000fc8000791e00d */
[----:B------:R-:W-:-:S05]  /*46a0*/  IADD3.X R15, RZ, c[0x0][0x54c], R12, P0, P1 ;  /* 0x00015300ff0f7a10 */ /* 0x000fca00007e240c */
[----:B------:R0:W5:Y:S01]  /*46b0*/  LDG.E.U8 R2, [R14.64] ;  /* 0x000000240e027981 */ /* 0x000162000c1e1100 */
[----:B------:R-:W-:Y:S05]  /*46c0*/  @!P2 BRA `(.L_x_3983) ;  /* 0x00000d500000a947 */ /* 0x000fea0003800000 */
[----:B0-----:R-:W-:Y:S02]  /*46d0*/  IMAD.MOV.U32 R14, RZ, RZ, c[0x0][0x184] ;  /* 0x00006100ff0e7624 */ /* 0x001fe400078e00ff */
[----:B------:R-:W-:-:S03]  /*46e0*/  IMAD.MOV.U32 R16, RZ, RZ, c[0x0][0x1b8] ;  /* 0x00006e00ff107624 */ /* 0x000fc600078e00ff */
[----:B------:R-:W-:Y:S02]  /*46f0*/  LEA R14, R14, R11, 0x1 ;  /* 0x0000000b0e0e7211 */ /* 0x000fe400078e08ff */
        /* <DEDUP_REMOVED lines=210> */
.L_x_3983:
[----:B0-----:R-:W-:-:S04]  /*5420*/  IADD3 R14, P0, P1, R0, c[0x0][0x548], R13 ;  /* 0x00015200000e7a10 */ /* 0x001fc8000791e00d */
[----:B------:R-:W-:-:S05]  /*5430*/  IADD3.X R15, RZ, c[0x0][0x54c], R12, P0, P1 ;  /* 0x00015300ff0f7a10 */ /* 0x000fca00007e240c */
[----:B------:R0:W2:Y:S01]  /*5440*/  LDG.E.U8 R14, [R14.64] ;  /* 0x000000240e0e7981 */ /* 0x0000a2000c1e1100 */
[----:B-----5:R-:W-:Y:S02]  /*5450*/  PRMT R19, R4, 0x9910, RZ ;  /* 0x0000991004137816 */ /* 0x020fe400000000ff */
[----:B------:R-:W-:Y:S02]  /*5460*/  LOP3.LUT R0, R6, 0xff, RZ, 0xc0, !PT ;  /* 0x000000ff06007812 */ /* 0x000fe400078ec0ff */
[----:B------:R-:W-:Y:S02]  /*5470*/  LOP3.LUT R17, R4, 0xffff, RZ, 0xc0, !PT ;  /* 0x0000ffff04117812 */ /* 0x000fe400078ec0ff */
[C---:B------:R-:W-:Y:S02]  /*5480*/  ISETP.NE.AND P3, PT, R0.reuse, R19, PT ;  /* 0x000000130000720c */ /* 0x040fe40003f65270 */
[----:B------:R-:W-:Y:S02]  /*5490*/  ISETP.GT.U32.AND P5, PT, R0, R17, PT ;  /* 0x000000110000720c */ /* 0x000fe40003fa4070 */
[----:B------:R-:W-:-:S02]  /*54a0*/  PRMT R19, R3, 0x9910, RZ ;  /* 0x0000991003137816 */ /* 0x000fc400000000ff */
[----:B------:R-:W-:Y:S02]  /*54b0*/  LOP3.LUT R0, R7, 0xff, RZ, 0xc0, !PT ;  /* 0x000000ff07007812 */ /* 0x000fe400078ec0ff */
[----:B------:R-:W-:Y:S02]  /*54c0*/  LOP3.LUT R17, R3, 0xffff, RZ, 0xc0, !PT ;  /* 0x0000ffff03117812 */ /* 0x000fe400078ec0ff */
[C---:B------:R-:W-:Y:S02]  /*54d0*/  ISETP.NE.AND P4, PT, R0.reuse, R19, PT ;  /* 0x000000130000720c */ /* 0x040fe40003f85270 */
[----:B------:R-:W-:Y:S02]  /*54e0*/  ISETP.GT.U32.AND P6, PT, R0, R17, PT ;  /* 0x000000110000720c */ /* 0x000fe40003fc4070 */
[----:B0-----:R-:W-:Y:S02]  /*54f0*/  LOP3.LUT R15, R8, 0xff, RZ, 0xc0, !PT ;  /* 0x000000ff080f7812 */ /* 0x001fe400078ec0ff */
[----:B------:R-:W-:-:S02]  /*5500*/  LOP3.LUT R0, R2, 0xffff, RZ, 0xc0, !PT ;  /* 0x0000ffff02007812 */ /* 0x000fc400078ec0ff */
[----:B------:R-:W-:Y:S02]  /*5510*/  ISETP.GE.U32.AND P0, PT, R20, R11, PT ;  /* 0x0000000b1400720c */ /* 0x000fe40003f06070 */
[----:B------:R-:W-:Y:S02]  /*5520*/  PRMT R16, R2, 0x9910, RZ ;  /* 0x0000991002107816 */ /* 0x000fe400000000ff */
[----:B------:R-:W-:Y:S02]  /*5530*/  ISETP.GT.U32.AND P1, PT, R15, R0, PT ;  /* 0x000000000f00720c */ /* 0x000fe40003f24070 */
[----:B------:R-:W-:Y:S02]  /*5540*/  ISETP.GE.AND.EX P0, PT, R23, RZ, PT, P0 ;  /* 0x000000ff1700720c */ /* 0x000fe40003f06300 */
[----:B------:R-:W-:Y:S02]  /*5550*/  SEL R0, RZ, 0xffffffff, !P5 ;  /* 0xffffffffff007807 */ /* 0x000fe40006800000 */
[----:B------:R-:W-:-:S02]  /*5560*/  ISETP.NE.AND P5, PT, R15, R16, PT ;  /* 0x000000100f00720c */ /* 0x000fc40003fa5270 */
[----:B------:R-:W-:Y:S02]  /*5570*/  IADD3 R15, R11, c[0x0][0x184], RZ ;  /* 0x000061000b0f7a10 */ /* 0x000fe40007ffe0ff */
[----:B------:R-:W-:Y:S02]  /*5580*/  @!P3 SEL R0, RZ, 0xffffffff, P0 ;  /* 0xffffffffff00b807 */ /* 0x000fe40000000000 */
[----:B------:R-:W-:Y:S02]  /*5590*/  ISETP.GE.U32.AND P0, PT, R10, R15, PT ;  /* 0x0000000f0a00720c */ /* 0x000fe40003f06070 */
[----:B------:R-:W-:Y:S02]  /*55a0*/  LOP3.LUT R0, R0, 0x1, RZ, 0xc0, !PT ;  /* 0x0000000100007812 */ /* 0x000fe400078ec0ff */
[----:B------:R-:W-:Y:S02]  /*55b0*/  ISETP.GE.AND.EX P0, PT, R9, RZ, PT, P0 ;  /* 0x000000ff0900720c */ /* 0x000fe40003f06300 */
[----:B------:R-:W-:-:S02]  /*55c0*/  ISETP.NE.U32.AND P3, PT, R0, 0x1, PT ;  /* 0x000000010000780c */ /* 0x000fc40003f65070 */
[----:B------:R-:W-:Y:S02]  /*55d0*/  SEL R0, RZ, 0xffffffff, !P6 ;  /* 0xffffffffff007807 */ /* 0x000fe40007000000 */
[----:B------:R-:W-:Y:S02]  /*55e0*/  @!P4 SEL R0, RZ, 0xffffffff, P0 ;  /* 0xffffffffff00c807 */ /* 0x000fe40000000000 */
[----:B------:R-:W-:Y:S02]  /*55f0*/  LOP3.LUT R17, R5, 0xff, RZ, 0xc0, !PT ;  /* 0x000000ff05117812 */ /* 0x000fe400078ec0ff */
[----:B------:R-:W-:Y:S02]  /*5600*/  LOP3.LUT R0, R0, 0x1, RZ, 0xc0, !PT ;  /* 0x0000000100007812 */ /* 0x000fe400078ec0ff */
[----:B------:R-:W-:Y:S02]  /*5610*/  SEL R20, R20, R11, !P3 ;  /* 0x0000000b14147207 */ /* 0x000fe40005800000 */
[----:B------:R-:W-:-:S02]  /*5620*/  ISETP.NE.U32.AND P4, PT, R0, 0x1, PT ;  /* 0x000000010000780c */ /* 0x000fc40003f85070 */
[----:B------:R-:W-:Y:S02]  /*5630*/  IADD3 R0, R15, c[0x0][0x184], RZ ;  /* 0x000061000f007a10 */ /* 0x000fe40007ffe0ff */
[----:B------:R-:W-:Y:S02]  /*5640*/  SEL R11, RZ, 0xffffffff, !P1 ;  /* 0xffffffffff0b7807 */ /* 0x000fe40004800000 */
[----:B------:R-:W-:Y:S02]  /*5650*/  ISETP.GE.U32.AND P1, PT, R21, R0, PT ;  /* 0x000000001500720c */ /* 0x000fe40003f26070 */
[----:B------:R-:W-:Y:S02]  /*5660*/  SEL R10, R10, R15, !P4 ;  /* 0x0000000f0a0a7207 */ /* 0x000fe40006000000 */
[----:B------:R-:W-:Y:S02]  /*5670*/  ISETP.GE.AND.EX P1, PT, R24, RZ, PT, P1 ;  /* 0x000000ff1800720c */ /* 0x000fe40003f26310 */
[----:B------:R-:W-:-:S02]  /*5680*/  SEL R6, R6, R4, !P3 ;  /* 0x0000000406067207 */ /* 0x000fc40005800000 */
[----:B------:R-:W-:Y:S02]  /*5690*/  @!P5 SEL R11, RZ, 0xffffffff, P1 ;  /* 0xffffffffff0bd807 */ /* 0x000fe40000800000 */
[----:B------:R-:W-:Y:S02]  /*56a0*/  SEL R23, R23, RZ, !P3 ;  /* 0x000000ff17177207 */ /* 0x000fe40005800000 */
[----:B------:R-:W-:Y:S02]  /*56b0*/  LOP3.LUT R11, R11, 0x1, RZ, 0xc0, !PT ;  /* 0x000000010b0b7812 */ /* 0x000fe400078ec0ff */
[----:B------:R-:W-:Y:S02]  /*56c0*/  SEL R7, R7, R3, !P4 ;  /* 0x0000000307077207 */ /* 0x000fe40006000000 */
[----:B------:R-:W-:Y:S02]  /*56d0*/  SEL R9, R9, RZ, !P4 ;  /* 0x000000ff09097207 */ /* 0x000fe40006000000 */
[----:B--2---:R-:W-:-:S02]  /*56e0*/  ISETP.NE.AND P6, PT, R17, R14, PT ;  /* 0x0000000e1100720c */ /* 0x004fc40003fc5270 */
[----:B------:R-:W-:Y:S02]  /*56f0*/  ISETP.GT.U32.AND P0, PT, R17, R14, PT ;  /* 0x0000000e1100720c */ /* 0x000fe40003f04070 */
[----:B------:R-:W-:Y:S02]  /*5700*/  IADD3 R17, R0, c[0x0][0x184], RZ ;  /* 0x0000610000117a10 */ /* 0x000fe40007ffe0ff */
[----:B------:R-:W-:Y:S02]  /*5710*/  SEL R16, RZ, 0xffffffff, !P0 ;  /* 0xffffffffff107807 */ /* 0x000fe40004000000 */
[----:B------:R-:W-:-:S04]  /*5720*/  ISETP.GE.U32.AND P0, PT, R22, R17, PT ;  /* 0x000000111600720c */ /* 0x000fc80003f06070 */
[----:B------:R-:W-:-:S04]  /*5730*/  ISETP.GE.AND.EX P0, PT, R25, RZ, PT, P0 ;  /* 0x000000ff1900720c */ /* 0x000fc80003f06300 */
[----:B------:R-:W-:Y:S02]  /*5740*/  @!P6 SEL R16, RZ, 0xffffffff, P0 ;  /* 0xffffffffff10e807 */ /* 0x000fe40000000000 */
[----:B------:R-:W-:Y:S02]  /*5750*/  ISETP.NE.U32.AND P0, PT, R11, 0x1, PT ;  /* 0x000000010b00780c */ /* 0x000fe40003f05070 */
[----:B------:R-:W-:Y:S02]  /*5760*/  LOP3.LUT R16, R16, 0x1, RZ, 0xc0, !PT ;  /* 0x0000000110107812 */ /* 0x000fe400078ec0ff */
[----:B------:R-:W-:Y:S02]  /*5770*/  IADD3 R11, R17, c[0x0][0x184], RZ ;  /* 0x00006100110b7a10 */ /* 0x000fe40007ffe0ff */
[----:B------:R-:W-:Y:S02]  /*5780*/  ISETP.NE.U32.AND P1, PT, R16, 0x1, PT ;  /* 0x000000011000780c */ /* 0x000fe40003f25070 */
[----:B------:R-:W-:-:S02]  /*5790*/  MOV R16, c[0x0][0x184] ;  /* 0x0000610000107a02 */ /* 0x000fc40000000f00 */
[----:B------:R-:W-:Y:S02]  /*57a0*/  SEL R21, R21, R0, !P0 ;  /* 0x0000000015157207 */ /* 0x000fe40004000000 */
[----:B------:R-:W-:Y:S01]  /*57b0*/  SEL R22, R22, R17, !P1 ;  /* 0x0000001116167207 */ /* 0x000fe20004800000 */
[----:B------:R-:W-:Y:S01]  /*57c0*/  IMAD R16, R16, 0x3, R11 ;  /* 0x0000000310107824 */ /* 0x000fe200078e020b */
[----:B------:R-:W-:Y:S02]  /*57d0*/  SEL R8, R8, R2, !P0 ;  /* 0x0000000208087207 */ /* 0x000fe40004000000 */
[----:B------:R-:W-:Y:S02]  /*57e0*/  SEL R24, R24, RZ, !P0 ;  /* 0x000000ff18187207 */ /* 0x000fe40004000000 */
[----:B------:R-:W-:Y:S02]  /*57f0*/  ISETP.GE.U32.AND P5, PT, R16, c[0x0][0x17c], PT ;  /* 0x00005f0010007a0c */ /* 0x000fe40003fa6070 */
[----:B------:R-:W-:-:S02]  /*5800*/  SEL R5, R5, R14, !P1 ;  /* 0x0000000e05057207 */ /* 0x000fc40004800000 */
[----:B------:R-:W-:-:S09]  /*5810*/  SEL R25, R25, RZ, !P1 ;  /* 0x000000ff19197207 */ /* 0x000fd20004800000 */
[----:B------:R-:W-:Y:S01]  /*5820*/  @P5 CALL.REL.NOINC `(.L_x_3984) ;  /* 0x0000001000005944 */ /* 0x000fe20003c00000 */
[----:B------:R-:W-:Y:S05]  /*5830*/  BRA `(.L_x_3985) ;  /* 0xffffc5e000007947 */ /* 0x000fea000383ffff */
.L_x_3984:
[----:B------:R-:W-:Y:S05]  /*5840*/  BSYNC B2 ;  /* 0x0000000000027941 */ /* 0x000fea0003800000 */
.L_x_3979:
[----:B------:R-:W-:Y:S02]  /*5850*/  PRMT R28, R14, 0x7610, R28 ;  /* 0x000076100e1c7816 */ /* 0x000fe4000000001c */
.L_x_3978:
[----:B------:R-:W-:Y:S05]  /*5860*/  BSYNC B1 ;  /* 0x0000000000017941 */ /* 0x000fea0003800000 */
.L_x_3977:
        /* <DEDUP_REMOVED lines=205> */
.L_x_3988:
        /* <DEDUP_REMOVED lines=206> */
.L_x_3989:
        /* <DEDUP_REMOVED lines=206> */
.L_x_3990:
        /* <DEDUP_REMOVED lines=206> */
.L_x_3991:
[----:B------:R-:W-:-:S04]  /*8be0*/  IADD3 R14, P1, P2, R0, c[0x0][0x548], R13 ;  /* 0x00015200000e7a10 */ /* 0x000fc80007a3e00d */
[----:B------:R-:W-:-:S05]  /*8bf0*/  IADD3.X R15, RZ, c[0x0][0x54c], R12, P1, P2 ;  /* 0x00015300ff0f7a10 */ /* 0x000fca0000fe440c */
[----:B------:R0:W5:Y:S04]  /*8c00*/  LDG.E.U8 R28, [R14.64] ;  /* 0x000000240e1c7981 */ /* 0x000168000c1e1100 */
.L_x_3987:
[----:B0-----:R-:W-:Y:S05]  /*8c10*/  BSYNC B1 ;  /* 0x0000000000017941 */ /* 0x001fea0003800000 */
.L_x_3986:
[----:B------:R-:W-:Y:S01]  /*8c20*/  BSSY B1, `(.L_x_3992) ;  /* 0x000003f000017945 */ /* 0x000fe20003800000 */
[----:B------:R-:W-:Y:S05]  /*8c30*/  @P0 BRA `(.L_x_3993) ;  /* 0x000003d000000947 */ /* 0x000fea0003800000 */
[----:B-----5:R-:W-:Y:S02]  /*8c40*/  LOP3.LUT R0, R4, 0xff, RZ, 0xc0, !PT ;  /* 0x000000ff04007812 */ /* 0x020fe400078ec0ff */
[----:B------:R-:W-:Y:S02]  /*8c50*/  LOP3.LUT R13, R6, 0xff, RZ, 0xc0, !PT ;  /* 0x000000ff060d7812 */ /* 0x000fe400078ec0ff */
[----:B------:R-:W-:Y:S02]  /*8c60*/  ISETP.GE.U32.AND P0, PT, R20, R11, PT ;  /* 0x0000000b1400720c */ /* 0x000fe40003f06070 */
[CC--:B------:R-:W-:Y:S02]  /*8c70*/  ISETP.NE.AND P2, PT, R13.reuse, R0.reuse, PT ;  /* 0x000000000d00720c */ /* 0x0c0fe40003f45270 */
[----:B------:R-:W-:Y:S02]  /*8c80*/  ISETP.GT.U32.AND P1, PT, R13, R0, PT ;  /* 0x000000000d00720c */ /* 0x000fe40003f24070 */
        /* <DEDUP_REMOVED lines=13> */
[----:B------:R-:W-:Y:S02]  /*8d60*/  ISETP.GE.U32.AND P0, PT, R10, R13, PT ;  /* 0x0000000d0a00720c */ /* 0x000fe40003f06070 */
[----:B------:R-:W-:-:S02]  /*8d70*/  ISETP.NE.AND P2, PT, R11, R0, PT ;  /* 0x000000000b00720c */ /* 0x000fc40003f45270 */
[----:B------:R-:W-:Y:S02]  /*8d80*/  ISETP.GT.U32.AND P1, PT, R11, R0, PT ;  /* 0x000000000b00720c */ /* 0x000fe40003f24070 */
        /* <DEDUP_REMOVED lines=40> */
.L_x_3993:
[----:B------:R-:W-:Y:S05]  /*9010*/  BSYNC B1 ;  /* 0x0000000000017941 */ /* 0x000fea0003800000 */
.L_x_3992:
[----:B------:R-:W-:Y:S02]  /*9020*/  LOP3.LUT R0, R6, 0xff, RZ, 0xc0, !PT ;  /* 0x000000ff06007812 */ /* 0x000fe400078ec0ff */
[----:B-----5:R-:W-:Y:S02]  /*9030*/  LOP3.LUT R3, R7, 0xff, RZ, 0xc0, !PT ;  /* 0x000000ff07037812 */ /* 0x020fe400078ec0ff */
        /* <DEDUP_REMOVED lines=38> */
.L_x_3976:
        /* <DEDUP_REMOVED lines=22> */
.L_x_3997:
[----:B------:R-:W-:-:S05]  /*9400*/  IMAD R14, R11, c[0x0][0x2e8], RZ ;  /* 0x0000ba000b0e7a24 */ /* 0x000fca00078e02ff */
[----:B------:R-:W-:-:S04]  /*9410*/  IADD3 R14, P0, P1, R14, c[0x0][0x548], R13 ;  /* 0x000152000e0e7a10 */ /* 0x000fc8000791e00d */
[----:B------:R-:W-:-:S05]  /*9420*/  IADD3.X R15, RZ, c[0x0][0x54c], R12, P0, P1 ;  /* 0x00015300ff0f7a10 */ /* 0x000fca00007e240c */
[----:B------:R0:W2:Y:S01]  /*9430*/  LDG.E.U8 R19, [R14.64] ;  /* 0x000000240e137981 */ /* 0x0000a2000c1e1100 */
[----:B------:R-:W-:-:S05]  /*9440*/  IADD3 R21, R11, c[0x0][0x184], RZ ;  /* 0x000061000b157a10 */ /* 0x000fca0007ffe0ff */
[----:B------:R-:W-:-:S05]  /*9450*/  IMAD R20, R21, c[0x0][0x2e8], RZ ;  /* 0x0000ba0015147a24 */ /* 0x000fca00078e02ff */
[----:B0-----:R-:W-:-:S04]  /*9460*/  IADD3 R14, P0, P1, R20, c[0x0][0x548], R13 ;  /* 0x00015200140e7a10 */ /* 0x001fc8000791e00d */
[----:B------:R-:W-:-:S05]  /*9470*/  IADD3.X R15, RZ, c[0x0][0x54c], R12, P0, P1 ;  /* 0x00015300ff0f7a10 */ /* 0x000fca00007e240c */
[----:B------:R0:W3:Y:S01]  /*9480*/  LDG.E.U8 R23, [R14.64] ;  /* 0x000000240e177981 */ /* 0x0000e2000c1e1100 */
[----:B------:R-:W-:Y:S02]  /*9490*/  LOP3.LUT R22, R6, 0xff, RZ, 0xc0, !PT ;  /* 0x000000ff06167812 */ /* 0x000fe400078ec0ff */
[----:B------:R-:W-:Y:S02]  /*94a0*/  ISETP.GE.U32.AND P0, PT, R2, R11, PT ;  /* 0x0000000b0200720c */ /* 0x000fe40003f06070 */
[----:B------:R-:W-:Y:S02]  /*94b0*/  IADD3 R25, R21, c[0x0][0x184], RZ ;  /* 0x0000610015197a10 */ /* 0x000fe40007ffe0ff */
[----:B------:R-:W-:-:S03]  /*94c0*/  ISETP.GE.AND.EX P0, PT, R3, RZ, PT, P0 ;  /* 0x000000ff0300720c */ /* 0x000fc60003f06300 */
[----:B------:R-:W-:Y:S01]  /*94d0*/  IMAD R20, R25, c[0x0][0x2e8], RZ ;  /* 0x0000ba0019147a24 */ /* 0x000fe200078e02ff */
[CC--:B--2---:R-:W-:Y:S02]  /*94e0*/  ISETP.NE.AND P2, PT, R22.reuse, R19.reuse, PT ;  /* 0x000000131600720c */ /* 0x0c4fe40003f45270 */
[----:B------:R-:W-:Y:S02]  /*94f0*/  ISETP.GT.U32.AND P1, PT, R22, R19, PT ;  /* 0x000000131600720c */ /* 0x000fe40003f24070 */
[----:B------:R-:W-:Y:S02]  /*9500*/  SEL R22, RZ, 0xffffffff, P0 ;  /* 0xffffffffff167807 */ /* 0x000fe40000000000 */
[----:B0-----:R-:W-:-:S04]  /*9510*/  IADD3 R14, P0, P3, R20, c[0x0][0x548], R13 ;  /* 0x00015200140e7a10 */ /* 0x001fc80007b1e00d */
[----:B------:R-:W-:-:S03]  /*9520*/  IADD3.X R15, RZ, c[0x0][0x54c], R12, P0, P3 ;  /* 0x00015300ff0f7a10 */ /* 0x000fc600007e640c */
[----:B------:R-:W-:Y:S02]  /*9530*/  @P2 SEL R22, RZ, 0xffffffff, !P1 ;  /* 0xffffffffff162807 */ /* 0x000fe40004800000 */
[----:B------:R-:W-:Y:S01]  /*9540*/  ISETP.GE.U32.AND P0, PT, R10, R21, PT ;  /* 0x000000150a00720c */ /* 0x000fe20003f06070 */
[----:B------:R0:W2:Y:S01]  /*9550*/  LDG.E.U8 R20, [R14.64] ;  /* 0x000000240e147981 */ /* 0x0000a2000c1e1100 */
[----:B------:R-:W-:-:S04]  /*9560*/  LOP3.LUT R22, R22, 0x1, RZ, 0xc0, !PT ;  /* 0x0000000116167812 */ /* 0x000fc800078ec0ff */
[----:B------:R-:W-:Y:S02]  /*9570*/  ISETP.NE.U32.AND P1, PT, R22, 0x1, PT ;  /* 0x000000011600780c */ /* 0x000fe40003f25070 */
[----:B------:R-:W-:-:S04]  /*9580*/  LOP3.LUT R22, R0, 0xff, RZ, 0xc0, !PT ;  /* 0x000000ff00167812 */ /* 0x000fc800078ec0ff */
[CC--:B---3--:R-:W-:Y:S02]  /*9590*/  ISETP.NE.AND P3, PT, R22.reuse, R23.reuse, PT ;  /* 0x000000171600720c */ /* 0x0c8fe40003f65270 */
[----:B------:R-:W-:Y:S02]  /*95a0*/  ISETP.GT.U32.AND P2, PT, R22, R23, PT ;  /* 0x000000171600720c */ /* 0x000fe40003f44070 */
[----:B------:R-:W-:Y:S02]  /*95b0*/  IADD3 R22, R25, c[0x0][0x184], RZ ;  /* 0x0000610019167a10 */ /* 0x000fe40007ffe0ff */
[----:B------:R-:W-:-:S03]  /*95c0*/  ISETP.GE.AND.EX P0, PT, R9, RZ, PT, P0 ;  /* 0x000000ff0900720c */ /* 0x000fc60003f06300 */
[----:B0-----:R-:W-:Y:S01]  /*95d0*/  IMAD R14, R22, c[0x0][0x2e8], RZ ;  /* 0x0000ba00160e7a24 */ /* 0x001fe200078e02ff */
[----:B------:R-:W-:Y:S02]  /*95e0*/  SEL R2, R2, R11, !P1 ;  /* 0x0000000b02027207 */ /* 0x000fe40004800000 */
[----:B------:R-:W-:Y:S02]  /*95f0*/  SEL R11, RZ, 0xffffffff, P0 ;  /* 0xffffffffff0b7807 */ /* 0x000fe40000000000 */
[----:B------:R-:W-:Y:S02]  /*9600*/  @P3 SEL R11, RZ, 0xffffffff, !P2 ;  /* 0xffffffffff0b3807 */ /* 0x000fe40005000000 */
[----:B------:R-:W-:-:S04]  /*9610*/  IADD3 R14, P0, P3, R14, c[0x0][0x548], R13 ;  /* 0x000152000e0e7a10 */ /* 0x000fc80007b1e00d */
[----:B------:R-:W-:-:S05]  /*9620*/  IADD3.X R15, RZ, c[0x0][0x54c], R12, P0, P3 ;  /* 0x00015300ff0f7a10 */ /* 0x000fca00007e640c */
[----:B------:R-:W3:Y:S01]  /*9630*/  LDG.E.U8 R14, [R14.64] ;  /* 0x000000240e0e7981 */ /* 0x000ee2000c1e1100 */
[----:B------:R-:W-:-:S04]  /*9640*/  LOP3.LUT R11, R11, 0x1, RZ, 0xc0, !PT ;  /* 0x000000010b0b7812 */ /* 0x000fc800078ec0ff */
[----:B------:R-:W-:Y:S02]  /*9650*/  ISETP.NE.U32.AND P2, PT, R11, 0x1, PT ;  /* 0x000000010b00780c */ /* 0x000fe40003f45070 */
[----:B------:R-:W-:Y:S02]  /*9660*/  LOP3.LUT R11, R8, 0xff, RZ, 0xc0, !PT ;  /* 0x000000ff080b7812 */ /* 0x000fe400078ec0ff */
[----:B------:R-:W-:Y:S02]  /*9670*/  ISETP.GE.U32.AND P0, PT, R4, R25, PT ;  /* 0x000000190400720c */ /* 0x000fe40003f06070 */
[----:B------:R-:W-:Y:S02]  /*9680*/  SEL R10, R10, R21, !P2 ;  /* 0x000000150a0a7207 */ /* 0x000fe40005000000 */
[----:B------:R-:W-:Y:S02]  /*9690*/  LOP3.LUT R21, R7, 0xff, RZ, 0xc0, !PT ;  /* 0x000000ff07157812 */ /* 0x000fe400078ec0ff */
[----:B------:R-:W-:-:S02]  /*96a0*/  ISETP.GE.AND.EX P0, PT, R5, RZ, PT, P0 ;  /* 0x000000ff0500720c */ /* 0x000fc40003f06300 */
[----:B------:R-:W-:Y:S02]  /*96b0*/  SEL R6, R6, R19, !P1 ;  /* 0x0000001306067207 */ /* 0x000fe40004800000 */
[----:B------:R-:W-:Y:S02]  /*96c0*/  SEL R3, R3, RZ, !P1 ;  /* 0x000000ff03037207 */ /* 0x000fe40004800000 */
[----:B------:R-:W-:Y:S02]  /*96d0*/  SEL R0, R0, R23, !P2 ;  /* 0x0000001700007207 */ /* 0x000fe40005000000 */
[----:B------:R-:W-:Y:S02]  /*96e0*/  SEL R9, R9, RZ, !P2 ;  /* 0x000000ff09097207 */ /* 0x000fe40005000000 */
[CC--:B--2---:R-:W-:Y:S02]  /*96f0*/  ISETP.NE.AND P4, PT, R11.reuse, R20.reuse, PT ;  /* 0x000000140b00720c */ /* 0x0c4fe40003f85270 */
[----:B------:R-:W-:-:S02]  /*9700*/  ISETP.GT.U32.AND P3, PT, R11, R20, PT ;  /* 0x000000140b00720c */ /* 0x000fc40003f64070 */
[----:B------:R-:W-:Y:S02]  /*9710*/  SEL R11, RZ, 0xffffffff, P0 ;  /* 0xffffffffff0b7807 */ /* 0x000fe40000000000 */
[----:B------:R-:W-:-:S07]  /*9720*/  ISETP.GE.U32.AND P0, PT, R16, R22, PT ;  /* 0x000000161000720c */ /* 0x000fce0003f06070 */
[----:B------:R-:W-:Y:S02]  /*9730*/  @P4 SEL R11, RZ, 0xffffffff, !P3 ;  /* 0xffffffffff0b4807 */ /* 0x000fe40005800000 */
[----:B------:R-:W-:Y:S02]  /*9740*/  ISETP.GE.AND.EX P0, PT, R17, RZ, PT, P0 ;  /* 0x000000ff1100720c */ /* 0x000fe40003f06300 */
[----:B------:R-:W-:-:S04]  /*9750*/  LOP3.LUT R11, R11, 0x1, RZ, 0xc0, !PT ;  /* 0x000000010b0b7812 */ /* 0x000fc800078ec0ff */
[----:B------:R-:W-:Y:S02]  /*9760*/  ISETP.NE.U32.AND P3, PT, R11, 0x1, PT ;  /* 0x000000010b00780c */ /* 0x000fe40003f65070 */
[----:B------:R-:W-:Y:S02]  /*9770*/  SEL R11, RZ, 0xffffffff, P0 ;  /* 0xffffffffff0b7807 */ /* 0x000fe40000000000 */
[CC--:B---3--:R-:W-:Y:S02]  /*9780*/  ISETP.NE.AND P5, PT, R21.reuse, R14.reuse, PT ;  /* 0x0000000e1500720c */ /* 0x0c8fe40003fa5270 */
[----:B------:R-:W-:-:S11]  /*9790*/  ISETP.GT.U32.AND P4, PT, R21, R14, PT ;  /* 0x0000000e1500720c */ /* 0x000fd60003f84070 */
[----:B------:R-:W-:-:S04]  /*97a0*/  @P5 SEL R11, RZ, 0xffffffff, !P4 ;  /* 0xffffffffff0b5807 */ /* 0x000fc80006000000 */
[----:B------:R-:W-:Y:S02]  /*97b0*/  LOP3.LUT R15, R11, 0x1, RZ, 0xc0, !PT ;  /* 0x000000010b0f7812 */ /* 0x000fe400078ec0ff */
[----:B------:R-:W-:Y:S02]  /*97c0*/  IADD3 R11, R22, c[0x0][0x184], RZ ;  /* 0x00006100160b7a10 */ /* 0x000fe40007ffe0ff */
[----:B------:R-:W-:-:S03]  /*97d0*/  ISETP.NE.U32.AND P0, PT, R15, 0x1, PT ;  /* 0x000000010f00780c */ /* 0x000fc60003f05070 */
[----:B------:R-:W-:-:S05]  /*97e0*/  IMAD R15, R18, 0x3, R11 ;  /* 0x00000003120f7824 */ /* 0x000fca00078e020b */
[----:B------:R-:W-:Y:S02]  /*97f0*/  ISETP.GE.U32.AND P4, PT, R15, c[0x0][0x17c], PT ;  /* 0x00005f000f007a0c */ /* 0x000fe40003f86070 */
[----:B------:R-:W-:Y:S02]  /*9800*/  SEL R4, R4, R25, !P3 ;  /* 0x0000001904047207 */ /* 0x000fe40005800000 */
[----:B------:R-:W-:Y:S02]  /*9810*/  SEL R16, R16, R22, !P0 ;  /* 0x0000001610107207 */ /* 0x000fe40004000000 */
[----:B------:R-:W-:Y:S02]  /*9820*/  SEL R8, R8, R20, !P3 ;  /* 0x0000001408087207 */ /* 0x000fe40005800000 */
[----:B------:R-:W-:Y:S02]  /*9830*/  SEL R7, R7, R14, !P0 ;  /* 0x0000000e07077207 */ /* 0x000fe40004000000 */
[----:B------:R-:W-:-:S02]  /*9840*/  SEL R5, R5, RZ, !P3 ;  /* 0x000000ff05057207 */ /* 0x000fc40005800000 */
[----:B------:R-:W-:Y:S01]  /*9850*/  SEL R17, R17, RZ, !P0 ;  /* 0x000000ff11117207 */ /* 0x000fe20004000000 */
[----:B------:R-:W-:Y:S05]  /*9860*/  @!P4 BRA `(.L_x_3997) ;  /* 0xfffffb900000c947 */ /* 0x000fea000383ffff */
[----:B------:R-:W-:Y:S05]  /*9870*/  BSYNC B2 ;  /* 0x0000000000027941 */ /* 0x000fea0003800000 */
.L_x_3996:
[----:B------:R-:W-:Y:S02]  /*9880*/  PRMT R21, R19, 0x7610, R21 ;  /* 0x0000761013157816 */ /* 0x000fe40000000015 */
[----:B------:R-:W-:Y:S02]  /*9890*/  PRMT R19, R20, 0x7610, R19 ;  /* 0x0000761014137816 */ /* 0x000fe40000000013 */
[----:B------:R-:W-:Y:S02]  /*98a0*/  PRMT R20, R14, 0x7610, R20 ;  /* 0x000076100e147816 */ /* 0x000fe40000000014 */
.L_x_3995:
[----:B------:R-:W-:Y:S05]  /*98b0*/  BSYNC B1 ;  /* 0x0000000000017941 */ /* 0x000fea0003800000 */
.L_x_3994:
        /* <DEDUP_REMOVED lines=27> */
.L_x_3999:
[----:B0-----:R-:W-:Y:S05]  /*9a70*/  BSYNC B1 ;  /* 0x0000000000017941 */ /* 0x001fea0003800000 */
.L_x_3998:
        /* <DEDUP_REMOVED lines=63> */
.L_x_4001:
[----:B------:R-:W-:Y:S05]  /*9e70*/  BSYNC B1 ;  /* 0x0000000000017941 */ /* 0x000fea0003800000 */
.L_x_4000:
        /* <DEDUP_REMOVED lines=40> */
.L_x_3975:
[----:B------:R-:W-:Y:S01]  /*a100*/  IMAD.MOV.U32 R18, RZ, RZ, c[0x0][0x184] ;  /* 0x00006100ff127624 */ /* 0x000fe200078e00ff */
[----:B------:R-:W-:Y:S01]  /*a110*/  ULDC.U8 UR4, c[0x0][0x168] ;  /* 0x00005a0000047ab9 */ /* 0x000fe20000000000 */
[----:B------:R-:W-:Y:S01]  /*a120*/  BSSY B1, `(.L_x_4002) ;  /* 0x0000060000017945 */ /* 0x000fe20003800000 */
[----:B------:R-:W-:Y:S01]  /*a130*/  IMAD.U32 R9, RZ, RZ, UR4 ;  /* 0x00000004ff097e24 */ /* 0x000fe2000f8e00ff */
[----:B------:R-:W-:Y:S01]  /*a140*/  MOV R10, UR4 ;  /* 0x00000004000a7c02 */ /* 0x000fe20008000f00 */
[----:B------:R-:W-:Y:S01]  /*a150*/  IMAD R0, R18, 0x3, R17 ;  /* 0x0000000312007824 */ /* 0x000fe200078e0211 */
[----:B------:R-:W-:Y:S01]  /*a160*/  MOV R2, c[0x0][0x174] ;  /* 0x00005d0000027a02 */ /* 0x000fe20000000f00 */
[----:B------:R-:W-:-:S02]  /*a170*/  IMAD.U32 R11, RZ, RZ, UR4 ;  /* 0x00000004ff0b7e24 */ /* 0x000fc4000f8e00ff */
[----:B------:R-:W-:Y:S01]  /*a180*/  IMAD.U32 R16, RZ, RZ, UR4 ;  /* 0x00000004ff107e24 */ /* 0x000fe2000f8e00ff */
[----:B------:R-:W-:Y:S01]  /*a190*/  ISETP.GE.U32.AND P0, PT, R0, c[0x0][0x17c], PT ;  /* 0x00005f0000007a0c */ /* 0x000fe20003f06070 */
        /* <DEDUP_REMOVED lines=14> */
[----:B------:R-:W-:Y:S01]  /*a280*/  IMAD.MOV.U32 R5, RZ, RZ, c[0x0][0x170] ;  /* 0x00005c00ff057624 */ /* 0x000fe200078e00ff */
[----:B------:R-:W-:Y:S01]  /*a290*/  MOV R8, c[0x0][0x174] ;  /* 0x00005d0000087a02 */ /* 0x000fe20000000f00 */
[----:B------:R-:W-:-:S02]  /*a2a0*/  IMAD.MOV.U32 R6, RZ, RZ, c[0x0][0x174] ;  /* 0x00005d00ff067624 */ /* 0x000fc400078e00ff */
[----:B------:R-:W-:Y:S02]  /*a2b0*/  IMAD.MOV.U32 R7, RZ, RZ, c[0x0][0x170] ;  /* 0x00005c00ff077624 */ /* 0x000fe400078e00ff */
.L_x_4005:
[----:B------:R-:W-:-:S04]  /*a2c0*/  IADD3 R14, P0, P1, R17, c[0x0][0x548], R13 ;  /* 0x00015200110e7a10 */ /* 0x000fc8000791e00d */
[----:B------:R-:W-:-:S05]  /*a2d0*/  IADD3.X R15, RZ, c[0x0][0x54c], R12, P0, P1 ;  /* 0x00015300ff0f7a10 */ /* 0x000fca00007e240c */
[----:B------:R0:W2:Y:S01]  /*a2e0*/  LDG.E.U8 R20, [R14.64] ;  /* 0x000000240e147981 */ /* 0x0000a2000c1e1100 */
[----:B------:R-:W-:-:S04]  /*a2f0*/  IADD3 R19, R17, c[0x0][0x184], RZ ;  /* 0x0000610011137a10 */ /* 0x000fc80007ffe0ff */
[----:B0-----:R-:W-:-:S04]  /*a300*/  IADD3 R14, P0, P1, R19, c[0x0][0x548], R13 ;  /* 0x00015200130e7a10 */ /* 0x001fc8000791e00d */
[----:B------:R-:W-:-:S05]  /*a310*/  IADD3.X R15, RZ, c[0x0][0x54c], R12, P0, P1 ;  /* 0x00015300ff0f7a10 */ /* 0x000fca00007e240c */
[----:B------:R-:W3:Y:S01]  /*a320*/  LDG.E.U8 R21, [R14.64] ;  /* 0x000000240e157981 */ /* 0x000ee2000c1e1100 */
[----:B------:R-:W-:Y:S02]  /*a330*/  LOP3.LUT R23, R11, 0xff, RZ, 0xc0, !PT ;  /* 0x000000ff0b177812 */ /* 0x000fe400078ec0ff */
[----:B------:R-:W-:Y:S02]  /*a340*/  ISETP.GE.U32.AND P0, PT, R3, R17, PT ;  /* 0x000000110300720c */ /* 0x000fe40003f06070 */
[----:B------:R-:W-:Y:S02]  /*a350*/  LOP3.LUT R28, R10, 0xff, RZ, 0xc0, !PT ;  /* 0x000000ff0a1c7812 */ /* 0x000fe400078ec0ff */
[----:B------:R-:W-:-:S04]  /*a360*/  ISETP.GE.AND.EX P0, PT, R4, RZ, PT, P0 ;  /* 0x000000ff0400720c */ /* 0x000fc80003f06300 */
[----:B------:R-:W-:Y:S02]  /*a370*/  SEL R22, RZ, 0xffffffff, P0 ;  /* 0xffffffffff167807 */ /* 0x000fe40000000000 */
[CC--:B--2---:R-:W-:Y:S02]  /*a380*/  ISETP.NE.AND P2, PT, R23.reuse, R20.reuse, PT ;  /* 0x000000141700720c */ /* 0x0c4fe40003f45270 */
[----:B------:R-:W-:-:S11]  /*a390*/  ISETP.GT.U32.AND P1, PT, R23, R20, PT ;  /* 0x000000141700720c */ /* 0x000fd60003f24070 */
[----:B------:R-:W-:-:S04]  /*a3a0*/  @P2 SEL R22, RZ, 0xffffffff, !P1 ;  /* 0xffffffffff162807 */ /* 0x000fc80004800000 */
[----:B------:R-:W-:Y:S02]  /*a3b0*/  LOP3.LUT R23, R22, 0x1, RZ, 0xc0, !PT ;  /* 0x0000000116177812 */ /* 0x000fe400078ec0ff */
[----:B------:R-:W-:Y:S02]  /*a3c0*/  IADD3 R22, R19, c[0x0][0x184], RZ ;  /* 0x0000610013167a10 */ /* 0x000fe40007ffe0ff */
[----:B---3--:R-:W-:Y:S02]  /*a3d0*/  ISETP.NE.AND P3, PT, R28, R21, PT ;  /* 0x000000151c00720c */ /* 0x008fe40003f65270 */
[----:B------:R-:W-:Y:S02]  /*a3e0*/  IADD3 R14, P0, P2, R22, c[0x0][0x548], R13 ;  /* 0x00015200160e7a10 */ /* 0x000fe40007a1e00d */
[----:B------:R-:W-:Y:S02]  /*a3f0*/  ISETP.NE.U32.AND P1, PT, R23, 0x1, PT ;  /* 0x000000011700780c */ /* 0x000fe40003f25070 */
[----:B------:R-:W-:-:S02]  /*a400*/  IADD3.X R15, RZ, c[0x0][0x54c], R12, P0, P2 ;  /* 0x00015300ff0f7a10 */ /* 0x000fc400007e440c */
[----:B------:R-:W-:Y:S02]  /*a410*/  ISETP.GE.U32.AND P0, PT, R0, R19, PT ;  /* 0x000000130000720c */ /* 0x000fe40003f06070 */
[----:B------:R-:W-:Y:S01]  /*a420*/  ISETP.GT.U32.AND P2, PT, R28, R21, PT ;  /* 0x000000151c00720c */ /* 0x000fe20003f44070 */
[----:B------:R0:W2:Y:S01]  /*a430*/  LDG.E.U8 R24, [R14.64] ;  /* 0x000000240e187981 */ /* 0x0000a2000c1e1100 */
[----:B------:R-:W-:Y:S02]  /*a440*/  ISETP.GE.AND.EX P0, PT, R2, RZ, PT, P0 ;  /* 0x000000ff0200720c */ /* 0x000fe40003f06300 */
[----:B------:R-:W-:Y:S02]  /*a450*/  IADD3 R28, R22, c[0x0][0x184], RZ ;  /* 0x00006100161c7a10 */ /* 0x000fe40007ffe0ff */
[----:B------:R-:W-:Y:S02]  /*a460*/  SEL R23, RZ, 0xffffffff, P0 ;  /* 0xffffffffff177807 */ /* 0x000fe40000000000 */
[----:B------:R-:W-:-:S02]  /*a470*/  @P3 SEL R23, RZ, 0xffffffff, !P2 ;  /* 0xffffffffff173807 */ /* 0x000fc40005000000 */
[----:B------:R-:W-:Y:S02]  /*a480*/  SEL R3, R3, R17, !P1 ;  /* 0x0000001103037207 */ /* 0x000fe40004800000 */
[----:B0-----:R-:W-:Y:S02]  /*a490*/  IADD3 R14, P0, P3, R28, c[0x0][0x548], R13 ;  /* 0x000152001c0e7a10 */ /* 0x001fe40007b1e00d */
[----:B------:R-:W-:Y:S02]  /*a4a0*/  LOP3.LUT R23, R23, 0x1, RZ, 0xc0, !PT ;  /* 0x0000000117177812 */ /* 0x000fe400078ec0ff */
[----:B------:R-:W-:Y:S02]  /*a4b0*/  IADD3.X R15, RZ, c[0x0][0x54c], R12, P0, P3 ;  /* 0x00015300ff0f7a10 */ /* 0x000fe400007e640c */
[----:B------:R-:W-:-:S04]  /*a4c0*/  ISETP.NE.U32.AND P2, PT, R23, 0x1, PT ;  /* 0x000000011700780c */ /* 0x000fc80003f45070 */
[----:B------:R0:W3:Y:S01]  /*a4d0*/  LDG.E.U8 R15, [R14.64] ;  /* 0x000000240e0f7981 */ /* 0x0000e2000c1e1100 */
[----:B------:R-:W-:Y:S02]  /*a4e0*/  LOP3.LUT R17, R9, 0xff, RZ, 0xc0, !PT ;  /* 0x000000ff09117812 */ /* 0x000fe400078ec0ff */
[----:B------:R-:W-:Y:S02]  /*a4f0*/  SEL R0, R0, R19, !P2 ;  /* 0x0000001300007207 */ /* 0x000fe40005000000 */
[----:B------:R-:W-:Y:S02]  /*a500*/  ISETP.GE.U32.AND P0, PT, R5, R22, PT ;  /* 0x000000160500720c */ /* 0x000fe40003f06070 */
[----:B------:R-:W-:Y:S02]  /*a510*/  LOP3.LUT R19, R16, 0xff, RZ, 0xc0, !PT ;  /* 0x000000ff10137812 */ /* 0x000fe400078ec0ff */
[----:B------:R-:W-:Y:S02]  /*a520*/  ISETP.GE.AND.EX P0, PT, R6, RZ, PT, P0 ;  /* 0x000000ff0600720c */ /* 0x000fe40003f06300 */
[----:B------:R-:W-:-:S02]  /*a530*/  SEL R11, R11, R20, !P1 ;  /* 0x000000140b0b7207 */ /* 0x000fc40004800000 */
[----:B------:R-:W-:Y:S02]  /*a540*/  SEL R4, R4, RZ, !P1 ;  /* 0x000000ff04047207 */ /* 0x000fe40004800000 */
[----:B------:R-:W-:Y:S02]  /*a550*/  SEL R10, R10, R21, !P2 ;  /* 0x000000150a0a7207 */ /* 0x000fe40005000000 */
[----:B------:R-:W-:Y:S02]  /*a560*/  SEL R2, R2, RZ, !P2 ;  /* 0x000000ff02027207 */ /* 0x000fe40005000000 */
[CC--:B--2---:R-:W-:Y:S02]  /*a570*/  ISETP.NE.AND P4, PT, R17.reuse, R24.reuse, PT ;  /* 0x000000181100720c */ /* 0x0c4fe40003f85270 */
[----:B------:R-:W-:Y:S02]  /*a580*/  ISETP.GT.U32.AND P3, PT, R17, R24, PT ;  /* 0x000000181100720c */ /* 0x000fe40003f64070 */
[----:B------:R-:W-:-:S02]  /*a590*/  SEL R17, RZ, 0xffffffff, P0 ;  /* 0xffffffffff117807 */ /* 0x000fc40000000000 */
[----:B------:R-:W-:-:S04]  /*a5a0*/  ISETP.GE.U32.AND P0, PT, R7, R28, PT ;  /* 0x0000001c0700720c */ /* 0x000fc80003f06070 */
[----:B------:R-:W-:-:S03]  /*a5b0*/  ISETP.GE.AND.EX P0, PT, R8, RZ, PT, P0 ;  /* 0x000000ff0800720c */ /* 0x000fc60003f06300 */
[----:B------:R-:W-:Y:S02]  /*a5c0*/  @P4 SEL R17, RZ, 0xffffffff, !P3 ;  /* 0xffffffffff114807 */ /* 0x000fe40005800000 */
[----:B0-----:R-:W-:Y:S02]  /*a5d0*/  SEL R14, RZ, 0xffffffff, P0 ;  /* 0xffffffffff0e7807 */ /* 0x001fe40000000000 */
[----:B------:R-:W-:Y:S02]  /*a5e0*/  LOP3.LUT R17, R17, 0x1, RZ, 0xc0, !PT ;  /* 0x0000000111117812 */ /* 0x000fe400078ec0ff */
[CC--:B---3--:R-:W-:Y:S02]  /*a5f0*/  ISETP.NE.AND P5, PT, R19.reuse, R15.reuse, PT ;  /* 0x0000000f1300720c */ /* 0x0c8fe40003fa5270 */
[----:B------:R-:W-:Y:S02]  /*a600*/  ISETP.GT.U32.AND P4, PT, R19, R15, PT ;  /* 0x0000000f1300720c */ /* 0x000fe40003f84070 */
[----:B------:R-:W-:-:S02]  /*a610*/  ISETP.NE.U32.AND P3, PT, R17, 0x1, PT ;  /* 0x000000011100780c */ /* 0x000fc40003f65070 */
[----:B------:R-:W-:Y:S02]  /*a620*/  IADD3 R17, R28, c[0x0][0x184], RZ ;  /* 0x000061001c117a10 */ /* 0x000fe40007ffe0ff */
[----:B------:R-:W-:Y:S02]  /*a630*/  SEL R5, R5, R22, !P3 ;  /* 0x0000001605057207 */ /* 0x000fe40005800000 */
[----:B------:R-:W-:Y:S02]  /*a640*/  SEL R9, R9, R24, !P3 ;  /* 0x0000001809097207 */ /* 0x000fe40005800000 */
[----:B------:R-:W-:Y:S02]  /*a650*/  SEL R6, R6, RZ, !P3 ;  /* 0x000000ff06067207 */ /* 0x000fe40005800000 */
        /* <DEDUP_REMOVED lines=10> */
.L_x_4004:
[----:B------:R-:W-:Y:S02]  /*a700*/  PRMT R18, R24, 0x7610, R18 ;  /* 0x0000761018127816 */ /* 0x000fe40000000012 */
[----:B------:R-:W-:Y:S02]  /*a710*/  PRMT R23, R15, 0x7610, R23 ;  /* 0x000076100f177816 */ /* 0x000fe40000000017 */
.L_x_4003:
[----:B------:R-:W-:Y:S05]  /*a720*/  BSYNC B1 ;  /* 0x0000000000017941 */ /* 0x000fea0003800000 */
.L_x_4002:
        /* <DEDUP_REMOVED lines=23> */
.L_x_4007:
[----:B0-----:R-:W-:Y:S05]  /*a8a0*/  BSYNC B1 ;  /* 0x0000000000017941 */ /* 0x001fea0003800000 */
.L_x_4006:
        /* <DEDUP_REMOVED lines=63> */
.L_x_4009:
[----:B------:R-:W-:Y:S05]  /*aca0*/  BSYNC B1 ;  /* 0x0000000000017941 */ /* 0x000fea0003800000 */
.L_x_4008:
        /* <DEDUP_REMOVED lines=38> */
[----:B------:R-:W-:Y:S02]  /*af10*/  SEL R8, R3, R8, !P0 ;  /* 0x0000000803087207 */ /* 0x000fe40004000000 */
.L_x_3960:
[----:B------:R-:W-:Y:S05]  /*af20*/  BSYNC B0 ;  /* 0x0000000000007941 */ /* 0x000fea0003800000 */
.L_x_3959:
        /* <DEDUP_REMOVED lines=12> */
.L_x_4013:
        /* <DEDUP_REMOVED lines=9> */
[----:B------:R-:W-:-:S04]  /*b080*/  LOP3.LUT R6, R0, 0xff, RZ, 0xc0, !PT ;  /* 0x000000ff00067812 */ /* 0x000fc800078ec0ff */
[----:B------:R-:W0:Y:S04]  /*b090*/  LDS.U8 R9, [R4.X16+0x10] ;  /* 0x0000100004097984 */ /* 0x000e28000000c000 */
[----:B------:R-:W1:Y:S01]  /*b0a0*/  LDS.64 R2, [R4.X16+0x18] ;  /* 0x0000180004027984 */ /* 0x000e62000000ca00 */
[CC--:B0-----:R-:W-:Y:S02]  /*b0b0*/  ISETP.NE.AND P2, PT, R6.reuse, R9.reuse, PT ;  /* 0x000000090600720c */ /* 0x0c1fe40003f45270 */
[----:B------:R-:W-:Y:S02]  /*b0c0*/  ISETP.GT.U32.AND P1, PT, R6, R9, PT ;  /* 0x000000090600720c */ /* 0x000fe40003f24070 */
        /* <DEDUP_REMOVED lines=14> */
.L_x_4012:
[----:B------:R-:W-:Y:S05]  /*b1b0*/  BSYNC B0 ;  /* 0x0000000000007941 */ /* 0x000fea0003800000 */
.L_x_4011:
[----:B0-----:R-:W-:Y:S01]  /*b1c0*/  IMAD.MOV.U32 R2, RZ, RZ, R10 ;  /* 0x000000ffff027224 */ /* 0x001fe200078e000a */
[----:B------:R-:W-:Y:S05]  /*b1d0*/  @P3 BRA `(.L_x_4013) ;  /* 0xfffffe1000003947 */ /* 0x000fea000383ffff */
.L_x_4010:
        /* <DEDUP_REMOVED lines=17> */
.L_x_4018:
[----:B0-----:R-:W-:Y:S01]  /*b2f0*/  IMAD.IADD R2, R26, 0x1, R5 ;  /* 0x000000011a027824 */ /* 0x001fe200078e0205 */
[----:B------:R-:W-:Y:S04]  /*b300*/  BAR.SYNC.DEFER_BLOCKING 0x0 ;  /* 0x0000000000007b1d */ /* 0x000fe80000010000 */
[----:B------:R-:W-:Y:S02]  /*b310*/  ISETP.GE.U32.AND P0, PT, R2, c[0x0][0x0], PT ;  /* 0x0000000002007a0c */ /* 0x000fe40003f06070 */
[----:B------:R-:W-:Y:S02]  /*b320*/  BSSY B0, `(.L_x_4016) ;  /* 0x0000017000007945 */ /* 0x000fe40003800000 */
[----:B------:R-:W-:-:S13]  /*b330*/  ISETP.GE.U32.OR P0, PT, R26, R5, P0 ;  /* 0x000000051a00720c */ /* 0x000fda0000706470 */
[----:B------:R-:W-:Y:S05]  /*b340*/  @P0 BRA `(.L_x_4017) ;  /* 0x0000014000000947 */ /* 0x000fea0003800000 */
[----:B------:R-:W-:Y:S01]  /*b350*/  IMAD R4, R5, 0x10, R10 ;  /* 0x0000001005047824 */ /* 0x000fe200078e020a */
[----:B------:R-:W-:-:S04]  /*b360*/  LOP3.LUT R6, R0, 0xff, RZ, 0xc0, !PT ;  /* 0x000000ff00067812 */ /* 0x000fc800078ec0ff */
[----:B------:R-:W0:Y:S04]  /*b370*/  LDS.U8 R9, [R4] ;  /* 0x0000000004097984 */ /* 0x000e280000000000 */
[----:B------:R-:W1:Y:S01]  /*b380*/  LDS.64 R2, [R4+0x8] ;  /* 0x0000080004027984 */ /* 0x000e620000000a00 */
        /* <DEDUP_REMOVED lines=16> */
.L_x_4017:
[----:B------:R-:W-:Y:S05]  /*b490*/  BSYNC B0 ;  /* 0x0000000000007941 */ /* 0x000fea0003800000 */
.L_x_4016:
[----:B------:R-:W-:-:S04]  /*b4a0*/  SHF.R.S32.HI R5, RZ, 0x1, R5 ;  /* 0x00000001ff057819 */ /* 0x000fc80000011405 */
[----:B------:R-:W-:-:S13]  /*b4b0*/  ISETP.GE.AND P0, PT, R5, 0x20, PT ;  /* 0x000000200500780c */ /* 0x000fda0003f06270 */
[----:B------:R-:W-:Y:S05]  /*b4c0*/  @P0 BRA `(.L_x_4018) ;  /* 0xfffffe2000000947 */ /* 0x000fea000383ffff */
[----:B------:R-:W-:-:S04]  /*b4d0*/  IMAD.MOV.U32 R4, RZ, RZ, 0x20 ;  /* 0x00000020ff047424 */ /* 0x000fc800078e00ff */
.L_x_4015:
[----:B0-----:R-:W-:Y:S01]  /*b4e0*/  BAR.SYNC.DEFER_BLOCKING 0x0 ;  /* 0x0000000000007b1d */ /* 0x001fe20000010000 */
[----:B------:R-:W-:-:S13]  /*b4f0*/  ISETP.GE.AND P0, PT, R4, 0x2, PT ;  /* 0x000000020400780c */ /* 0x000fda0003f06270 */
[----:B------:R-:W-:Y:S05]  /*b500*/  @!P0 BRA `(.L_x_4014) ;  /* 0x0000015000008947 */ /* 0x000fea0003800000 */
[----:B------:R-:W-:-:S04]  /*b510*/  IMAD.MOV.U32 R3, RZ, RZ, 0x1 ;  /* 0x00000001ff037424 */ /* 0x000fc800078e00ff */
.L_x_4019:
[C---:B------:R-:W-:Y:S01]  /*b520*/  LOP3.LUT R2, R0.reuse, 0xff, RZ, 0xc0, !PT ;  /* 0x000000ff00027812 */ /* 0x040fe200078ec0ff */
[----:B------:R-:W0:Y:S01]  /*b530*/  SHFL.DOWN PT, R6, R7, R3, 0x1f ;  /* 0x08001f0307067589 */ /* 0x000e2200000e0000 */
[----:B------:R-:W-:-:S03]  /*b540*/  LOP3.LUT R10, R0, 0xff, RZ, 0xc0, !PT ;  /* 0x000000ff000a7812 */ /* 0x000fc600078ec0ff */
[----:B------:R-:W1:Y:S04]  /*b550*/  SHFL.DOWN PT, R5, R2, R3, 0x1f ;  /* 0x08001f0302057589 */ /* 0x000e6800000e0000 */
[----:B------:R2:W3:Y:S02]  /*b560*/  SHFL.DOWN PT, R9, R8, R3, 0x1f ;  /* 0x08001f0308097589 */ /* 0x0004e400000e0000 */
[----:B--2---:R-:W-:Y:S01]  /*b570*/  IMAD.SHL.U32 R3, R3, 0x2, RZ ;  /* 0x0000000203037824 */ /* 0x004fe200078e00ff */
[----:B0-----:R-:W-:Y:S02]  /*b580*/  ISETP.GE.U32.AND P0, PT, R7, R6, PT ;  /* 0x000000060700720c */ /* 0x001fe40003f06070 */
[----:B-1----:R-:W-:-:S04]  /*b590*/  LOP3.LUT R11, R5, 0xff, RZ, 0xc0, !PT ;  /* 0x000000ff050b7812 */ /* 0x002fc800078ec0ff */
[----:B------:R-:W-:Y:S02]  /*b5a0*/  ISETP.NE.AND P2, PT, R10, R11, PT ;  /* 0x0000000b0a00720c */ /* 0x000fe40003f45270 */
[----:B---3--:R-:W-:Y:S02]  /*b5b0*/  ISETP.GE.AND.EX P0, PT, R8, R9, PT, P0 ;  /* 0x000000090800720c */ /* 0x008fe40003f06300 */
[----:B------:R-:W-:Y:S02]  /*b5c0*/  ISETP.GT.U32.AND P1, PT, R10, R11, PT ;  /* 0x0000000b0a00720c */ /* 0x000fe40003f24070 */
[----:B------:R-:W-:-:S07]  /*b5d0*/  SEL R10, RZ, 0xffffffff, P0 ;  /* 0xffffffffff0a7807 */ /* 0x000fce0000000000 */
        /* <DEDUP_REMOVED lines=8> */
.L_x_4014:
[----:B------:R-:W-:Y:S01]  /*b660*/  ISETP.NE.AND P0, PT, RZ, c[0x0][0x34c], PT ;  /* 0x0000d300ff007a0c */ /* 0x000fe20003f05270 */
[----:B------:R-:W-:-:S12]  /*b670*/  IMAD.MOV.U32 R2, RZ, RZ, RZ ;  /* 0x000000ffff027224 */ /* 0x000fd800078e00ff */
        /* <DEDUP_REMOVED lines=14> */
[----:B------:R-:W-:Y:S01]  /*b760*/  HFMA2.MMA R4, -RZ, RZ, 0, 0 ;  /* 0x00000000ff047435 */ /* 0x000fe200000001ff */
[----:B------:R-:W-:-:S05]  /*b770*/  IMAD.MOV.U32 R3, RZ, RZ, c[0x0][0x34c] ;  /* 0x0000d300ff037624 */ /* 0x000fca00078e00ff */
[----:B------:R-:W-:-:S04]  /*b780*/  ISETP.NE.AND P0, PT, R3, 0x2, PT ;  /* 0x000000020300780c */ /* 0x000fc80003f05270 */
        /* <DEDUP_REMOVED lines=187> */
.L_x_4020:
[----:B------:R-:W-:Y:S01]  /*c340*/  ISETP.NE.U32.AND P0, PT, RZ, c[0x0][0x560], PT ;  /* 0x00015800ff007a0c */ /* 0x000fe20003f05070 */
[----:B------:R-:W-:Y:S01]  /*c350*/  CS2R R4, SRZ ;  /* 0x0000000000047805 */ /* 0x000fe2000001ff00 */
[----:B------:R-:W-:Y:S02]  /*c360*/  IMAD.MOV.U32 R6, RZ, RZ, RZ ;  /* 0x000000ffff067224 */ /* 0x000fe400078e00ff */
[----:B------:R-:W-:-:S13]  /*c370*/  ISETP.NE.AND.EX P0, PT, RZ, c[0x0][0x564], PT, P0 ;  /* 0x00015900ff007a0c */ /* 0x000fda0003f05300 */
[----:B------:R-:W-:Y:S05]  /*c380*/  @!P0 BRA `(.L_x_4021) ;  /* 0x0000083000008947 */ /* 0x000fea0003800000 */
[----:B------:R-:W-:Y:S02]  /*c390*/  IMAD.MOV.U32 R10, RZ, RZ, 0x8 ;  /* 0x00000008ff0a7424 */ /* 0x000fe400078e00ff */
[----:B------:R-:W-:Y:S02]  /*c3a0*/  IMAD.MOV.U32 R15, RZ, RZ, RZ ;  /* 0x000000ffff0f7224 */ /* 0x000fe400078e00ff */
[----:B------:R-:W-:Y:S02]  /*c3b0*/  IMAD.MOV.U32 R12, RZ, RZ, 0x10 ;  /* 0x00000010ff0c7424 */ /* 0x000fe400078e00ff */
[----:B------:R-:W-:-:S05]  /*c3c0*/  IMAD.MOV.U32 R13, RZ, RZ, 0x0 ;  /* 0x00000000ff0d7424 */ /* 0x000fca00078e00ff */
.L_x_4024:
        /* <DEDUP_REMOVED lines=8> */
[----:B-----5:R-:W-:Y:S05]  /*c450*/  CALL.REL.NOINC `($__internal_37_$__cuda_sm20_rem_u64) ;  /* 0x0000386000007944 */ /* 0x020fea0003c00000 */
[----:B------:R-:W-:Y:S02]  /*c460*/  IMAD.MOV.U32 R12, RZ, RZ, R3 ;  /* 0x000000ffff0c7224 */ /* 0x000fe400078e0003 */
[----:B------:R-:W-:Y:S01]  /*c470*/  IMAD.MOV.U32 R13, RZ, RZ, R4 ;  /* 0x000000ffff0d7224 */ /* 0x000fe200078e0004 */
[----:B------:R-:W-:Y:S05]  /*c480*/  BRA `(.L_x_4023) ;  /* 0x0000013000007947 */ /* 0x000fea0003800000 */
.L_x_4022:
        /* <DEDUP_REMOVED lines=18> */
[----:B------:R-:W-:-:S05]  /*c5b0*/  IMAD.MOV.U32 R12, RZ, RZ, R5 ;  /* 0x000000ffff0c7224 */ /* 0x000fca00078e0005 */
.L_x_4023:
        /* <DEDUP_REMOVED lines=10> */
[----:B-----5:R-:W-:Y:S05]  /*c660*/  CALL.REL.NOINC `($__internal_36_$__cuda_sm20_div_u64) ;  /* 0x000031f000007944 */ /* 0x020fea0003c00000 */
[----:B------:R-:W-:Y:S01]  /*c670*/  IMAD.MOV.U32 R10, RZ, RZ, R12 ;  /* 0x000000ffff0a7224 */ /* 0x000fe200078e000c */
[----:B------:R-:W-:Y:S01]  /*c680*/  MOV R11, R13 ;  /* 0x0000000d000b7202 */ /* 0x000fe20000000f00 */
[----:B------:R-:W-:Y:S05]  /*c690*/  BRA `(.L_x_4026) ;  /* 0x0000013000007947 */ /* 0x000fea0003800000 */
.L_x_4025:
        /* <DEDUP_REMOVED lines=19> */
.L_x_4026:
[----:B------:R-:W-:Y:S05]  /*c7d0*/  @!P2 BRA `(.L_x_4027) ;  /* 0x000000500000a947 */ /* 0x000fea0003800000 */
[----:B------:R-:W-:Y:S01]  /*c7e0*/  IMAD.MOV.U32 R4, RZ, RZ, 0x8 ;  /* 0x00000008ff047424 */ /* 0x000fe200078e00ff */
[----:B------:R-:W-:Y:S01]  /*c7f0*/  MOV R3, 0xc820 ;  /* 0x0000c82000037802 */ /* 0x000fe20000000f00 */
[----:B------:R-:W-:Y:S02]  /*c800*/  IMAD.MOV.U32 R5, RZ, RZ, RZ ;  /* 0x000000ffff057224 */ /* 0x000fe400078e00ff */
[----:B-----5:R-:W-:Y:S05]  /*c810*/  CALL.REL.NOINC `($__internal_36_$__cuda_sm20_div_u64) ;  /* 0x0000304000007944 */ /* 0x020fea0003c00000 */
[----:B------:R-:W-:Y:S05]  /*c820*/  BRA `(.L_x_4028) ;  /* 0x0000013000007947 */ /* 0x000fea0003800000 */
.L_x_4027:
[----:B------:R-:W0:Y:S01]  /*c830*/  I2F.U32.RP R9, R6 ;  /* 0x0000000600097306 */ /* 0x000e220000209000 */
[----:B------:R-:W-:Y:S01]  /*c840*/  ISETP.NE.U32.AND P2, PT, R6, RZ, PT ;  /* 0x000000ff0600720c */ /* 0x000fe20003f45070 */
[----:B------:R-:W-:-:S06]  /*c850*/  IMAD.MOV.U32 R13, RZ, RZ, RZ ;  /* 0x000000ffff0d7224 */ /* 0x000fcc00078e00ff */
[----:B0-----:R-:W0:Y:S02]  /*c860*/  MUFU.RCP R9, R9 ;  /* 0x0000000900097308 */ /* 0x001e240000001000 */
[----:B0-----:R-:W-:-:S06]  /*c870*/  IADD3 R4, R9, 0xffffffe, RZ ;  /* 0x0ffffffe09047810 */ /* 0x001fcc0007ffe0ff */
[----:B------:R0:W1:Y:S02]  /*c880*/  F2I.FTZ.U32.TRUNC.NTZ R5, R4 ;  /* 0x0000000400057305 */ /* 0x000064000021f000 */
[----:B0-----:R-:W-:Y:S01]  /*c890*/  IMAD.MOV.U32 R4, RZ, RZ, RZ ;  /* 0x000000ffff047224 */ /* 0x001fe200078e00ff */
[----:B-1----:R-:W-:-:S05]  /*c8a0*/  IADD3 R3, RZ, -R5, RZ ;  /* 0x80000005ff037210 */ /* 0x002fca0007ffe0ff */
        /* <DEDUP_REMOVED lines=11> */
.L_x_4028:
        /* <DEDUP_REMOVED lines=8> */
[----:B------:R-:W-:Y:S01]  /*c9e0*/  MOV R3, 0xca10 ;  /* 0x0000ca1000037802 */ /* 0x000fe20000000f00 */
[----:B------:R-:W-:Y:S02]  /*c9f0*/  IMAD.MOV.U32 R9, RZ, RZ, R13 ;  /* 0x000000ffff097224 */ /* 0x000fe400078e000d */
[----:B-----5:R-:W-:Y:S05]  /*ca00*/  CALL.REL.NOINC `($__internal_36_$__cuda_sm20_div_u64) ;  /* 0x00002e5000007944 */ /* 0x020fea0003c00000 */
[----:B------:R-:W-:Y:S02]  /*ca10*/  IMAD.MOV.U32 R4, RZ, RZ, R12 ;  /* 0x000000ffff047224 */ /* 0x000fe400078e000c */
[----:B------:R-:W-:Y:S01]  /*ca20*/  IMAD.MOV.U32 R5, RZ, RZ, R13 ;  /* 0x000000ffff057224 */ /* 0x000fe200078e000d */
[----:B------:R-:W-:Y:S05]  /*ca30*/  BRA `(.L_x_4031) ;  /* 0x0000014000007947 */ /* 0x000fea0003800000 */
.L_x_4030:
        /* <DEDUP_REMOVED lines=16> */
[----:B------:R-:W-:-:S12]  /*cb40*/  HFMA2.MMA R5, -RZ, RZ, 0, 0 ;  /* 0x00000000ff057435 */ /* 0x000fd800000001ff */
[----:B------:R-:W-:Y:S02]  /*cb50*/  @P1 IADD3 R11, R11, 0x1, RZ ;  /* 0x000000010b0b1810 */ /* 0x000fe40007ffe0ff */
[----:B------:R-:W-:-:S05]  /*cb60*/  @!P2 LOP3.LUT R11, RZ, R12, RZ, 0x33, !PT ;  /* 0x0000000cff0ba212 */ /* 0x000fca00078e33ff */
[----:B------:R-:W-:Y:S02]  /*cb70*/  IMAD.MOV.U32 R4, RZ, RZ, R11 ;  /* 0x000000ffff047224 */ /* 0x000fe400078e000b */
.L_x_4031:
[----:B------:R-:W-:Y:S05]  /*cb80*/  BSYNC B0 ;  /* 0x0000000000007941 */ /* 0x000fea0003800000 */
.L_x_4029:
[----:B------:R-:W-:-:S04]  /*cb90*/  IADD3 R4, P0, R4, c[0x0][0x560], RZ ;  /* 0x0001580004047a10 */ /* 0x000fc80007f1e0ff */
[----:B------:R-:W-:-:S05]  /*cba0*/  IADD3.X R5, R5, c[0x0][0x564], RZ, P0, !PT ;  /* 0x0001590005057a10 */ /* 0x000fca00007fe4ff */
[----:B------:R-:W-:Y:S02]  /*cbb0*/  IMAD.MOV.U32 R6, RZ, RZ, R5 ;  /* 0x000000ffff067224 */ /* 0x000fe400078e0005 */
.L_x_4021:
        /* <DEDUP_REMOVED lines=207> */
.L_x_4033:
        /* <DEDUP_REMOVED lines=11> */
.L_x_4035:
[----:B------:R-:W-:Y:S05]  /*d960*/  BSYNC B0 ;  /* 0x0000000000007941 */ /* 0x000fea0003800000 */
.L_x_4034:
        /* <DEDUP_REMOVED lines=14> */
[----:B------:R0:W-:Y:S02]  /*da50*/  STG.E.U8 [R2.64], R0 ;  /* 0x0000000002007986 */ /* 0x0001e4000c101124 */
.L_x_4037:
[----:B------:R-:W-:Y:S05]  /*da60*/  BSYNC B0 ;  /* 0x0000000000007941 */ /* 0x000fea0003800000 */
.L_x_4036:
        /* <DEDUP_REMOVED lines=30> */
.L_x_4039:
[----:B------:R-:W-:Y:S05]  /*dc50*/  BSYNC B0 ;  /* 0x0000000000007941 */ /* 0x000fea0003800000 */
.L_x_4038:
        /* <DEDUP_REMOVED lines=22> */
.L_x_4044:
[----:B------:R-:W-:Y:S02]  /*ddc0*/  IMAD.MOV.U32 R13, RZ, RZ, 0x10 ;  /* 0x00000010ff0d7424 */ /* 0x000fe400078e00ff */
[----:B------:R-:W-:-:S04]  /*ddd0*/  IMAD R12, R9, c[0x0][0x10], R2 ;  /* 0x00000400090c7a24 */ /* 0x000fc800078e0202 */
[----:B------:R-:W-:-:S05]  /*dde0*/  IMAD.WIDE.U32 R12, R12, R13, c[0x0][0x568] ;  /* 0x00015a000c0c7625 */ /* 0x000fca00078e000d */
[----:B------:R-:W2:Y:S04]  /*ddf0*/  LDG.E.U8 R15, [R12.64] ;  /* 0x000000240c0f7981 */ /* 0x000ea8000c1e1100 */
[----:B------:R-:W3:Y:S01]  /*de00*/  LDG.E.64 R10, [R12.64+0x8] ;  /* 0x000008240c0a7981 */ /* 0x000ee2000c1e1b00 */
[----:B------:R-:W-:Y:S02]  /*de10*/  LOP3.LUT R8, R3, 0xff, RZ, 0xc0, !PT ;  /* 0x000000ff03087812 */ /* 0x000fe400078ec0ff */
[----:B------:R-:W-:-:S05]  /*de20*/  MOV R17, c[0x0][0x0] ;  /* 0x0000000000117a02 */ /* 0x000fca0000000f00 */
[----:B------:R-:W-:Y:S01]  /*de30*/  IMAD R2, R17, c[0x0][0x4], R2 ;  /* 0x0000010011027a24 */ /* 0x000fe200078e0202 */
[CC--:B--2---:R-:W-:Y:S02]  /*de40*/  ISETP.NE.AND P3, PT, R8.reuse, R15.reuse, PT ;  /* 0x0000000f0800720c */ /* 0x0c4fe40003f65270 */
[----:B------:R-:W-:Y:S02]  /*de50*/  ISETP.GT.U32.AND P2, PT, R8, R15, PT ;  /* 0x0000000f0800720c */ /* 0x000fe40003f44070 */
        /* <DEDUP_REMOVED lines=11> */
.L_x_4043:
[----:B------:R-:W-:Y:S05]  /*df10*/  BSYNC B1 ;  /* 0x0000000000017941 */ /* 0x000fea0003800000 */
.L_x_4042:
[----:B------:R-:W-:Y:S05]  /*df20*/  BRA `(.L_x_4045) ;  /* 0x0000018000007947 */ /* 0x000fea0003800000 */
.L_x_4041:
[----:B------:R-:W-:-:S13]  /*df30*/  ISETP.GE.U32.AND P0, PT, R27, c[0x0][0x18c], PT ;  /* 0x000063001b007a0c */ /* 0x000fda0003f06070 */
[----:B------:R-:W-:Y:S05]  /*df40*/  @P0 BRA `(.L_x_4045) ;  /* 0x0000016000000947 */ /* 0x000fea0003800000 */
[----:B------:R-:W-:-:S04]  /*df50*/  IMAD.MOV.U32 R2, RZ, RZ, R27 ;  /* 0x000000ffff027224 */ /* 0x000fc800078e001b */
.L_x_4046:
[----:B------:R-:W-:Y:S02]  /*df60*/  IMAD R11, R9, c[0x0][0x10], R2 ;  /* 0x00000400090b7a24 */ /* 0x000fe400078e0202 */
[----:B------:R-:W-:Y:S02]  /*df70*/  IMAD.MOV.U32 R12, RZ, RZ, 0x10 ;  /* 0x00000010ff0c7424 */ /* 0x000fe400078e00ff */
[----:B------:R-:W-:-:S04]  /*df80*/  IMAD R11, R11, c[0x0][0x0], R26 ;  /* 0x000000000b0b7a24 */ /* 0x000fc800078e021a */
[----:B------:R-:W-:-:S05]  /*df90*/  IMAD.WIDE.U32 R12, R11, R12, c[0x0][0x568] ;  /* 0x00015a000b0c7625 */ /* 0x000fca00078e000c */
[----:B------:R-:W2:Y:S04]  /*dfa0*/  LDG.E.U8 R8, [R12.64] ;  /* 0x000000240c087981 */ /* 0x000ea8000c1e1100 */
[----:B------:R-:W3:Y:S01]  /*dfb0*/  LDG.E.64 R10, [R12.64+0x8] ;  /* 0x000008240c0a7981 */ /* 0x000ee2000c1e1b00 */
[----:B------:R-:W-:Y:S02]  /*dfc0*/  LOP3.LUT R15, R3, 0xff, RZ, 0xc0, !PT ;  /* 0x000000ff030f7812 */ /* 0x000fe400078ec0ff */
[----:B------:R-:W-:Y:S02]  /*dfd0*/  IADD3 R2, R2, c[0x0][0x4], RZ ;  /* 0x0000010002027a10 */ /* 0x000fe40007ffe0ff */
[CC--:B--2---:R-:W-:Y:S02]  /*dfe0*/  ISETP.NE.AND P3, PT, R15.reuse, R8.reuse, PT ;  /* 0x000000080f00720c */ /* 0x0c4fe40003f65270 */
[----:B------:R-:W-:-:S02]  /*dff0*/  ISETP.GT.U32.AND P2, PT, R15, R8, PT ;  /* 0x000000080f00720c */ /* 0x000fc40003f44070 */
        /* <DEDUP_REMOVED lines=11> */
.L_x_4045:
[----:B------:R-:W-:Y:S05]  /*e0b0*/  BSYNC B0 ;  /* 0x0000000000007941 */ /* 0x000fea0003800000 */
.L_x_4040:
        /* <DEDUP_REMOVED lines=11> */
.L_x_4050:
        /* <DEDUP_REMOVED lines=28> */
.L_x_4049:
[----:B------:R-:W-:Y:S05]  /*e330*/  BSYNC B0 ;  /* 0x0000000000007941 */ /* 0x000fea0003800000 */
.L_x_4048:
[----:B0-----:R-:W-:Y:S01]  /*e340*/  IMAD.MOV.U32 R8, RZ, RZ, R14 ;  /* 0x000000ffff087224 */ /* 0x001fe200078e000e */
[----:B------:R-:W-:Y:S05]  /*e350*/  @P2 BRA `(.L_x_4050) ;  /* 0xfffffe1000002947 */ /* 0x000fea000383ffff */
.L_x_4047:
        /* <DEDUP_REMOVED lines=14> */
[----:B------:R-:W-:Y:S05]  /*e440*/  @!P0 BRA `(.L_x_4052) ;  /* 0x0000020000008947 */ /* 0x000fea0003800000 */
[----:B0-----:R-:W-:-:S05]  /*e450*/  IMAD.MOV.U32 R11, RZ, RZ, R12 ;  /* 0x000000ffff0b7224 */ /* 0x001fca00078e000c */
.L_x_4055:
[----:B0-----:R-:W-:Y:S01]  /*e460*/  IADD3 R8, R26, R11, RZ ;  /* 0x0000000b1a087210 */ /* 0x001fe20007ffe0ff */
[----:B------:R-:W-:Y:S03]  /*e470*/  BAR.SYNC.DEFER_BLOCKING 0x0 ;  /* 0x0000000000007b1d */ /* 0x000fe60000010000 */
[----:B------:R-:W-:-:S03]  /*e480*/  ISETP.GE.U32.AND P0, PT, R8, c[0x0][0x0], PT ;  /* 0x0000000008007a0c */ /* 0x000fc60003f06070 */
[----:B------:R-:W-:Y:S01]  /*e490*/  BSSY B0, `(.L_x_4053) ;  /* 0x0000017000007945 */ /* 0x000fe20003800000 */
        /* <DEDUP_REMOVED lines=22> */
.L_x_4054:
[----:B------:R-:W-:Y:S05]  /*e600*/  BSYNC B0 ;  /* 0x0000000000007941 */ /* 0x000fea0003800000 */
.L_x_4053:
[----:B------:R-:W-:-:S04]  /*e610*/  SHF.R.S32.HI R11, RZ, 0x1, R11 ;  /* 0x00000001ff0b7819 */ /* 0x000fc8000001140b */
[----:B------:R-:W-:-:S13]  /*e620*/  ISETP.GE.AND P0, PT, R11, 0x20, PT ;  /* 0x000000200b00780c */ /* 0x000fda0003f06270 */
[----:B------:R-:W-:Y:S05]  /*e630*/  @P0 BRA `(.L_x_4055) ;  /* 0xfffffe2000000947 */ /* 0x000fea000383ffff */
[----:B------:R-:W-:-:S04]  /*e640*/  IMAD.MOV.U32 R11, RZ, RZ, 0x20 ;  /* 0x00000020ff0b7424 */ /* 0x000fc800078e00ff */
.L_x_4052:
[----:B0-----:R-:W-:Y:S01]  /*e650*/  BAR.SYNC.DEFER_BLOCKING 0x0 ;  /* 0x0000000000007b1d */ /* 0x001fe20000010000 */
[----:B------:R-:W-:-:S13]  /*e660*/  ISETP.GE.AND P0, PT, R11, 0x2, PT ;  /* 0x000000020b00780c */ /* 0x000fda0003f06270 */
[----:B------:R-:W-:Y:S05]  /*e670*/  @!P0 BRA `(.L_x_4051) ;  /* 0x0000015000008947 */ /* 0x000fea0003800000 */
[----:B------:R-:W-:-:S04]  /*e680*/  IMAD.MOV.U32 R2, RZ, RZ, 0x1 ;  /* 0x00000001ff027424 */ /* 0x000fc800078e00ff */
.L_x_4056:
        /* <DEDUP_REMOVED lines=20> */
.L_x_4051:
        /* <DEDUP_REMOVED lines=13> */
[----:B------:R-:W2:Y:S04]  /*e8a0*/  LDG.E.U8 R0, [R4.64] ;  /* 0x0000002404007981 */ /* 0x000ea8000c1e1100 */
[----:B------:R-:W3:Y:S01]  /*e8b0*/  LDG.E.64 R6, [R4.64+0x8] ;  /* 0x0000082404067981 */ /* 0x000ee2000c1e1b00 */
[----:B------:R-:W-:-:S04]  /*e8c0*/  LOP3.LUT R9, R3, 0xff, RZ, 0xc0, !PT ;  /* 0x000000ff03097812 */ /* 0x000fc800078ec0ff */
[CC--:B--2---:R-:W-:Y:S02]  /*e8d0*/  ISETP.NE.AND P2, PT, R0.reuse, R9.reuse, PT ;  /* 0x000000090000720c */ /* 0x0c4fe40003f45270 */
[----:B------:R-:W-:Y:S02]  /*e8e0*/  ISETP.GT.U32.AND P1, PT, R0, R9, PT ;  /* 0x000000090000720c */ /* 0x000fe40003f24070 */
        /* <DEDUP_REMOVED lines=9> */
.L_x_4058:
[----:B------:R-:W-:Y:S05]  /*e980*/  @!P3 BRA `(.L_x_4059) ;  /* 0x000001a00000b947 */ /* 0x000fea0003800000 */
[----:B------:R-:W-:-:S10]  /*e990*/  HFMA2.MMA R0, -RZ, RZ, 0, 5.9604644775390625e-08 ;  /* 0x00000001ff007435 */ /* 0x000fd400000001ff */
[----:B------:R-:W-:-:S13]  /*e9a0*/  ISETP.NE.AND P0, PT, R0, c[0x0][0x584], PT ;  /* 0x0001610000007a0c */ /* 0x000fda0003f05270 */
[----:B------:R-:W-:Y:S05]  /*e9b0*/  @!P0 BRA `(.L_x_4060) ;  /* 0x0000013000008947 */ /* 0x000fea0003800000 */
[----:B------:R-:W-:Y:S01]  /*e9c0*/  MOV R2, 0x0 ;  /* 0x0000000000027802 */ /* 0x000fe20000000f00 */
[----:B------:R-:W-:Y:S01]  /*e9d0*/  IMAD.MOV.U32 R4, RZ, RZ, c[0x4][0x3d8] ;  /* 0x0100f600ff047624 */ /* 0x000fe200078e00ff */
[----:B------:R-:W-:Y:S01]  /*e9e0*/  MOV R12, 0x1 ;  /* 0x00000001000c7802 */ /* 0x000fe20000000f00 */
[----:B------:R-:W-:Y:S02]  /*e9f0*/  IMAD.MOV.U32 R5, RZ, RZ, c[0x4][0x3dc] ;  /* 0x0100f700ff057624 */ /* 0x000fe400078e00ff */
[----:B------:R-:W-:Y:S01]  /*ea00*/  IMAD.MOV.U32 R6, RZ, RZ, c[0x4][0x3c0] ;  /* 0x0100f000ff067624 */ /* 0x000fe200078e00ff */
[----:B------:R-:W0:Y:S01]  /*ea10*/  LDC.64 R2, c[0x4][R2] ;  /* 0x0100000002027b82 */ /* 0x000e220000000a00 */
[----:B------:R-:W-:Y:S02]  /*ea20*/  IMAD.MOV.U32 R7, RZ, RZ, c[0x4][0x3c4] ;  /* 0x0100f100ff077624 */ /* 0x000fe400078e00ff */
[----:B------:R-:W-:Y:S02]  /*ea30*/  IMAD.MOV.U32 R8, RZ, RZ, 0x2ef ;  /* 0x000002efff087424 */ /* 0x000fe400078e00ff */
[----:B------:R-:W-:-:S02]  /*ea40*/  IMAD.MOV.U32 R10, RZ, RZ, c[0x4][0xc0] ;  /* 0x01003000ff0a7624 */ /* 0x000fc400078e00ff */
[----:B------:R-:W-:Y:S02]  /*ea50*/  IMAD.MOV.U32 R11, RZ, RZ, c[0x4][0xc4] ;  /* 0x01003100ff0b7624 */ /* 0x000fe400078e00ff */
        /* <DEDUP_REMOVED lines=9> */
.L_x_4060:
[----:B------:R-:W-:-:S05]  /*eaf0*/  IADD3 R18, P0, R18, c[0x0][0x550], RZ ;  /* 0x0001540012127a10 */ /* 0x000fca0007f1e0ff */
[----:B------:R-:W-:-:S05]  /*eb00*/  IMAD.X R19, RZ, RZ, c[0x0][0x554], P0 ;  /* 0x00015500ff137624 */ /* 0x000fca00000e06ff */
[----:B------:R-:W-:Y:S01]  /*eb10*/  STG.E.64 [R18.64], R16 ;  /* 0x0000001012007986 */ /* 0x000fe2000c101b24 */
[----:B------:R-:W-:Y:S05]  /*eb20*/  EXIT ;  /* 0x000000000000794d */ /* 0x000fea0003800000 */
.L_x_4059:
[----:B------:R-:W-:Y:S04]  /*eb30*/  STG.E.64 [R4.64+0x8], R16 ;  /* 0x0000081004007986 */ /* 0x000fe8000c101b24 */
[----:B------:R-:W-:Y:S01]  /*eb40*/  STG.E.U8 [R4.64], R3 ;  /* 0x0000000304007986 */ /* 0x000fe2000c101124 */
[----:B------:R-:W-:Y:S05]  /*eb50*/  EXIT ;  /* 0x000000000000794d */ /* 0x000fea0003800000 */
.L_x_4057:
[----:B------:R-:W-:Y:S05]  /*eb60*/  @!P1 BRA `(.L_x_4061) ;  /* 0x0000014000009947 */ /* 0x000fea0003800000 */
[----:B------:R-:W-:Y:S01]  /*eb70*/  MOV R2, 0x0 ;  /* 0x0000000000027802 */ /* 0x000fe20000000f00 */
[----:B------:R-:W-:Y:S01]  /*eb80*/  IMAD.MOV.U32 R4, RZ, RZ, c[0x4][0x3c8] ;  /* 0x0100f200ff047624 */ /* 0x000fe200078e00ff */
[----:B------:R-:W-:Y:S01]  /*eb90*/  MOV R10, c[0x4][0xe8] ;  /* 0x01003a00000a7a02 */ /* 0x000fe20000000f00 */
[----:B------:R-:W-:Y:S02]  /*eba0*/  IMAD.MOV.U32 R5, RZ, RZ, c[0x4][0x3cc] ;  /* 0x0100f300ff057624 */ /* 0x000fe400078e00ff */
[----:B------:R-:W-:Y:S01]  /*ebb0*/  IMAD.MOV.U32 R6, RZ, RZ, c[0x4][0x3c0] ;  /* 0x0100f000ff067624 */ /* 0x000fe200078e00ff */
[----:B------:R-:W0:Y:S01]  /*ebc0*/  LDC.64 R2, c[0x4][R2] ;  /* 0x0100000002027b82 */ /* 0x000e220000000a00 */
[----:B------:R-:W-:-:S02]  /*ebd0*/  IMAD.MOV.U32 R7, RZ, RZ, c[0x4][0x3c4] ;  /* 0x0100f100ff077624 */ /* 0x000fc400078e00ff */
[----:B------:R-:W-:Y:S02]  /*ebe0*/  IMAD.MOV.U32 R8, RZ, RZ, 0x2dd ;  /* 0x000002ddff087424 */ /* 0x000fe400078e00ff */
        /* <DEDUP_REMOVED lines=12> */
.L_x_4061:
        /* <DEDUP_REMOVED lines=25> */
.L_x_4063:
[----:B------:R-:W-:-:S05]  /*ee40*/  IADD3 R18, P0, R18, c[0x0][0x550], RZ ;  /* 0x0001540012127a10 */ /* 0x000fca0007f1e0ff */
[----:B------:R-:W-:-:S05]  /*ee50*/  IMAD.X R19, RZ, RZ, c[0x0][0x554], P0 ;  /* 0x00015500ff137624 */ /* 0x000fca00000e06ff */
[----:B------:R-:W-:Y:S01]  /*ee60*/  STG.E.64 [R18.64], R16 ;  /* 0x0000001012007986 */ /* 0x000fe2000c101b24 */
[----:B------:R-:W-:Y:S05]  /*ee70*/  EXIT ;  /* 0x000000000000794d */ /* 0x000fea0003800000 */
.L_x_4062:
        /* <DEDUP_REMOVED lines=20> */
.L_x_4032:
        /* <DEDUP_REMOVED lines=18> */
[----:B------:R-:W-:-:S04]  /*f0e0*/  IADD3 R16, P1, R7, R16, RZ ;  /* 0x0000001007107210 */ /* 0x000fc80007f3e0ff */
[----:B------:R-:W-:-:S03]  /*f0f0*/  IADD3.X R17, R8, R17, RZ, P1, !PT ;  /* 0x0000001108117210 */ /* 0x000fc60000ffe4ff */
        /* <DEDUP_REMOVED lines=18> */
.L_x_4065:
        /* <DEDUP_REMOVED lines=23> */
.L_x_4067:
[----:B------:R-:W-:-:S05]  /*f390*/  IADD3 R2, P0, R2, c[0x0][0x550], RZ ;  /* 0x0001540002027a10 */ /* 0x000fca0007f1e0ff */
[----:B------:R-:W-:-:S05]  /*f3a0*/  IMAD.X R3, RZ, RZ, c[0x0][0x554], P0 ;  /* 0x00015500ff037624 */ /* 0x000fca00000e06ff */
[----:B------:R-:W-:Y:S01]  /*f3b0*/  STG.E.64 [R2.64], R16 ;  /* 0x0000001002007986 */ /* 0x000fe2000c101b24 */
[----:B------:R-:W-:Y:S05]  /*f3c0*/  EXIT ;  /* 0x000000000000794d */ /* 0x000fea0003800000 */
.L_x_4066:
[----:B------:R-:W-:Y:S04]  /*f3d0*/  STG.E.64 [R4.64+0x8], R16 ;  /* 0x0000081004007986 */ /* 0x000fe8000c101b24 */
[----:B------:R-:W-:Y:S01]  /*f3e0*/  STG.E.U8 [R4.64], R0 ;  /* 0x0000000004007986 */ /* 0x000fe2000c101124 */
[----:B------:R-:W-:Y:S05]  /*f3f0*/  EXIT ;  /* 0x000000000000794d */ /* 0x000fea0003800000 */
.L_x_4064:
[----:B------:R-:W-:Y:S05]  /*f400*/  @!P2 BRA `(.L_x_4068) ;  /* 0x000001400000a947 */ /* 0x000fea0003800000 */
[----:B------:R-:W-:Y:S01]  /*f410*/  MOV R14, 0x0 ;  /* 0x00000000000e7802 */ /* 0x000fe20000000f00 */
[----:B------:R-:W-:Y:S01]  /*f420*/  HFMA2.MMA R8, -RZ, RZ, 0, 4.3690204620361328125e-05 ;  /* 0x000002ddff087435 */ /* 0x000fe200000001ff */
[----:B------:R-:W-:Y:S02]  /*f430*/  IMAD.MOV.U32 R4, RZ, RZ, c[0x4][0x3c8] ;  /* 0x0100f200ff047624 */ /* 0x000fe400078e00ff */
[----:B------:R-:W-:-:S02]  /*f440*/  IMAD.MOV.U32 R5, RZ, RZ, c[0x4][0x3cc] ;  /* 0x0100f300ff057624 */ /* 0x000fc400078e00ff */
[----:B------:R-:W0:Y:S01]  /*f450*/  LDC.64 R14, c[0x4][R14] ;  /* 0x010000000e0e7b82 */ /* 0x000e220000000a00 */
[----:B------:R-:W-:Y:S02]  /*f460*/  IMAD.MOV.U32 R6, RZ, RZ, c[0x4][0x3c0] ;  /* 0x0100f000ff067624 */ /* 0x000fe400078e00ff */
[----:B------:R-:W-:Y:S02]  /*f470*/  IMAD.MOV.U32 R7, RZ, RZ, c[0x4][0x3c4] ;  /* 0x0100f100ff077624 */ /* 0x000fe400078e00ff */
[----:B------:R-:W-:Y:S02]  /*f480*/  IMAD.MOV.U32 R10, RZ, RZ, c[0x4][0xe8] ;  /* 0x01003a00ff0a7624 */ /* 0x000fe400078e00ff */
[----:B------:R-:W-:Y:S02]  /*f490*/  IMAD.MOV.U32 R11, RZ, RZ, c[0x4][0xec] ;  /* 0x01003b00ff0b7624 */ /* 0x000fe400078e00ff */
[----:B------:R-:W-:Y:S02]  /*f4a0*/  IMAD.MOV.U32 R12, RZ, RZ, 0x1 ;  /* 0x00000001ff0c7424 */ /* 0x000fe400078e00ff */
[----:B------:R-:W-:-:S02]  /*f4b0*/  IMAD.MOV.U32 R13, RZ, RZ, RZ ;  /* 0x000000ffff0d7224 */ /* 0x000fc400078e00ff */
[----:B------:R-:W-:Y:S01]  /*f4c0*/  LEPC R16 ;  /* 0x000000000010734e */ /* 0x000fe20000000000 */
[----:B------:R-:W-:-:S02]  /*f4d0*/  MOV R3, 0xf540 ;  /* 0x0000f54000037802 */ /* 0x000fc40000000f00 */
[----:B-----5:R-:W-:Y:S02]  /*f4e0*/  MOV R20, 0xf4c0 ;  /* 0x0000f4c000147802 */ /* 0x020fe40000000f00 */
[----:B------:R-:W-:Y:S02]  /*f4f0*/  MOV R21, 0x0 ;  /* 0x0000000000157802 */ /* 0x000fe40000000f00 */
[----:B------:R-:W-:Y:S02]  /*f500*/  MOV R0, 0x0 ;  /* 0x0000000000007802 */ /* 0x000fe40000000f00 */
[----:B------:R-:W-:-:S04]  /*f510*/  IADD3 R20, P0, P1, -R20, R3, R16 ;  /* 0x0000000314147210 */ /* 0x000fc8000791e110 */
[----:B------:R-:W-:-:S04]  /*f520*/  IADD3.X R21, ~R0, R21, R17, P0, P1 ;  /* 0x0000001500157210 */ /* 0x000fc800007e2511 */
[----:B0-----:R-:W-:Y:S05]  /*f530*/  CALL.ABS.NOINC R14 ;  /* 0x000000000e007343 */ /* 0x001fea0003c00000 */
[----:B------:R-:W-:Y:S02]  /*f540*/  CS2R R16, SRZ ;  /* 0x0000000000107805 */ /* 0x000fe4000001ff00 */
.L_x_4068:
        /* <DEDUP_REMOVED lines=25> */
.L_x_4070:
[----:B------:R-:W-:-:S05]  /*f6e0*/  IADD3 R2, P0, R2, c[0x0][0x550], RZ ;  /* 0x0001540002027a10 */ /* 0x000fca0007f1e0ff */
[----:B------:R-:W-:-:S05]  /*f6f0*/  IMAD.X R3, RZ, RZ, c[0x0][0x554], P0 ;  /* 0x00015500ff037624 */ /* 0x000fca00000e06ff */
[----:B------:R-:W-:Y:S01]  /*f700*/  STG.E.64 [R2.64], R16 ;  /* 0x0000001002007986 */ /* 0x000fe2000c101b24 */
[----:B------:R-:W-:Y:S05]  /*f710*/  EXIT ;  /* 0x000000000000794d */ /* 0x000fea0003800000 */
.L_x_4069:
[----:B------:R-:W-:Y:S01]  /*f720*/  MOV R2, 0x0 ;  /* 0x0000000000027802 */ /* 0x000fe20000000f00 */
[----:B------:R-:W-:Y:S01]  /*f730*/  HFMA2.MMA R13, -RZ, RZ, 0, 0 ;  /* 0x00000000ff0d7435 */ /* 0x000fe200000001ff */
[----:B------:R-:W-:Y:S01]  /*f740*/  MOV R4, c[0x4][0x3c8] ;  /* 0x0100f20000047a02 */ /* 0x000fe20000000f00 */
[----:B------:R-:W-:Y:S02]  /*f750*/  IMAD.MOV.U32 R5, RZ, RZ, c[0x4][0x3cc] ;  /* 0x0100f300ff057624 */ /* 0x000fe400078e00ff */
[----:B------:R-:W-:Y:S01]  /*f760*/  IMAD.MOV.U32 R6, RZ, RZ, c[0x4][0x3c0] ;  /* 0x0100f000ff067624 */ /* 0x000fe200078e00ff */
        /* <DEDUP_REMOVED lines=8> */
[----:B-----5:R-:W-:Y:S02]  /*f7f0*/  MOV R20, 0xf7d0 ;  /* 0x0000f7d000147802 */ /* 0x020fe40000000f00 */
[----:B------:R-:W-:Y:S02]  /*f800*/  MOV R21, 0x0 ;  /* 0x0000000000157802 */ /* 0x000fe40000000f00 */
[----:B------:R-:W-:-:S02]  /*f810*/  MOV R0, 0x0 ;  /* 0x0000000000007802 */ /* 0x000fc40000000f00 */
[----:B------:R-:W-:-:S04]  /*f820*/  IADD3 R20, P0, P1, -R20, R9, R14 ;  /* 0x0000000914147210 */ /* 0x000fc8000791e10e */
[----:B------:R-:W-:-:S04]  /*f830*/  IADD3.X R21, ~R0, R21, R15, P0, P1 ;  /* 0x0000001500157210 */ /* 0x000fc800007e250f */
[----:B0-----:R-:W-:Y:S05]  /*f840*/  CALL.ABS.NOINC R2 ;  /* 0x0000000002007343 */ /* 0x001fea0003c00000 */
[----:B------:R-:W-:Y:S05]  /*f850*/  EXIT ;  /* 0x000000000000794d */ /* 0x000fea0003800000 */
        .weak           $__internal_36_$__cuda_sm20_div_u64
        .type           $__internal_36_$__cuda_sm20_div_u64,@function
        .size           $__internal_36_$__cuda_sm20_div_u64,($__internal_37_$__cuda_sm20_rem_u64 - $__internal_36_$__cuda_sm20_div_u64)
$__internal_36_$__cuda_sm20_div_u64:
        /* <DEDUP_REMOVED lines=61> */
[----:B------:R-:W-:Y:S01]  /*fc30*/  HFMA2.MMA R5, -RZ, RZ, 0, 0 ;  /* 0x00000000ff057435 */ /* 0x000fe200000001ff */
[----:B------:R-:W-:-:S02]  /*fc40*/  ISETP.GE.U32.AND.EX P0, PT, R14, R9, PT, P0 ;  /* 0x000000090e00720c */ /* 0x000fc40003f06100 */
[----:B------:R-:W-:Y:S02]  /*fc50*/  ISETP.NE.AND.EX P1, PT, R9, RZ, PT, P1 ;  /* 0x000000ff0900720c */ /* 0x000fe40003f25310 */
[----:B------:R-:W-:Y:S01]  /*fc60*/  SEL R13, R13, R4, P0 ;  /* 0x000000040d0d7207 */ /* 0x000fe20000000000 */
[----:B------:R-:W-:Y:S01]  /*fc70*/  IMAD.MOV.U32 R4, RZ, RZ, R3 ;  /* 0x000000ffff047224 */ /* 0x000fe200078e0003 */
[----:B------:R-:W-:Y:S02]  /*fc80*/  SEL R12, R12, R17, P0 ;  /* 0x000000110c0c7207 */ /* 0x000fe40000000000 */
[----:B------:R-:W-:Y:S02]  /*fc90*/  SEL R13, R13, 0xffffffff, P1 ;  /* 0xffffffff0d0d7807 */ /* 0x000fe40000800000 */
[----:B------:R-:W-:Y:S01]  /*fca0*/  SEL R12, R12, 0xffffffff, P1 ;  /* 0xffffffff0c0c7807 */ /* 0x000fe20000800000 */
[----:B------:R-:W-:Y:S06]  /*fcb0*/  RET.REL.NODEC R4 `(_ZN2at6native13reduce_kernelILi512ELi1ENS0_8ReduceOpIhNS0_9ArgMaxOpsIhEEjlLi4ELi4EEEEEvT1_) ;  /* 0xffff034004007950 */ /* 0x000fec0003c3ffff */
        .weak           $__internal_37_$__cuda_sm20_rem_u64
        .type           $__internal_37_$__cuda_sm20_rem_u64,@function
        .size           $__internal_37_$__cuda_sm20_rem_u64,(.L_x_6839 - $__internal_37_$__cuda_sm20_rem_u64)
$__internal_37_$__cuda_sm20_rem_u64:
        /* <DEDUP_REMOVED lines=29> */
[----:B------:R-:W-:-:S03]  /*fe90*/  MOV R5, RZ ;  /* 0x000000ff00057202 */ /* 0x000fc60000000f00 */
        /* <DEDUP_REMOVED lines=34> */
[----:B------:R-:W-:Y:S06]  /*100c0*/  RET.REL.NODEC R12 `(_ZN2at6native13reduce_kernelILi512ELi1ENS0_8ReduceOpIhNS0_9ArgMaxOpsIhEEjlLi4ELi4EEEEEvT1_) ;  /* 0xfffeff300c007950 */ /* 0x000fec0003c3ffff */
.L_x_4071:
        /* <DEDUP_REMOVED lines=11> */
.L_x_6839:


//--------------------- .text._ZN2at6native13reduce_kernelILi256ELi2ENS0_8ReduceOpIhNS0_9ArgMaxOpsIhEEjlLi4ELi4EEEEEvT1_ --------------------------
	.section	.text._ZN2at6native13reduce_kernelILi256ELi2ENS0_8ReduceOpIhNS0_9ArgMaxOpsIhEEjlLi4ELi4EEEEEvT1_,"ax",@progbits
	.sectioninfo	@"SHI_REGISTERS=55"
	.align	128
        .global         _ZN2at6native13reduce_kernelILi256ELi2ENS0_8ReduceOpIhNS0_9ArgMaxOpsIhEEjlLi4ELi4EEEEEvT1_
        .type           _ZN2at6native13reduce_kernelILi256ELi2ENS0_8ReduceOpIhNS0_9ArgMaxOpsIhEEjlLi4ELi4EEEEEvT1_,@function
        .size           _ZN2at6native13reduce_kernelILi256ELi2ENS0_8ReduceOpIhNS0_9ArgMaxOpsIhEEjlLi4ELi4EEEEEvT1_,(.L_x_6841 - _ZN2at6native13reduce_kernelILi256ELi2ENS0_8ReduceOpIhNS0_9ArgMaxOpsIhEEjlLi4ELi4EEEEEvT1_)
        .other          _ZN2at6native13reduce_kernelILi256ELi2ENS0_8ReduceOpIhNS0_9ArgMaxOpsIhEEjlLi4ELi4EEEEEvT1_,@"STO_CUDA_ENTRY STV_DEFAULT"
_ZN2at6native13reduce_kernelILi256ELi2ENS0_8ReduceOpIhNS0_9ArgMaxOpsIhEEjlLi4ELi4EEEEEvT1_:
.text._ZN2at6native13reduce_kernelILi256ELi2ENS0_8ReduceOpIhNS0_9ArgMaxOpsIhEEjlLi4ELi4EEEEEvT1_:
        /* <DEDUP_REMOVED lines=209> */
.L_x_4072:
[----:B------:R-:W0:Y:S01]  /*0d10*/  S2R R24, SR_CTAID.Y ;  /* 0x0000000000187919 */ /* 0x000e220000002600 */
[----:B------:R-:W-:Y:S01]  /*0d20*/  IMAD R3, R19, c[0x0][0x190], RZ ;  /* 0x0000640013037a24 */ /* 0x000fe200078e02ff */
[----:B------:R-:W-:Y:S01]  /*0d30*/  ULDC.64 UR36, c[0x0][0x118] ;  /* 0x0000460000247ab9 */ /* 0x000fe20000000a00 */
[----:B------:R-:W-:Y:S01]  /*0d40*/  BSSY B6, `(.L_x_4073) ;  /* 0x0000ca3000067945 */ /* 0x000fe20003800000 */
[----:B------:R-:W-:Y:S01]  /*0d50*/  IMAD.MOV.U32 R30, RZ, RZ, RZ ;  /* 0x000000ffff1e7224 */ /* 0x000fe200078e00ff */
[----:B------:R-:W-:Y:S01]  /*0d60*/  PRMT R7, RZ, 0x7610, R7 ;  /* 0x00007610ff077816 */ /* 0x000fe20000000007 */
[----:B------:R-:W-:Y:S01]  /*0d70*/  IMAD R3, R2, c[0x0][0x194], R3 ;  /* 0x0000650002037a24 */ /* 0x000fe200078e0203 */
[----:B------:R-:W-:Y:S01]  /*0d80*/  CS2R R44, SRZ ;  /* 0x00000000002c7805 */ /* 0x000fe2000001ff00 */
[----:B------:R-:W-:Y:S02]  /*0d90*/  PRMT R9, RZ, 0x7610, R9 ;  /* 0x00007610ff097816 */ /* 0x000fe40000000009 */
        /* <DEDUP_REMOVED lines=37> */
[----:B0-----:R-:W-:-:S09]  /*0ff0*/  PRMT R0, R13, 0x7610, R0 ;  /* 0x000076100d007816 */ /* 0x001fd20000000000 */
        /* <DEDUP_REMOVED lines=17> */
.L_x_4081:
[----:B------:R-:W-:Y:S05]  /*1110*/  BSYNC B2 ;  /* 0x0000000000027941 */ /* 0x000fea0003800000 */
.L_x_4080:
[----:B------:R-:W-:-:S04]  /*1120*/  PRMT R5, R5, 0x9910, RZ ;  /* 0x0000991005057816 */ /* 0x000fc800000000ff */
[----:B------:R-:W-:-:S13]  /*1130*/  ISETP.NE.AND P0, PT, R5, RZ, PT ;  /* 0x000000ff0500720c */ /* 0x000fda0003f05270 */
[----:B------:R-:W-:Y:S05]  /*1140*/  @!P0 BRA `(.L_x_4079) ;  /* 0x0000013000008947 */ /* 0x000fea0003800000 */
[----:B------:R-:W-:-:S04]  /*1150*/  IADD3 R4, P0, P1, R7, R26, R19 ;  /* 0x0000001a07047210 */ /* 0x000fc8000791e013 */
[----:B------:R-:W-:Y:S02]  /*1160*/  IADD3 R4, P2, R4, c[0x0][0x548], RZ ;  /* 0x0001520004047a10 */ /* 0x000fe40007f5e0ff */
[----:B------:R-:W-:-:S04]  /*1170*/  IADD3.X R3, R17, RZ, RZ, P0, P1 ;  /* 0x000000ff11037210 */ /* 0x000fc800007e24ff */
[----:B------:R-:W-:-:S06]  /*1180*/  IADD3.X R5, R3, c[0x0][0x54c], RZ, P2, !PT ;  /* 0x0001530003057a10 */ /* 0x000fcc00017fe4ff */
[----:B------:R-:W2:Y:S01]  /*1190*/  LDG.E.U8 R5, [R4.64] ;  /* 0x0000002404057981 */ /* 0x000ea2000c1e1100 */
[----:B------:R-:W-:Y:S01]  /*11a0*/  IMAD.IADD R3, R19, 0x1, -R10 ;  /* 0x0000000113037824 */ /* 0x000fe200078e0a0a */
[C---:B------:R-:W-:Y:S02]  /*11b0*/  PRMT R6, R0.reuse, 0x9910, RZ ;  /* 0x0000991000067816 */ /* 0x040fe400000000ff */
[----:B------:R-:W-:Y:S02]  /*11c0*/  LOP3.LUT R8, R0, 0xffff, RZ, 0xc0, !PT ;  /* 0x0000ffff00087812 */ /* 0x000fe400078ec0ff */
[----:B------:R-:W-:-:S04]  /*11d0*/  ISETP.GT.U32.AND P0, PT, R3, c[0x0][0x170], PT ;  /* 0x00005c0003007a0c */ /* 0x000fc80003f04070 */
[----:B------:R-:W-:Y:S02]  /*11e0*/  ISETP.GT.AND.EX P0, PT, RZ, c[0x0][0x174], PT, P0 ;  /* 0x00005d00ff007a0c */ /* 0x000fe40003f04300 */
[-C--:B--2---:R-:W-:Y:S02]  /*11f0*/  ISETP.NE.AND P1, PT, R6, R5.reuse, PT ;  /* 0x000000050600720c */ /* 0x084fe40003f25270 */
[----:B------:R-:W-:Y:S02]  /*1200*/  SEL R6, RZ, 0xffffffff, !P0 ;  /* 0xffffffffff067807 */ /* 0x000fe40004000000 */
[----:B------:R-:W-:-:S09]  /*1210*/  ISETP.GT.U32.AND P0, PT, R8, R5, PT ;  /* 0x000000050800720c */ /* 0x000fd20003f04070 */
[----:B------:R-:W-:-:S04]  /*1220*/  @P1 SEL R6, RZ, 0xffffffff, !P0 ;  /* 0xffffffffff061807 */ /* 0x000fc80004000000 */
[----:B------:R-:W-:-:S04]  /*1230*/  LOP3.LUT R6, R6, 0x1, RZ, 0xc0, !PT ;  /* 0x0000000106067812 */ /* 0x000fc800078ec0ff */
[----:B------:R-:W-:-:S04]  /*1240*/  ISETP.NE.U32.AND P0, PT, R6, 0x1, PT ;  /* 0x000000010600780c */ /* 0x000fc80003f05070 */
[----:B------:R-:W-:Y:S02]  /*1250*/  SEL R4, R3, c[0x0][0x170], P0 ;  /* 0x00005c0003047a07 */ /* 0x000fe40000000000 */
[----:B------:R-:W-:Y:S02]  /*1260*/  SEL R0, R0, R5, !P0 ;  /* 0x0000000500007207 */ /* 0x000fe40004000000 */
[----:B------:R-:W-:Y:S02]  /*1270*/  SEL R3, RZ, c[0x0][0x174], P0 ;  /* 0x00005d00ff037a07 */ /* 0x000fe40000000000 */
.L_x_4079:
[----:B------:R-:W-:Y:S05]  /*1280*/  BSYNC B1 ;  /* 0x0000000000017941 */ /* 0x000fea0003800000 */
.L_x_4078:
[----:B------:R-:W-:Y:S02]  /*1290*/  IADD3 R16, P0, P1, R26, c[0x0][0x548], R7 ;  /* 0x000152001a107a10 */ /* 0x000fe4000791e007 */
[----:B------:R-:W-:Y:S02]  /*12a0*/  IADD3 R7, R10, c[0x0][0x17c], RZ ;  /* 0x00005f000a077a10 */ /* 0x000fe40007ffe0ff */
[----:B------:R-:W-:Y:S02]  /*12b0*/  IADD3 R16, P2, R16, 0x4, RZ ;  /* 0x0000000410107810 */ /* 0x000fe40007f5e0ff */
[----:B------:R-:W-:-:S02]  /*12c0*/  IADD3.X R17, RZ, c[0x0][0x54c], R17, P0, P1 ;  /* 0x00015300ff117a10 */ /* 0x000fc400007e2411 */
[----:B------:R-:W-:Y:S02]  /*12d0*/  IADD3 R25, -R10, 0x4, RZ ;  /* 0x000000040a197810 */ /* 0x000fe40007ffe1ff */
[----:B------:R-:W-:Y:S01]  /*12e0*/  IADD3 R7, R7, -0x4, RZ ;  /* 0xfffffffc07077810 */ /* 0x000fe20007ffe0ff */
[----:B------:R-:W-:Y:S02]  /*12f0*/  IMAD.X R17, RZ, RZ, R17, P2 ;  /* 0x000000ffff117224 */ /* 0x000fe400010e0611 */
.L_x_4077:
[----:B------:R-:W-:Y:S05]  /*1300*/  BSYNC B0 ;  /* 0x0000000000007941 */ /* 0x000fea0003800000 */
.L_x_4076:
        /* <DEDUP_REMOVED lines=8> */
[--C-:B------:R-:W-:Y:S01]  /*1390*/  IMAD R12, R24, c[0x0][0x198], R5.reuse ;  /* 0x00006600180c7a24 */ /* 0x100fe200078e0205 */
[----:B------:R-:W-:Y:S01]  /*13a0*/  PRMT R5, R13, 0x7610, R5 ;  /* 0x000076100d057816 */ /* 0x000fe20000000005 */
[----:B------:R-:W-:Y:S02]  /*13b0*/  IMAD.MOV.U32 R9, RZ, RZ, c[0x0][0x170] ;  /* 0x00005c00ff097624 */ /* 0x000fe400078e00ff */
[----:B------:R-:W-:Y:S02]  /*13c0*/  IMAD.SHL.U32 R14, R12, 0x4, RZ ;  /* 0x000000040c0e7824 */ /* 0x000fe400078e00ff */
[----:B------:R-:W-:Y:S02]  /*13d0*/  IMAD.MOV.U32 R11, RZ, RZ, c[0x0][0x170] ;  /* 0x00005c00ff0b7624 */ /* 0x000fe400078e00ff */
[----:B------:R-:W-:Y:S01]  /*13e0*/  IMAD.MOV.U32 R8, RZ, RZ, c[0x0][0x174] ;  /* 0x00005d00ff087624 */ /* 0x000fe200078e00ff */
[----:B------:R-:W-:-:S04]  /*13f0*/  IADD3 R6, R14, 0x3, RZ ;  /* 0x000000030e067810 */ /* 0x000fc80007ffe0ff */
[----:B------:R-:W-:Y:S01]  /*1400*/  ISETP.GE.U32.AND P0, PT, R6, R7, PT ;  /* 0x000000070600720c */ /* 0x000fe20003f06070 */
[----:B------:R-:W-:-:S12]  /*1410*/  IMAD.MOV.U32 R6, RZ, RZ, c[0x0][0x174] ;  /* 0x00005d00ff067624 */ /* 0x000fd800078e00ff */
        /* <DEDUP_REMOVED lines=8> */
.L_x_4084:
[----:B------:R-:W-:-:S05]  /*14a0*/  IMAD.WIDE.U32 R14, R12, 0x4, R16 ;  /* 0x000000040c0e7825 */ /* 0x000fca00078e0010 */
[----:B------:R0:W2:Y:S01]  /*14b0*/  LDG.E R30, [R14.64] ;  /* 0x000000240e1e7981 */ /* 0x0000a2000c1e1900 */
[----:B------:R-:W-:Y:S01]  /*14c0*/  LOP3.LUT R26, R0, 0xff, RZ, 0xc0, !PT ;  /* 0x000000ff001a7812 */ /* 0x000fe200078ec0ff */
[----:B------:R-:W-:Y:S01]  /*14d0*/  IMAD.IADD R27, R18, 0x1, R25 ;  /* 0x00000001121b7824 */ /* 0x000fe200078e0219 */
[----:B------:R-:W-:Y:S02]  /*14e0*/  LOP3.LUT R29, R13, 0xff, RZ, 0xc0, !PT ;  /* 0x000000ff0d1d7812 */ /* 0x000fe400078ec0ff */
[----:B------:R-:W-:Y:S02]  /*14f0*/  LOP3.LUT R31, R5, 0xff, RZ, 0xc0, !PT ;  /* 0x000000ff051f7812 */ /* 0x000fe400078ec0ff */
[----:B------:R-:W-:Y:S02]  /*1500*/  ISETP.GE.U32.AND P0, PT, R4, R27, PT ;  /* 0x0000001b0400720c */ /* 0x000fe40003f06070 */
[----:B------:R-:W-:Y:S02]  /*1510*/  IADD3 R28, R27, 0x1, RZ ;  /* 0x000000011b1c7810 */ /* 0x000fe40007ffe0ff */
[----:B------:R-:W-:-:S02]  /*1520*/  ISETP.GE.AND.EX P0, PT, R3, RZ, PT, P0 ;  /* 0x000000ff0300720c */ /* 0x000fc40003f06300 */
[----:B0-----:R-:W-:Y:S02]  /*1530*/  LOP3.LUT R14, R10, 0xff, RZ, 0xc0, !PT ;  /* 0x000000ff0a0e7812 */ /* 0x001fe400078ec0ff */
[----:B------:R-:W-:Y:S02]  /*1540*/  IADD3 R12, R12, c[0x0][0x184], RZ ;  /* 0x000061000c0c7a10 */ /* 0x000fe40007ffe0ff */
[----:B------:R-:W-:Y:S02]  /*1550*/  IADD3 R33, R27, 0x3, RZ ;  /* 0x000000031b217810 */ /* 0x000fe40007ffe0ff */
[C---:B--2---:R-:W-:Y:S02]  /*1560*/  LOP3.LUT R21, R30.reuse, 0xff, RZ, 0xc0, !PT ;  /* 0x000000ff1e157812 */ /* 0x044fe400078ec0ff */
[----:B------:R-:W-:Y:S02]  /*1570*/  PRMT R18, R30, 0x7771, RZ ;  /* 0x000077711e127816 */ /* 0x000fe400000000ff */
[----:B------:R-:W-:-:S02]  /*1580*/  ISETP.NE.AND P1, PT, R26, R21, PT ;  /* 0x000000151a00720c */ /* 0x000fc40003f25270 */
[C---:B------:R-:W-:Y:S02]  /*1590*/  PRMT R21, R30.reuse, 0x7770, RZ ;  /* 0x000077701e157816 */ /* 0x040fe400000000ff */
[----:B------:R-:W-:Y:S02]  /*15a0*/  PRMT R20, R30, 0x7771, RZ ;  /* 0x000077711e147816 */ /* 0x000fe400000000ff */
[C---:B------:R-:W-:Y:S02]  /*15b0*/  ISETP.NE.AND P6, PT, R29.reuse, R18, PT ;  /* 0x000000121d00720c */ /* 0x040fe40003fc5270 */
[----:B------:R-:W-:Y:S02]  /*15c0*/  ISETP.GT.U32.AND P4, PT, R26, R21, PT ;  /* 0x000000151a00720c */ /* 0x000fe40003f84070 */
[----:B------:R-:W-:Y:S02]  /*15d0*/  ISETP.GT.U32.AND P5, PT, R29, R20, PT ;  /* 0x000000141d00720c */ /* 0x000fe40003fa4070 */
[----:B------:R-:W-:-:S02]  /*15e0*/  SEL R26, RZ, 0xffffffff, P0 ;  /* 0xffffffffff1a7807 */ /* 0x000fc40000000000 */
[C---:B------:R-:W-:Y:S02]  /*15f0*/  PRMT R29, R30.reuse, 0x7772, RZ ;  /* 0x000077721e1d7816 */ /* 0x040fe400000000ff */
[----:B------:R-:W-:Y:S02]  /*1600*/  PRMT R15, R30, 0x7772, RZ ;  /* 0x000077721e0f7816 */ /* 0x000fe400000000ff */
[----:B------:R-:W-:Y:S02]  /*1610*/  ISETP.GE.U32.AND P0, PT, R11, R28, PT ;  /* 0x0000001c0b00720c */ /* 0x000fe40003f06070 */
[----:B------:R-:W-:Y:S02]  /*1620*/  @P1 SEL R26, RZ, 0xffffffff, !P4 ;  /* 0xffffffffff1a1807 */ /* 0x000fe40006000000 */
[C---:B------:R-:W-:Y:S02]  /*1630*/  ISETP.GT.U32.AND P1, PT, R14.reuse, R15, PT ;  /* 0x0000000f0e00720c */ /* 0x040fe40003f24070 */
[----:B------:R-:W-:-:S02]  /*1640*/  ISETP.NE.AND P4, PT, R14, R29, PT ;  /* 0x0000001d0e00720c */ /* 0x000fc40003f85270 */
[----:B------:R-:W-:Y:S02]  /*1650*/  ISETP.GE.AND.EX P0, PT, R8, RZ, PT, P0 ;  /* 0x000000ff0800720c */ /* 0x000fe40003f06300 */
[C---:B------:R-:W-:Y:S02]  /*1660*/  PRMT R18, R30.reuse, 0x7773, RZ ;  /* 0x000077731e127816 */ /* 0x040fe400000000ff */
[----:B------:R-:W-:Y:S02]  /*1670*/  PRMT R14, R30, 0x7773, RZ ;  /* 0x000077731e0e7816 */ /* 0x000fe400000000ff */
[----:B------:R-:W-:Y:S02]  /*1680*/  IADD3 R30, R27, 0x2, RZ ;  /* 0x000000021b1e7810 */ /* 0x000fe40007ffe0ff */
[----:B------:R-:W-:Y:S02]  /*1690*/  SEL R29, RZ, 0xffffffff, !P5 ;  /* 0xffffffffff1d7807 */ /* 0x000fe40006800000 */
[----:B------:R-:W-:-:S02]  /*16a0*/  @!P6 SEL R29, RZ, 0xffffffff, P0 ;  /* 0xffffffffff1de807 */ /* 0x000fc40000000000 */
[----:B------:R-:W-:Y:S01]  /*16b0*/  ISETP.NE.AND P6, PT, R31, R18, PT ;  /* 0x000000121f00720c */ /* 0x000fe20003fc5270 */
[----:B------:R-:W-:Y:S01]  /*16c0*/  IMAD.SHL.U32 R18, R12, 0x4, RZ ;  /* 0x000000040c127824 */ /* 0x000fe200078e00ff */
[----:B------:R-:W-:Y:S02]  /*16d0*/  ISETP.GE.U32.AND P0, PT, R9, R30, PT ;  /* 0x0000001e0900720c */ /* 0x000fe40003f06070 */
[----:B------:R-:W-:Y:S02]  /*16e0*/  ISETP.GT.U32.AND P5, PT, R31, R14, PT ;  /* 0x0000000e1f00720c */ /* 0x000fe40003fa4070 */
[----:B------:R-:W-:Y:S02]  /*16f0*/  SEL R31, RZ, 0xffffffff, !P1 ;  /* 0xffffffffff1f7807 */ /* 0x000fe40004800000 */
[----:B------:R-:W-:Y:S02]  /*1700*/  ISETP.GE.U32.AND P1, PT, R44, R33, PT ;  /* 0x000000212c00720c */ /* 0x000fe40003f26070 */
[----:B------:R-:W-:-:S02]  /*1710*/  ISETP.GE.AND.EX P0, PT, R6, RZ, PT, P0 ;  /* 0x000000ff0600720c */ /* 0x000fc40003f06300 */
[----:B------:R-:W-:Y:S02]  /*1720*/  IADD3 R34, R18, 0x3, RZ ;  /* 0x0000000312227810 */ /* 0x000fe40007ffe0ff */
[----:B------:R-:W-:Y:S02]  /*1730*/  ISETP.GE.AND.EX P1, PT, R45, RZ, PT, P1 ;  /* 0x000000ff2d00720c */ /* 0x000fe40003f26310 */
[----:B------:R-:W-:Y:S02]  /*1740*/  @!P4 SEL R31, RZ, 0xffffffff, P0 ;  /* 0xffffffffff1fc807 */ /* 0x000fe40000000000 */
[----:B------:R-:W-:Y:S02]  /*1750*/  ISETP.GE.U32.AND P0, PT, R34, R7, PT ;  /* 0x000000072200720c */ /* 0x000fe40003f06070 */
[----:B------:R-:W-:Y:S02]  /*1760*/  SEL R32, RZ, 0xffffffff, !P5 ;  /* 0xffffffffff207807 */ /* 0x000fe40006800000 */
        /* <DEDUP_REMOVED lines=17> */
[----:B------:R-:W-:Y:S02]  /*1880*/  SEL R3, R3, RZ, !P5 ;  /* 0x000000ff03037207 */ /* 0x000fe40006800000 */
[----:B------:R-:W-:-:S02]  /*1890*/  SEL R8, R8, RZ, !P1 ;  /* 0x000000ff08087207 */ /* 0x000fc40004800000 */
[----:B------:R-:W-:Y:S02]  /*18a0*/  SEL R6, R6, RZ, !P4 ;  /* 0x000000ff06067207 */ /* 0x000fe40006000000 */
[----:B------:R-:W-:Y:S01]  /*18b0*/  SEL R45, R45, RZ, !P6 ;  /* 0x000000ff2d2d7207 */ /* 0x000fe20007000000 */
[----:B------:R-:W-:Y:S05]  /*18c0*/  @!P0 BRA `(.L_x_4084) ;  /* 0xfffffbd000008947 */ /* 0x000fea000383ffff */
.L_x_4083:
[----:B------:R-:W-:Y:S05]  /*18d0*/  BSYNC B0 ;  /* 0x0000000000007941 */ /* 0x000fea0003800000 */
.L_x_4082:
        /* <DEDUP_REMOVED lines=8> */
.L_x_4086:
[----:B------:R-:W-:Y:S05]  /*1960*/  BSYNC B0 ;  /* 0x0000000000007941 */ /* 0x000fea0003800000 */
.L_x_4085:
        /* <DEDUP_REMOVED lines=25> */
.L_x_4088:
[----:B------:R-:W-:Y:S05]  /*1b00*/  BSYNC B0 ;  /* 0x0000000000007941 */ /* 0x000fea0003800000 */
.L_x_4087:
[----:B------:R-:W-:Y:S01]  /*1b10*/  LOP3.LUT R12, R0, 0xff, RZ, 0xc0, !PT ;  /* 0x000000ff000c7812 */ /* 0x000fe200078ec0ff */
[----:B------:R-:W-:Y:S01]  /*1b20*/  IMAD.MOV.U32 R30, RZ, RZ, RZ ;  /* 0x000000ffff1e7224 */ /* 0x000fe200078e00ff */
[----:B------:R-:W-:Y:S02]  /*1b30*/  LOP3.LUT R7, R13, 0xff, RZ, 0xc0, !PT ;  /* 0x000000ff0d077812 */ /* 0x000fe400078ec0ff */
[----:B------:R-:W-:Y:S02]  /*1b40*/  ISETP.GE.U32.AND P0, PT, R4, R11, PT ;  /* 0x0000000b0400720c */ /* 0x000fe40003f06070 */
[----:B------:R-:W-:-:S02]  /*1b50*/  ISETP.NE.AND P2, PT, R12, R7, PT ;  /* 0x000000070c00720c */ /* 0x000fc40003f45270 */
[----:B------:R-:W-:Y:S02]  /*1b60*/  ISETP.GE.AND.EX P0, PT, R3, R8, PT, P0 ;  /* 0x000000080300720c */ /* 0x000fe40003f06300 */
[----:B------:R-:W-:Y:S02]  /*1b70*/  ISETP.GT.U32.AND P1, PT, R12, R7, PT ;  /* 0x000000070c00720c */ /* 0x000fe40003f24070 */
[----:B------:R-:W-:-:S07]  /*1b80*/  SEL R7, RZ, 0xffffffff, P0 ;  /* 0xffffffffff077807 */ /* 0x000fce0000000000 */
[----:B------:R-:W-:-:S04]  /*1b90*/  @P2 SEL R7, RZ, 0xffffffff, !P1 ;  /* 0xffffffffff072807 */ /* 0x000fc80004800000 */
[----:B------:R-:W-:-:S04]  /*1ba0*/  LOP3.LUT R7, R7, 0x1, RZ, 0xc0, !PT ;  /* 0x0000000107077812 */ /* 0x000fc800078ec0ff */
[----:B------:R-:W-:Y:S02]  /*1bb0*/  ISETP.NE.U32.AND P0, PT, R7, 0x1, PT ;  /* 0x000000010700780c */ /* 0x000fe40003f05070 */
[----:B------:R-:W-:Y:S02]  /*1bc0*/  LOP3.LUT R7, R10, 0xff, RZ, 0xc0, !PT ;  /* 0x000000ff0a077812 */ /* 0x000fe400078ec0ff */
[----:B------:R-:W-:Y:S02]  /*1bd0*/  SEL R13, R0, R13, !P0 ;  /* 0x0000000d000d7207 */ /* 0x000fe40004000000 */
[----:B------:R-:W-:Y:S02]  /*1be0*/  SEL R4, R4, R11, !P0 ;  /* 0x0000000b04047207 */ /* 0x000fe40004000000 */
[----:B------:R-:W-:Y:S02]  /*1bf0*/  LOP3.LUT R0, R13, 0xff, RZ, 0xc0, !PT ;  /* 0x000000ff0d007812 */ /* 0x000fe400078ec0ff */
[----:B------:R-:W-:-:S02]  /*1c00*/  SEL R11, R3, R8, !P0 ;  /* 0x00000008030b7207 */ /* 0x000fc40004000000 */
[----:B------:R-:W-:Y:S02]  /*1c10*/  ISETP.NE.AND P2, PT, R0, R7, PT ;  /* 0x000000070000720c */ /* 0x000fe40003f45270 */
[----:B------:R-:W-:Y:S02]  /*1c20*/  ISETP.GE.U32.AND P0, PT, R4, R9, PT ;  /* 0x000000090400720c */ /* 0x000fe40003f06070 */
[----:B------:R-:W-:Y:S02]  /*1c30*/  ISETP.GT.U32.AND P1, PT, R0, R7, PT ;  /* 0x000000070000720c */ /* 0x000fe40003f24070 */
[----:B------:R-:W-:Y:S02]  /*1c40*/  ISETP.GE.AND.EX P0, PT, R11, R6, PT, P0 ;  /* 0x000000060b00720c */ /* 0x000fe40003f06300 */
[----:B------:R-:W-:Y:S02]  /*1c50*/  LOP3.LUT R3, R5, 0xff, RZ, 0xc0, !PT ;  /* 0x000000ff05037812 */ /* 0x000fe400078ec0ff */
[----:B------:R-:W-:-:S02]  /*1c60*/  SEL R0, RZ, 0xffffffff, P0 ;  /* 0xffffffffff007807 */ /* 0x000fc40000000000 */
[----:B------:R-:W-:Y:S02]  /*1c70*/  PRMT R7, RZ, 0x7610, R7 ;  /* 0x00007610ff077816 */ /* 0x000fe40000000007 */
        /* <DEDUP_REMOVED lines=9> */
[----:B------:R-:W-:Y:S01]  /*1d10*/  ISETP.GT.U32.AND P1, PT, R0, R3, PT ;  /* 0x000000030000720c */ /* 0x000fe20003f24070 */
[----:B------:R-:W-:Y:S01]  /*1d20*/  IMAD.MOV.U32 R3, RZ, RZ, RZ ;  /* 0x000000ffff037224 */ /* 0x000fe200078e00ff */
        /* <DEDUP_REMOVED lines=8> */
[----:B------:R-:W-:Y:S01]  /*1db0*/  PRMT R9, R5, 0x7610, R9 ;  /* 0x0000761005097816 */ /* 0x000fe20000000009 */
[----:B------:R-:W-:Y:S05]  /*1dc0*/  BRA `(.L_x_4074) ;  /* 0x0000b9a000007947 */ /* 0x000fea0003800000 */
.L_x_4075:
        /* <DEDUP_REMOVED lines=59> */
.L_x_4099:
        /* <DEDUP_REMOVED lines=225> */
.L_x_4094:
        /* <DEDUP_REMOVED lines=218> */
.L_x_4095:
        /* <DEDUP_REMOVED lines=221> */
.L_x_4096:
[----:B------:R-:W-:-:S04]  /*4b00*/  LOP3.LUT R3, R3, 0xfffffffe, RZ, 0xc0, !PT ;  /* 0xfffffffe03037812 */ /* 0x000fc800078ec0ff */
[----:B------:R-:W-:-:S05]  /*4b10*/  IADD3 R4, P0, R3, R16, RZ ;  /* 0x0000001003047210 */ /* 0x000fca0007f1e0ff */
[----:B------:R-:W-:-:S05]  /*4b20*/  IMAD.X R5, RZ, RZ, R17, P0 ;  /* 0x000000ffff057224 */ /* 0x000fca00000e0611 */
[----:B------:R-:W2:Y:S02]  /*4b30*/  LDG.E.U16 R4, [R4.64] ;  /* 0x0000002404047981 */ /* 0x000ea4000c1e1500 */
[C---:B--2---:R-:W-:Y:S02]  /*4b40*/  PRMT R31, R4.reuse, 0x7770, RZ ;  /* 0x00007770041f7816 */ /* 0x044fe400000000ff */
[----:B------:R-:W-:Y:S01]  /*4b50*/  PRMT R3, R4, 0x7771, RZ ;  /* 0x0000777104037816 */ /* 0x000fe200000000ff */
        /* <DEDUP_REMOVED lines=225> */
.L_x_4097:
[----:B------:R-:W-:-:S04]  /*5970*/  LOP3.LUT R5, R26, 0xfffffffe, RZ, 0xc0, !PT ;  /* 0xfffffffe1a057812 */ /* 0x000fc800078ec0ff */
[----:B------:R-:W-:-:S05]  /*5980*/  IADD3 R4, P0, R5, R16, RZ ;  /* 0x0000001005047210 */ /* 0x000fca0007f1e0ff */
[----:B------:R-:W-:-:S05]  /*5990*/  IMAD.X R5, RZ, RZ, R17, P0 ;  /* 0x000000ffff057224 */ /* 0x000fca00000e0611 */
[----:B------:R0:W2:Y:S01]  /*59a0*/  LDG.E.U16 R4, [R4.64] ;  /* 0x0000002404047981 */ /* 0x0000a2000c1e1500 */
[C---:B------:R-:W-:Y:S02]  /*59b0*/  PRMT R27, R9.reuse, 0x9910, RZ ;  /* 0x00009910091b7816 */ /* 0x040fe400000000ff */
[----:B------:R-:W-:Y:S02]  /*59c0*/  LOP3.LUT R0, R10, 0xff, RZ, 0xc0, !PT ;  /* 0x000000ff0a007812 */ /* 0x000fe400078ec0ff */
[----:B------:R-:W-:Y:S02]  /*59d0*/  LOP3.LUT R29, R9, 0xffff, RZ, 0xc0, !PT ;  /* 0x0000ffff091d7812 */ /* 0x000fe400078ec0ff */
[----:B------:R-:W-:Y:S02]  /*59e0*/  ISETP.NE.AND P6, PT, R0, R27, PT ;  /* 0x0000001b0000720c */ /* 0x000fe40003fc5270 */
[----:B------:R-:W-:Y:S02]  /*59f0*/  ISETP.GE.U32.AND P5, PT, R12, R45, PT ;  /* 0x0000002d0c00720c */ /* 0x000fe40003fa6070 */
[----:B------:R-:W-:-:S02]  /*5a00*/  ISETP.GT.U32.AND P2, PT, R0, R29, PT ;  /* 0x0000001d0000720c */ /* 0x000fc40003f44070 */
[----:B------:R-:W-:Y:S02]  /*5a10*/  ISETP.GE.AND.EX P5, PT, R11, RZ, PT, P5 ;  /* 0x000000ff0b00720c */ /* 0x000fe40003fa6350 */
[----:B------:R-:W-:Y:S02]  /*5a20*/  LOP3.LUT R26, R13, 0xff, RZ, 0xc0, !PT ;  /* 0x000000ff0d1a7812 */ /* 0x000fe400078ec0ff */
[C---:B------:R-:W-:Y:S02]  /*5a30*/  PRMT R27, R8.reuse, 0x9910, RZ ;  /* 0x00009910081b7816 */ /* 0x040fe400000000ff */
[----:B------:R-:W-:Y:S02]  /*5a40*/  SEL R29, RZ, 0xffffffff, !P2 ;  /* 0xffffffffff1d7807 */ /* 0x000fe40005000000 */
[----:B------:R-:W-:Y:S02]  /*5a50*/  @!P6 SEL R29, RZ, 0xffffffff, P5 ;  /* 0xffffffffff1de807 */ /* 0x000fe40002800000 */
[----:B------:R-:W-:-:S02]  /*5a60*/  LOP3.LUT R47, R8, 0xffff, RZ, 0xc0, !PT ;  /* 0x0000ffff082f7812 */ /* 0x000fc400078ec0ff */
[C---:B------:R-:W-:Y:S02]  /*5a70*/  ISETP.NE.AND P4, PT, R26.reuse, R27, PT ;  /* 0x0000001b1a00720c */ /* 0x040fe40003f85270 */
[----:B------:R-:W-:Y:S02]  /*5a80*/  ISETP.GE.U32.AND P6, PT, R15, R45, PT ;  /* 0x0000002d0f00720c */ /* 0x000fe40003fc6070 */
[----:B------:R-:W-:Y:S02]  /*5a90*/  ISETP.GT.U32.AND P0, PT, R26, R47, PT ;  /* 0x0000002f1a00720c */ /* 0x000fe40003f04070 */
[----:B------:R-:W-:Y:S02]  /*5aa0*/  ISETP.GE.AND.EX P6, PT, R14, RZ, PT, P6 ;  /* 0x000000ff0e00720c */ /* 0x000fe40003fc6360 */
[----:B------:R-:W-:Y:S02]  /*5ab0*/  LOP3.LUT R0, R18, 0xff, RZ, 0xc0, !PT ;  /* 0x000000ff12007812 */ /* 0x000fe400078ec0ff */
[----:B------:R-:W-:-:S02]  /*5ac0*/  LOP3.LUT R47, R7, 0xffff, RZ, 0xc0, !PT ;  /* 0x0000ffff072f7812 */ /* 0x000fc400078ec0ff */
[----:B------:R-:W-:Y:S02]  /*5ad0*/  PRMT R27, R7, 0x9910, RZ ;  /* 0x00009910071b7816 */ /* 0x000fe400000000ff */
[----:B------:R-:W-:Y:S02]  /*5ae0*/  SEL R30, RZ, 0xffffffff, P6 ;  /* 0xffffffffff1e7807 */ /* 0x000fe40003000000 */
[----:B0-----:R-:W-:Y:S02]  /*5af0*/  LOP3.LUT R5, R25, 0xff, RZ, 0xc0, !PT ;  /* 0x000000ff19057812 */ /* 0x001fe400078ec0ff */
[----:B------:R-:W-:Y:S02]  /*5b00*/  LOP3.LUT R28, R6, 0xffff, RZ, 0xc0, !PT ;  /* 0x0000ffff061c7812 */ /* 0x000fe400078ec0ff */
[C---:B------:R-:W-:Y:S02]  /*5b10*/  ISETP.GT.U32.AND P2, PT, R0.reuse, R47, PT ;  /* 0x0000002f0000720c */ /* 0x040fe40003f44070 */
[----:B------:R-:W-:-:S02]  /*5b20*/  ISETP.NE.AND P6, PT, R0, R27, PT ;  /* 0x0000001b0000720c */ /* 0x000fc40003fc5270 */
[----:B------:R-:W-:Y:S02]  /*5b30*/  IADD3 R0, R45, c[0x0][0x184], RZ ;  /* 0x000061002d007a10 */ /* 0x000fe40007ffe0ff */
[----:B------:R-:W-:Y:S02]  /*5b40*/  ISETP.GT.U32.AND P3, PT, R5, R28, PT ;  /* 0x0000001c0500720c */ /* 0x000fe40003f64070 */
[----:B------:R-:W-:Y:S02]  /*5b50*/  @P4 SEL R30, RZ, 0xffffffff, !P0 ;  /* 0xffffffffff1e4807 */ /* 0x000fe40004000000 */
[----:B------:R-:W-:Y:S02]  /*5b60*/  LOP3.LUT R26, R32, 0xff, RZ, 0xc0, !PT ;  /* 0x000000ff201a7812 */ /* 0x000fe400078ec0ff */
[----:B------:R-:W-:Y:S02]  /*5b70*/  LOP3.LUT R47, R31, 0xffff, RZ, 0xc0, !PT ;  /* 0x0000ffff1f2f7812 */ /* 0x000fe400078ec0ff */
[----:B------:R-:W-:-:S02]  /*5b80*/  PRMT R28, R6, 0x9910, RZ ;  /* 0x00009910061c7816 */ /* 0x000fc400000000ff */
[----:B------:R-:W-:Y:S02]  /*5b90*/  ISETP.GE.U32.AND P0, PT, R21, R0, PT ;  /* 0x000000001500720c */ /* 0x000fe40003f06070 */
[----:B------:R-:W-:Y:S02]  /*5ba0*/  ISETP.GT.U32.AND P5, PT, R26, R47, PT ;  /* 0x0000002f1a00720c */ /* 0x000fe40003fa4070 */
[----:B------:R-:W-:Y:S02]  /*5bb0*/  ISETP.NE.AND P4, PT, R5, R28, PT ;  /* 0x0000001c0500720c */ /* 0x000fe40003f85270 */
[----:B------:R-:W-:Y:S02]  /*5bc0*/  ISETP.GE.AND.EX P0, PT, R20, RZ, PT, P0 ;  /* 0x000000ff1400720c */ /* 0x000fe40003f06300 */
[----:B------:R-:W-:Y:S02]  /*5bd0*/  PRMT R47, R31, 0x9910, RZ ;  /* 0x000099101f2f7816 */ /* 0x000fe400000000ff */
[----:B------:R-:W-:-:S02]  /*5be0*/  LOP3.LUT R27, R38, 0xff, RZ, 0xc0, !PT ;  /* 0x000000ff261b7812 */ /* 0x000fc400078ec0ff */
[C---:B------:R-:W-:Y:S02]  /*5bf0*/  LOP3.LUT R28, R3.reuse, 0xffff, RZ, 0xc0, !PT ;  /* 0x0000ffff031c7812 */ /* 0x040fe400078ec0ff */
[----:B------:R-:W-:Y:S02]  /*5c00*/  SEL R5, RZ, 0xffffffff, !P2 ;  /* 0xffffffffff057807 */ /* 0x000fe40005000000 */
[----:B------:R-:W-:Y:S02]  /*5c10*/  PRMT R46, R3, 0x9910, RZ ;  /* 0x00009910032e7816 */ /* 0x000fe400000000ff */
[----:B------:R-:W-:Y:S02]  /*5c20*/  @!P6 SEL R5, RZ, 0xffffffff, P0 ;  /* 0xffffffffff05e807 */ /* 0x000fe40000000000 */
[----:B------:R-:W-:Y:S02]  /*5c30*/  ISETP.NE.AND P6, PT, R26, R47, PT ;  /* 0x0000002f1a00720c */ /* 0x000fe40003fc5270 */
[----:B------:R-:W-:-:S02]  /*5c40*/  ISETP.GE.U32.AND P0, PT, R24, R0, PT ;  /* 0x000000001800720c */ /* 0x000fc40003f06070 */
[C---:B------:R-:W-:Y:S02]  /*5c50*/  ISETP.GT.U32.AND P2, PT, R27.reuse, R28, PT ;  /* 0x0000001c1b00720c */ /* 0x040fe40003f44070 */
[----:B------:R-:W-:Y:S02]  /*5c60*/  IADD3 R26, R0, c[0x0][0x184], RZ ;  /* 0x00006100001a7a10 */ /* 0x000fe40007ffe0ff */
[----:B------:R-:W-:Y:S02]  /*5c70*/  SEL R28, RZ, 0xffffffff, !P3 ;  /* 0xffffffffff1c7807 */ /* 0x000fe40005800000 */
[----:B------:R-:W-:Y:S02]  /*5c80*/  ISETP.NE.AND P3, PT, R27, R46, PT ;  /* 0x0000002e1b00720c */ /* 0x000fe40003f65270 */
[----:B------:R-:W-:Y:S02]  /*5c90*/  ISETP.GE.AND.EX P0, PT, R33, RZ, PT, P0 ;  /* 0x000000ff2100720c */ /* 0x000fe40003f06300 */
[----:B------:R-:W-:-:S02]  /*5ca0*/  SEL R27, RZ, 0xffffffff, !P5 ;  /* 0xffffffffff1b7807 */ /* 0x000fc40006800000 */
[----:B------:R-:W-:Y:S02]  /*5cb0*/  ISETP.GE.U32.AND P5, PT, R37, R26, PT ;  /* 0x0000001a2500720c */ /* 0x000fe40003fa6070 */
[----:B------:R-:W-:Y:S02]  /*5cc0*/  @!P4 SEL R28, RZ, 0xffffffff, P0 ;  /* 0xffffffffff1cc807 */ /* 0x000fe40000000000 */
[----:B------:R-:W-:Y:S02]  /*5cd0*/  ISETP.GE.AND.EX P0, PT, R36, RZ, PT, P5 ;  /* 0x000000ff2400720c */ /* 0x000fe40003f06350 */
[----:B------:R-:W-:Y:S02]  /*5ce0*/  LOP3.LUT R46, R42, 0xff, RZ, 0xc0, !PT ;  /* 0x000000ff2a2e7812 */ /* 0x000fe400078ec0ff */
[----:B------:R-:W-:Y:S02]  /*5cf0*/  LOP3.LUT R29, R29, 0x1, RZ, 0xc0, !PT ;  /* 0x000000011d1d7812 */ /* 0x000fe400078ec0ff */
[----:B------:R-:W-:-:S02]  /*5d00*/  LOP3.LUT R30, R30, 0x1, RZ, 0xc0, !PT ;  /* 0x000000011e1e7812 */ /* 0x000fc400078ec0ff */
[----:B------:R-:W-:Y:S02]  /*5d10*/  @!P6 SEL R27, RZ, 0xffffffff, P0 ;  /* 0xffffffffff1be807 */ /* 0x000fe40000000000 */
[----:B------:R-:W-:Y:S02]  /*5d20*/  ISETP.GE.U32.AND P0, PT, R41, R26, PT ;  /* 0x0000001a2900720c */ /* 0x000fe40003f06070 */
[----:B------:R-:W-:Y:S02]  /*5d30*/  ISETP.NE.U32.AND P5, PT, R29, 0x1, PT ;  /* 0x000000011d00780c */ /* 0x000fe40003fa5070 */
[----:B------:R-:W-:Y:S02]  /*5d40*/  ISETP.NE.U32.AND P4, PT, R30, 0x1, PT ;  /* 0x000000011e00780c */ /* 0x000fe40003f85070 */
[----:B------:R-:W-:Y:S02]  /*5d50*/  IADD3 R29, R26, c[0x0][0x184], RZ ;  /* 0x000061001a1d7a10 */ /* 0x000fe40007ffe0ff */
[----:B------:R-:W-:-:S02]  /*5d60*/  SEL R30, RZ, 0xffffffff, !P2 ;  /* 0xffffffffff1e7807 */ /* 0x000fc40005000000 */
[----:B------:R-:W-:Y:S02]  /*5d70*/  ISETP.GE.AND.EX P2, PT, R40, RZ, PT, P0 ;  /* 0x000000ff2800720c */ /* 0x000fe40003f46300 */
[----:B------:R-:W-:Y:S02]  /*5d80*/  ISETP.GE.U32.AND P0, PT, R44, R29, PT ;  /* 0x0000001d2c00720c */ /* 0x000fe40003f06070 */
[----:B------:R-:W-:Y:S02]  /*5d90*/  LOP3.LUT R49, R39, 0xff, RZ, 0xc0, !PT ;  /* 0x000000ff27317812 */ /* 0x000fe400078ec0ff */
[----:B------:R-:W-:Y:S02]  /*5da0*/  @!P3 SEL R30, RZ, 0xffffffff, P2 ;  /* 0xffffffffff1eb807 */ /* 0x000fe40001000000 */
[----:B------:R-:W-:Y:S02]  /*5db0*/  ISETP.GE.AND.EX P0, PT, R43, RZ, PT, P0 ;  /* 0x000000ff2b00720c */ /* 0x000fe40003f06300 */
[----:B------:R-:W-:-:S02]  /*5dc0*/  LOP3.LUT R5, R5, 0x1, RZ, 0xc0, !PT ;  /* 0x0000000105057812 */ /* 0x000fc400078ec0ff */
[----:B------:R-:W-:Y:S02]  /*5dd0*/  LOP3.LUT R28, R28, 0x1, RZ, 0xc0, !PT ;  /* 0x000000011c1c7812 */ /* 0x000fe400078ec0ff */
[-C--:B------:R-:W-:Y:S02]  /*5de0*/  SEL R12, R12, R45.reuse, !P5 ;  /* 0x0000002d0c0c7207 */ /* 0x080fe40006800000 */
[----:B------:R-:W-:Y:S02]  /*5df0*/  SEL R15, R15, R45, !P4 ;  /* 0x0000002d0f0f7207 */ /* 0x000fe40006000000 */
[----:B------:R-:W-:Y:S02]  /*5e00*/  IADD3 R45, R29, c[0x0][0x184], RZ ;  /* 0x000061001d2d7a10 */ /* 0x000fe40007ffe0ff */
[----:B------:R-:W-:Y:S02]  /*5e10*/  LOP3.LUT R27, R27, 0x1, RZ, 0xc0, !PT ;  /* 0x000000011b1b7812 */ /* 0x000fe400078ec0ff */
[----:B------:R-:W-:-:S02]  /*5e20*/  LOP3.LUT R30, R30, 0x1, RZ, 0xc0, !PT ;  /* 0x000000011e1e7812 */ /* 0x000fc400078ec0ff */
[----:B------:R-:W-:Y:S02]  /*5e30*/  SEL R10, R10, R9, !P5 ;  /* 0x000000090a0a7207 */ /* 0x000fe40006800000 */
[----:B------:R-:W-:Y:S02]  /*5e40*/  SEL R11, R11, RZ, !P5 ;  /* 0x000000ff0b0b7207 */ /* 0x000fe40006800000 */
[----:B------:R-:W-:Y:S02]  /*5e50*/  SEL R13, R13, R8, !P4 ;  /* 0x000000080d0d7207 */ /* 0x000fe40006000000 */
[----:B------:R-:W-:Y:S02]  /*5e60*/  SEL R14, R14, RZ, !P4 ;  /* 0x000000ff0e0e7207 */ /* 0x000fe40006000000 */
[C---:B--2---:R-:W-:Y:S02]  /*5e70*/  LOP3.LUT R47, R4.reuse, 0xff, RZ, 0xc0, !PT ;  /* 0x000000ff042f7812 */ /* 0x044fe400078ec0ff */
[----:B------:R-:W-:-:S02]  /*5e80*/  PRMT R48, R4, 0x7771, RZ ;  /* 0x0000777104307816 */ /* 0x000fc400000000ff */
[----:B------:R-:W-:Y:S02]  /*5e90*/  ISETP.NE.AND P6, PT, R46, R47, PT ;  /* 0x0000002f2e00720c */ /* 0x000fe40003fc5270 */
[C---:B------:R-:W-:Y:S02]  /*5ea0*/  PRMT R47, R4.reuse, 0x7770, RZ ;  /* 0x00007770042f7816 */ /* 0x040fe400000000ff */
[----:B------:R-:W-:Y:S02]  /*5eb0*/  PRMT R4, R4, 0x7771, RZ ;  /* 0x0000777104047816 */ /* 0x000fe400000000ff */
[----:B------:R-:W-:Y:S02]  /*5ec0*/  ISETP.GT.U32.AND P2, PT, R46, R47, PT ;  /* 0x0000002f2e00720c */ /* 0x000fe40003f44070 */
[----:B------:R-:W-:Y:S02]  /*5ed0*/  ISETP.GT.U32.AND P3, PT, R49, R4, PT ;  /* 0x000000043100720c */ /* 0x000fe40003f64070 */
[----:B------:R-:W-:-:S02]  /*5ee0*/  SEL R46, RZ, 0xffffffff, !P2 ;  /* 0xffffffffff2e7807 */ /* 0x000fc40005000000 */
[----:B------:R-:W-:Y:S02]  /*5ef0*/  ISETP.NE.AND P2, PT, R49, R48, PT ;  /* 0x000000303100720c */ /* 0x000fe40003f45270 */
[----:B------:R-:W-:Y:S02]  /*5f00*/  @!P6 SEL R46, RZ, 0xffffffff, P0 ;  /* 0xffffffffff2ee807 */ /* 0x000fe40000000000 */
[----:B------:R-:W-:Y:S02]  /*5f10*/  ISETP.NE.U32.AND P6, PT, R5, 0x1, PT ;  /* 0x000000010500780c */ /* 0x000fe40003fc5070 */
[----:B------:R-:W-:Y:S02]  /*5f20*/  SEL R5, RZ, 0xffffffff, !P3 ;  /* 0xffffffffff057807 */ /* 0x000fe40005800000 */
[----:B------:R-:W-:Y:S02]  /*5f30*/  ISETP.NE.U32.AND P3, PT, R28, 0x1, PT ;  /* 0x000000011c00780c */ /* 0x000fe40003f65070 */
[----:B------:R-:W-:-:S02]  /*5f40*/  SEL R21, R21, R0, !P6 ;  /* 0x0000000015157207 */ /* 0x000fc40007000000 */
[----:B------:R-:W-:Y:S01]  /*5f50*/  SEL R24, R24, R0, !P3 ;  /* 0x0000000018187207 */ /* 0x000fe20005800000 */
[----:B------:R-:W-:Y:S01]  /*5f60*/  IMAD.MOV.U32 R0, RZ, RZ, c[0x0][0x184] ;  /* 0x00006100ff007624 */ /* 0x000fe200078e00ff */
[----:B------:R-:W-:Y:S02]  /*5f70*/  ISETP.GE.U32.AND P0, PT, R35, R29, PT ;  /* 0x0000001d2300720c */ /* 0x000fe40003f06070 */
[----:B------:R-:W-:Y:S01]  /*5f80*/  SEL R18, R18, R7, !P6 ;  /* 0x0000000712127207 */ /* 0x000fe20007000000 */
[----:B------:R-:W-:Y:S01]  /*5f90*/  IMAD R0, R0, 0x3, R45 ;  /* 0x0000000300007824 */ /* 0x000fe200078e022d */
[----:B------:R-:W-:Y:S02]  /*5fa0*/  ISETP.GE.AND.EX P0, PT, R34, RZ, PT, P0 ;  /* 0x000000ff2200720c */ /* 0x000fe40003f06300 */
[----:B------:R-:W-:Y:S02]  /*5fb0*/  SEL R20, R20, RZ, !P6 ;  /* 0x000000ff14147207 */ /* 0x000fe40007000000 */
[----:B------:R-:W-:-:S02]  /*5fc0*/  ISETP.GE.U32.AND P6, PT, R0, c[0x0][0x17c], PT ;  /* 0x00005f0000007a0c */ /* 0x000fc40003fc6070 */
[----:B------:R-:W-:Y:S02]  /*5fd0*/  @!P2 SEL R5, RZ, 0xffffffff, P0 ;  /* 0xffffffffff05a807 */ /* 0x000fe40000000000 */
[----:B------:R-:W-:Y:S02]  /*5fe0*/  LOP3.LUT R46, R46, 0x1, RZ, 0xc0, !PT ;  /* 0x000000012e2e7812 */ /* 0x000fe400078ec0ff */
[----:B------:R-:W-:Y:S02]  /*5ff0*/  LOP3.LUT R5, R5, 0x1, RZ, 0xc0, !PT ;  /* 0x0000000105057812 */ /* 0x000fe400078ec0ff */
[----:B------:R-:W-:Y:S02]  /*6000*/  ISETP.NE.U32.AND P2, PT, R27, 0x1, PT ;  /* 0x000000011b00780c */ /* 0x000fe40003f45070 */
[----:B------:R-:W-:Y:S02]  /*6010*/  ISETP.NE.U32.AND P0, PT, R30, 0x1, PT ;  /* 0x000000011e00780c */ /* 0x000fe40003f05070 */
[----:B------:R-:W-:-:S02]  /*6020*/  ISETP.NE.U32.AND P5, PT, R46, 0x1, PT ;  /* 0x000000012e00780c */ /* 0x000fc40003fa5070 */
[----:B------:R-:W-:Y:S02]  /*6030*/  ISETP.NE.U32.AND P4, PT, R5, 0x1, PT ;  /* 0x000000010500780c */ /* 0x000fe40003f85070 */
[-C--:B------:R-:W-:Y:S02]  /*6040*/  SEL R37, R37, R26.reuse, !P2 ;  /* 0x0000001a25257207 */ /* 0x080fe40005000000 */
        /* <DEDUP_REMOVED lines=10> */
[----:B------:R-:W-:Y:S02]  /*60f0*/  SEL R39, R39, R4, !P4 ;  /* 0x0000000427277207 */ /* 0x000fe40006000000 */
[----:B------:R-:W-:Y:S02]  /*6100*/  SEL R43, R43, RZ, !P5 ;  /* 0x000000ff2b2b7207 */ /* 0x000fe40006800000 */
[----:B------:R-:W-:Y:S01]  /*6110*/  SEL R34, R34, RZ, !P4 ;  /* 0x000000ff22227207 */ /* 0x000fe20006000000 */
[----:B------:R-:W-:Y:S01]  /*6120*/  @P6 CALL.REL.NOINC `(.L_x_4098) ;  /* 0x0000001000006944 */ /* 0x000fe20003c00000 */
[----:B------:R-:W-:Y:S05]  /*6130*/  BRA `(.L_x_4099) ;  /* 0xffffc04000007947 */ /* 0x000fea000383ffff */
.L_x_4098:
[----:B------:R-:W-:Y:S05]  /*6140*/  BSYNC B1 ;  /* 0x0000000000017941 */ /* 0x000fea0003800000 */
.L_x_4093:
[----:B------:R-:W-:Y:S02]  /*6150*/  PRMT R5, R47, 0x7610, R5 ;  /* 0x000076102f057816 */ /* 0x000fe40000000005 */
.L_x_4092:
[----:B------:R-:W-:Y:S05]  /*6160*/  BSYNC B0 ;  /* 0x0000000000007941 */ /* 0x000fea0003800000 */
.L_x_4091:
        /* <DEDUP_REMOVED lines=205> */
.L_x_4102:
        /* <DEDUP_REMOVED lines=209> */
.L_x_4103:
        /* <DEDUP_REMOVED lines=209> */
.L_x_4104:
        /* <DEDUP_REMOVED lines=209> */
.L_x_4105:
[----:B------:R-:W-:-:S04]  /*9570*/  LOP3.LUT R5, R28, 0xfffffffe, RZ, 0xc0, !PT ;  /* 0xfffffffe1c057812 */ /* 0x000fc800078ec0ff */
[----:B------:R-:W-:-:S05]  /*9580*/  IADD3 R16, P1, R5, R16, RZ ;  /* 0x0000001005107210 */ /* 0x000fca0007f3e0ff */
[----:B------:R-:W-:-:S05]  /*9590*/  IMAD.X R17, RZ, RZ, R17, P1 ;  /* 0x000000ffff117224 */ /* 0x000fca00008e0611 */
[----:B------:R-:W2:Y:S02]  /*95a0*/  LDG.E.U16 R16, [R16.64] ;  /* 0x0000002410107981 */ /* 0x000ea4000c1e1500 */
[C---:B--2---:R-:W-:Y:S02]  /*95b0*/  PRMT R5, R16.reuse, 0x7770, RZ ;  /* 0x0000777010057816 */ /* 0x044fe400000000ff */
[----:B------:R-:W-:Y:S02]  /*95c0*/  PRMT R4, R16, 0x7771, RZ ;  /* 0x0000777110047816 */ /* 0x000fe400000000ff */
.L_x_4101:
[----:B------:R-:W-:Y:S05]  /*95d0*/  BSYNC B0 ;  /* 0x0000000000007941 */ /* 0x000fea0003800000 */
.L_x_4100:
[----:B------:R-:W-:Y:S01]  /*95e0*/  BSSY B0, `(.L_x_4106) ;  /* 0x0000073000007945 */ /* 0x000fe20003800000 */
[----:B------:R-:W-:Y:S05]  /*95f0*/  @P0 BRA `(.L_x_4107) ;  /* 0x0000071000000947 */ /* 0x000fea0003800000 */
[----:B------:R-:W-:Y:S02]  /*9600*/  LOP3.LUT R16, R8, 0xff, RZ, 0xc0, !PT ;  /* 0x000000ff08107812 */ /* 0x000fe400078ec0ff */
[----:B------:R-:W-:Y:S02]  /*9610*/  LOP3.LUT R27, R13, 0xff, RZ, 0xc0, !PT ;  /* 0x000000ff0d1b7812 */ /* 0x000fe400078ec0ff */
[----:B------:R-:W-:Y:S02]  /*9620*/  LOP3.LUT R0, R9, 0xff, RZ, 0xc0, !PT ;  /* 0x000000ff09007812 */ /* 0x000fe400078ec0ff */
[----:B------:R-:W-:-:S02]  /*9630*/  LOP3.LUT R17, R10, 0xff, RZ, 0xc0, !PT ;  /* 0x000000ff0a117812 */ /* 0x000fc400078ec0ff */
[----:B------:R-:W-:Y:S02]  /*9640*/  ISETP.NE.AND P2, PT, R27, R16, PT ;  /* 0x000000101b00720c */ /* 0x000fe40003f45270 */
[----:B------:R-:W-:Y:S02]  /*9650*/  ISETP.NE.AND P3, PT, R17, R0, PT ;  /* 0x000000001100720c */ /* 0x000fe40003f65270 */
[-C--:B------:R-:W-:Y:S02]  /*9660*/  ISETP.GE.U32.AND P1, PT, R15, R45.reuse, PT ;  /* 0x0000002d0f00720c */ /* 0x080fe40003f26070 */
[----:B------:R-:W-:Y:S02]  /*9670*/  ISETP.GT.U32.AND P5, PT, R27, R16, PT ;  /* 0x000000101b00720c */ /* 0x000fe40003fa4070 */
[----:B------:R-:W-:Y:S02]  /*9680*/  ISETP.GE.U32.AND P0, PT, R12, R45, PT ;  /* 0x0000002d0c00720c */ /* 0x000fe40003f06070 */
[----:B------:R-:W-:-:S02]  /*9690*/  ISETP.GE.AND.EX P1, PT, R14, RZ, PT, P1 ;  /* 0x000000ff0e00720c */ /* 0x000fc40003f26310 */
[----:B------:R-:W-:Y:S02]  /*96a0*/  IADD3 R26, R45, c[0x0][0x184], RZ ;  /* 0x000061002d1a7a10 */ /* 0x000fe40007ffe0ff */
[----:B------:R-:W-:Y:S02]  /*96b0*/  ISETP.GT.U32.AND P4, PT, R17, R0, PT ;  /* 0x000000001100720c */ /* 0x000fe40003f84070 */
        /* <DEDUP_REMOVED lines=23> */
[----:B------:R-:W-:Y:S02]  /*9830*/  ISETP.GE.U32.AND P1, PT, R24, R26, PT ;  /* 0x0000001a1800720c */ /* 0x000fe40003f26070 */
[----:B------:R-:W-:-:S02]  /*9840*/  ISETP.GT.U32.AND P5, PT, R17, R8, PT ;  /* 0x000000081100720c */ /* 0x000fc40003fa4070 */
[----:B------:R-:W-:Y:S02]  /*9850*/  ISETP.GE.U32.AND P0, PT, R21, R26, PT ;  /* 0x0000001a1500720c */ /* 0x000fe40003f06070 */
[----:B------:R-:W-:Y:S02]  /*9860*/  ISETP.GE.AND.EX P1, PT, R33, RZ, PT, P1 ;  /* 0x000000ff2100720c */ /* 0x000fe40003f26310 */
[----:B------:R-:W-:Y:S02]  /*9870*/  IADD3 R16, R26, c[0x0][0x184], RZ ;  /* 0x000061001a107a10 */ /* 0x000fe40007ffe0ff */
[----:B------:R-:W-:Y:S02]  /*9880*/  ISETP.GT.U32.AND P4, PT, R9, R0, PT ;  /* 0x000000000900720c */ /* 0x000fe40003f84070 */
        /* <DEDUP_REMOVED lines=17> */
[----:B------:R-:W-:Y:S02]  /*99a0*/  LOP3.LUT R6, R3, 0xff, RZ, 0xc0, !PT ;  /* 0x000000ff03067812 */ /* 0x000fe400078ec0ff */
[----:B------:R-:W-:Y:S02]  /*99b0*/  LOP3.LUT R9, R38, 0xff, RZ, 0xc0, !PT ;  /* 0x000000ff26097812 */ /* 0x000fe400078ec0ff */
[----:B------:R-:W-:Y:S02]  /*99c0*/  LOP3.LUT R0, R31, 0xff, RZ, 0xc0, !PT ;  /* 0x000000ff1f007812 */ /* 0x000fe400078ec0ff */
[----:B------:R-:W-:Y:S02]  /*99d0*/  LOP3.LUT R7, R32, 0xff, RZ, 0xc0, !PT ;  /* 0x000000ff20077812 */ /* 0x000fe400078ec0ff */
[----:B------:R-:W-:-:S02]  /*99e0*/  ISETP.NE.AND P2, PT, R9, R6, PT ;  /* 0x000000060900720c */ /* 0x000fc40003f45270 */
[----:B------:R-:W-:Y:S02]  /*99f0*/  ISETP.NE.AND P3, PT, R7, R0, PT ;  /* 0x000000000700720c */ /* 0x000fe40003f65270 */
[----:B------:R-:W-:Y:S02]  /*9a00*/  ISETP.GE.U32.AND P1, PT, R41, R16, PT ;  /* 0x000000102900720c */ /* 0x000fe40003f26070 */
[----:B------:R-:W-:Y:S02]  /*9a10*/  ISETP.GT.U32.AND P5, PT, R9, R6, PT ;  /* 0x000000060900720c */ /* 0x000fe40003fa4070 */
[----:B------:R-:W-:Y:S02]  /*9a20*/  ISETP.GE.U32.AND P0, PT, R37, R16, PT ;  /* 0x000000102500720c */ /* 0x000fe40003f06070 */
[----:B------:R-:W-:Y:S02]  /*9a30*/  ISETP.GE.AND.EX P1, PT, R40, RZ, PT, P1 ;  /* 0x000000ff2800720c */ /* 0x000fe40003f26310 */
[----:B------:R-:W-:-:S02]  /*9a40*/  IADD3 R8, R16, c[0x0][0x184], RZ ;  /* 0x0000610010087a10 */ /* 0x000fc40007ffe0ff */
[----:B------:R-:W-:Y:S02]  /*9a50*/  ISETP.GT.U32.AND P4, PT, R7, R0, PT ;  /* 0x000000000700720c */ /* 0x000fe40003f84070 */
        /* <DEDUP_REMOVED lines=23> */
[-C--:B------:R-:W-:Y:S02]  /*9bd0*/  ISETP.GE.U32.AND P0, PT, R44, R8.reuse, PT ;  /* 0x000000082c00720c */ /* 0x080fe40003f06070 */
[----:B------:R-:W-:-:S02]  /*9be0*/  ISETP.GE.U32.AND P1, PT, R35, R8, PT ;  /* 0x000000082300720c */ /* 0x000fc40003f26070 */
[----:B------:R-:W-:Y:S02]  /*9bf0*/  ISETP.GT.U32.AND P4, PT, R3, R0, PT ;  /* 0x000000000300720c */ /* 0x000fe40003f84070 */
[----:B------:R-:W-:Y:S02]  /*9c00*/  ISETP.GT.U32.AND P5, PT, R7, R6, PT ;  /* 0x000000060700720c */ /* 0x000fe40003fa4070 */
        /* <DEDUP_REMOVED lines=16> */
.L_x_4107:
[----:B------:R-:W-:Y:S05]  /*9d10*/  BSYNC B0 ;  /* 0x0000000000007941 */ /* 0x000fea0003800000 */
.L_x_4106:
[----:B------:R-:W-:Y:S02]  /*9d20*/  LOP3.LUT R0, R10, 0xff, RZ, 0xc0, !PT ;  /* 0x000000ff0a007812 */ /* 0x000fe400078ec0ff */
[----:B------:R-:W-:-:S02]  /*9d30*/  LOP3.LUT R3, R18, 0xff, RZ, 0xc0, !PT ;  /* 0x000000ff12037812 */ /* 0x000fc400078ec0ff */
[----:B------:R-:W-:Y:S02]  /*9d40*/  LOP3.LUT R4, R13, 0xff, RZ, 0xc0, !PT ;  /* 0x000000ff0d047812 */ /* 0x000fe400078ec0ff */
[----:B------:R-:W-:Y:S02]  /*9d50*/  LOP3.LUT R5, R25, 0xff, RZ, 0xc0, !PT ;  /* 0x000000ff19057812 */ /* 0x000fe400078ec0ff */
[----:B------:R-:W-:Y:S02]  /*9d60*/  ISETP.NE.AND P3, PT, R0, R3, PT ;  /* 0x000000030000720c */ /* 0x000fe40003f65270 */
[----:B------:R-:W-:Y:S02]  /*9d70*/  ISETP.GE.U32.AND P0, PT, R12, R21, PT ;  /* 0x000000150c00720c */ /* 0x000fe40003f06070 */
[----:B------:R-:W-:Y:S02]  /*9d80*/  ISETP.NE.AND P2, PT, R4, R5, PT ;  /* 0x000000050400720c */ /* 0x000fe40003f45270 */
[----:B------:R-:W-:-:S02]  /*9d90*/  ISETP.GE.U32.AND P1, PT, R15, R24, PT ;  /* 0x000000180f00720c */ /* 0x000fc40003f26070 */
[----:B------:R-:W-:Y:S02]  /*9da0*/  ISETP.GE.AND.EX P0, PT, R11, R20, PT, P0 ;  /* 0x000000140b00720c */ /* 0x000fe40003f06300 */
[----:B------:R-:W-:Y:S02]  /*9db0*/  ISETP.GT.U32.AND P4, PT, R0, R3, PT ;  /* 0x000000030000720c */ /* 0x000fe40003f84070 */
[----:B------:R-:W-:Y:S02]  /*9dc0*/  ISETP.GE.AND.EX P1, PT, R14, R33, PT, P1 ;  /* 0x000000210e00720c */ /* 0x000fe40003f26310 */
[----:B------:R-:W-:Y:S02]  /*9dd0*/  SEL R0, RZ, 0xffffffff, P0 ;  /* 0xffffffffff007807 */ /* 0x000fe40000000000 */
[----:B------:R-:W-:Y:S02]  /*9de0*/  ISETP.GT.U32.AND P0, PT, R4, R5, PT ;  /* 0x000000050400720c */ /* 0x000fe40003f04070 */
[----:B------:R-:W-:-:S02]  /*9df0*/  @P3 SEL R0, RZ, 0xffffffff, !P4 ;  /* 0xffffffffff003807 */ /* 0x000fc40006000000 */
[----:B------:R-:W-:Y:S02]  /*9e00*/  SEL R3, RZ, 0xffffffff, P1 ;  /* 0xffffffffff037807 */ /* 0x000fe40000800000 */
[----:B------:R-:W-:Y:S02]  /*9e10*/  @P2 SEL R3, RZ, 0xffffffff, !P0 ;  /* 0xffffffffff032807 */ /* 0x000fe40004000000 */
[----:B------:R-:W-:Y:S02]  /*9e20*/  LOP3.LUT R0, R0, 0x1, RZ, 0xc0, !PT ;  /* 0x0000000100007812 */ /* 0x000fe400078ec0ff */
[----:B------:R-:W-:Y:S02]  /*9e30*/  LOP3.LUT R3, R3, 0x1, RZ, 0xc0, !PT ;  /* 0x0000000103037812 */ /* 0x000fe400078ec0ff */
[----:B------:R-:W-:Y:S02]  /*9e40*/  ISETP.NE.U32.AND P0, PT, R0, 0x1, PT ;  /* 0x000000010000780c */ /* 0x000fe40003f05070 */
[----:B------:R-:W-:-:S02]  /*9e50*/  ISETP.NE.U32.AND P1, PT, R3, 0x1, PT ;  /* 0x000000010300780c */ /* 0x000fc40003f25070 */
[----:B------:R-:W-:Y:S02]  /*9e60*/  SEL R3, R10, R18, !P0 ;  /* 0x000000120a037207 */ /* 0x000fe40004000000 */
[----:B------:R-:W-:Y:S02]  /*9e70*/  SEL R13, R13, R25, !P1 ;  /* 0x000000190d0d7207 */ /* 0x000fe40004800000 */
[----:B------:R-:W-:Y:S02]  /*9e80*/  LOP3.LUT R5, R32, 0xff, RZ, 0xc0, !PT ;  /* 0x000000ff20057812 */ /* 0x000fe400078ec0ff */
[----:B------:R-:W-:Y:S02]  /*9e90*/  LOP3.LUT R0, R3, 0xff, RZ, 0xc0, !PT ;  /* 0x000000ff03007812 */ /* 0x000fe400078ec0ff */
[----:B------:R-:W-:Y:S02]  /*9ea0*/  LOP3.LUT R7, R38, 0xff, RZ, 0xc0, !PT ;  /* 0x000000ff26077812 */ /* 0x000fe400078ec0ff */
[----:B------:R-:W-:-:S02]  /*9eb0*/  LOP3.LUT R4, R13, 0xff, RZ, 0xc0, !PT ;  /* 0x000000ff0d047812 */ /* 0x000fc400078ec0ff */
[----:B------:R-:W-:Y:S02]  /*9ec0*/  SEL R12, R12, R21, !P0 ;  /* 0x000000150c0c7207 */ /* 0x000fe40004000000 */
[----:B------:R-:W-:Y:S02]  /*9ed0*/  ISETP.NE.AND P3, PT, R0, R5, PT ;  /* 0x000000050000720c */ /* 0x000fe40003f65270 */
[----:B------:R-:W-:Y:S02]  /*9ee0*/  SEL R11, R11, R20, !P0 ;  /* 0x000000140b0b7207 */ /* 0x000fe40004000000 */
[----:B------:R-:W-:Y:S02]  /*9ef0*/  SEL R24, R15, R24, !P1 ;  /* 0x000000180f187207 */ /* 0x000fe40004800000 */
[----:B------:R-:W-:Y:S02]  /*9f00*/  ISETP.NE.AND P2, PT, R4, R7, PT ;  /* 0x000000070400720c */ /* 0x000fe40003f45270 */
[----:B------:R-:W-:-:S02]  /*9f10*/  ISETP.GE.U32.AND P0, PT, R12, R37, PT ;  /* 0x000000250c00720c */ /* 0x000fc40003f06070 */
[----:B------:R-:W-:Y:S02]  /*9f20*/  SEL R9, R14, R33, !P1 ;  /* 0x000000210e097207 */ /* 0x000fe40004800000 */
[----:B------:R-:W-:Y:S02]  /*9f30*/  ISETP.GE.U32.AND P1, PT, R24, R41, PT ;  /* 0x000000291800720c */ /* 0x000fe40003f26070 */
[----:B------:R-:W-:Y:S02]  /*9f40*/  ISETP.GE.AND.EX P0, PT, R11, R36, PT, P0 ;  /* 0x000000240b00720c */ /* 0x000fe40003f06300 */
[----:B------:R-:W-:Y:S02]  /*9f50*/  ISETP.GT.U32.AND P4, PT, R0, R5, PT ;  /* 0x000000050000720c */ /* 0x000fe40003f84070 */
[----:B------:R-:W-:Y:S02]  /*9f60*/  ISETP.GE.AND.EX P1, PT, R9, R40, PT, P1 ;  /* 0x000000280900720c */ /* 0x000fe40003f26310 */
[----:B------:R-:W-:-:S02]  /*9f70*/  ISETP.GT.U32.AND P5, PT, R4, R7, PT ;  /* 0x000000070400720c */ /* 0x000fc40003fa4070 */
[----:B------:R-:W-:Y:S02]  /*9f80*/  SEL R0, RZ, 0xffffffff, P0 ;  /* 0xffffffffff007807 */ /* 0x000fe40000000000 */
[----:B------:R-:W-:Y:S02]  /*9f90*/  @P3 SEL R0, RZ, 0xffffffff, !P4 ;  /* 0xffffffffff003807 */ /* 0x000fe40006000000 */
[----:B------:R-:W-:Y:S02]  /*9fa0*/  SEL R4, RZ, 0xffffffff, P1 ;  /* 0xffffffffff047807 */ /* 0x000fe40000800000 */
[----:B------:R-:W-:Y:S02]  /*9fb0*/  @P2 SEL R4, RZ, 0xffffffff, !P5 ;  /* 0xffffffffff042807 */ /* 0x000fe40006800000 */
[----:B------:R-:W-:Y:S02]  /*9fc0*/  LOP3.LUT R0, R0, 0x1, RZ, 0xc0, !PT ;  /* 0x0000000100007812 */ /* 0x000fe400078ec0ff */
[----:B------:R-:W-:-:S02]  /*9fd0*/  LOP3.LUT R4, R4, 0x1, RZ, 0xc0, !PT ;  /* 0x0000000104047812 */ /* 0x000fc400078ec0ff */
[----:B------:R-:W-:Y:S02]  /*9fe0*/  ISETP.NE.U32.AND P0, PT, R0, 0x1, PT ;  /* 0x000000010000780c */ /* 0x000fe40003f05070 */
[----:B------:R-:W-:Y:S02]  /*9ff0*/  ISETP.NE.U32.AND P1, PT, R4, 0x1, PT ;  /* 0x000000010400780c */ /* 0x000fe40003f25070 */
[----:B------:R-:W-:Y:S02]  /*a000*/  SEL R5, R3, R32, !P0 ;  /* 0x0000002003057207 */ /* 0x000fe40004000000 */
[----:B------:R-:W-:Y:S02]  /*a010*/  SEL R38, R13, R38, !P1 ;  /* 0x000000260d267207 */ /* 0x000fe40004800000 */
[----:B------:R-:W-:Y:S02]  /*a020*/  SEL R30, R24, R41, !P1 ;  /* 0x00000029181e7207 */ /* 0x000fe40004800000 */
[----:B------:R-:W-:-:S02]  /*a030*/  LOP3.LUT R3, R42, 0xff, RZ, 0xc0, !PT ;  /* 0x000000ff2a037812 */ /* 0x000fc400078ec0ff */
[----:B------:R-:W-:Y:S02]  /*a040*/  LOP3.LUT R0, R5, 0xff, RZ, 0xc0, !PT ;  /* 0x000000ff05007812 */ /* 0x000fe400078ec0ff */
[----:B------:R-:W-:Y:S02]  /*a050*/  LOP3.LUT R7, R39, 0xff, RZ, 0xc0, !PT ;  /* 0x000000ff27077812 */ /* 0x000fe400078ec0ff */
[----:B------:R-:W-:Y:S02]  /*a060*/  LOP3.LUT R4, R38, 0xff, RZ, 0xc0, !PT ;  /* 0x000000ff26047812 */ /* 0x000fe400078ec0ff */
[----:B------:R-:W-:Y:S02]  /*a070*/  SEL R9, R9, R40, !P1 ;  /* 0x0000002809097207 */ /* 0x000fe40004800000 */
[----:B------:R-:W-:Y:S02]  /*a080*/  SEL R37, R12, R37, !P0 ;  /* 0x000000250c257207 */ /* 0x000fe40004000000 */
[----:B------:R-:W-:-:S02]  /*a090*/  ISETP.GE.U32.AND P1, PT, R30, R35, PT ;  /* 0x000000231e00720c */ /* 0x000fc40003f26070 */
[----:B------:R-:W-:Y:S02]  /*a0a0*/  ISETP.NE.AND P2, PT, R0, R3, PT ;  /* 0x000000030000720c */ /* 0x000fe40003f45270 */
[CC--:B------:R-:W-:Y:S02]  /*a0b0*/  ISETP.NE.AND P3, PT, R4.reuse, R7.reuse, PT ;  /* 0x000000070400720c */ /* 0x0c0fe40003f65270 */
[----:B------:R-:W-:Y:S02]  /*a0c0*/  SEL R36, R11, R36, !P0 ;  /* 0x000000240b247207 */ /* 0x000fe40004000000 */
[----:B------:R-:W-:Y:S02]  /*a0d0*/  ISETP.GE.U32.AND P0, PT, R37, R44, PT ;  /* 0x0000002c2500720c */ /* 0x000fe40003f06070 */
[----:B------:R-:W-:Y:S02]  /*a0e0*/  ISETP.GE.AND.EX P1, PT, R9, R34, PT, P1 ;  /* 0x000000220900720c */ /* 0x000fe40003f26310 */
[----:B------:R-:W-:-:S02]  /*a0f0*/  ISETP.GT.U32.AND P4, PT, R4, R7, PT ;  /* 0x000000070400720c */ /* 0x000fc40003f84070 */
[----:B------:R-:W-:Y:S02]  /*a100*/  ISETP.GE.AND.EX P0, PT, R36, R43, PT, P0 ;  /* 0x0000002b2400720c */ /* 0x000fe40003f06300 */
[----:B------:R-:W-:Y:S02]  /*a110*/  SEL R4, RZ, 0xffffffff, P1 ;  /* 0xffffffffff047807 */ /* 0x000fe40000800000 */
[----:B------:R-:W-:Y:S02]  /*a120*/  ISETP.GT.U32.AND P1, PT, R0, R3, PT ;  /* 0x000000030000720c */ /* 0x000fe40003f24070 */
[----:B------:R-:W-:Y:S02]  /*a130*/  SEL R0, RZ, 0xffffffff, P0 ;  /* 0xffffffffff007807 */ /* 0x000fe40000000000 */
[----:B------:R-:W-:Y:S02]  /*a140*/  @P2 SEL R0, RZ, 0xffffffff, !P1 ;  /* 0xffffffffff002807 */ /* 0x000fe40004800000 */
        /* <DEDUP_REMOVED lines=13> */
.L_x_4090:
        /* <DEDUP_REMOVED lines=46> */
.L_x_4111:
        /* <DEDUP_REMOVED lines=9> */
[----:B------:R-:W-:Y:S01]  /*a590*/  IADD3 R6, P0, R7, R16, RZ ;  /* 0x0000001007067210 */ /* 0x000fe20007f1e0ff */
[----:B------:R-:W-:-:S04]  /*a5a0*/  IMAD R8, R38, c[0x0][0x2e8], RZ ;  /* 0x0000ba0026087a24 */ /* 0x000fc800078e02ff */
[----:B------:R-:W-:Y:S01]  /*a5b0*/  IMAD.X R7, RZ, RZ, R17, P0 ;  /* 0x000000ffff077224 */ /* 0x000fe200000e0611 */
[----:B------:R-:W-:-:S04]  /*a5c0*/  LOP3.LUT R9, R8, 0xfffffffe, RZ, 0xc0, !PT ;  /* 0xfffffffe08097812 */ /* 0x000fc800078ec0ff */
[----:B------:R2:W3:Y:S01]  /*a5d0*/  LDG.E.U16 R37, [R6.64] ;  /* 0x0000002406257981 */ /* 0x0004e2000c1e1500 */
[----:B------:R-:W-:Y:S02]  /*a5e0*/  IADD3 R35, R38, c[0x0][0x184], RZ ;  /* 0x0000610026237a10 */ /* 0x000fe40007ffe0ff */
[----:B------:R-:W-:-:S03]  /*a5f0*/  IADD3 R8, P0, R9, R16, RZ ;  /* 0x0000001009087210 */ /* 0x000fc60007f1e0ff */
[----:B0-----:R-:W-:Y:S02]  /*a600*/  IMAD R4, R35, c[0x0][0x2e8], RZ ;  /* 0x0000ba0023047a24 */ /* 0x001fe400078e02ff */
[----:B------:R-:W-:-:S03]  /*a610*/  IMAD.X R9, RZ, RZ, R17, P0 ;  /* 0x000000ffff097224 */ /* 0x000fc600000e0611 */
[----:B------:R-:W-:Y:S02]  /*a620*/  LOP3.LUT R5, R4, 0xfffffffe, RZ, 0xc0, !PT ;  /* 0xfffffffe04057812 */ /* 0x000fe400078ec0ff */
[----:B------:R0:W4:Y:S02]  /*a630*/  LDG.E.U16 R8, [R8.64] ;  /* 0x0000002408087981 */ /* 0x000124000c1e1500 */
[----:B------:R-:W-:-:S05]  /*a640*/  IADD3 R4, P0, R5, R16, RZ ;  /* 0x0000001005047210 */ /* 0x000fca0007f1e0ff */
[----:B------:R-:W-:-:S05]  /*a650*/  IMAD.X R5, RZ, RZ, R17, P0 ;  /* 0x000000ffff057224 */ /* 0x000fca00000e0611 */
[----:B------:R1:W5:Y:S01]  /*a660*/  LDG.E.U16 R39, [R4.64] ;  /* 0x0000002404277981 */ /* 0x000362000c1e1500 */
[----:B------:R-:W-:Y:S02]  /*a670*/  LOP3.LUT R46, R0, 0xff, RZ, 0xc0, !PT ;  /* 0x000000ff002e7812 */ /* 0x000fe400078ec0ff */
[----:B------:R-:W-:Y:S02]  /*a680*/  LOP3.LUT R41, R11, 0xff, RZ, 0xc0, !PT ;  /* 0x000000ff0b297812 */ /* 0x000fe400078ec0ff */
[-C--:B------:R-:W-:Y:S02]  /*a690*/  ISETP.GE.U32.AND P0, PT, R10, R45.reuse, PT ;  /* 0x0000002d0a00720c */ /* 0x080fe40003f06070 */
[----:B------:R-:W-:Y:S02]  /*a6a0*/  ISETP.GE.U32.AND P1, PT, R14, R45, PT ;  /* 0x0000002d0e00720c */ /* 0x000fe40003f26070 */
[----:B------:R-:W-:Y:S02]  /*a6b0*/  ISETP.GE.AND.EX P0, PT, R3, RZ, PT, P0 ;  /* 0x000000ff0300720c */ /* 0x000fe40003f06300 */
[----:B------:R-:W-:-:S02]  /*a6c0*/  ISETP.GE.AND.EX P1, PT, R12, RZ, PT, P1 ;  /* 0x000000ff0c00720c */ /* 0x000fc40003f26310 */
[----:B-1----:R-:W-:Y:S02]  /*a6d0*/  SEL R4, RZ, 0xffffffff, P0 ;  /* 0xffffffffff047807 */ /* 0x002fe40000000000 */
[----:B------:R-:W-:Y:S02]  /*a6e0*/  SEL R5, RZ, 0xffffffff, P1 ;  /* 0xffffffffff057807 */ /* 0x000fe40000800000 */
[----:B------:R-:W-:Y:S02]  /*a6f0*/  ISETP.GE.U32.AND P0, PT, R15, R36, PT ;  /* 0x000000240f00720c */ /* 0x000fe40003f06070 */
[----:B------:R-:W-:Y:S02]  /*a700*/  LOP3.LUT R48, R24, 0xff, RZ, 0xc0, !PT ;  /* 0x000000ff18307812 */ /* 0x000fe400078ec0ff */
[----:B------:R-:W-:Y:S02]  /*a710*/  ISETP.GE.AND.EX P0, PT, R18, RZ, PT, P0 ;  /* 0x000000ff1200720c */ /* 0x000fe40003f06300 */
[----:B------:R-:W-:-:S02]  /*a720*/  LOP3.LUT R50, R30, 0xff, RZ, 0xc0, !PT ;  /* 0x000000ff1e327812 */ /* 0x000fc400078ec0ff */
[----:B------:R-:W-:Y:S02]  /*a730*/  LOP3.LUT R49, R31, 0xff, RZ, 0xc0, !PT ;  /* 0x000000ff1f317812 */ /* 0x000fe400078ec0ff */
[C---:B--2---:R-:W-:Y:S02]  /*a740*/  PRMT R6, R40.reuse, 0x7771, RZ ;  /* 0x0000777128067816 */ /* 0x044fe400000000ff */
[----:B------:R-:W-:Y:S02]  /*a750*/  LOP3.LUT R7, R40, 0xff, RZ, 0xc0, !PT ;  /* 0x000000ff28077812 */ /* 0x000fe400078ec0ff */
[----:B------:R-:W-:Y:S02]  /*a760*/  ISETP.NE.AND P2, PT, R41, R6, PT ;  /* 0x000000062900720c */ /* 0x000fe40003f45270 */
[----:B------:R-:W-:Y:S02]  /*a770*/  ISETP.NE.AND P3, PT, R46, R7, PT ;  /* 0x000000072e00720c */ /* 0x000fe40003f65270 */
[----:B------:R-:W-:-:S02]  /*a780*/  PRMT R7, R40, 0x7770, RZ ;  /* 0x0000777028077816 */ /* 0x000fc400000000ff */
[----:B------:R-:W-:Y:S02]  /*a790*/  PRMT R6, R40, 0x7771, RZ ;  /* 0x0000777128067816 */ /* 0x000fe400000000ff */
[----:B------:R-:W-:Y:S02]  /*a7a0*/  ISETP.GT.U32.AND P4, PT, R46, R7, PT ;  /* 0x000000072e00720c */ /* 0x000fe40003f84070 */
[----:B------:R-:W-:Y:S02]  /*a7b0*/  ISETP.GT.U32.AND P5, PT, R41, R6, PT ;  /* 0x000000062900720c */ /* 0x000fe40003fa4070 */
[----:B------:R-:W-:Y:S02]  /*a7c0*/  LOP3.LUT R46, R20, 0xff, RZ, 0xc0, !PT ;  /* 0x000000ff142e7812 */ /* 0x000fe400078ec0ff */
[----:B------:R-:W-:Y:S02]  /*a7d0*/  @P2 SEL R5, RZ, 0xffffffff, !P5 ;  /* 0xffffffffff052807 */ /* 0x000fe40006800000 */
[----:B------:R-:W-:-:S02]  /*a7e0*/  @P3 SEL R4, RZ, 0xffffffff, !P4 ;  /* 0xffffffffff043807 */ /* 0x000fc40006000000 */
[----:B------:R-:W-:Y:S02]  /*a7f0*/  LOP3.LUT R5, R5, 0x1, RZ, 0xc0, !PT ;  /* 0x0000000105057812 */ /* 0x000fe400078ec0ff */
[----:B------:R-:W-:Y:S02]  /*a800*/  LOP3.LUT R4, R4, 0x1, RZ, 0xc0, !PT ;  /* 0x0000000104047812 */ /* 0x000fe400078ec0ff */
[----:B------:R-:W-:Y:S02]  /*a810*/  ISETP.NE.U32.AND P3, PT, R5, 0x1, PT ;  /* 0x000000010500780c */ /* 0x000fe40003f65070 */
[----:B------:R-:W-:Y:S02]  /*a820*/  ISETP.NE.U32.AND P4, PT, R4, 0x1, PT ;  /* 0x000000010400780c */ /* 0x000fe40003f85070 */
[-C--:B------:R-:W-:Y:S02]  /*a830*/  SEL R14, R14, R45.reuse, !P3 ;  /* 0x0000002d0e0e7207 */ /* 0x080fe40005800000 */
[----:B------:R-:W-:-:S02]  /*a840*/  SEL R10, R10, R45, !P4 ;  /* 0x0000002d0a0a7207 */ /* 0x000fc40006000000 */
[----:B------:R-:W-:Y:S02]  /*a850*/  IADD3 R45, R35, c[0x0][0x184], RZ ;  /* 0x00006100232d7a10 */ /* 0x000fe40007ffe0ff */
[----:B------:R-:W-:Y:S02]  /*a860*/  LOP3.LUT R5, R13, 0xff, RZ, 0xc0, !PT ;  /* 0x000000ff0d057812 */ /* 0x000fe400078ec0ff */
[C---:B---3--:R-:W-:Y:S01]  /*a870*/  LOP3.LUT R4, R37.reuse, 0xff, RZ, 0xc0, !PT ;  /* 0x000000ff25047812 */ /* 0x048fe200078ec0ff */
[----:B------:R-:W-:Y:S01]  /*a880*/  IMAD R40, R34, 0x3, R45 ;  /* 0x0000000322287824 */ /* 0x000fe200078e022d */
[----:B0-----:R-:W-:Y:S02]  /*a890*/  PRMT R9, R37, 0x7771, RZ ;  /* 0x0000777125097816 */ /* 0x001fe400000000ff */
[----:B------:R-:W-:Y:S02]  /*a8a0*/  ISETP.NE.AND P2, PT, R5, R4, PT ;  /* 0x000000040500720c */ /* 0x000fe40003f45270 */
[----:B------:R-:W-:-:S02]  /*a8b0*/  ISETP.GE.U32.AND P1, PT, R40, c[0x0][0x17c], PT ;  /* 0x00005f0028007a0c */ /* 0x000fc40003f26070 */
[----:B------:R-:W-:Y:S02]  /*a8c0*/  SEL R40, RZ, 0xffffffff, P0 ;  /* 0xffffffffff287807 */ /* 0x000fe40000000000 */
[----:B------:R-:W-:Y:S02]  /*a8d0*/  ISETP.GE.U32.AND P0, PT, R25, R36, PT ;  /* 0x000000241900720c */ /* 0x000fe40003f06070 */
[----:B------:R-:W-:Y:S02]  /*a8e0*/  PRMT R4, R37, 0x7770, RZ ;  /* 0x0000777025047816 */ /* 0x000fe400000000ff */
[----:B------:R-:W-:Y:S02]  /*a8f0*/  ISETP.NE.AND P5, PT, R46, R9, PT ;  /* 0x000000092e00720c */ /* 0x000fe40003fa5270 */
[----:B------:R-:W-:Y:S02]  /*a900*/  ISETP.GE.AND.EX P0, PT, R21, RZ, PT, P0 ;  /* 0x000000ff1500720c */ /* 0x000fe40003f06300 */
[----:B------:R-:W-:-:S02]  /*a910*/  ISETP.GT.U32.AND P6, PT, R5, R4, PT ;  /* 0x000000040500720c */ /* 0x000fc40003fc4070 */
[----:B------:R-:W-:Y:S02]  /*a920*/  PRMT R5, R37, 0x7771, RZ ;  /* 0x0000777125057816 */ /* 0x000fe400000000ff */
[----:B----4-:R-:W-:Y:S02]  /*a930*/  LOP3.LUT R9, R8, 0xff, RZ, 0xc0, !PT ;  /* 0x000000ff08097812 */ /* 0x010fe400078ec0ff */
[----:B------:R-:W-:Y:S02]  /*a940*/  SEL R47, RZ, 0xffffffff, P0 ;  /* 0xffffffffff2f7807 */ /* 0x000fe40000000000 */
[----:B------:R-:W-:Y:S02]  /*a950*/  @P2 SEL R40, RZ, 0xffffffff, !P6 ;  /* 0xffffffffff282807 */ /* 0x000fe40007000000 */
[----:B------:R-:W-:Y:S02]  /*a960*/  ISETP.GE.U32.AND P0, PT, R29, R38, PT ;  /* 0x000000261d00720c */ /* 0x000fe40003f06070 */
[----:B------:R-:W-:-:S02]  /*a970*/  ISETP.GT.U32.AND P6, PT, R46, R5, PT ;  /* 0x000000052e00720c */ /* 0x000fc40003fc4070 */
[----:B------:R-:W-:Y:S02]  /*a980*/  ISETP.NE.AND P2, PT, R48, R9, PT ;  /* 0x000000093000720c */ /* 0x000fe40003f45270 */
[----:B------:R-:W-:Y:S02]  /*a990*/  PRMT R37, R8, 0x7771, RZ ;  /* 0x0000777108257816 */ /* 0x000fe400000000ff */
[----:B------:R-:W-:Y:S02]  /*a9a0*/  ISETP.GE.AND.EX P0, PT, R28, RZ, PT, P0 ;  /* 0x000000ff1c00720c */ /* 0x000fe40003f06300 */
[----:B------:R-:W-:Y:S02]  /*a9b0*/  @P5 SEL R47, RZ, 0xffffffff, !P6 ;  /* 0xffffffffff2f5807 */ /* 0x000fe40007000000 */
[----:B------:R-:W-:Y:S02]  /*a9c0*/  PRMT R9, R8, 0x7770, RZ ;  /* 0x0000777008097816 */ /* 0x000fe400000000ff */
[----:B------:R-:W-:-:S02]  /*a9d0*/  ISETP.NE.AND P6, PT, R50, R37, PT ;  /* 0x000000253200720c */ /* 0x000fc40003fc5270 */
[----:B------:R-:W-:Y:S02]  /*a9e0*/  SEL R46, RZ, 0xffffffff, P0 ;  /* 0xffffffffff2e7807 */ /* 0x000fe40000000000 */
[----:B------:R-:W-:Y:S02]  /*a9f0*/  ISETP.GE.U32.AND P0, PT, R33, R38, PT ;  /* 0x000000262100720c */ /* 0x000fe40003f06070 */
[----:B------:R-:W-:Y:S02]  /*aa00*/  ISETP.GT.U32.AND P5, PT, R48, R9, PT ;  /* 0x000000093000720c */ /* 0x000fe40003fa4070 */
[----:B-----5:R-:W-:Y:S02]  /*aa10*/  PRMT R41, R39, 0x7771, RZ ;  /* 0x0000777127297816 */ /* 0x020fe400000000ff */
[----:B------:R-:W-:Y:S02]  /*aa20*/  PRMT R37, R8, 0x7771, RZ ;  /* 0x0000777108257816 */ /* 0x000fe400000000ff */
[----:B------:R-:W-:Y:S01]  /*aa30*/  ISETP.GE.AND.EX P0, PT, R32, RZ, PT, P0 ;  /* 0x000000ff2000720c */ /* 0x000fe20003f06300 */
[----:B------:R-:W-:Y:S01]  /*aa40*/  IMAD.MOV.U32 R8, RZ, RZ, R41 ;  /* 0x000000ffff087224 */ /* 0x000fe200078e0029 */
[----:B------:R-:W-:-:S02]  /*aa50*/  @P2 SEL R46, RZ, 0xffffffff, !P5 ;  /* 0xffffffffff2e2807 */ /* 0x000fc40006800000 */
[----:B------:R-:W-:Y:S02]  /*aa60*/  ISETP.GT.U32.AND P5, PT, R50, R37, PT ;  /* 0x000000253200720c */ /* 0x000fe40003fa4070 */
[----:B------:R-:W-:Y:S02]  /*aa70*/  LOP3.LUT R50, R42, 0xff, RZ, 0xc0, !PT ;  /* 0x000000ff2a327812 */ /* 0x000fe400078ec0ff */
[----:B------:R-:W-:Y:S02]  /*aa80*/  LOP3.LUT R41, R39, 0xff, RZ, 0xc0, !PT ;  /* 0x000000ff27297812 */ /* 0x000fe400078ec0ff */
[----:B------:R-:W-:Y:S02]  /*aa90*/  SEL R48, RZ, 0xffffffff, P0 ;  /* 0xffffffffff307807 */ /* 0x000fe40000000000 */
[----:B------:R-:W-:Y:S02]  /*aaa0*/  ISETP.GE.U32.AND P0, PT, R27, R35, PT ;  /* 0x000000231b00720c */ /* 0x000fe40003f06070 */
[----:B------:R-:W-:-:S02]  /*aab0*/  @P6 SEL R48, RZ, 0xffffffff, !P5 ;  /* 0xffffffffff306807 */ /* 0x000fc40006800000 */
[----:B------:R-:W-:Y:S02]  /*aac0*/  ISETP.NE.AND P2, PT, R49, R8, PT ;  /* 0x000000083100720c */ /* 0x000fe40003f45270 */
[----:B------:R-:W-:Y:S02]  /*aad0*/  ISETP.GE.U32.AND P5, PT, R44, R35, PT ;  /* 0x000000232c00720c */ /* 0x000fe40003fa6070 */
[----:B------:R-:W-:Y:S02]  /*aae0*/  ISETP.NE.AND P6, PT, R50, R41, PT ;  /* 0x000000293200720c */ /* 0x000fe40003fc5270 */
[----:B------:R-:W-:Y:S02]  /*aaf0*/  ISETP.GE.AND.EX P0, PT, R26, RZ, PT, P0 ;  /* 0x000000ff1a00720c */ /* 0x000fe40003f06300 */
[----:B------:R-:W-:Y:S02]  /*ab00*/  PRMT R8, R39, 0x7771, RZ ;  /* 0x0000777127087816 */ /* 0x000fe400000000ff */
[----:B------:R-:W-:-:S02]  /*ab10*/  ISETP.GE.AND.EX P5, PT, R43, RZ, PT, P5 ;  /* 0x000000ff2b00720c */ /* 0x000fc40003fa6350 */
[----:B------:R-:W-:Y:S02]  /*ab20*/  PRMT R39, R39, 0x7770, RZ ;  /* 0x0000777027277816 */ /* 0x000fe400000000ff */
[----:B------:R-:W-:Y:S02]  /*ab30*/  SEL R41, RZ, 0xffffffff, P0 ;  /* 0xffffffffff297807 */ /* 0x000fe40000000000 */
[----:B------:R-:W-:Y:S02]  /*ab40*/  ISETP.GT.U32.AND P0, PT, R49, R8, PT ;  /* 0x000000083100720c */ /* 0x000fe40003f04070 */
[----:B------:R-:W-:Y:S02]  /*ab50*/  SEL R49, RZ, 0xffffffff, P5 ;  /* 0xffffffffff317807 */ /* 0x000fe40002800000 */
[----:B------:R-:W-:Y:S02]  /*ab60*/  ISETP.GT.U32.AND P5, PT, R50, R39, PT ;  /* 0x000000273200720c */ /* 0x000fe40003fa4070 */
[----:B------:R-:W-:-:S02]  /*ab70*/  @P2 SEL R41, RZ, 0xffffffff, !P0 ;  /* 0xffffffffff292807 */ /* 0x000fc40004000000 */
[----:B------:R-:W-:Y:S02]  /*ab80*/  @P6 SEL R49, RZ, 0xffffffff, !P5 ;  /* 0xffffffffff316807 */ /* 0x000fe40006800000 */
[----:B------:R-:W-:Y:S02]  /*ab90*/  LOP3.LUT R40, R40, 0x1, RZ, 0xc0, !PT ;  /* 0x0000000128287812 */ /* 0x000fe400078ec0ff */
[----:B------:R-:W-:Y:S02]  /*aba0*/  LOP3.LUT R47, R47, 0x1, RZ, 0xc0, !PT ;  /* 0x000000012f2f7812 */ /* 0x000fe400078ec0ff */
[----:B------:R-:W-:Y:S02]  /*abb0*/  LOP3.LUT R46, R46, 0x1, RZ, 0xc0, !PT ;  /* 0x000000012e2e7812 */ /* 0x000fe400078ec0ff */
[----:B------:R-:W-:Y:S02]  /*abc0*/  LOP3.LUT R48, R48, 0x1, RZ, 0xc0, !PT ;  /* 0x0000000130307812 */ /* 0x000fe400078ec0ff */
[----:B------:R-:W-:-:S02]  /*abd0*/  LOP3.LUT R49, R49, 0x1, RZ, 0xc0, !PT ;  /* 0x0000000131317812 */ /* 0x000fc400078ec0ff */
[----:B------:R-:W-:Y:S02]  /*abe0*/  LOP3.LUT R41, R41, 0x1, RZ, 0xc0, !PT ;  /* 0x0000000129297812 */ /* 0x000fe400078ec0ff */
        /* <DEDUP_REMOVED lines=13> */
[----:B------:R-:W-:Y:S02]  /*acc0*/  SEL R33, R33, R38, !P5 ;  /* 0x0000002621217207 */ /* 0x000fe40006800000 */
[-C--:B------:R-:W-:Y:S02]  /*acd0*/  SEL R44, R44, R35.reuse, !P4 ;  /* 0x000000232c2c7207 */ /* 0x080fe40006000000 */
[----:B------:R-:W-:Y:S02]  /*ace0*/  SEL R27, R27, R35, !P3 ;  /* 0x000000231b1b7207 */ /* 0x000fe40005800000 */
[----:B------:R-:W-:-:S02]  /*acf0*/  SEL R13, R13, R4, !P0 ;  /* 0x000000040d0d7207 */ /* 0x000fc40004000000 */
[----:B------:R-:W-:Y:S02]  /*ad00*/  SEL R18, R18, RZ, !P0 ;  /* 0x000000ff12127207 */ /* 0x000fe40004000000 */
[----:B------:R-:W-:Y:S02]  /*ad10*/  SEL R20, R20, R5, !P2 ;  /* 0x0000000514147207 */ /* 0x000fe40005000000 */
[----:B------:R-:W-:Y:S02]  /*ad20*/  SEL R24, R24, R9, !P6 ;  /* 0x0000000918187207 */ /* 0x000fe40007000000 */
[----:B------:R-:W-:Y:S02]  /*ad30*/  SEL R21, R21, RZ, !P2 ;  /* 0x000000ff15157207 */ /* 0x000fe40005000000 */
        /* <DEDUP_REMOVED lines=9> */
.L_x_4110:
[----:B------:R-:W-:Y:S02]  /*add0*/  PRMT R34, R6, 0x7610, R34 ;  /* 0x0000761006227816 */ /* 0x000fe40000000022 */
[----:B------:R-:W-:-:S02]  /*ade0*/  PRMT R6, R4, 0x7610, R6 ;  /* 0x0000761004067816 */ /* 0x000fc40000000006 */
[----:B------:R-:W-:Y:S02]  /*adf0*/  PRMT R35, R5, 0x7610, R35 ;  /* 0x0000761005237816 */ /* 0x000fe40000000023 */
.L_x_4109:
[----:B------:R-:W-:Y:S05]  /*ae00*/  BSYNC B0 ;  /* 0x0000000000007941 */ /* 0x000fea0003800000 */
.L_x_4108:
        /* <DEDUP_REMOVED lines=41> */
.L_x_4113:
[----:B------:R-:W-:Y:S05]  /*b0a0*/  BSYNC B0 ;  /* 0x0000000000007941 */ /* 0x000fea0003800000 */
.L_x_4112:
[----:B------:R-:W-:Y:S01]  /*b0b0*/  BSSY B0, `(.L_x_4114) ;  /* 0x0000073000007945 */ /* 0x000fe20003800000 */
[----:B------:R-:W-:Y:S05]  /*b0c0*/  @P0 BRA `(.L_x_4115) ;  /* 0x0000071000000947 */ /* 0x000fea0003800000 */
[----:B------:R-:W-:Y:S02]  /*b0d0*/  LOP3.LUT R16, R34, 0xff, RZ, 0xc0, !PT ;  /* 0x000000ff22107812 */ /* 0x000fe400078ec0ff */
[----:B------:R-:W-:Y:S02]  /*b0e0*/  LOP3.LUT R17, R11, 0xff, RZ, 0xc0, !PT ;  /* 0x000000ff0b117812 */ /* 0x000fe400078ec0ff */
[----:B------:R-:W-:Y:S02]  /*b0f0*/  LOP3.LUT R4, R7, 0xff, RZ, 0xc0, !PT ;  /* 0x000000ff07047812 */ /* 0x000fe400078ec0ff */
[----:B------:R-:W-:Y:S02]  /*b100*/  LOP3.LUT R5, R0, 0xff, RZ, 0xc0, !PT ;  /* 0x000000ff00057812 */ /* 0x000fe400078ec0ff */
[----:B------:R-:W-:-:S02]  /*b110*/  ISETP.NE.AND P2, PT, R17, R16, PT ;  /* 0x000000101100720c */ /* 0x000fc40003f45270 */
[----:B------:R-:W-:Y:S02]  /*b120*/  ISETP.NE.AND P3, PT, R5, R4, PT ;  /* 0x000000040500720c */ /* 0x000fe40003f65270 */
[-C--:B------:R-:W-:Y:S02]  /*b130*/  ISETP.GE.U32.AND P1, PT, R14, R45.reuse, PT ;  /* 0x0000002d0e00720c */ /* 0x080fe40003f26070 */
        /* <DEDUP_REMOVED lines=26> */
[CC--:B------:R-:W-:Y:S02]  /*b2e0*/  ISETP.NE.AND P2, PT, R16.reuse, R7.reuse, PT ;  /* 0x000000071000720c */ /* 0x0c0fe40003f45270 */
        /* <DEDUP_REMOVED lines=79> */
.L_x_4115:
[----:B------:R-:W-:Y:S05]  /*b7e0*/  BSYNC B0 ;  /* 0x0000000000007941 */ /* 0x000fea0003800000 */
.L_x_4114:
[----:B------:R-:W-:Y:S02]  /*b7f0*/  LOP3.LUT R6, R11, 0xff, RZ, 0xc0, !PT ;  /* 0x000000ff0b067812 */ /* 0x000fe400078ec0ff */
[----:B------:R-:W-:-:S02]  /*b800*/  LOP3.LUT R7, R20, 0xff, RZ, 0xc0, !PT ;  /* 0x000000ff14077812 */ /* 0x000fc400078ec0ff */
[----:B------:R-:W-:Y:S02]  /*b810*/  LOP3.LUT R4, R0, 0xff, RZ, 0xc0, !PT ;  /* 0x000000ff00047812 */ /* 0x000fe400078ec0ff */
[----:B------:R-:W-:Y:S02]  /*b820*/  LOP3.LUT R5, R13, 0xff, RZ, 0xc0, !PT ;  /* 0x000000ff0d057812 */ /* 0x000fe400078ec0ff */
[----:B------:R-:W-:Y:S02]  /*b830*/  ISETP.GE.U32.AND P0, PT, R10, R15, PT ;  /* 0x0000000f0a00720c */ /* 0x000fe40003f06070 */
[----:B------:R-:W-:Y:S02]  /*b840*/  ISETP.NE.AND P2, PT, R6, R7, PT ;  /* 0x000000070600720c */ /* 0x000fe40003f45270 */
[----:B------:R-:W-:Y:S02]  /*b850*/  ISETP.NE.AND P3, PT, R4, R5, PT ;  /* 0x000000050400720c */ /* 0x000fe40003f65270 */
[----:B------:R-:W-:-:S02]  /*b860*/  ISETP.GE.U32.AND P1, PT, R14, R25, PT ;  /* 0x000000190e00720c */ /* 0x000fc40003f26070 */
[----:B------:R-:W-:Y:S02]  /*b870*/  ISETP.GE.AND.EX P0, PT, R3, R18, PT, P0 ;  /* 0x000000120300720c */ /* 0x000fe40003f06300 */
[----:B------:R-:W-:Y:S02]  /*b880*/  ISETP.GT.U32.AND P4, PT, R4, R5, PT ;  /* 0x000000050400720c */ /* 0x000fe40003f84070 */
[----:B------:R-:W-:Y:S02]  /*b890*/  ISETP.GE.AND.EX P1, PT, R12, R21, PT, P1 ;  /* 0x000000150c00720c */ /* 0x000fe40003f26310 */
[----:B------:R-:W-:Y:S02]  /*b8a0*/  SEL R4, RZ, 0xffffffff, P0 ;  /* 0xffffffffff047807 */ /* 0x000fe40000000000 */
[----:B------:R-:W-:Y:S02]  /*b8b0*/  ISETP.GT.U32.AND P0, PT, R6, R7, PT ;  /* 0x000000070600720c */ /* 0x000fe40003f04070 */
[----:B------:R-:W-:-:S02]  /*b8c0*/  SEL R5, RZ, 0xffffffff, P1 ;  /* 0xffffffffff057807 */ /* 0x000fc40000800000 */
[----:B------:R-:W-:Y:S02]  /*b8d0*/  @P2 SEL R5, RZ, 0xffffffff, !P0 ;  /* 0xffffffffff052807 */ /* 0x000fe40004000000 */
        /* <DEDUP_REMOVED lines=8> */
[----:B------:R-:W-:Y:S02]  /*b960*/  LOP3.LUT R4, R30, 0xff, RZ, 0xc0, !PT ;  /* 0x000000ff1e047812 */ /* 0x000fe400078ec0ff */
[----:B------:R-:W-:Y:S02]  /*b970*/  LOP3.LUT R3, R11, 0xff, RZ, 0xc0, !PT ;  /* 0x000000ff0b037812 */ /* 0x000fe400078ec0ff */
[----:B------:R-:W-:-:S02]  /*b980*/  SEL R14, R14, R25, !P1 ;  /* 0x000000190e0e7207 */ /* 0x000fc40004800000 */
[----:B------:R-:W-:Y:S02]  /*b990*/  LOP3.LUT R9, R24, 0xff, RZ, 0xc0, !PT ;  /* 0x000000ff18097812 */ /* 0x000fe400078ec0ff */
[----:B------:R-:W-:Y:S02]  /*b9a0*/  LOP3.LUT R0, R13, 0xff, RZ, 0xc0, !PT ;  /* 0x000000ff0d007812 */ /* 0x000fe400078ec0ff */
[----:B------:R-:W-:Y:S02]  /*b9b0*/  ISETP.NE.AND P2, PT, R3, R4, PT ;  /* 0x000000040300720c */ /* 0x000fe40003f45270 */
[----:B------:R-:W-:Y:S02]  /*b9c0*/  SEL R5, R12, R21, !P1 ;  /* 0x000000150c057207 */ /* 0x000fe40004800000 */
[----:B------:R-:W-:Y:S02]  /*b9d0*/  SEL R10, R10, R15, !P0 ;  /* 0x0000000f0a0a7207 */ /* 0x000fe40004000000 */
[----:B------:R-:W-:-:S02]  /*b9e0*/  ISETP.NE.AND P3, PT, R0, R9, PT ;  /* 0x000000090000720c */ /* 0x000fc40003f65270 */
[----:B------:R-:W-:Y:S02]  /*b9f0*/  ISETP.GE.U32.AND P1, PT, R14, R33, PT ;  /* 0x000000210e00720c */ /* 0x000fe40003f26070 */
[----:B------:R-:W-:Y:S02]  /*ba00*/  ISETP.GE.U32.AND P0, PT, R10, R29, PT ;  /* 0x0000001d0a00720c */ /* 0x000fe40003f06070 */
[----:B------:R-:W-:Y:S02]  /*ba10*/  ISETP.GE.AND.EX P1, PT, R5, R32, PT, P1 ;  /* 0x000000200500720c */ /* 0x000fe40003f26310 */
[----:B------:R-:W-:Y:S02]  /*ba20*/  ISETP.GT.U32.AND P5, PT, R3, R4, PT ;  /* 0x000000040300720c */ /* 0x000fe40003fa4070 */
[----:B------:R-:W-:Y:S02]  /*ba30*/  ISETP.GE.AND.EX P0, PT, R7, R28, PT, P0 ;  /* 0x0000001c0700720c */ /* 0x000fe40003f06300 */
[----:B------:R-:W-:-:S02]  /*ba40*/  SEL R3, RZ, 0xffffffff, P1 ;  /* 0xffffffffff037807 */ /* 0x000fc40000800000 */
[----:B------:R-:W-:Y:S02]  /*ba50*/  ISETP.GT.U32.AND P4, PT, R0, R9, PT ;  /* 0x000000090000720c */ /* 0x000fe40003f84070 */
        /* <DEDUP_REMOVED lines=9> */
[----:B------:R-:W-:Y:S02]  /*baf0*/  LOP3.LUT R6, R31, 0xff, RZ, 0xc0, !PT ;  /* 0x000000ff1f067812 */ /* 0x000fe400078ec0ff */
[----:B------:R-:W-:-:S02]  /*bb00*/  LOP3.LUT R3, R4, 0xff, RZ, 0xc0, !PT ;  /* 0x000000ff04037812 */ /* 0x000fc400078ec0ff */
[----:B------:R-:W-:Y:S02]  /*bb10*/  SEL R30, R14, R33, !P1 ;  /* 0x000000210e1e7207 */ /* 0x000fe40004800000 */
[----:B------:R-:W-:Y:S02]  /*bb20*/  LOP3.LUT R9, R42, 0xff, RZ, 0xc0, !PT ;  /* 0x000000ff2a097812 */ /* 0x000fe400078ec0ff */
[----:B------:R-:W-:Y:S02]  /*bb30*/  LOP3.LUT R0, R13, 0xff, RZ, 0xc0, !PT ;  /* 0x000000ff0d007812 */ /* 0x000fe400078ec0ff */
[----:B------:R-:W-:Y:S02]  /*bb40*/  ISETP.NE.AND P3, PT, R3, R6, PT ;  /* 0x000000060300720c */ /* 0x000fe40003f65270 */
[----:B------:R-:W-:Y:S02]  /*bb50*/  SEL R5, R5, R32, !P1 ;  /* 0x0000002005057207 */ /* 0x000fe40004800000 */
[----:B------:R-:W-:-:S02]  /*bb60*/  SEL R29, R10, R29, !P0 ;  /* 0x0000001d0a1d7207 */ /* 0x000fc40004000000 */
[----:B------:R-:W-:Y:S02]  /*bb70*/  ISETP.GE.U32.AND P1, PT, R30, R27, PT ;  /* 0x0000001b1e00720c */ /* 0x000fe40003f26070 */
[----:B------:R-:W-:Y:S02]  /*bb80*/  ISETP.NE.AND P2, PT, R0, R9, PT ;  /* 0x000000090000720c */ /* 0x000fe40003f45270 */
[----:B------:R-:W-:Y:S02]  /*bb90*/  SEL R28, R7, R28, !P0 ;  /* 0x0000001c071c7207 */ /* 0x000fe40004000000 */
[----:B------:R-:W-:Y:S02]  /*bba0*/  ISETP.GE.U32.AND P0, PT, R29, R44, PT ;  /* 0x0000002c1d00720c */ /* 0x000fe40003f06070 */
[----:B------:R-:W-:Y:S02]  /*bbb0*/  ISETP.GE.AND.EX P1, PT, R5, R26, PT, P1 ;  /* 0x0000001a0500720c */ /* 0x000fe40003f26310 */
[----:B------:R-:W-:-:S02]  /*bbc0*/  ISETP.GT.U32.AND P4, PT, R3, R6, PT ;  /* 0x000000060300720c */ /* 0x000fc40003f84070 */
[----:B------:R-:W-:Y:S02]  /*bbd0*/  ISETP.GE.AND.EX P0, PT, R28, R43, PT, P0 ;  /* 0x0000002b1c00720c */ /* 0x000fe40003f06300 */
[----:B------:R-:W-:Y:S02]  /*bbe0*/  SEL R3, RZ, 0xffffffff, P1 ;  /* 0xffffffffff037807 */ /* 0x000fe40000800000 */
[----:B------:R-:W-:Y:S02]  /*bbf0*/  ISETP.GT.U32.AND P1, PT, R0, R9, PT ;  /* 0x000000090000720c */ /* 0x000fe40003f24070 */
[----:B------:R-:W-:Y:S02]  /*bc00*/  @P3 SEL R3, RZ, 0xffffffff, !P4 ;  /* 0xffffffffff033807 */ /* 0x000fe40006000000 */
[----:B------:R-:W-:Y:S02]  /*bc10*/  SEL R0, RZ, 0xffffffff, P0 ;  /* 0xffffffffff007807 */ /* 0x000fe40000000000 */
        /* <DEDUP_REMOVED lines=13> */
.L_x_4089:
        /* <DEDUP_REMOVED lines=52> */
.L_x_4119:
[----:B------:R-:W-:-:S04]  /*c030*/  LOP3.LUT R5, R37, 0xfffffffe, RZ, 0xc0, !PT ;  /* 0xfffffffe25057812 */ /* 0x000fc800078ec0ff */
[----:B------:R-:W-:-:S05]  /*c040*/  IADD3 R4, P0, R5, R16, RZ ;  /* 0x0000001005047210 */ /* 0x000fca0007f1e0ff */
[----:B------:R-:W-:-:S05]  /*c050*/  IMAD.X R5, RZ, RZ, R17, P0 ;  /* 0x000000ffff057224 */ /* 0x000fca00000e0611 */
[----:B------:R0:W2:Y:S01]  /*c060*/  LDG.E.U16 R44, [R4.64] ;  /* 0x00000024042c7981 */ /* 0x0000a2000c1e1500 */
[----:B------:R-:W-:-:S04]  /*c070*/  IADD3 R40, R37, c[0x0][0x184], RZ ;  /* 0x0000610025287a10 */ /* 0x000fc80007ffe0ff */
[----:B------:R-:W-:-:S04]  /*c080*/  LOP3.LUT R7, R40, 0xfffffffe, RZ, 0xc0, !PT ;  /* 0xfffffffe28077812 */ /* 0x000fc800078ec0ff */
[----:B------:R-:W-:Y:S02]  /*c090*/  IADD3 R6, P0, R7, R16, RZ ;  /* 0x0000001007067210 */ /* 0x000fe40007f1e0ff */
[----:B------:R-:W-:-:S03]  /*c0a0*/  IADD3 R41, R40, c[0x0][0x184], RZ ;  /* 0x0000610028297a10 */ /* 0x000fc60007ffe0ff */
[----:B------:R-:W-:Y:S01]  /*c0b0*/  IMAD.X R7, RZ, RZ, R17, P0 ;  /* 0x000000ffff077224 */ /* 0x000fe200000e0611 */
[----:B------:R-:W-:-:S05]  /*c0c0*/  LOP3.LUT R9, R41, 0xfffffffe, RZ, 0xc0, !PT ;  /* 0xfffffffe29097812 */ /* 0x000fca00078ec0ff */
[----:B------:R2:W3:Y:S01]  /*c0d0*/  LDG.E.U16 R7, [R6.64] ;  /* 0x0000002406077981 */ /* 0x0004e2000c1e1500 */
[----:B------:R-:W-:Y:S02]  /*c0e0*/  IADD3 R8, P0, R9, R16, RZ ;  /* 0x0000001009087210 */ /* 0x000fe40007f1e0ff */
[----:B------:R-:W-:-:S03]  /*c0f0*/  IADD3 R39, R41, c[0x0][0x184], RZ ;  /* 0x0000610029277a10 */ /* 0x000fc60007ffe0ff */
[----:B------:R-:W-:-:S05]  /*c100*/  IMAD.X R9, RZ, RZ, R17, P0 ;  /* 0x000000ffff097224 */ /* 0x000fca00000e0611 */
[----:B------:R1:W4:Y:S01]  /*c110*/  LDG.E.U16 R8, [R8.64] ;  /* 0x0000002408087981 */ /* 0x000322000c1e1500 */
[----:B0-----:R-:W-:-:S04]  /*c120*/  LOP3.LUT R5, R39, 0xfffffffe, RZ, 0xc0, !PT ;  /* 0xfffffffe27057812 */ /* 0x001fc800078ec0ff */
        /* <DEDUP_REMOVED lines=9> */
[----:B0-----:R-:W-:Y:S02]  /*c1c0*/  SEL R4, RZ, 0xffffffff, P0 ;  /* 0xffffffffff047807 */ /* 0x001fe40000000000 */
        /* <DEDUP_REMOVED lines=27> */
[----:B-1----:R-:W-:Y:S02]  /*c380*/  PRMT R9, R7, 0x7771, RZ ;  /* 0x0000777107097816 */ /* 0x002fe400000000ff */
        /* <DEDUP_REMOVED lines=15> */
[C---:B------:R-:W-:Y:S02]  /*c480*/  PRMT R46, R8.reuse, 0x7771, RZ ;  /* 0x00007771082e7816 */ /* 0x040fe400000000ff */
[----:B------:R-:W-:Y:S02]  /*c490*/  LOP3.LUT R9, R13, 0xff, RZ, 0xc0, !PT ;  /* 0x000000ff0d097812 */ /* 0x000fe400078ec0ff */
[----:B------:R-:W-:Y:S02]  /*c4a0*/  ISETP.GE.AND.EX P0, PT, R31, RZ, PT, P0 ;  /* 0x000000ff1f00720c */ /* 0x000fe40003f06300 */
[----:B------:R-:W-:Y:S02]  /*c4b0*/  @P5 SEL R47, RZ, 0xffffffff, !P6 ;  /* 0xffffffffff2f5807 */ /* 0x000fe40007000000 */
[----:B------:R-:W-:-:S02]  /*c4c0*/  PRMT R5, R8, 0x7770, RZ ;  /* 0x0000777008057816 */ /* 0x000fc400000000ff */
[----:B------:R-:W-:Y:S02]  /*c4d0*/  ISETP.NE.AND P6, PT, R9, R46, PT ;  /* 0x0000002e0900720c */ /* 0x000fe40003fc5270 */
[----:B------:R-:W-:Y:S02]  /*c4e0*/  SEL R46, RZ, 0xffffffff, P0 ;  /* 0xffffffffff2e7807 */ /* 0x000fe40000000000 */
[----:B------:R-:W-:Y:S02]  /*c4f0*/  ISETP.GE.U32.AND P0, PT, R34, R41, PT ;  /* 0x000000292200720c */ /* 0x000fe40003f06070 */
[----:B------:R-:W-:Y:S02]  /*c500*/  ISETP.GT.U32.AND P5, PT, R48, R5, PT ;  /* 0x000000053000720c */ /* 0x000fe40003fa4070 */
[----:B------:R-:W-:Y:S02]  /*c510*/  PRMT R8, R8, 0x7771, RZ ;  /* 0x0000777108087816 */ /* 0x000fe400000000ff */
[----:B------:R-:W-:-:S02]  /*c520*/  ISETP.GE.AND.EX P0, PT, R33, RZ, PT, P0 ;  /* 0x000000ff2100720c */ /* 0x000fc40003f06300 */
[----:B------:R-:W-:Y:S02]  /*c530*/  @P2 SEL R46, RZ, 0xffffffff, !P5 ;  /* 0xffffffffff2e2807 */ /* 0x000fe40006800000 */
[----:B------:R-:W-:Y:S02]  /*c540*/  ISETP.GT.U32.AND P5, PT, R9, R8, PT ;  /* 0x000000080900720c */ /* 0x000fe40003fa4070 */
[C---:B-----5:R-:W-:Y:S02]  /*c550*/  PRMT R45, R42.reuse, 0x7771, RZ ;  /* 0x000077712a2d7816 */ /* 0x060fe400000000ff */
[----:B------:R-:W-:Y:S02]  /*c560*/  LOP3.LUT R52, R42, 0xff, RZ, 0xc0, !PT ;  /* 0x000000ff2a347812 */ /* 0x000fe400078ec0ff */
[----:B------:R-:W-:Y:S02]  /*c570*/  SEL R48, RZ, 0xffffffff, P0 ;  /* 0xffffffffff307807 */ /* 0x000fe40000000000 */
[----:B------:R-:W-:-:S02]  /*c580*/  ISETP.GE.U32.AND P0, PT, R30, R39, PT ;  /* 0x000000271e00720c */ /* 0x000fc40003f06070 */
[----:B------:R-:W-:Y:S02]  /*c590*/  @P6 SEL R48, RZ, 0xffffffff, !P5 ;  /* 0xffffffffff306807 */ /* 0x000fe40006800000 */
[----:B------:R-:W-:Y:S02]  /*c5a0*/  ISETP.NE.AND P2, PT, R50, R45, PT ;  /* 0x0000002d3200720c */ /* 0x000fe40003f45270 */
[----:B------:R-:W-:Y:S02]  /*c5b0*/  ISETP.GE.U32.AND P5, PT, R36, R39, PT ;  /* 0x000000272400720c */ /* 0x000fe40003fa6070 */
[----:B------:R-:W-:Y:S02]  /*c5c0*/  ISETP.NE.AND P6, PT, R49, R52, PT ;  /* 0x000000343100720c */ /* 0x000fe40003fc5270 */
[----:B------:R-:W-:Y:S02]  /*c5d0*/  ISETP.GE.AND.EX P0, PT, R28, RZ, PT, P0 ;  /* 0x000000ff1c00720c */ /* 0x000fe40003f06300 */
[----:B------:R-:W-:-:S02]  /*c5e0*/  PRMT R9, R42, 0x7771, RZ ;  /* 0x000077712a097816 */ /* 0x000fc400000000ff */
[----:B------:R-:W-:Y:S02]  /*c5f0*/  ISETP.GE.AND.EX P5, PT, R35, RZ, PT, P5 ;  /* 0x000000ff2300720c */ /* 0x000fe40003fa6350 */
[----:B------:R-:W-:Y:S02]  /*c600*/  PRMT R42, R42, 0x7770, RZ ;  /* 0x000077702a2a7816 */ /* 0x000fe400000000ff */
[----:B------:R-:W-:Y:S02]  /*c610*/  SEL R45, RZ, 0xffffffff, P0 ;  /* 0xffffffffff2d7807 */ /* 0x000fe40000000000 */
[----:B------:R-:W-:Y:S02]  /*c620*/  ISETP.GT.U32.AND P0, PT, R50, R9, PT ;  /* 0x000000093200720c */ /* 0x000fe40003f04070 */
[----:B------:R-:W-:Y:S02]  /*c630*/  SEL R50, RZ, 0xffffffff, P5 ;  /* 0xffffffffff327807 */ /* 0x000fe40002800000 */
[----:B------:R-:W-:-:S02]  /*c640*/  ISETP.GT.U32.AND P5, PT, R49, R42, PT ;  /* 0x0000002a3100720c */ /* 0x000fc40003fa4070 */
        /* <DEDUP_REMOVED lines=27> */
[----:B------:R-:W-:Y:S02]  /*c800*/  SEL R12, R12, R5, !P6 ;  /* 0x000000050c0c7207 */ /* 0x000fe40007000000 */
[----:B------:R-:W-:Y:S02]  /*c810*/  SEL R26, R26, RZ, !P2 ;  /* 0x000000ff1a1a7207 */ /* 0x000fe40005000000 */
        /* <DEDUP_REMOVED lines=9> */
.L_x_4118:
[----:B------:R-:W-:Y:S02]  /*c8b0*/  PRMT R38, R6, 0x7610, R38 ;  /* 0x0000761006267816 */ /* 0x000fe40000000026 */
[----:B------:R-:W-:-:S02]  /*c8c0*/  PRMT R6, R4, 0x7610, R6 ;  /* 0x0000761004067816 */ /* 0x000fc40000000006 */
[----:B------:R-:W-:Y:S02]  /*c8d0*/  PRMT R39, R5, 0x7610, R39 ;  /* 0x0000761005277816 */ /* 0x000fe40000000027 */
.L_x_4117:
[----:B------:R-:W-:Y:S05]  /*c8e0*/  BSYNC B0 ;  /* 0x0000000000007941 */ /* 0x000fea0003800000 */
.L_x_4116:
        /* <DEDUP_REMOVED lines=37> */
.L_x_4121:
[----:B------:R-:W-:Y:S05]  /*cb40*/  BSYNC B0 ;  /* 0x0000000000007941 */ /* 0x000fea0003800000 */
.L_x_4120:
        /* <DEDUP_REMOVED lines=115> */
.L_x_4123:
[----:B------:R-:W-:Y:S05]  /*d280*/  BSYNC B0 ;  /* 0x0000000000007941 */ /* 0x000fea0003800000 */
.L_x_4122:
        /* <DEDUP_REMOVED lines=27> */
[----:B------:R-:W-:Y:S02]  /*d440*/  SEL R5, R24, R29, !P1 ;  /* 0x0000001d18057207 */ /* 0x000fe40004800000 */
[----:B------:R-:W-:Y:S02]  /*d450*/  ISETP.NE.AND P3, PT, R0, R7, PT ;  /* 0x000000070000720c */ /* 0x000fe40003f65270 */
[----:B------:R-:W-:Y:S02]  /*d460*/  ISETP.NE.AND P2, PT, R3, R6, PT ;  /* 0x000000060300720c */ /* 0x000fe40003f45270 */
[----:B------:R-:W-:Y:S02]  /*d470*/  SEL R4, R18, R25, !P0 ;  /* 0x0000001912047207 */ /* 0x000fe40004000000 */
[----:B------:R-:W-:-:S02]  /*d480*/  SEL R26, R21, R26, !P1 ;  /* 0x0000001a151a7207 */ /* 0x000fc40004800000 */
[----:B------:R-:W-:Y:S02]  /*d490*/  ISETP.GE.U32.AND P0, PT, R27, R32, PT ;  /* 0x000000201b00720c */ /* 0x000fe40003f06070 */
[----:B------:R-:W-:Y:S02]  /*d4a0*/  ISETP.GE.U32.AND P1, PT, R5, R34, PT ;  /* 0x000000220500720c */ /* 0x000fe40003f26070 */
[----:B------:R-:W-:Y:S02]  /*d4b0*/  ISETP.GE.AND.EX P0, PT, R4, R31, PT, P0 ;  /* 0x0000001f0400720c */ /* 0x000fe40003f06300 */
[----:B------:R-:W-:Y:S02]  /*d4c0*/  ISETP.GE.AND.EX P1, PT, R26, R33, PT, P1 ;  /* 0x000000211a00720c */ /* 0x000fe40003f26310 */
[----:B------:R-:W-:Y:S02]  /*d4d0*/  ISETP.GT.U32.AND P4, PT, R0, R7, PT ;  /* 0x000000070000720c */ /* 0x000fe40003f84070 */
[----:B------:R-:W-:-:S02]  /*d4e0*/  ISETP.GT.U32.AND P5, PT, R3, R6, PT ;  /* 0x000000060300720c */ /* 0x000fc40003fa4070 */
[----:B------:R-:W-:Y:S02]  /*d4f0*/  SEL R0, RZ, 0xffffffff, P0 ;  /* 0xffffffffff007807 */ /* 0x000fe40000000000 */
[----:B------:R-:W-:Y:S02]  /*d500*/  SEL R3, RZ, 0xffffffff, P1 ;  /* 0xffffffffff037807 */ /* 0x000fe40000800000 */
[----:B------:R-:W-:Y:S02]  /*d510*/  @P3 SEL R0, RZ, 0xffffffff, !P4 ;  /* 0xffffffffff003807 */ /* 0x000fe40006000000 */
        /* <DEDUP_REMOVED lines=14> */
[----:B------:R-:W-:-:S02]  /*d600*/  ISETP.NE.AND P3, PT, R3, R6, PT ;  /* 0x000000060300720c */ /* 0x000fc40003f65270 */
        /* <DEDUP_REMOVED lines=22> */
.L_x_4074:
[----:B------:R-:W-:Y:S05]  /*d770*/  BSYNC B6 ;  /* 0x0000000000067941 */ /* 0x000fea0003800000 */
.L_x_4073:
        /* <DEDUP_REMOVED lines=15> */
.L_x_4127:
        /* <DEDUP_REMOVED lines=10> */
[----:B------:R-:W-:-:S03]  /*d910*/  LOP3.LUT R6, R7, 0xff, RZ, 0xc0, !PT ;  /* 0x000000ff07067812 */ /* 0x000fc600078ec0ff */
[----:B------:R-:W-:Y:S01]  /*d920*/  IMAD.SHL.U32 R12, R0, 0x20, RZ ;  /* 0x00000020000c7824 */ /* 0x000fe200078e00ff */
[----:B------:R-:W-:-:S04]  /*d930*/  LOP3.LUT R0, R9, 0xff, RZ, 0xc0, !PT ;  /* 0x000000ff09007812 */ /* 0x000fc800078ec0ff */
[----:B------:R-:W1:Y:S04]  /*d940*/  LDS.U8 R17, [R12+0x20] ;  /* 0x000020000c117984 */ /* 0x000e680000000000 */
[----:B------:R-:W2:Y:S04]  /*d950*/  LDS.U8 R15, [R12+0x10] ;  /* 0x000010000c0f7984 */ /* 0x000ea80000000000 */
[----:B------:R-:W3:Y:S04]  /*d960*/  LDS.64 R10, [R12+0x28] ;  /* 0x000028000c0a7984 */ /* 0x000ee80000000a00 */
[----:B0-----:R-:W0:Y:S01]  /*d970*/  LDS.64 R4, [R12+0x18] ;  /* 0x000018000c047984 */ /* 0x001e220000000a00 */
[----:B-1----:R-:W-:-:S02]  /*d980*/  ISETP.NE.AND P4, PT, R6, R17, PT ;  /* 0x000000110600720c */ /* 0x002fc40003f85270 */
[----:B------:R-:W-:Y:S02]  /*d990*/  ISETP.GT.U32.AND P5, PT, R6, R17, PT ;  /* 0x000000110600720c */ /* 0x000fe40003fa4070 */
[CC--:B--2---:R-:W-:Y:S02]  /*d9a0*/  ISETP.NE.AND P3, PT, R0.reuse, R15.reuse, PT ;  /* 0x0000000f0000720c */ /* 0x0c4fe40003f65270 */
[----:B------:R-:W-:Y:S02]  /*d9b0*/  ISETP.GT.U32.AND P6, PT, R0, R15, PT ;  /* 0x0000000f0000720c */ /* 0x000fe40003fc4070 */
[----:B---3--:R-:W-:Y:S02]  /*d9c0*/  ISETP.GE.U32.AND P0, PT, R30, R10, PT ;  /* 0x0000000a1e00720c */ /* 0x008fe40003f06070 */
[----:B------:R-:W-:Y:S02]  /*d9d0*/  SEL R6, RZ, 0xffffffff, !P5 ;  /* 0xffffffffff067807 */ /* 0x000fe40006800000 */
[----:B0-----:R-:W-:-:S02]  /*d9e0*/  ISETP.GE.U32.AND P1, PT, R44, R4, PT ;  /* 0x000000042c00720c */ /* 0x001fc40003f26070 */
[----:B------:R-:W-:Y:S02]  /*d9f0*/  ISETP.GE.AND.EX P0, PT, R3, R11, PT, P0 ;  /* 0x0000000b0300720c */ /* 0x000fe40003f06300 */
[----:B------:R-:W-:Y:S02]  /*da00*/  ISETP.GE.AND.EX P1, PT, R45, R5, PT, P1 ;  /* 0x000000052d00720c */ /* 0x000fe40003f26310 */
[----:B------:R-:W-:Y:S02]  /*da10*/  @!P4 SEL R6, RZ, 0xffffffff, P0 ;  /* 0xffffffffff06c807 */ /* 0x000fe40000000000 */
        /* <DEDUP_REMOVED lines=10> */
[----:B------:R-:W-:-:S02]  /*dac0*/  SEL R30, R30, R10, !P1 ;  /* 0x0000000a1e1e7207 */ /* 0x000fc40004800000 */
        /* <DEDUP_REMOVED lines=8> */
.L_x_4126:
[----:B------:R-:W-:Y:S05]  /*db50*/  BSYNC B0 ;  /* 0x0000000000007941 */ /* 0x000fea0003800000 */
.L_x_4125:
[----:B------:R-:W-:Y:S01]  /*db60*/  IMAD.MOV.U32 R5, RZ, RZ, R8 ;  /* 0x000000ffff057224 */ /* 0x000fe200078e0008 */
[----:B------:R-:W-:Y:S05]  /*db70*/  @P2 BRA `(.L_x_4127) ;  /* 0xfffffcf000002947 */ /* 0x000fea000383ffff */
.L_x_4124:
        /* <DEDUP_REMOVED lines=20> */
.L_x_4132:
        /* <DEDUP_REMOVED lines=10> */
[----:B------:R-:W0:Y:S04]  /*dd60*/  LDS.U8 R14, [R6+0x10] ;  /* 0x00001000060e7984 */ /* 0x000e280000000000 */
[----:B------:R-:W1:Y:S04]  /*dd70*/  LDS.U8 R8, [R6] ;  /* 0x0000000006087984 */ /* 0x000e680000000000 */
[----:B------:R-:W2:Y:S04]  /*dd80*/  LDS.64 R10, [R6+0x18] ;  /* 0x00001800060a7984 */ /* 0x000ea80000000a00 */
[----:B------:R3:W4:Y:S01]  /*dd90*/  LDS.64 R4, [R6+0x8] ;  /* 0x0000080006047984 */ /* 0x0007220000000a00 */
[----:B0-----:R-:W-:-:S02]  /*dda0*/  ISETP.NE.AND P3, PT, R17, R14, PT ;  /* 0x0000000e1100720c */ /* 0x001fc40003f65270 */
[----:B------:R-:W-:Y:S02]  /*ddb0*/  ISETP.GT.U32.AND P5, PT, R17, R14, PT ;  /* 0x0000000e1100720c */ /* 0x000fe40003fa4070 */
[C---:B-1----:R-:W-:Y:S02]  /*ddc0*/  ISETP.NE.AND P2, PT, R15.reuse, R8, PT ;  /* 0x000000080f00720c */ /* 0x042fe40003f45270 */
[----:B---3--:R-:W-:Y:S02]  /*ddd0*/  SEL R6, RZ, 0xffffffff, !P5 ;  /* 0xffffffffff067807 */ /* 0x008fe40006800000 */
[----:B--2---:R-:W-:Y:S02]  /*dde0*/  ISETP.GE.U32.AND P1, PT, R30, R10, PT ;  /* 0x0000000a1e00720c */ /* 0x004fe40003f26070 */
[----:B------:R-:W-:Y:S02]  /*ddf0*/  ISETP.GT.U32.AND P4, PT, R15, R8, PT ;  /* 0x000000080f00720c */ /* 0x000fe40003f84070 */
[----:B------:R-:W-:-:S02]  /*de00*/  ISETP.GE.AND.EX P1, PT, R3, R11, PT, P1 ;  /* 0x0000000b0300720c */ /* 0x000fc40003f26310 */
[----:B----4-:R-:W-:Y:S02]  /*de10*/  ISETP.GE.U32.AND P0, PT, R44, R4, PT ;  /* 0x000000042c00720c */ /* 0x010fe40003f06070 */
        /* <DEDUP_REMOVED lines=21> */
.L_x_4131:
[----:B------:R-:W-:Y:S05]  /*df70*/  BSYNC B0 ;  /* 0x0000000000007941 */ /* 0x000fea0003800000 */
.L_x_4130:
[----:B------:R-:W-:-:S04]  /*df80*/  SHF.R.S32.HI R0, RZ, 0x1, R0 ;  /* 0x00000001ff007819 */ /* 0x000fc80000011400 */
[----:B------:R-:W-:-:S13]  /*df90*/  ISETP.GE.AND P0, PT, R0, 0x20, PT ;  /* 0x000000200000780c */ /* 0x000fda0003f06270 */
[----:B------:R-:W-:Y:S05]  /*dfa0*/  @P0 BRA `(.L_x_4132) ;  /* 0xfffffd1000000947 */ /* 0x000fea000383ffff */
[----:B------:R-:W-:-:S05]  /*dfb0*/  IMAD.MOV.U32 R0, RZ, RZ, 0x20 ;  /* 0x00000020ff007424 */ /* 0x000fca00078e00ff */
.L_x_4129:
[----:B------:R-:W-:Y:S01]  /*dfc0*/  ISETP.GE.AND P0, PT, R0, 0x2, PT ;  /* 0x000000020000780c */ /* 0x000fe20003f06270 */
[----:B------:R-:W-:Y:S01]  /*dfd0*/  WARPSYNC 0xffffffff ;  /* 0xffffffff00007948 */ /* 0x000fe20003800000 */
[----:B------:R-:W-:Y:S11]  /*dfe0*/  BAR.SYNC.DEFER_BLOCKING 0x0 ;  /* 0x0000000000007b1d */ /* 0x000ff60000010000 */
[----:B------:R-:W-:Y:S05]  /*dff0*/  @!P0 BRA `(.L_x_4128) ;  /* 0x0000026000008947 */ /* 0x000fea0003800000 */
[----:B------:R-:W-:-:S04]  /*e000*/  IMAD.MOV.U32 R5, RZ, RZ, 0x1 ;  /* 0x00000001ff057424 */ /* 0x000fc800078e00ff */
.L_x_4133:
[----:B------:R-:W-:Y:S01]  /*e010*/  LOP3.LUT R10, R7, 0xff, RZ, 0xc0, !PT ;  /* 0x000000ff070a7812 */ /* 0x000fe200078ec0ff */
[----:B------:R-:W1:Y:S01]  /*e020*/  SHFL.DOWN PT, R11, R44, R5, 0x1f ;  /* 0x08001f052c0b7589 */ /* 0x000e6200000e0000 */
[----:B------:R-:W-:-:S02]  /*e030*/  LOP3.LUT R4, R9, 0xff, RZ, 0xc0, !PT ;  /* 0x000000ff09047812 */ /* 0x000fc400078ec0ff */
[----:B0-----:R-:W-:Y:S01]  /*e040*/  LOP3.LUT R14, R7, 0xff, RZ, 0xc0, !PT ;  /* 0x000000ff070e7812 */ /* 0x001fe200078ec0ff */
[----:B------:R-:W0:Y:S01]  /*e050*/  SHFL.DOWN PT, R15, R30, R5, 0x1f ;  /* 0x08001f051e0f7589 */ /* 0x000e2200000e0000 */
[----:B------:R-:W-:-:S03]  /*e060*/  LOP3.LUT R8, R9, 0xff, RZ, 0xc0, !PT ;  /* 0x000000ff09087812 */ /* 0x000fc600078ec0ff */
[----:B------:R-:W2:Y:S04]  /*e070*/  SHFL.DOWN PT, R10, R10, R5, 0x1f ;  /* 0x08001f050a0a7589 */ /* 0x000ea800000e0000 */
[----:B------:R-:W3:Y:S04]  /*e080*/  SHFL.DOWN PT, R4, R4, R5, 0x1f ;  /* 0x08001f0504047589 */ /* 0x000ee800000e0000 */
[----:B------:R-:W4:Y:S04]  /*e090*/  SHFL.DOWN PT, R6, R45, R5, 0x1f ;  /* 0x08001f052d067589 */ /* 0x000f2800000e0000 */
[----:B------:R5:W4:Y:S01]  /*e0a0*/  SHFL.DOWN PT, R12, R3, R5, 0x1f ;  /* 0x08001f05030c7589 */ /* 0x000b2200000e0000 */
[----:B-1----:R-:W-:-:S02]  /*e0b0*/  ISETP.GE.U32.AND P0, PT, R44, R11, PT ;  /* 0x0000000b2c00720c */ /* 0x002fc40003f06070 */
[----:B0-----:R-:W-:Y:S01]  /*e0c0*/  ISETP.GE.U32.AND P1, PT, R30, R15, PT ;  /* 0x0000000f1e00720c */ /* 0x001fe20003f26070 */
[----:B-----5:R-:W-:Y:S01]  /*e0d0*/  IMAD.SHL.U32 R5, R5, 0x2, RZ ;  /* 0x0000000205057824 */ /* 0x020fe200078e00ff */
[----:B--2---:R-:W-:Y:S02]  /*e0e0*/  LOP3.LUT R17, R10, 0xff, RZ, 0xc0, !PT ;  /* 0x000000ff0a117812 */ /* 0x004fe400078ec0ff */
[----:B---3--:R-:W-:Y:S02]  /*e0f0*/  LOP3.LUT R13, R4, 0xff, RZ, 0xc0, !PT ;  /* 0x000000ff040d7812 */ /* 0x008fe400078ec0ff */
[----:B------:R-:W-:Y:S02]  /*e100*/  ISETP.NE.AND P2, PT, R14, R17, PT ;  /* 0x000000110e00720c */ /* 0x000fe40003f45270 */
[----:B------:R-:W-:Y:S02]  /*e110*/  ISETP.NE.AND P3, PT, R8, R13, PT ;  /* 0x0000000d0800720c */ /* 0x000fe40003f65270 */
[----:B----4-:R-:W-:-:S02]  /*e120*/  ISETP.GE.AND.EX P0, PT, R45, R6, PT, P0 ;  /* 0x000000062d00720c */ /* 0x010fc40003f06300 */
[----:B------:R-:W-:Y:S02]  /*e130*/  ISETP.GT.U32.AND P4, PT, R8, R13, PT ;  /* 0x0000000d0800720c */ /* 0x000fe40003f84070 */
[----:B------:R-:W-:Y:S02]  /*e140*/  ISETP.GE.AND.EX P1, PT, R3, R12, PT, P1 ;  /* 0x0000000c0300720c */ /* 0x000fe40003f26310 */
[----:B------:R-:W-:Y:S02]  /*e150*/  SEL R8, RZ, 0xffffffff, P0 ;  /* 0xffffffffff087807 */ /* 0x000fe40000000000 */
[----:B------:R-:W-:Y:S02]  /*e160*/  ISETP.GT.U32.AND P0, PT, R14, R17, PT ;  /* 0x000000110e00720c */ /* 0x000fe40003f04070 */
        /* <DEDUP_REMOVED lines=15> */
.L_x_4128:
        /* <DEDUP_REMOVED lines=204> */
.L_x_4134:
        /* <DEDUP_REMOVED lines=200> */
.L_x_4135:
        /* <DEDUP_REMOVED lines=10> */
.L_x_4141:
        /* <DEDUP_REMOVED lines=9> */
[----:B------:R-:W-:Y:S05]  /*fcd0*/  CALL.REL.NOINC `($__internal_39_$__cuda_sm20_rem_u64) ;  /* 0x000055d000007944 */ /* 0x000fea0003c00000 */
[----:B------:R-:W-:Y:S02]  /*fce0*/  IMAD.MOV.U32 R4, RZ, RZ, R8 ;  /* 0x000000ffff047224 */ /* 0x000fe400078e0008 */
[----:B------:R-:W-:Y:S01]  /*fcf0*/  IMAD.MOV.U32 R5, RZ, RZ, R13 ;  /* 0x000000ffff057224 */ /* 0x000fe200078e000d */
[----:B------:R-:W-:Y:S05]  /*fd00*/  BRA `(.L_x_4140) ;  /* 0x0000013000007947 */ /* 0x000fea0003800000 */
.L_x_4139:
        /* <DEDUP_REMOVED lines=19> */
.L_x_4140:
[----:B------:R-:W-:Y:S05]  /*fe40*/  BSYNC B1 ;  /* 0x0000000000017941 */ /* 0x000fea0003800000 */
.L_x_4138:
[----:B------:R-:W-:Y:S01]  /*fe50*/  ISETP.NE.U32.AND P0, PT, R4, RZ, PT ;  /* 0x000000ff0400720c */ /* 0x000fe20003f05070 */
[----:B------:R-:W-:Y:S02]  /*fe60*/  IMAD.MOV.U32 R6, RZ, RZ, R0 ;  /* 0x000000ffff067224 */ /* 0x000fe400078e0000 */
[----:B------:R-:W-:Y:S01]  /*fe70*/  IMAD.MOV.U32 R8, RZ, RZ, R11 ;  /* 0x000000ffff087224 */ /* 0x000fe200078e000b */
[----:B------:R-:W-:-:S13]  /*fe80*/  ISETP.NE.AND.EX P0, PT, R5, RZ, PT, P0 ;  /* 0x000000ff0500720c */ /* 0x000fda0003f05300 */
[----:B------:R-:W-:Y:S05]  /*fe90*/  @P0 BRA `(.L_x_4141) ;  /* 0xfffffda000000947 */ /* 0x000fea000383ffff */
[----:B------:R-:W-:Y:S05]  /*fea0*/  BSYNC B0 ;  /* 0x0000000000007941 */ /* 0x000fea0003800000 */
.L_x_4137:
[----:B------:R-:W-:Y:S01]  /*feb0*/  ISETP.NE.U32.AND P2, PT, R11, RZ, PT ;  /* 0x000000ff0b00720c */ /* 0x000fe20003f45070 */
[----:B------:R-:W-:-:S12]  /*fec0*/  BSSY B0, `(.L_x_4142) ;  /* 0x000001c000007945 */ /* 0x000fd80003800000 */
[----:B------:R-:W-:Y:S05]  /*fed0*/  @!P2 BRA `(.L_x_4143) ;  /* 0x000000700000a947 */ /* 0x000fea0003800000 */
[----:B------:R-:W-:Y:S01]  /*fee0*/  IMAD.MOV.U32 R6, RZ, RZ, 0x10 ;  /* 0x00000010ff067424 */ /* 0x000fe200078e00ff */
[----:B------:R-:W-:Y:S01]  /*fef0*/  MOV R8, 0xff20 ;  /* 0x0000ff2000087802 */ /* 0x000fe20000000f00 */
[----:B------:R-:W-:Y:S02]  /*ff00*/  IMAD.MOV.U32 R10, RZ, RZ, RZ ;  /* 0x000000ffff0a7224 */ /* 0x000fe400078e00ff */
[----:B------:R-:W-:Y:S05]  /*ff10*/  CALL.REL.NOINC `($__internal_38_$__cuda_sm20_div_u64) ;  /* 0x00004f3000007944 */ /* 0x000fea0003c00000 */
[----:B------:R-:W-:Y:S02]  /*ff20*/  IMAD.MOV.U32 R4, RZ, RZ, R10 ;  /* 0x000000ffff047224 */ /* 0x000fe400078e000a */
[----:B------:R-:W-:Y:S01]  /*ff30*/  IMAD.MOV.U32 R5, RZ, RZ, R15 ;  /* 0x000000ffff057224 */ /* 0x000fe200078e000f */
[----:B------:R-:W-:Y:S05]  /*ff40*/  BRA `(.L_x_4144) ;  /* 0x0000013000007947 */ /* 0x000fea0003800000 */
.L_x_4143:
        /* <DEDUP_REMOVED lines=19> */
.L_x_4144:
[----:B------:R-:W-:Y:S05]  /*10080*/  BSYNC B0 ;  /* 0x0000000000007941 */ /* 0x000fea0003800000 */
.L_x_4142:
[----:B------:R-:W-:Y:S01]  /*10090*/  BSSY B0, `(.L_x_4145) ;  /* 0x000001b000007945 */ /* 0x000fe20003800000 */
[----:B------:R-:W-:Y:S05]  /*100a0*/  @!P2 BRA `(.L_x_4146) ;  /* 0x000000600000a947 */ /* 0x000fea0003800000 */
[----:B------:R-:W-:Y:S01]  /*100b0*/  IMAD.MOV.U32 R6, RZ, RZ, 0x8 ;  /* 0x00000008ff067424 */ /* 0x000fe200078e00ff */
[----:B------:R-:W-:Y:S01]  /*100c0*/  MOV R8, 0x100f0 ;  /* 0x000100f000087802 */ /* 0x000fe20000000f00 */
[----:B------:R-:W-:Y:S02]  /*100d0*/  IMAD.MOV.U32 R10, RZ, RZ, RZ ;  /* 0x000000ffff0a7224 */ /* 0x000fe400078e00ff */
[----:B------:R-:W-:Y:S05]  /*100e0*/  CALL.REL.NOINC `($__internal_38_$__cuda_sm20_div_u64) ;  /* 0x00004d6000007944 */ /* 0x000fea0003c00000 */
[----:B------:R-:W-:Y:S01]  /*100f0*/  IMAD.MOV.U32 R11, RZ, RZ, R15 ;  /* 0x000000ffff0b7224 */ /* 0x000fe200078e000f */
[----:B------:R-:W-:Y:S05]  /*10100*/  BRA `(.L_x_4147) ;  /* 0x0000013000007947 */ /* 0x000fea0003800000 */
.L_x_4146:
        /* <DEDUP_REMOVED lines=19> */
.L_x_4147:
[----:B------:R-:W-:Y:S05]  /*10240*/  BSYNC B0 ;  /* 0x0000000000007941 */ /* 0x000fea0003800000 */
.L_x_4145:
        /* <DEDUP_REMOVED lines=10> */
[----:B------:R-:W-:Y:S05]  /*102f0*/  CALL.REL.NOINC `($__internal_38_$__cuda_sm20_div_u64) ;  /* 0x00004b5000007944 */ /* 0x000fea0003c00000 */
[----:B------:R-:W-:Y:S02]  /*10300*/  IMAD.MOV.U32 R4, RZ, RZ, R10 ;  /* 0x000000ffff047224 */ /* 0x000fe400078e000a */
[----:B------:R-:W-:Y:S01]  /*10310*/  IMAD.MOV.U32 R5, RZ, RZ, R15 ;  /* 0x000000ffff057224 */ /* 0x000fe200078e000f */
[----:B------:R-:W-:Y:S05]  /*10320*/  BRA `(.L_x_4150) ;  /* 0x0000014000007947 */ /* 0x000fea0003800000 */
.L_x_4149:
        /* <DEDUP_REMOVED lines=20> */
.L_x_4150:
[----:B------:R-:W-:Y:S05]  /*10470*/  BSYNC B0 ;  /* 0x0000000000007941 */ /* 0x000fea0003800000 */
.L_x_4148:
[----:B------:R-:W-:-:S04]  /*10480*/  IADD3 R4, P0, R4, c[0x0][0x560], RZ ;  /* 0x0001580004047a10 */ /* 0x000fc80007f1e0ff */
[----:B------:R-:W-:-:S05]  /*10490*/  IADD3.X R5, R5, c[0x0][0x564], RZ, P0, !PT ;  /* 0x0001590005057a10 */ /* 0x000fca00007fe4ff */
[----:B------:R-:W-:Y:S02]  /*104a0*/  IMAD.MOV.U32 R0, RZ, RZ, R5 ;  /* 0x000000ffff007224 */ /* 0x000fe400078e0005 */
.L_x_4136:
        /* <DEDUP_REMOVED lines=209> */
.L_x_4152:
        /* <DEDUP_REMOVED lines=200> */
.L_x_4153:
        /* <DEDUP_REMOVED lines=11> */
.L_x_4155:
[----:B------:R-:W-:Y:S05]  /*11ef0*/  BSYNC B0 ;  /* 0x0000000000007941 */ /* 0x000fea0003800000 */
.L_x_4154:
        /* <DEDUP_REMOVED lines=14> */
[----:B------:R0:W-:Y:S04]  /*11fe0*/  STG.E.U8 [R10.64], R9 ;  /* 0x000000090a007986 */ /* 0x0001e8000c101124 */
[----:B------:R0:W-:Y:S02]  /*11ff0*/  STG.E.U8 [R10.64+0x10], R7 ;  /* 0x000010070a007986 */ /* 0x0001e4000c101124 */
.L_x_4157:
[----:B------:R-:W-:Y:S05]  /*12000*/  BSYNC B0 ;  /* 0x0000000000007941 */ /* 0x000fea0003800000 */
.L_x_4156:
        /* <DEDUP_REMOVED lines=31> */
.L_x_4159:
[----:B------:R-:W-:Y:S05]  /*12200*/  BSYNC B0 ;  /* 0x0000000000007941 */ /* 0x000fea0003800000 */
.L_x_4158:
        /* <DEDUP_REMOVED lines=28> */
.L_x_4164:
[----:B------:R-:W-:Y:S02]  /*123d0*/  IMAD.MOV.U32 R17, RZ, RZ, 0x20 ;  /* 0x00000020ff117424 */ /* 0x000fe400078e00ff */
[----:B------:R-:W-:-:S04]  /*123e0*/  IMAD R16, R6, c[0x0][0x10], R21 ;  /* 0x0000040006107a24 */ /* 0x000fc800078e0215 */
[----:B------:R-:W-:-:S05]  /*123f0*/  IMAD.WIDE.U32 R16, R16, R17, c[0x0][0x568] ;  /* 0x00015a0010107625 */ /* 0x000fca00078e0011 */
[----:B------:R-:W2:Y:S04]  /*12400*/  LDG.E.U8 R23, [R16.64] ;  /* 0x0000002410177981 */ /* 0x000ea8000c1e1100 */
[----:B------:R-:W3:Y:S04]  /*12410*/  LDG.E.U8 R25, [R16.64+0x10] ;  /* 0x0000102410197981 */ /* 0x000ee8000c1e1100 */
[----:B------:R-:W4:Y:S04]  /*12420*/  LDG.E.64 R14, [R16.64+0x8] ;  /* 0x00000824100e7981 */ /* 0x000f28000c1e1b00 */
[----:B------:R-:W5:Y:S01]  /*12430*/  LDG.E.64 R12, [R16.64+0x18] ;  /* 0x00001824100c7981 */ /* 0x000f62000c1e1b00 */
[----:B------:R-:W-:-:S02]  /*12440*/  LOP3.LUT R20, R7, 0xff, RZ, 0xc0, !PT ;  /* 0x000000ff07147812 */ /* 0x000fc400078ec0ff */
[----:B------:R-:W-:Y:S02]  /*12450*/  LOP3.LUT R22, R3, 0xff, RZ, 0xc0, !PT ;  /* 0x000000ff03167812 */ /* 0x000fe400078ec0ff */
[CC--:B--2---:R-:W-:Y:S02]  /*12460*/  ISETP.NE.AND P3, PT, R20.reuse, R23.reuse, PT ;  /* 0x000000171400720c */ /* 0x0c4fe40003f65270 */
[----:B------:R-:W-:Y:S02]  /*12470*/  ISETP.GT.U32.AND P6, PT, R20, R23, PT ;  /* 0x000000171400720c */ /* 0x000fe40003fc4070 */
[CC--:B---3--:R-:W-:Y:S02]  /*12480*/  ISETP.NE.AND P4, PT, R22.reuse, R25.reuse, PT ;  /* 0x000000191600720c */ /* 0x0c8fe40003f85270 */
[----:B------:R-:W-:Y:S01]  /*12490*/  ISETP.GT.U32.AND P5, PT, R22, R25, PT ;  /* 0x000000191600720c */ /* 0x000fe20003fa4070 */
[----:B------:R-:W-:Y:S01]  /*124a0*/  IMAD.MOV.U32 R22, RZ, RZ, c[0x0][0x0] ;  /* 0x00000000ff167624 */ /* 0x000fe200078e00ff */
[----:B----4-:R-:W-:-:S02]  /*124b0*/  ISETP.GE.U32.AND P1, PT, R10, R14, PT ;  /* 0x0000000e0a00720c */ /* 0x010fc40003f26070 */
[----:B------:R-:W-:Y:S01]  /*124c0*/  SEL R20, RZ, 0xffffffff, !P6 ;  /* 0xffffffffff147807 */ /* 0x000fe20007000000 */
[----:B------:R-:W-:Y:S01]  /*124d0*/  IMAD R21, R22, c[0x0][0x4], R21 ;  /* 0x0000010016157a24 */ /* 0x000fe200078e0215 */
[----:B-----5:R-:W-:Y:S02]  /*124e0*/  ISETP.GE.U32.AND P0, PT, R8, R12, PT ;  /* 0x0000000c0800720c */ /* 0x020fe40003f06070 */
[----:B------:R-:W-:Y:S02]  /*124f0*/  ISETP.GE.AND.EX P1, PT, R11, R15, PT, P1 ;  /* 0x0000000f0b00720c */ /* 0x000fe40003f26310 */
[----:B------:R-:W-:Y:S02]  /*12500*/  ISETP.GE.AND.EX P0, PT, R9, R13, PT, P0 ;  /* 0x0000000d0900720c */ /* 0x000fe40003f06300 */
        /* <DEDUP_REMOVED lines=15> */
.L_x_4163:
[----:B------:R-:W-:Y:S05]  /*12600*/  BSYNC B1 ;  /* 0x0000000000017941 */ /* 0x000fea0003800000 */
.L_x_4162:
[----:B------:R-:W-:Y:S05]  /*12610*/  BRA `(.L_x_4165) ;  /* 0x000002c000007947 */ /* 0x000fea0003800000 */
.L_x_4161:
        /* <DEDUP_REMOVED lines=9> */
.L_x_4166:
[----:B------:R-:W-:Y:S02]  /*126b0*/  IMAD R12, R6, c[0x0][0x10], R21 ;  /* 0x00000400060c7a24 */ /* 0x000fe400078e0215 */
        /* <DEDUP_REMOVED lines=9> */
[----:B------:R-:W-:Y:S02]  /*12750*/  IADD3 R21, R21, c[0x0][0x4], RZ ;  /* 0x0000010015157a10 */ /* 0x000fe40007ffe0ff */
[CC--:B--2---:R-:W-:Y:S02]  /*12760*/  ISETP.NE.AND P3, PT, R23.reuse, R20.reuse, PT ;  /* 0x000000141700720c */ /* 0x0c4fe40003f65270 */
[----:B------:R-:W-:Y:S02]  /*12770*/  ISETP.GT.U32.AND P6, PT, R23, R20, PT ;  /* 0x000000141700720c */ /* 0x000fe40003fc4070 */
[CC--:B---3--:R-:W-:Y:S02]  /*12780*/  ISETP.NE.AND P4, PT, R25.reuse, R26.reuse, PT ;  /* 0x0000001a1900720c */ /* 0x0c8fe40003f85270 */
[----:B------:R-:W-:-:S02]  /*12790*/  ISETP.GT.U32.AND P5, PT, R25, R26, PT ;  /* 0x0000001a1900720c */ /* 0x000fc40003fa4070 */
[----:B----4-:R-:W-:Y:S02]  /*127a0*/  ISETP.GE.U32.AND P1, PT, R10, R16, PT ;  /* 0x000000100a00720c */ /* 0x010fe40003f26070 */
[----:B------:R-:W-:Y:S02]  /*127b0*/  SEL R22, RZ, 0xffffffff, !P6 ;  /* 0xffffffffff167807 */ /* 0x000fe40007000000 */
[----:B-----5:R-:W-:Y:S02]  /*127c0*/  ISETP.GE.U32.AND P0, PT, R8, R12, PT ;  /* 0x0000000c0800720c */ /* 0x020fe40003f06070 */
[----:B------:R-:W-:Y:S02]  /*127d0*/  ISETP.GE.AND.EX P1, PT, R11, R17, PT, P1 ;  /* 0x000000110b00720c */ /* 0x000fe40003f26310 */
        /* <DEDUP_REMOVED lines=16> */
.L_x_4165:
[----:B------:R-:W-:Y:S05]  /*128e0*/  BSYNC B0 ;  /* 0x0000000000007941 */ /* 0x000fea0003800000 */
.L_x_4160:
        /* <DEDUP_REMOVED lines=12> */
.L_x_4170:
        /* <DEDUP_REMOVED lines=9> */
[----:B------:R-:W-:Y:S02]  /*12a40*/  LOP3.LUT R16, R7, 0xff, RZ, 0xc0, !PT ;  /* 0x000000ff07107812 */ /* 0x000fe400078ec0ff */
[----:B------:R-:W-:Y:S01]  /*12a50*/  LOP3.LUT R20, R3, 0xff, RZ, 0xc0, !PT ;  /* 0x000000ff03147812 */ /* 0x000fe200078ec0ff */
[----:B------:R-:W-:-:S05]  /*12a60*/  IMAD.SHL.U32 R23, R12, 0x20, RZ ;  /* 0x000000200c177824 */ /* 0x000fca00078e00ff */
[----:B------:R-:W0:Y:S04]  /*12a70*/  LDS.U8 R17, [R23+0x10] ;  /* 0x0000100017117984 */ /* 0x000e280000000000 */
[----:B------:R-:W1:Y:S04]  /*12a80*/  LDS.U8 R21, [R23+0x20] ;  /* 0x0000200017157984 */ /* 0x000e680000000000 */
[----:B------:R-:W2:Y:S04]  /*12a90*/  LDS.64 R12, [R23+0x18] ;  /* 0x00001800170c7984 */ /* 0x000ea80000000a00 */
[----:B------:R-:W3:Y:S01]  /*12aa0*/  LDS.64 R14, [R23+0x28] ;  /* 0x00002800170e7984 */ /* 0x000ee20000000a00 */
[----:B0-----:R-:W-:-:S02]  /*12ab0*/  ISETP.NE.AND P4, PT, R16, R17, PT ;  /* 0x000000111000720c */ /* 0x001fc40003f85270 */
[----:B------:R-:W-:Y:S02]  /*12ac0*/  ISETP.GT.U32.AND P0, PT, R16, R17, PT ;  /* 0x000000111000720c */ /* 0x000fe40003f04070 */
[-C--:B-1----:R-:W-:Y:S02]  /*12ad0*/  ISETP.NE.AND P5, PT, R20, R21.reuse, PT ;  /* 0x000000151400720c */ /* 0x082fe40003fa5270 */
[----:B------:R-:W-:Y:S02]  /*12ae0*/  SEL R16, RZ, 0xffffffff, !P0 ;  /* 0xffffffffff107807 */ /* 0x000fe40004000000 */
[----:B--2---:R-:W-:Y:S02]  /*12af0*/  ISETP.GE.U32.AND P1, PT, R10, R12, PT ;  /* 0x0000000c0a00720c */ /* 0x004fe40003f26070 */
[----:B------:R-:W-:Y:S02]  /*12b00*/  ISETP.GT.U32.AND P6, PT, R20, R21, PT ;  /* 0x000000151400720c */ /* 0x000fe40003fc4070 */
        /* <DEDUP_REMOVED lines=13> */
[----:B------:R-:W-:Y:S01]  /*12be0*/  SEL R9, R9, R15, !P1 ;  /* 0x0000000f09097207 */ /* 0x000fe20004800000 */
[----:B------:R0:W-:Y:S01]  /*12bf0*/  STS.64 [R6+0x8], R10 ;  /* 0x0000080a06007388 */ /* 0x0001e20000000a00 */
[----:B------:R-:W-:Y:S02]  /*12c00*/  SEL R17, R7, R17, !P0 ;  /* 0x0000001107117207 */ /* 0x000fe40004000000 */
[----:B------:R-:W-:Y:S01]  /*12c10*/  SEL R21, R3, R21, !P1 ;  /* 0x0000001503157207 */ /* 0x000fe20004800000 */
[----:B------:R0:W-:Y:S01]  /*12c20*/  STS.64 [R6+0x18], R8 ;  /* 0x0000180806007388 */ /* 0x0001e20000000a00 */
[----:B------:R-:W-:Y:S02]  /*12c30*/  PRMT R7, R17, 0x7610, R7 ;  /* 0x0000761011077816 */ /* 0x000fe40000000007 */
[----:B------:R-:W-:Y:S01]  /*12c40*/  PRMT R3, R21, 0x7610, R3 ;  /* 0x0000761015037816 */ /* 0x000fe20000000003 */
[----:B------:R0:W-:Y:S04]  /*12c50*/  STS.U8 [R6], R17 ;  /* 0x0000001106007388 */ /* 0x0001e80000000000 */
[----:B------:R0:W-:Y:S02]  /*12c60*/  STS.U8 [R6+0x10], R21 ;  /* 0x0000101506007388 */ /* 0x0001e40000000000 */
.L_x_4169:
[----:B------:R-:W-:Y:S05]  /*12c70*/  BSYNC B0 ;  /* 0x0000000000007941 */ /* 0x000fea0003800000 */
.L_x_4168:
[----:B------:R-:W-:Y:S01]  /*12c80*/  IMAD.MOV.U32 R13, RZ, RZ, R22 ;  /* 0x000000ffff0d7224 */ /* 0x000fe200078e0016 */
[----:B------:R-:W-:Y:S05]  /*12c90*/  @P3 BRA `(.L_x_4170) ;  /* 0xfffffd1000003947 */ /* 0x000fea000383ffff */
.L_x_4167:
        /* <DEDUP_REMOVED lines=17> */
.L_x_4175:
        /* <DEDUP_REMOVED lines=9> */
[----:B------:R-:W0:Y:S04]  /*12e40*/  LDS.U8 R20, [R16] ;  /* 0x0000000010147984 */ /* 0x000e280000000000 */
[----:B------:R-:W1:Y:S04]  /*12e50*/  LDS.U8 R22, [R16+0x10] ;  /* 0x0000100010167984 */ /* 0x000e680000000000 */
[----:B------:R-:W2:Y:S04]  /*12e60*/  LDS.64 R12, [R16+0x8] ;  /* 0x00000800100c7984 */ /* 0x000ea80000000a00 */
[----:B------:R-:W3:Y:S01]  /*12e70*/  LDS.64 R14, [R16+0x18] ;  /* 0x00001800100e7984 */ /* 0x000ee20000000a00 */
[----:B0-----:R-:W-:-:S02]  /*12e80*/  ISETP.NE.AND P3, PT, R17, R20, PT ;  /* 0x000000141100720c */ /* 0x001fc40003f65270 */
[----:B------:R-:W-:Y:S02]  /*12e90*/  ISETP.GT.U32.AND P6, PT, R17, R20, PT ;  /* 0x000000141100720c */ /* 0x000fe40003fc4070 */
[CC--:B-1----:R-:W-:Y:S02]  /*12ea0*/  ISETP.NE.AND P4, PT, R21.reuse, R22.reuse, PT ;  /* 0x000000161500720c */ /* 0x0c2fe40003f85270 */
[----:B------:R-:W-:Y:S02]  /*12eb0*/  ISETP.GT.U32.AND P5, PT, R21, R22, PT ;  /* 0x000000161500720c */ /* 0x000fe40003fa4070 */
        /* <DEDUP_REMOVED lines=24> */
.L_x_4174:
[----:B------:R-:W-:Y:S05]  /*13040*/  BSYNC B0 ;  /* 0x0000000000007941 */ /* 0x000fea0003800000 */
.L_x_4173:
[----:B------:R-:W-:-:S04]  /*13050*/  SHF.R.S32.HI R2, RZ, 0x1, R2 ;  /* 0x00000001ff027819 */ /* 0x000fc80000011402 */
[----:B------:R-:W-:-:S13]  /*13060*/  ISETP.GE.AND P0, PT, R2, 0x20, PT ;  /* 0x000000200200780c */ /* 0x000fda0003f06270 */
[----:B------:R-:W-:Y:S05]  /*13070*/  @P0 BRA `(.L_x_4175) ;  /* 0xfffffd3000000947 */ /* 0x000fea000383ffff */
[----:B------:R-:W-:-:S04]  /*13080*/  IMAD.MOV.U32 R2, RZ, RZ, 0x20 ;  /* 0x00000020ff027424 */ /* 0x000fc800078e00ff */
.L_x_4172:
[----:B-1----:R-:W-:Y:S01]  /*13090*/  BAR.SYNC.DEFER_BLOCKING 0x0 ;  /* 0x0000000000007b1d */ /* 0x002fe20000010000 */
[----:B------:R-:W-:-:S13]  /*130a0*/  ISETP.GE.AND P0, PT, R2, 0x2, PT ;  /* 0x000000020200780c */ /* 0x000fda0003f06270 */
[----:B------:R-:W-:Y:S05]  /*130b0*/  @!P0 BRA `(.L_x_4171) ;  /* 0x0000026000008947 */ /* 0x000fea0003800000 */
[----:B0-----:R-:W-:-:S04]  /*130c0*/  IMAD.MOV.U32 R13, RZ, RZ, 0x1 ;  /* 0x00000001ff0d7424 */ /* 0x001fc800078e00ff */
.L_x_4176:
[----:B------:R-:W-:Y:S01]  /*130d0*/  LOP3.LUT R16, R3, 0xff, RZ, 0xc0, !PT ;  /* 0x000000ff03107812 */ /* 0x000fe200078ec0ff */
[----:B------:R-:W0:Y:S01]  /*130e0*/  SHFL.DOWN PT, R15, R10, R13, 0x1f ;  /* 0x08001f0d0a0f7589 */ /* 0x000e2200000e0000 */
[----:B------:R-:W-:Y:S02]  /*130f0*/  LOP3.LUT R6, R7, 0xff, RZ, 0xc0, !PT ;  /* 0x000000ff07067812 */ /* 0x000fe400078ec0ff */
[----:B------:R-:W-:Y:S01]  /*13100*/  LOP3.LUT R22, R3, 0xff, RZ, 0xc0, !PT ;  /* 0x000000ff03167812 */ /* 0x000fe200078ec0ff */
[----:B------:R-:W1:Y:S01]  /*13110*/  SHFL.DOWN PT, R17, R8, R13, 0x1f ;  /* 0x08001f0d08117589 */ /* 0x000e6200000e0000 */
[----:B------:R-:W-:-:S03]  /*13120*/  LOP3.LUT R21, R7, 0xff, RZ, 0xc0, !PT ;  /* 0x000000ff07157812 */ /* 0x000fc600078ec0ff */
[----:B------:R-:W2:Y:S04]  /*13130*/  SHFL.DOWN PT, R16, R16, R13, 0x1f ;  /* 0x08001f0d10107589 */ /* 0x000ea800000e0000 */
[----:B------:R-:W3:Y:S04]  /*13140*/  SHFL.DOWN PT, R6, R6, R13, 0x1f ;  /* 0x08001f0d06067589 */ /* 0x000ee800000e0000 */
[----:B------:R-:W4:Y:S04]  /*13150*/  SHFL.DOWN PT, R12, R11, R13, 0x1f ;  /* 0x08001f0d0b0c7589 */ /* 0x000f2800000e0000 */
[----:B------:R5:W4:Y:S01]  /*13160*/  SHFL.DOWN PT, R20, R9, R13, 0x1f ;  /* 0x08001f0d09147589 */ /* 0x000b2200000e0000 */
[----:B0-----:R-:W-:-:S02]  /*13170*/  ISETP.GE.U32.AND P0, PT, R10, R15, PT ;  /* 0x0000000f0a00720c */ /* 0x001fc40003f06070 */
[----:B-1----:R-:W-:Y:S01]  /*13180*/  ISETP.GE.U32.AND P1, PT, R8, R17, PT ;  /* 0x000000110800720c */ /* 0x002fe20003f26070 */
        /* <DEDUP_REMOVED lines=25> */
.L_x_4171:
        /* <DEDUP_REMOVED lines=24> */
[----:B------:R-:W-:Y:S02]  /*134a0*/  ISETP.GT.U32.AND P5, PT, R6, R15, PT ;  /* 0x0000000f0600720c */ /* 0x000fe40003fa4070 */
[----:B----4-:R-:W-:-:S02]  /*134b0*/  ISETP.GE.U32.AND P1, PT, R8, R22, PT ;  /* 0x000000160800720c */ /* 0x010fc40003f26070 */
[----:B------:R-:W-:Y:S02]  /*134c0*/  SEL R2, RZ, 0xffffffff, !P6 ;  /* 0xffffffffff027807 */ /* 0x000fe40007000000 */
[----:B-----5:R-:W-:Y:S02]  /*134d0*/  ISETP.GE.U32.AND P0, PT, R10, R16, PT ;  /* 0x000000100a00720c */ /* 0x020fe40003f06070 */
        /* <DEDUP_REMOVED lines=15> */
.L_x_4178:
        /* <DEDUP_REMOVED lines=24> */
.L_x_4180:
        /* <DEDUP_REMOVED lines=24> */
.L_x_4181:
[----:B------:R-:W-:-:S05]  /*138d0*/  IADD3 R18, P0, R18, c[0x0][0x550], RZ ;  /* 0x0001540012127a10 */ /* 0x000fca0007f1e0ff */
[----:B------:R-:W-:-:S05]  /*138e0*/  IMAD.X R19, RZ, RZ, c[0x0][0x554], P0 ;  /* 0x00015500ff137624 */ /* 0x000fca00000e06ff */
[----:B------:R-:W-:Y:S01]  /*138f0*/  STG.E.64 [R18.64], R16 ;  /* 0x0000001012007986 */ /* 0x000fe2000c101b24 */
[----:B------:R-:W-:Y:S05]  /*13900*/  EXIT ;  /* 0x000000000000794d */ /* 0x000fea0003800000 */
.L_x_4179:
[----:B------:R-:W-:Y:S04]  /*13910*/  STG.E.64 [R4.64+0x8], R22 ;  /* 0x0000081604007986 */ /* 0x000fe8000c101b24 */
[----:B------:R-:W-:Y:S04]  /*13920*/  STG.E.64 [R4.64+0x18], R16 ;  /* 0x0000181004007986 */ /* 0x000fe8000c101b24 */
[----:B------:R-:W-:Y:S04]  /*13930*/  STG.E.U8 [R4.64], R7 ;  /* 0x0000000704007986 */ /* 0x000fe8000c101124 */
[----:B------:R-:W-:Y:S01]  /*13940*/  STG.E.U8 [R4.64+0x10], R3 ;  /* 0x0000100304007986 */ /* 0x000fe2000c101124 */
[----:B------:R-:W-:Y:S05]  /*13950*/  EXIT ;  /* 0x000000000000794d */ /* 0x000fea0003800000 */
.L_x_4177:
        /* <DEDUP_REMOVED lines=22> */
.L_x_4182:
        /* <DEDUP_REMOVED lines=26> */
.L_x_4184:
        /* <DEDUP_REMOVED lines=24> */
.L_x_4185:
[----:B------:R-:W-:-:S05]  /*13de0*/  IADD3 R18, P0, R18, c[0x0][0x550], RZ ;  /* 0x0001540012127a10 */ /* 0x000fca0007f1e0ff */
[----:B------:R-:W-:-:S05]  /*13df0*/  IMAD.X R19, RZ, RZ, c[0x0][0x554], P0 ;  /* 0x00015500ff137624 */ /* 0x000fca00000e06ff */
[----:B------:R-:W-:Y:S01]  /*13e00*/  STG.E.64 [R18.64], R16 ;  /* 0x0000001012007986 */ /* 0x000fe2000c101b24 */
[----:B------:R-:W-:Y:S05]  /*13e10*/  EXIT ;  /* 0x000000000000794d */ /* 0x000fea0003800000 */
.L_x_4183:
        /* <DEDUP_REMOVED lines=38> */
.L_x_4151:
        /* <DEDUP_REMOVED lines=50> */
.L_x_4187:
        /* <DEDUP_REMOVED lines=24> */
.L_x_4189:
        /* <DEDUP_REMOVED lines=24> */
.L_x_4190:
[----:B------:R-:W-:-:S05]  /*146a0*/  IADD3 R18, P0, R18, c[0x0][0x550], RZ ;  /* 0x0001540012127a10 */ /* 0x000fca0007f1e0ff */
[----:B------:R-:W-:-:S05]  /*146b0*/  IMAD.X R19, RZ, RZ, c[0x0][0x554], P0 ;  /* 0x00015500ff137624 */ /* 0x000fca00000e06ff */
[----:B------:R-:W-:Y:S01]  /*146c0*/  STG.E.64 [R18.64], R16 ;  /* 0x0000001012007986 */ /* 0x000fe2000c101b24 */
[----:B------:R-:W-:Y:S05]  /*146d0*/  EXIT ;  /* 0x000000000000794d */ /* 0x000fea0003800000 */
.L_x_4188:
[----:B------:R-:W-:Y:S04]  /*146e0*/  STG.E.64 [R4.64+0x8], R22 ;  /* 0x0000081604007986 */ /* 0x000fe8000c101b24 */
[----:B------:R-:W-:Y:S04]  /*146f0*/  STG.E.64 [R4.64+0x18], R16 ;  /* 0x0000181004007986 */ /* 0x000fe8000c101b24 */
[----:B------:R-:W-:Y:S04]  /*14700*/  STG.E.U8 [R4.64], R9 ;  /* 0x0000000904007986 */ /* 0x000fe8000c101124 */
[----:B------:R-:W-:Y:S01]  /*14710*/  STG.E.U8 [R4.64+0x10], R7 ;  /* 0x0000100704007986 */ /* 0x000fe2000c101124 */
[----:B------:R-:W-:Y:S05]  /*14720*/  EXIT ;  /* 0x000000000000794d */ /* 0x000fea0003800000 */
.L_x_4186:
        /* <DEDUP_REMOVED lines=22> */
.L_x_4191:
        /* <DEDUP_REMOVED lines=26> */
.L_x_4193:
        /* <DEDUP_REMOVED lines=24> */
.L_x_4194:
[----:B------:R-:W-:-:S05]  /*14bb0*/  IADD3 R18, P0, R18, c[0x0][0x550], RZ ;  /* 0x0001540012127a10 */ /* 0x000fca0007f1e0ff */
[----:B------:R-:W-:-:S05]  /*14bc0*/  IMAD.X R19, RZ, RZ, c[0x0][0x554], P0 ;  /* 0x00015500ff137624 */ /* 0x000fca00000e06ff */
[----:B------:R-:W-:Y:S01]  /*14bd0*/  STG.E.64 [R18.64], R16 ;  /* 0x0000001012007986 */ /* 0x000fe2000c101b24 */
[----:B------:R-:W-:Y:S05]  /*14be0*/  EXIT ;  /* 0x000000000000794d */ /* 0x000fea0003800000 */
.L_x_4192:
        /* <DEDUP_REMOVED lines=38> */
        .weak           $__internal_38_$__cuda_sm20_div_u64
        .type           $__internal_38_$__cuda_sm20_div_u64,@function
        .size           $__internal_38_$__cuda_sm20_div_u64,($__internal_39_$__cuda_sm20_rem_u64 - $__internal_38_$__cuda_sm20_div_u64)
$__internal_38_$__cuda_sm20_div_u64:
        /* <DEDUP_REMOVED lines=57> */
[----:B------:R-:W-:-:S02]  /*151e0*/  SEL R6, R10, R17, P0 ;  /* 0x000000110a067207 */ /* 0x000fc40000000000 */
[----:B------:R-:W-:Y:S02]  /*151f0*/  ISETP.GE.U32.AND P0, PT, R21, R0, PT ;  /* 0x000000001500720c */ /* 0x000fe40003f06070 */
[----:B------:R-:W-:Y:S02]  /*15200*/  IADD3 R10, P3, R13, 0x1, RZ ;  /* 0x000000010d0a7810 */ /* 0x000fe40007f7e0ff */
[----:B------:R-:W-:Y:S01]  /*15210*/  ISETP.GE.U32.AND.EX P0, PT, R12, R11, PT, P0 ;  /* 0x0000000b0c00720c */ /* 0x000fe20003f06100 */
[----:B------:R-:W-:Y:S01]  /*15220*/  IMAD.MOV.U32 R12, RZ, RZ, R8 ;  /* 0x000000ffff0c7224 */ /* 0x000fe200078e0008 */
[----:B------:R-:W-:Y:S01]  /*15230*/  ISETP.NE.AND.EX P1, PT, R11, RZ, PT, P1 ;  /* 0x000000ff0b00720c */ /* 0x000fe20003f25310 */
[----:B------:R-:W-:Y:S01]  /*15240*/  IMAD.X R15, RZ, RZ, R6, P3 ;  /* 0x000000ffff0f7224 */ /* 0x000fe200018e0606 */
[----:B------:R-:W-:Y:S01]  /*15250*/  SEL R10, R10, R13, P0 ;  /* 0x0000000d0a0a7207 */ /* 0x000fe20000000000 */
[----:B------:R-:W-:-:S03]  /*15260*/  IMAD.MOV.U32 R13, RZ, RZ, 0x0 ;  /* 0x00000000ff0d7424 */ /* 0x000fc600078e00ff */
[----:B------:R-:W-:Y:S02]  /*15270*/  SEL R15, R15, R6, P0 ;  /* 0x000000060f0f7207 */ /* 0x000fe40000000000 */
[----:B------:R-:W-:Y:S02]  /*15280*/  SEL R10, R10, 0xffffffff, P1 ;  /* 0xffffffff0a0a7807 */ /* 0x000fe40000800000 */
[----:B------:R-:W-:Y:S01]  /*15290*/  SEL R15, R15, 0xffffffff, P1 ;  /* 0xffffffff0f0f7807 */ /* 0x000fe20000800000 */
[----:B------:R-:W-:Y:S06]  /*152a0*/  RET.REL.NODEC R12 `(_ZN2at6native13reduce_kernelILi256ELi2ENS0_8ReduceOpIhNS0_9ArgMaxOpsIhEEjlLi4ELi4EEEEEvT1_) ;  /* 0xfffead500c007950 */ /* 0x000fec0003c3ffff */
        .weak           $__internal_39_$__cuda_sm20_rem_u64
        .type           $__internal_39_$__cuda_sm20_rem_u64,@function
        .size           $__internal_39_$__cuda_sm20_rem_u64,(.L_x_6841 - $__internal_39_$__cuda_sm20_rem_u64)
$__internal_39_$__cuda_sm20_rem_u64:
        /* <DEDUP_REMOVED lines=64> */
[----:B------:R-:W-:Y:S06]  /*156b0*/  RET.REL.NODEC R4 `(_ZN2at6native13reduce_kernelILi256ELi2ENS0_8ReduceOpIhNS0_9ArgMaxOpsIhEEjlLi4ELi4EEEEEvT1_) ;  /* 0xfffea94004007950 */ /* 0x000fec0003c3ffff */
.L_x_4195:
        /* <DEDUP_REMOVED lines=12> */
.L_x_6841:


//--------------------- .text._ZN2at6native13reduce_kernelILi128ELi4ENS0_8ReduceOpIhNS0_9ArgMaxOpsIhEEjlLi4ELi4EEEEEvT1_ --------------------------
	.section	.text._ZN2at6native13reduce_kernelILi128ELi4ENS0_8ReduceOpIhNS0_9ArgMaxOpsIhEEjlLi4ELi4EEEEEvT1_,"ax",@progbits
	.sectioninfo	@"SHI_REGISTERS=92"
	.align	128
        .global         _ZN2at6native13reduce_kernelILi128ELi4ENS0_8ReduceOpIhNS0_9ArgMaxOpsIhEEjlLi4ELi4EEEEEvT1_
        .type           _ZN2at6native13reduce_kernelILi128ELi4ENS0_8ReduceOpIhNS0_9ArgMaxOpsIhEEjlLi4ELi4EEEEEvT1_,@function
        .size           _ZN2at6native13reduce_kernelILi128ELi4ENS0_8ReduceOpIhNS0_9ArgMaxOpsIhEEjlLi4ELi4EEEEEvT1_,(.L_x_6843 - _ZN2at6native13reduce_kernelILi128ELi4ENS0_8ReduceOpIhNS0_9ArgMaxOpsIhEEjlLi4ELi4EEEEEvT1_)
        .other          _ZN2at6native13reduce_kernelILi128ELi4ENS0_8ReduceOpIhNS0_9ArgMaxOpsIhEEjlLi4ELi4EEEEEvT1_,@"STO_CUDA_ENTRY STV_DEFAULT"
_ZN2at6native13reduce_kernelILi128ELi4ENS0_8ReduceOpIhNS0_9ArgMaxOpsIhEEjlLi4ELi4EEEEEvT1_:
.text._ZN2at6native13reduce_kernelILi128ELi4ENS0_8ReduceOpIhNS0_9ArgMaxOpsIhEEjlLi4ELi4EEEEEvT1_:
        /* <DEDUP_REMOVED lines=209> */
.L_x_4196:
        /* <DEDUP_REMOVED lines=67> */
.L_x_4205:
[----:B------:R-:W-:Y:S05]  /*1140*/  BSYNC B2 ;  /* 0x0000000000027941 */ /* 0x000fea0003800000 */
.L_x_4204:
[----:B------:R-:W-:-:S04]  /*1150*/  PRMT R5, R5, 0x9910, RZ ;  /* 0x0000991005057816 */ /* 0x000fc800000000ff */
[----:B------:R-:W-:-:S13]  /*1160*/  ISETP.NE.AND P0, PT, R5, RZ, PT ;  /* 0x000000ff0500720c */ /* 0x000fda0003f05270 */
[----:B------:R-:W-:Y:S05]  /*1170*/  @!P0 BRA `(.L_x_4203) ;  /* 0x0000013000008947 */ /* 0x000fea0003800000 */
[----:B------:R-:W-:-:S04]  /*1180*/  IADD3 R4, P0, P1, R16, R25, R2 ;  /* 0x0000001910047210 */ /* 0x000fc8000791e002 */
[----:B------:R-:W-:Y:S02]  /*1190*/  IADD3 R4, P2, R4, c[0x0][0x548], RZ ;  /* 0x0001520004047a10 */ /* 0x000fe40007f5e0ff */
[----:B------:R-:W-:-:S04]  /*11a0*/  IADD3.X R0, R19, RZ, RZ, P0, P1 ;  /* 0x000000ff13007210 */ /* 0x000fc800007e24ff */
[----:B------:R-:W-:-:S05]  /*11b0*/  IADD3.X R5, R0, c[0x0][0x54c], RZ, P2, !PT ;  /* 0x0001530000057a10 */ /* 0x000fca00017fe4ff */
[----:B------:R-:W2:Y:S01]  /*11c0*/  LDG.E.U8 R4, [R4.64] ;  /* 0x0000002404047981 */ /* 0x000ea2000c1e1100 */
[----:B------:R-:W-:Y:S01]  /*11d0*/  IMAD.IADD R0, R2, 0x1, -R9 ;  /* 0x0000000102007824 */ /* 0x000fe200078e0a09 */
[----:B------:R-:W-:-:S04]  /*11e0*/  PRMT R7, R3, 0x9910, RZ ;  /* 0x0000991003077816 */ /* 0x000fc800000000ff */
        /* <DEDUP_REMOVED lines=12> */
.L_x_4203:
[----:B------:R-:W-:Y:S05]  /*12b0*/  BSYNC B1 ;  /* 0x0000000000017941 */ /* 0x000fea0003800000 */
.L_x_4202:
[----:B------:R-:W-:Y:S02]  /*12c0*/  IADD3 R16, P0, P1, R25, c[0x0][0x548], R16 ;  /* 0x0001520019107a10 */ /* 0x000fe4000791e010 */
[----:B------:R-:W-:Y:S02]  /*12d0*/  IADD3 R8, R9, c[0x0][0x17c], RZ ;  /* 0x00005f0009087a10 */ /* 0x000fe40007ffe0ff */
[----:B------:R-:W-:Y:S02]  /*12e0*/  IADD3 R16, P2, R16, 0x4, RZ ;  /* 0x0000000410107810 */ /* 0x000fe40007f5e0ff */
[----:B------:R-:W-:-:S02]  /*12f0*/  IADD3.X R19, RZ, c[0x0][0x54c], R19, P0, P1 ;  /* 0x00015300ff137a10 */ /* 0x000fc400007e2413 */
[----:B------:R-:W-:Y:S02]  /*1300*/  IADD3 R26, -R9, 0x4, RZ ;  /* 0x00000004091a7810 */ /* 0x000fe40007ffe1ff */
[----:B------:R-:W-:Y:S01]  /*1310*/  IADD3 R8, R8, -0x4, RZ ;  /* 0xfffffffc08087810 */ /* 0x000fe20007ffe0ff */
[----:B------:R-:W-:Y:S02]  /*1320*/  IMAD.X R19, RZ, RZ, R19, P2 ;  /* 0x000000ffff137224 */ /* 0x000fe400010e0613 */
.L_x_4201:
[----:B------:R-:W-:Y:S05]  /*1330*/  BSYNC B0 ;  /* 0x0000000000007941 */ /* 0x000fea0003800000 */
.L_x_4200:
        /* <DEDUP_REMOVED lines=25> */
.L_x_4208:
[----:B------:R-:W-:-:S04]  /*14d0*/  IMAD.MOV.U32 R18, RZ, RZ, R16 ;  /* 0x000000ffff127224 */ /* 0x000fc800078e0010 */
[----:B------:R-:W-:-:S05]  /*14e0*/  IMAD.WIDE.U32 R6, R9, 0x4, R18 ;  /* 0x0000000409067825 */ /* 0x000fca00078e0012 */
[----:B------:R0:W2:Y:S01]  /*14f0*/  LDG.E R25, [R6.64] ;  /* 0x0000002406197981 */ /* 0x0000a2000c1e1900 */
[----:B------:R-:W-:Y:S01]  /*1500*/  LOP3.LUT R21, R3, 0xff, RZ, 0xc0, !PT ;  /* 0x000000ff03157812 */ /* 0x000fe200078ec0ff */
[----:B------:R-:W-:Y:S01]  /*1510*/  IMAD.IADD R15, R11, 0x1, R26 ;  /* 0x000000010b0f7824 */ /* 0x000fe200078e021a */
[----:B------:R-:W-:Y:S02]  /*1520*/  LOP3.LUT R18, R12, 0xff, RZ, 0xc0, !PT ;  /* 0x000000ff0c127812 */ /* 0x000fe400078ec0ff */
[----:B------:R-:W-:Y:S02]  /*1530*/  IADD3 R9, R9, c[0x0][0x184], RZ ;  /* 0x0000610009097a10 */ /* 0x000fe40007ffe0ff */
[----:B------:R-:W-:Y:S02]  /*1540*/  ISETP.GE.U32.AND P0, PT, R4, R15, PT ;  /* 0x0000000f0400720c */ /* 0x000fe40003f06070 */
[----:B------:R-:W-:Y:S02]  /*1550*/  IADD3 R20, R15, 0x1, RZ ;  /* 0x000000010f147810 */ /* 0x000fe40007ffe0ff */
[----:B------:R-:W-:-:S02]  /*1560*/  ISETP.GE.AND.EX P0, PT, R0, RZ, PT, P0 ;  /* 0x000000ff0000720c */ /* 0x000fc40003f06300 */
[----:B0-----:R-:W-:Y:S02]  /*1570*/  LOP3.LUT R6, R10, 0xff, RZ, 0xc0, !PT ;  /* 0x000000ff0a067812 */ /* 0x001fe400078ec0ff */
[----:B------:R-:W-:Y:S02]  /*1580*/  IADD3 R29, R15, 0x3, RZ ;  /* 0x000000030f1d7810 */ /* 0x000fe40007ffe0ff */
[C---:B--2---:R-:W-:Y:S02]  /*1590*/  LOP3.LUT R14, R25.reuse, 0xff, RZ, 0xc0, !PT ;  /* 0x000000ff190e7812 */ /* 0x044fe400078ec0ff */
[----:B------:R-:W-:Y:S02]  /*15a0*/  PRMT R11, R25, 0x7771, RZ ;  /* 0x00007771190b7816 */ /* 0x000fe400000000ff */
[----:B------:R-:W-:Y:S02]  /*15b0*/  ISETP.NE.AND P1, PT, R21, R14, PT ;  /* 0x0000000e1500720c */ /* 0x000fe40003f25270 */
[----:B------:R-:W-:-:S02]  /*15c0*/  PRMT R13, R25, 0x7771, RZ ;  /* 0x00007771190d7816 */ /* 0x000fc400000000ff */
[----:B------:R-:W-:Y:S02]  /*15d0*/  PRMT R14, R25, 0x7770, RZ ;  /* 0x00007770190e7816 */ /* 0x000fe400000000ff */
[C---:B------:R-:W-:Y:S02]  /*15e0*/  ISETP.NE.AND P6, PT, R18.reuse, R11, PT ;  /* 0x0000000b1200720c */ /* 0x040fe40003fc5270 */
[----:B------:R-:W-:Y:S02]  /*15f0*/  ISETP.GT.U32.AND P5, PT, R18, R13, PT ;  /* 0x0000000d1200720c */ /* 0x000fe40003fa4070 */
[----:B------:R-:W-:Y:S02]  /*1600*/  ISETP.GT.U32.AND P4, PT, R21, R14, PT ;  /* 0x0000000e1500720c */ /* 0x000fe40003f84070 */
[----:B------:R-:W-:Y:S02]  /*1610*/  SEL R18, RZ, 0xffffffff, P0 ;  /* 0xffffffffff127807 */ /* 0x000fe40000000000 */
[----:B------:R-:W-:-:S02]  /*1620*/  PRMT R11, R25, 0x7772, RZ ;  /* 0x00007772190b7816 */ /* 0x000fc400000000ff */
[----:B------:R-:W-:Y:S02]  /*1630*/  PRMT R7, R25, 0x7772, RZ ;  /* 0x0000777219077816 */ /* 0x000fe400000000ff */
[----:B------:R-:W-:Y:S02]  /*1640*/  ISETP.GE.U32.AND P0, PT, R33, R20, PT ;  /* 0x000000142100720c */ /* 0x000fe40003f06070 */
[----:B------:R-:W-:Y:S02]  /*1650*/  @P1 SEL R18, RZ, 0xffffffff, !P4 ;  /* 0xffffffffff121807 */ /* 0x000fe40006000000 */
[C---:B------:R-:W-:Y:S02]  /*1660*/  ISETP.GT.U32.AND P1, PT, R6.reuse, R7, PT ;  /* 0x000000070600720c */ /* 0x040fe40003f24070 */
[----:B------:R-:W-:Y:S02]  /*1670*/  ISETP.NE.AND P4, PT, R6, R11, PT ;  /* 0x0000000b0600720c */ /* 0x000fe40003f85270 */
[----:B------:R-:W-:-:S02]  /*1680*/  ISETP.GE.AND.EX P0, PT, R35, RZ, PT, P0 ;  /* 0x000000ff2300720c */ /* 0x000fc40003f06300 */
[----:B------:R-:W-:Y:S02]  /*1690*/  LOP3.LUT R11, R5, 0xff, RZ, 0xc0, !PT ;  /* 0x000000ff050b7812 */ /* 0x000fe400078ec0ff */
[C---:B------:R-:W-:Y:S02]  /*16a0*/  PRMT R28, R25.reuse, 0x7773, RZ ;  /* 0x00007773191c7816 */ /* 0x040fe400000000ff */
[----:B------:R-:W-:Y:S02]  /*16b0*/  PRMT R6, R25, 0x7773, RZ ;  /* 0x0000777319067816 */ /* 0x000fe400000000ff */
[----:B------:R-:W-:Y:S02]  /*16c0*/  IADD3 R25, R15, 0x2, RZ ;  /* 0x000000020f197810 */ /* 0x000fe40007ffe0ff */
[----:B------:R-:W-:Y:S02]  /*16d0*/  SEL R21, RZ, 0xffffffff, !P5 ;  /* 0xffffffffff157807 */ /* 0x000fe40006800000 */
[----:B------:R-:W-:-:S02]  /*16e0*/  @!P6 SEL R21, RZ, 0xffffffff, P0 ;  /* 0xffffffffff15e807 */ /* 0x000fc40000000000 */
[C---:B------:R-:W-:Y:S02]  /*16f0*/  ISETP.GT.U32.AND P5, PT, R11.reuse, R6, PT ;  /* 0x000000060b00720c */ /* 0x040fe40003fa4070 */
[----:B------:R-:W-:Y:S01]  /*1700*/  ISETP.NE.AND P6, PT, R11, R28, PT ;  /* 0x0000001c0b00720c */ /* 0x000fe20003fc5270 */
[----:B------:R-:W-:Y:S01]  /*1710*/  IMAD.SHL.U32 R11, R9, 0x4, RZ ;  /* 0x00000004090b7824 */ /* 0x000fe200078e00ff */
[----:B------:R-:W-:Y:S02]  /*1720*/  ISETP.GE.U32.AND P0, PT, R30, R25, PT ;  /* 0x000000191e00720c */ /* 0x000fe40003f06070 */
        /* <DEDUP_REMOVED lines=30> */
.L_x_4207:
[----:B------:R-:W-:Y:S05]  /*1910*/  BSYNC B0 ;  /* 0x0000000000007941 */ /* 0x000fea0003800000 */
.L_x_4206:
        /* <DEDUP_REMOVED lines=8> */
.L_x_4210:
[----:B------:R-:W-:Y:S05]  /*19a0*/  BSYNC B0 ;  /* 0x0000000000007941 */ /* 0x000fea0003800000 */
.L_x_4209:
        /* <DEDUP_REMOVED lines=25> */
.L_x_4212:
[----:B------:R-:W-:Y:S05]  /*1b40*/  BSYNC B0 ;  /* 0x0000000000007941 */ /* 0x000fea0003800000 */
.L_x_4211:
[----:B------:R-:W-:Y:S01]  /*1b50*/  LOP3.LUT R7, R3, 0xff, RZ, 0xc0, !PT ;  /* 0x000000ff03077812 */ /* 0x000fe200078ec0ff */
[----:B------:R-:W-:Y:S01]  /*1b60*/  CS2R R58, SRZ ;  /* 0x00000000003a7805 */ /* 0x000fe2000001ff00 */
[----:B------:R-:W-:Y:S01]  /*1b70*/  LOP3.LUT R6, R12, 0xff, RZ, 0xc0, !PT ;  /* 0x000000ff0c067812 */ /* 0x000fe200078ec0ff */
[----:B------:R-:W-:Y:S01]  /*1b80*/  CS2R R74, SRZ ;  /* 0x00000000004a7805 */ /* 0x000fe2000001ff00 */
[----:B------:R-:W-:Y:S01]  /*1b90*/  ISETP.GE.U32.AND P0, PT, R4, R33, PT ;  /* 0x000000210400720c */ /* 0x000fe20003f06070 */
[----:B------:R-:W-:Y:S01]  /*1ba0*/  CS2R R18, SRZ ;  /* 0x0000000000127805 */ /* 0x000fe2000001ff00 */
[----:B------:R-:W-:-:S02]  /*1bb0*/  ISETP.NE.AND P2, PT, R7, R6, PT ;  /* 0x000000060700720c */ /* 0x000fc40003f45270 */
[----:B------:R-:W-:Y:S02]  /*1bc0*/  ISETP.GE.AND.EX P0, PT, R0, R35, PT, P0 ;  /* 0x000000230000720c */ /* 0x000fe40003f06300 */
[----:B------:R-:W-:Y:S02]  /*1bd0*/  ISETP.GT.U32.AND P1, PT, R7, R6, PT ;  /* 0x000000060700720c */ /* 0x000fe40003f24070 */
[----:B------:R-:W-:Y:S02]  /*1be0*/  SEL R6, RZ, 0xffffffff, P0 ;  /* 0xffffffffff067807 */ /* 0x000fe40000000000 */
[----:B------:R-:W-:Y:S02]  /*1bf0*/  LOP3.LUT R7, R10, 0xff, RZ, 0xc0, !PT ;  /* 0x000000ff0a077812 */ /* 0x000fe400078ec0ff */
[----:B------:R-:W-:-:S03]  /*1c00*/  PRMT R9, RZ, 0x7610, R9 ;  /* 0x00007610ff097816 */ /* 0x000fc60000000009 */
        /* <DEDUP_REMOVED lines=22> */
[----:B------:R-:W-:Y:S02]  /*1d70*/  ISETP.GT.U32.AND P1, PT, R0, R3, PT ;  /* 0x000000030000720c */ /* 0x000fe40003f24070 */
[----:B------:R-:W-:Y:S02]  /*1d80*/  ISETP.GE.AND.EX P0, PT, R4, R57, PT, P0 ;  /* 0x000000390400720c */ /* 0x000fe40003f06300 */
[----:B------:R-:W-:Y:S02]  /*1d90*/  PRMT R3, RZ, 0x7610, R3 ;  /* 0x00007610ff037816 */ /* 0x000fe40000000003 */
[----:B------:R-:W-:Y:S02]  /*1da0*/  SEL R0, RZ, 0xffffffff, P0 ;  /* 0xffffffffff007807 */ /* 0x000fe40000000000 */
[----:B------:R-:W-:-:S04]  /*1db0*/  @P2 SEL R0, RZ, 0xffffffff, !P1 ;  /* 0xffffffffff002807 */ /* 0x000fc80004800000 */
[----:B------:R-:W-:-:S04]  /*1dc0*/  LOP3.LUT R0, R0, 0x1, RZ, 0xc0, !PT ;  /* 0x0000000100007812 */ /* 0x000fc800078ec0ff */
[----:B------:R-:W-:-:S04]  /*1dd0*/  ISETP.NE.U32.AND P0, PT, R0, 0x1, PT ;  /* 0x000000010000780c */ /* 0x000fc80003f05070 */
[----:B------:R-:W-:Y:S02]  /*1de0*/  SEL R5, R10, R5, !P0 ;  /* 0x000000050a057207 */ /* 0x000fe40004000000 */
[----:B------:R-:W-:Y:S02]  /*1df0*/  SEL R56, R7, R56, !P0 ;  /* 0x0000003807387207 */ /* 0x000fe40004000000 */
[----:B------:R-:W-:Y:S02]  /*1e00*/  SEL R57, R4, R57, !P0 ;  /* 0x0000003904397207 */ /* 0x000fe40004000000 */
[----:B------:R-:W-:Y:S02]  /*1e10*/  PRMT R7, RZ, 0x7610, R7 ;  /* 0x00007610ff077816 */ /* 0x000fe40000000007 */
[----:B------:R-:W-:Y:S01]  /*1e20*/  PRMT R11, R5, 0x7610, R11 ;  /* 0x00007610050b7816 */ /* 0x000fe2000000000b */
[----:B------:R-:W-:Y:S05]  /*1e30*/  BRA `(.L_x_4198) ;  /* 0x0000fba000007947 */ /* 0x000fea0003800000 */
.L_x_4199:
        /* <DEDUP_REMOVED lines=107> */
.L_x_4223:
        /* <DEDUP_REMOVED lines=225> */
.L_x_4218:
        /* <DEDUP_REMOVED lines=220> */
.L_x_4219:
        /* <DEDUP_REMOVED lines=223> */
.L_x_4220:
        /* <DEDUP_REMOVED lines=222> */
.L_x_4221:
[----:B------:R-:W-:-:S04]  /*5c90*/  LOP3.LUT R5, R7, 0xfffffffc, RZ, 0xc0, !PT ;  /* 0xfffffffc07057812 */ /* 0x000fc800078ec0ff */
[----:B------:R-:W-:-:S05]  /*5ca0*/  IADD3 R4, P0, R5, R16, RZ ;  /* 0x0000001005047210 */ /* 0x000fca0007f1e0ff */
[----:B------:R-:W-:-:S05]  /*5cb0*/  IMAD.X R5, RZ, RZ, R19, P0 ;  /* 0x000000ffff057224 */ /* 0x000fca00000e0613 */
[----:B------:R0:W2:Y:S01]  /*5cc0*/  LDG.E R4, [R4.64] ;  /* 0x0000002404047981 */ /* 0x0000a2000c1e1900 */
[----:B------:R-:W-:Y:S02]  /*5cd0*/  LOP3.LUT R6, R18, 0xff, RZ, 0xc0, !PT ;  /* 0x000000ff12067812 */ /* 0x000fe400078ec0ff */
[C---:B------:R-:W-:Y:S02]  /*5ce0*/  PRMT R49, R15.reuse, 0x9910, RZ ;  /* 0x000099100f317816 */ /* 0x040fe400000000ff */
[----:B------:R-:W-:Y:S02]  /*5cf0*/  LOP3.LUT R7, R15, 0xffff, RZ, 0xc0, !PT ;  /* 0x0000ffff0f077812 */ /* 0x000fe400078ec0ff */
[C---:B------:R-:W-:Y:S02]  /*5d00*/  ISETP.NE.AND P5, PT, R6.reuse, R49, PT ;  /* 0x000000310600720c */ /* 0x040fe40003fa5270 */
[----:B------:R-:W-:Y:S02]  /*5d10*/  ISETP.GT.U32.AND P4, PT, R6, R7, PT ;  /* 0x000000070600720c */ /* 0x000fe40003f84070 */
[----:B------:R-:W-:-:S02]  /*5d20*/  PRMT R48, R14, 0x9910, RZ ;  /* 0x000099100e307816 */ /* 0x000fc400000000ff */
[----:B------:R-:W-:Y:S02]  /*5d30*/  LOP3.LUT R7, R25, 0xff, RZ, 0xc0, !PT ;  /* 0x000000ff19077812 */ /* 0x000fe400078ec0ff */
[----:B------:R-:W-:Y:S02]  /*5d40*/  LOP3.LUT R50, R14, 0xffff, RZ, 0xc0, !PT ;  /* 0x0000ffff0e327812 */ /* 0x000fe400078ec0ff */
[-C--:B------:R-:W-:Y:S02]  /*5d50*/  ISETP.GE.U32.AND P1, PT, R21, R75.reuse, PT ;  /* 0x0000004b1500720c */ /* 0x080fe40003f26070 */
[----:B0-----:R-:W-:Y:S02]  /*5d60*/  SEL R5, RZ, 0xffffffff, !P4 ;  /* 0xffffffffff057807 */ /* 0x001fe40006000000 */
[----:B------:R-:W-:Y:S02]  /*5d70*/  ISETP.GE.U32.AND P4, PT, R26, R75, PT ;  /* 0x0000004b1a00720c */ /* 0x000fe40003f86070 */
[----:B------:R-:W-:-:S02]  /*5d80*/  ISETP.GT.U32.AND P0, PT, R7, R50, PT ;  /* 0x000000320700720c */ /* 0x000fc40003f04070 */
[----:B------:R-:W-:Y:S02]  /*5d90*/  ISETP.NE.AND P3, PT, R7, R48, PT ;  /* 0x000000300700720c */ /* 0x000fe40003f65270 */
[----:B------:R-:W-:Y:S02]  /*5da0*/  ISETP.GE.AND.EX P1, PT, R20, RZ, PT, P1 ;  /* 0x000000ff1400720c */ /* 0x000fe40003f26310 */
[----:B------:R-:W-:Y:S02]  /*5db0*/  LOP3.LUT R46, R28, 0xff, RZ, 0xc0, !PT ;  /* 0x000000ff1c2e7812 */ /* 0x000fe400078ec0ff */
[----:B------:R-:W-:Y:S02]  /*5dc0*/  PRMT R7, R13, 0x9910, RZ ;  /* 0x000099100d077816 */ /* 0x000fe400000000ff */
[----:B------:R-:W-:Y:S02]  /*5dd0*/  ISETP.GE.AND.EX P4, PT, R24, RZ, PT, P4 ;  /* 0x000000ff1800720c */ /* 0x000fe40003f86340 */
[----:B------:R-:W-:-:S02]  /*5de0*/  @!P5 SEL R5, RZ, 0xffffffff, P1 ;  /* 0xffffffffff05d807 */ /* 0x000fc40000800000 */
[----:B------:R-:W-:Y:S02]  /*5df0*/  LOP3.LUT R77, R13, 0xffff, RZ, 0xc0, !PT ;  /* 0x0000ffff0d4d7812 */ /* 0x000fe400078ec0ff */
[----:B------:R-:W-:Y:S02]  /*5e00*/  LOP3.LUT R6, R31, 0xff, RZ, 0xc0, !PT ;  /* 0x000000ff1f067812 */ /* 0x000fe400078ec0ff */
[----:B------:R-:W-:Y:S02]  /*5e10*/  LOP3.LUT R49, R12, 0xffff, RZ, 0xc0, !PT ;  /* 0x0000ffff0c317812 */ /* 0x000fe400078ec0ff */
[----:B------:R-:W-:Y:S02]  /*5e20*/  ISETP.NE.AND P1, PT, R46, R7, PT ;  /* 0x000000072e00720c */ /* 0x000fe40003f25270 */
[----:B------:R-:W-:Y:S02]  /*5e30*/  SEL R79, RZ, 0xffffffff, P4 ;  /* 0xffffffffff4f7807 */ /* 0x000fe40002000000 */
[----:B------:R-:W-:-:S02]  /*5e40*/  ISETP.GE.U32.AND P4, PT, R29, R75, PT ;  /* 0x0000004b1d00720c */ /* 0x000fc40003f86070 */
[----:B------:R-:W-:Y:S02]  /*5e50*/  ISETP.GT.U32.AND P6, PT, R46, R77, PT ;  /* 0x0000004d2e00720c */ /* 0x000fe40003fc4070 */
[----:B------:R-:W-:Y:S02]  /*5e60*/  ISETP.GT.U32.AND P5, PT, R6, R49, PT ;  /* 0x000000310600720c */ /* 0x000fe40003fa4070 */
[----:B------:R-:W-:Y:S02]  /*5e70*/  LOP3.LUT R46, R35, 0xff, RZ, 0xc0, !PT ;  /* 0x000000ff232e7812 */ /* 0x000fe400078ec0ff */
[----:B------:R-:W-:Y:S02]  /*5e80*/  LOP3.LUT R49, R10, 0xffff, RZ, 0xc0, !PT ;  /* 0x0000ffff0a317812 */ /* 0x000fe400078ec0ff */
[----:B------:R-:W-:Y:S02]  /*5e90*/  ISETP.GE.AND.EX P4, PT, R27, RZ, PT, P4 ;  /* 0x000000ff1b00720c */ /* 0x000fe40003f86340 */
[----:B------:R-:W-:-:S02]  /*5ea0*/  @P3 SEL R79, RZ, 0xffffffff, !P0 ;  /* 0xffffffffff4f3807 */ /* 0x000fc40004000000 */
[----:B------:R-:W-:Y:S02]  /*5eb0*/  ISETP.GT.U32.AND P3, PT, R46, R49, PT ;  /* 0x000000312e00720c */ /* 0x000fe40003f64070 */
[----:B------:R-:W-:Y:S02]  /*5ec0*/  SEL R87, RZ, 0xffffffff, P4 ;  /* 0xffffffffff577807 */ /* 0x000fe40002000000 */
[----:B------:R-:W-:Y:S02]  /*5ed0*/  ISETP.GE.U32.AND P4, PT, R32, R75, PT ;  /* 0x0000004b2000720c */ /* 0x000fe40003f86070 */
[----:B------:R-:W-:Y:S02]  /*5ee0*/  PRMT R49, R12, 0x9910, RZ ;  /* 0x000099100c317816 */ /* 0x000fe400000000ff */
[----:B------:R-:W-:Y:S02]  /*5ef0*/  @P1 SEL R87, RZ, 0xffffffff, !P6 ;  /* 0xffffffffff571807 */ /* 0x000fe40007000000 */
[----:B------:R-:W-:-:S02]  /*5f00*/  ISETP.GE.AND.EX P4, PT, R30, RZ, PT, P4 ;  /* 0x000000ff1e00720c */ /* 0x000fc40003f86340 */
[----:B------:R-:W-:Y:S02]  /*5f10*/  ISETP.NE.AND P6, PT, R6, R49, PT ;  /* 0x000000310600720c */ /* 0x000fe40003fc5270 */
[----:B------:R-:W-:Y:S02]  /*5f20*/  LOP3.LUT R7, R34, 0xff, RZ, 0xc0, !PT ;  /* 0x000000ff22077812 */ /* 0x000fe400078ec0ff */
[C---:B------:R-:W-:Y:S02]  /*5f30*/  LOP3.LUT R48, R11.reuse, 0xffff, RZ, 0xc0, !PT ;  /* 0x0000ffff0b307812 */ /* 0x040fe400078ec0ff */
[----:B------:R-:W-:Y:S02]  /*5f40*/  PRMT R50, R11, 0x9910, RZ ;  /* 0x000099100b327816 */ /* 0x000fe400000000ff */
[----:B------:R-:W-:Y:S02]  /*5f50*/  SEL R86, RZ, 0xffffffff, P4 ;  /* 0xffffffffff567807 */ /* 0x000fe40002000000 */
[----:B------:R-:W-:-:S02]  /*5f60*/  ISETP.GT.U32.AND P0, PT, R7, R48, PT ;  /* 0x000000300700720c */ /* 0x000fc40003f04070 */
[----:B------:R-:W-:Y:S02]  /*5f70*/  ISETP.NE.AND P4, PT, R7, R50, PT ;  /* 0x000000320700720c */ /* 0x000fe40003f85270 */
[----:B------:R-:W-:Y:S02]  /*5f80*/  IADD3 R50, R75, c[0x0][0x184], RZ ;  /* 0x000061004b327a10 */ /* 0x000fe40007ffe0ff */
[----:B------:R-:W-:Y:S02]  /*5f90*/  SEL R82, RZ, 0xffffffff, !P0 ;  /* 0xffffffffff527807 */ /* 0x000fe40004000000 */
[----:B------:R-:W-:Y:S02]  /*5fa0*/  PRMT R7, R10, 0x9910, RZ ;  /* 0x000099100a077816 */ /* 0x000fe400000000ff */
[----:B------:R-:W-:Y:S02]  /*5fb0*/  ISETP.GE.U32.AND P0, PT, R36, R50, PT ;  /* 0x000000322400720c */ /* 0x000fe40003f06070 */
[----:B------:R-:W-:-:S02]  /*5fc0*/  @P6 SEL R86, RZ, 0xffffffff, !P5 ;  /* 0xffffffffff566807 */ /* 0x000fc40006800000 */
[----:B------:R-:W-:Y:S02]  /*5fd0*/  PRMT R76, R9, 0x9910, RZ ;  /* 0x00009910094c7816 */ /* 0x000fe400000000ff */
[----:B------:R-:W-:Y:S02]  /*5fe0*/  ISETP.GE.AND.EX P0, PT, R33, RZ, PT, P0 ;  /* 0x000000ff2100720c */ /* 0x000fe40003f06300 */
[----:B------:R-:W-:Y:S01]  /*5ff0*/  ISETP.NE.AND P6, PT, R46, R7, PT ;  /* 0x000000072e00720c */ /* 0x000fe20003fc5270 */
[----:B------:R-:W-:Y:S01]  /*6000*/  IMAD.MOV.U32 R7, RZ, RZ, R76 ;  /* 0x000000ffff077224 */ /* 0x000fe200078e004c */
[----:B------:R-:W-:Y:S02]  /*6010*/  @!P4 SEL R82, RZ, 0xffffffff, P0 ;  /* 0xffffffffff52c807 */ /* 0x000fe40000000000 */
[----:B------:R-:W-:Y:S02]  /*6020*/  ISETP.GE.U32.AND P0, PT, R39, R50, PT ;  /* 0x000000322700720c */ /* 0x000fe40003f06070 */
[----:B------:R-:W-:-:S02]  /*6030*/  LOP3.LUT R48, R38, 0xff, RZ, 0xc0, !PT ;  /* 0x000000ff26307812 */ /* 0x000fc400078ec0ff */
[----:B------:R-:W-:Y:S02]  /*6040*/  LOP3.LUT R6, R41, 0xff, RZ, 0xc0, !PT ;  /* 0x000000ff29067812 */ /* 0x000fe400078ec0ff */
[----:B------:R-:W-:Y:S02]  /*6050*/  LOP3.LUT R49, R8, 0xffff, RZ, 0xc0, !PT ;  /* 0x0000ffff08317812 */ /* 0x000fe400078ec0ff */
[----:B------:R-:W-:Y:S02]  /*6060*/  ISETP.GE.AND.EX P0, PT, R37, RZ, PT, P0 ;  /* 0x000000ff2500720c */ /* 0x000fe40003f06300 */
[----:B------:R-:W-:Y:S02]  /*6070*/  SEL R85, RZ, 0xffffffff, !P3 ;  /* 0xffffffffff557807 */ /* 0x000fe40005800000 */
[----:B------:R-:W-:Y:S02]  /*6080*/  ISETP.GT.U32.AND P5, PT, R6, R49, PT ;  /* 0x000000310600720c */ /* 0x000fe40003fa4070 */
[----:B------:R-:W-:-:S02]  /*6090*/  ISETP.NE.AND P4, PT, R48, R7, PT ;  /* 0x000000073000720c */ /* 0x000fc40003f85270 */
[----:B------:R-:W-:Y:S02]  /*60a0*/  ISETP.GE.U32.AND P3, PT, R42, R50, PT ;  /* 0x000000322a00720c */ /* 0x000fe40003f66070 */
[----:B------:R-:W-:Y:S02]  /*60b0*/  PRMT R49, R8, 0x9910, RZ ;  /* 0x0000991008317816 */ /* 0x000fe400000000ff */
[----:B------:R-:W-:Y:S02]  /*60c0*/  @!P6 SEL R85, RZ, 0xffffffff, P0 ;  /* 0xffffffffff55e807 */ /* 0x000fe40000000000 */
[----:B------:R-:W-:Y:S02]  /*60d0*/  ISETP.GE.AND.EX P6, PT, R40, RZ, PT, P3 ;  /* 0x000000ff2800720c */ /* 0x000fe40003fc6330 */
[----:B------:R-:W-:Y:S02]  /*60e0*/  LOP3.LUT R77, R9, 0xffff, RZ, 0xc0, !PT ;  /* 0x0000ffff094d7812 */ /* 0x000fe400078ec0ff */
[----:B------:R-:W-:-:S02]  /*60f0*/  ISETP.NE.AND P3, PT, R6, R49, PT ;  /* 0x000000310600720c */ /* 0x000fc40003f65270 */
[----:B------:R-:W-:Y:S02]  /*6100*/  SEL R83, RZ, 0xffffffff, P6 ;  /* 0xffffffffff537807 */ /* 0x000fe40003000000 */
[----:B------:R-:W-:Y:S02]  /*6110*/  ISETP.GT.U32.AND P1, PT, R48, R77, PT ;  /* 0x0000004d3000720c */ /* 0x000fe40003f24070 */
[----:B------:R-:W-:Y:S02]  /*6120*/  ISETP.GE.U32.AND P6, PT, R45, R50, PT ;  /* 0x000000322d00720c */ /* 0x000fe40003fc6070 */
[----:B------:R-:W-:Y:S02]  /*6130*/  LOP3.LUT R7, R44, 0xff, RZ, 0xc0, !PT ;  /* 0x000000ff2c077812 */ /* 0x000fe400078ec0ff */
[----:B------:R-:W-:Y:S02]  /*6140*/  LOP3.LUT R46, R51, 0xffff, RZ, 0xc0, !PT ;  /* 0x0000ffff332e7812 */ /* 0x000fe400078ec0ff */
[----:B------:R-:W-:-:S02]  /*6150*/  LOP3.LUT R6, R54, 0xff, RZ, 0xc0, !PT ;  /* 0x000000ff36067812 */ /* 0x000fc400078ec0ff */
[----:B------:R-:W-:Y:S02]  /*6160*/  LOP3.LUT R49, R47, 0xffff, RZ, 0xc0, !PT ;  /* 0x0000ffff2f317812 */ /* 0x000fe400078ec0ff */
[----:B------:R-:W-:Y:S02]  /*6170*/  @P4 SEL R83, RZ, 0xffffffff, !P1 ;  /* 0xffffffffff534807 */ /* 0x000fe40004800000 */
[----:B------:R-:W-:Y:S02]  /*6180*/  ISETP.GE.AND.EX P6, PT, R43, RZ, PT, P6 ;  /* 0x000000ff2b00720c */ /* 0x000fe40003fc6360 */
[----:B------:R-:W-:Y:S02]  /*6190*/  ISETP.GT.U32.AND P0, PT, R7, R46, PT ;  /* 0x0000002e0700720c */ /* 0x000fe40003f04070 */
[----:B------:R-:W-:Y:S02]  /*61a0*/  ISETP.GT.U32.AND P1, PT, R6, R49, PT ;  /* 0x000000310600720c */ /* 0x000fe40003f24070 */
[----:B------:R-:W-:-:S02]  /*61b0*/  PRMT R46, R51, 0x9910, RZ ;  /* 0x00009910332e7816 */ /* 0x000fc400000000ff */
[----:B------:R-:W-:Y:S02]  /*61c0*/  PRMT R49, R47, 0x9910, RZ ;  /* 0x000099102f317816 */ /* 0x000fe400000000ff */
[----:B------:R-:W-:Y:S02]  /*61d0*/  SEL R84, RZ, 0xffffffff, P6 ;  /* 0xffffffffff547807 */ /* 0x000fe40003000000 */
[----:B------:R-:W-:Y:S02]  /*61e0*/  PRMT R76, R0, 0x9910, RZ ;  /* 0x00009910004c7816 */ /* 0x000fe400000000ff */
[----:B------:R-:W-:Y:S02]  /*61f0*/  @P3 SEL R84, RZ, 0xffffffff, !P5 ;  /* 0xffffffffff543807 */ /* 0x000fe40006800000 */
[----:B------:R-:W-:Y:S01]  /*6200*/  ISETP.NE.AND P6, PT, R7, R46, PT ;  /* 0x0000002e0700720c */ /* 0x000fe20003fc5270 */
[----:B------:R-:W-:Y:S01]  /*6210*/  IMAD.MOV.U32 R7, RZ, RZ, R76 ;  /* 0x000000ffff077224 */ /* 0x000fe200078e004c */
[----:B------:R-:W-:-:S02]  /*6220*/  ISETP.NE.AND P5, PT, R6, R49, PT ;  /* 0x000000310600720c */ /* 0x000fc40003fa5270 */
[----:B------:R-:W-:Y:S02]  /*6230*/  IADD3 R46, R50, c[0x0][0x184], RZ ;  /* 0x00006100322e7a10 */ /* 0x000fe40007ffe0ff */
[----:B------:R-:W-:Y:S02]  /*6240*/  SEL R80, RZ, 0xffffffff, !P1 ;  /* 0xffffffffff507807 */ /* 0x000fe40004800000 */
[----:B------:R-:W-:Y:S02]  /*6250*/  LOP3.LUT R48, R57, 0xff, RZ, 0xc0, !PT ;  /* 0x000000ff39307812 */ /* 0x000fe400078ec0ff */
[----:B------:R-:W-:Y:S02]  /*6260*/  SEL R81, RZ, 0xffffffff, !P0 ;  /* 0xffffffffff517807 */ /* 0x000fe40004000000 */
[-C--:B------:R-:W-:Y:S02]  /*6270*/  ISETP.GE.U32.AND P1, PT, R56, R46.reuse, PT ;  /* 0x0000002e3800720c */ /* 0x080fe40003f26070 */
[----:B------:R-:W-:-:S02]  /*6280*/  ISETP.GE.U32.AND P0, PT, R53, R46, PT ;  /* 0x0000002e3500720c */ /* 0x000fc40003f06070 */
[----:B------:R-:W-:Y:S02]  /*6290*/  LOP3.LUT R77, R0, 0xffff, RZ, 0xc0, !PT ;  /* 0x0000ffff004d7812 */ /* 0x000fe400078ec0ff */
[----:B------:R-:W-:Y:S02]  /*62a0*/  ISETP.NE.AND P3, PT, R48, R7, PT ;  /* 0x000000073000720c */ /* 0x000fe40003f65270 */
[----:B------:R-:W-:Y:S02]  /*62b0*/  ISETP.GE.AND.EX P1, PT, R55, RZ, PT, P1 ;  /* 0x000000ff3700720c */ /* 0x000fe40003f26310 */
[----:B------:R-:W-:Y:S02]  /*62c0*/  ISETP.GE.AND.EX P0, PT, R52, RZ, PT, P0 ;  /* 0x000000ff3400720c */ /* 0x000fe40003f06300 */
[----:B------:R-:W-:Y:S02]  /*62d0*/  PRMT R7, R3, 0x9910, RZ ;  /* 0x0000991003077816 */ /* 0x000fe400000000ff */
[----:B------:R-:W-:-:S02]  /*62e0*/  LOP3.LUT R6, R60, 0xff, RZ, 0xc0, !PT ;  /* 0x000000ff3c067812 */ /* 0x000fc400078ec0ff */
[----:B------:R-:W-:Y:S02]  /*62f0*/  ISETP.GT.U32.AND P4, PT, R48, R77, PT ;  /* 0x0000004d3000720c */ /* 0x000fe40003f84070 */
[----:B------:R-:W-:Y:S02]  /*6300*/  @!P5 SEL R80, RZ, 0xffffffff, P1 ;  /* 0xffffffffff50d807 */ /* 0x000fe40000800000 */
[----:B------:R-:W-:Y:S02]  /*6310*/  LOP3.LUT R49, R3, 0xffff, RZ, 0xc0, !PT ;  /* 0x0000ffff03317812 */ /* 0x000fe400078ec0ff */
[----:B------:R-:W-:Y:S02]  /*6320*/  @!P6 SEL R81, RZ, 0xffffffff, P0 ;  /* 0xffffffffff51e807 */ /* 0x000fe40000000000 */
[----:B------:R-:W-:Y:S02]  /*6330*/  LOP3.LUT R5, R5, 0x1, RZ, 0xc0, !PT ;  /* 0x0000000105057812 */ /* 0x000fe400078ec0ff */
[----:B------:R-:W-:-:S02]  /*6340*/  ISETP.GE.U32.AND P1, PT, R59, R46, PT ;  /* 0x0000002e3b00720c */ /* 0x000fc40003f26070 */
[C---:B------:R-:W-:Y:S02]  /*6350*/  ISETP.NE.AND P6, PT, R6.reuse, R7, PT ;  /* 0x000000070600720c */ /* 0x040fe40003fc5270 */
[----:B------:R-:W-:Y:S02]  /*6360*/  SEL R78, RZ, 0xffffffff, !P4 ;  /* 0xffffffffff4e7807 */ /* 0x000fe40006000000 */
[----:B------:R-:W-:Y:S02]  /*6370*/  ISETP.GT.U32.AND P0, PT, R6, R49, PT ;  /* 0x000000310600720c */ /* 0x000fe40003f04070 */
[----:B------:R-:W-:Y:S02]  /*6380*/  ISETP.NE.U32.AND P5, PT, R5, 0x1, PT ;  /* 0x000000010500780c */ /* 0x000fe40003fa5070 */
[----:B------:R-:W-:Y:S02]  /*6390*/  ISETP.GE.AND.EX P4, PT, R58, RZ, PT, P1 ;  /* 0x000000ff3a00720c */ /* 0x000fe40003f86310 */
[----:B------:R-:W-:-:S02]  /*63a0*/  LOP3.LUT R6, R64, 0xff, RZ, 0xc0, !PT ;  /* 0x000000ff40067812 */ /* 0x000fc400078ec0ff */
[----:B------:R-:W-:Y:S02]  /*63b0*/  ISETP.GE.U32.AND P1, PT, R62, R46, PT ;  /* 0x0000002e3e00720c */ /* 0x000fe40003f26070 */
[----:B------:R-:W-:Y:S02]  /*63c0*/  @!P3 SEL R78, RZ, 0xffffffff, P4 ;  /* 0xffffffffff4eb807 */ /* 0x000fe40002000000 */
[----:B------:R-:W-:Y:S02]  /*63d0*/  ISETP.GE.AND.EX P1, PT, R61, RZ, PT, P1 ;  /* 0x000000ff3d00720c */ /* 0x000fe40003f26310 */
[----:B------:R-:W-:Y:S02]  /*63e0*/  IADD3 R7, R46, c[0x0][0x184], RZ ;  /* 0x000061002e077a10 */ /* 0x000fe40007ffe0ff */
[----:B------:R-:W-:Y:S02]  /*63f0*/  SEL R48, RZ, 0xffffffff, P1 ;  /* 0xffffffffff307807 */ /* 0x000fe40000800000 */
[----:B------:R-:W-:-:S02]  /*6400*/  ISETP.GE.U32.AND P1, PT, R67, R7, PT ;  /* 0x000000074300720c */ /* 0x000fc40003f26070 */
[----:B------:R-:W-:Y:S02]  /*6410*/  @P6 SEL R48, RZ, 0xffffffff, !P0 ;  /* 0xffffffffff306807 */ /* 0x000fe40004000000 */
[----:B------:R-:W-:Y:S02]  /*6420*/  ISETP.GE.AND.EX P1, PT, R66, RZ, PT, P1 ;  /* 0x000000ff4200720c */ /* 0x000fe40003f26310 */
[----:B------:R-:W-:Y:S02]  /*6430*/  LOP3.LUT R88, R72, 0xff, RZ, 0xc0, !PT ;  /* 0x000000ff48587812 */ /* 0x000fe400078ec0ff */
[----:B------:R-:W-:Y:S02]  /*6440*/  LOP3.LUT R89, R71, 0xff, RZ, 0xc0, !PT ;  /* 0x000000ff47597812 */ /* 0x000fe400078ec0ff */
[----:B------:R-:W-:Y:S02]  /*6450*/  LOP3.LUT R79, R79, 0x1, RZ, 0xc0, !PT ;  /* 0x000000014f4f7812 */ /* 0x000fe400078ec0ff */
        /* <DEDUP_REMOVED lines=15> */
[----:B------:R-:W-:Y:S02]  /*6550*/  LOP3.LUT R78, R78, 0x1, RZ, 0xc0, !PT ;  /* 0x000000014e4e7812 */ /* 0x000fe400078ec0ff */
[C---:B--2---:R-:W-:Y:S02]  /*6560*/  LOP3.LUT R5, R4.reuse, 0xff, RZ, 0xc0, !PT ;  /* 0x000000ff04057812 */ /* 0x044fe400078ec0ff */
[----:B------:R-:W-:Y:S02]  /*6570*/  PRMT R77, R4, 0x7770, RZ ;  /* 0x00007770044d7816 */ /* 0x000fe400000000ff */
[----:B------:R-:W-:-:S02]  /*6580*/  ISETP.NE.AND P3, PT, R6, R5, PT ;  /* 0x000000050600720c */ /* 0x000fc40003f65270 */
[----:B------:R-:W-:Y:S02]  /*6590*/  LOP3.LUT R5, R69, 0xff, RZ, 0xc0, !PT ;  /* 0x000000ff45057812 */ /* 0x000fe400078ec0ff */
[----:B------:R-:W-:Y:S02]  /*65a0*/  PRMT R76, R4, 0x7771, RZ ;  /* 0x00007771044c7816 */ /* 0x000fe400000000ff */
[----:B------:R-:W-:Y:S02]  /*65b0*/  ISETP.GT.U32.AND P4, PT, R6, R77, PT ;  /* 0x0000004d0600720c */ /* 0x000fe40003f84070 */
[----:B------:R-:W-:Y:S02]  /*65c0*/  PRMT R6, R4, 0x7771, RZ ;  /* 0x0000777104067816 */ /* 0x000fe400000000ff */
[C---:B------:R-:W-:Y:S02]  /*65d0*/  ISETP.NE.AND P6, PT, R5.reuse, R76, PT ;  /* 0x0000004c0500720c */ /* 0x040fe40003fc5270 */
[----:B------:R-:W-:-:S02]  /*65e0*/  ISETP.GT.U32.AND P0, PT, R5, R6, PT ;  /* 0x000000060500720c */ /* 0x000fc40003f04070 */
[C---:B------:R-:W-:Y:S02]  /*65f0*/  PRMT R49, R4.reuse, 0x7772, RZ ;  /* 0x0000777204317816 */ /* 0x040fe400000000ff */
[----:B------:R-:W-:Y:S02]  /*6600*/  SEL R76, RZ, 0xffffffff, !P4 ;  /* 0xffffffffff4c7807 */ /* 0x000fe40006000000 */
[----:B------:R-:W-:Y:S02]  /*6610*/  PRMT R5, R4, 0x7772, RZ ;  /* 0x0000777204057816 */ /* 0x000fe400000000ff */
[----:B------:R-:W-:Y:S02]  /*6620*/  ISETP.GE.U32.AND P4, PT, R70, R7, PT ;  /* 0x000000074600720c */ /* 0x000fe40003f86070 */
[----:B------:R-:W-:Y:S02]  /*6630*/  @!P3 SEL R76, RZ, 0xffffffff, P1 ;  /* 0xffffffffff4cb807 */ /* 0x000fe40000800000 */
[----:B------:R-:W-:-:S02]  /*6640*/  ISETP.NE.AND P1, PT, R88, R49, PT ;  /* 0x000000315800720c */ /* 0x000fc40003f25270 */
[----:B------:R-:W-:Y:S02]  /*6650*/  ISETP.GT.U32.AND P3, PT, R88, R5, PT ;  /* 0x000000055800720c */ /* 0x000fe40003f64070 */
[----:B------:R-:W-:Y:S02]  /*6660*/  ISETP.GE.AND.EX P4, PT, R68, RZ, PT, P4 ;  /* 0x000000ff4400720c */ /* 0x000fe40003f86340 */
[----:B------:R-:W-:Y:S02]  /*6670*/  PRMT R88, R4, 0x7773, RZ ;  /* 0x0000777304587816 */ /* 0x000fe400000000ff */
[----:B------:R-:W-:Y:S02]  /*6680*/  SEL R49, RZ, 0xffffffff, !P0 ;  /* 0xffffffffff317807 */ /* 0x000fe40004000000 */
[----:B------:R-:W-:Y:S02]  /*6690*/  ISETP.GE.U32.AND P0, PT, R74, R7, PT ;  /* 0x000000074a00720c */ /* 0x000fe40003f06070 */
[----:B------:R-:W-:-:S02]  /*66a0*/  @!P6 SEL R49, RZ, 0xffffffff, P4 ;  /* 0xffffffffff31e807 */ /* 0x000fc40002000000 */
[----:B------:R-:W-:Y:S02]  /*66b0*/  ISETP.NE.AND P6, PT, R89, R88, PT ;  /* 0x000000585900720c */ /* 0x000fe40003fc5270 */
[----:B------:R-:W-:Y:S02]  /*66c0*/  ISETP.NE.U32.AND P4, PT, R79, 0x1, PT ;  /* 0x000000014f00780c */ /* 0x000fe40003f85070 */
[----:B------:R-:W-:Y:S02]  /*66d0*/  ISETP.GE.AND.EX P0, PT, R73, RZ, PT, P0 ;  /* 0x000000ff4900720c */ /* 0x000fe40003f06300 */
[----:B------:R-:W-:Y:S02]  /*66e0*/  SEL R79, RZ, 0xffffffff, !P3 ;  /* 0xffffffffff4f7807 */ /* 0x000fe40005800000 */
[----:B------:R-:W-:Y:S02]  /*66f0*/  PRMT R4, R4, 0x7773, RZ ;  /* 0x0000777304047816 */ /* 0x000fe400000000ff */
[----:B------:R-:W-:-:S02]  /*6700*/  ISETP.GE.U32.AND P3, PT, R65, R7, PT ;  /* 0x000000074100720c */ /* 0x000fc40003f66070 */
[----:B------:R-:W-:Y:S02]  /*6710*/  @!P1 SEL R79, RZ, 0xffffffff, P0 ;  /* 0xffffffffff4f9807 */ /* 0x000fe40000000000 */
[----:B------:R-:W-:Y:S02]  /*6720*/  ISETP.GT.U32.AND P1, PT, R89, R4, PT ;  /* 0x000000045900720c */ /* 0x000fe40003f24070 */
[----:B------:R-:W-:Y:S02]  /*6730*/  ISETP.NE.U32.AND P0, PT, R87, 0x1, PT ;  /* 0x000000015700780c */ /* 0x000fe40003f05070 */
[----:B------:R-:W-:Y:S02]  /*6740*/  LOP3.LUT R87, R86, 0x1, RZ, 0xc0, !PT ;  /* 0x0000000156577812 */ /* 0x000fe400078ec0ff */
[----:B------:R-:W-:Y:S02]  /*6750*/  ISETP.GE.AND.EX P3, PT, R63, RZ, PT, P3 ;  /* 0x000000ff3f00720c */ /* 0x000fe40003f66330 */
[----:B------:R-:W-:-:S02]  /*6760*/  SEL R86, RZ, 0xffffffff, !P1 ;  /* 0xffffffffff567807 */ /* 0x000fc40004800000 */
[----:B------:R-:W-:Y:S02]  /*6770*/  ISETP.NE.U32.AND P1, PT, R87, 0x1, PT ;  /* 0x000000015700780c */ /* 0x000fe40003f25070 */
[----:B------:R-:W-:Y:S02]  /*6780*/  @!P6 SEL R86, RZ, 0xffffffff, P3 ;  /* 0xffffffffff56e807 */ /* 0x000fe40001800000 */
[----:B------:R-:W-:Y:S02]  /*6790*/  SEL R26, R26, R75, !P4 ;  /* 0x0000004b1a1a7207 */ /* 0x000fe40006000000 */
[----:B------:R-:W-:Y:S02]  /*67a0*/  SEL R25, R25, R14, !P4 ;  /* 0x0000000e19197207 */ /* 0x000fe40006000000 */
[----:B------:R-:W-:Y:S02]  /*67b0*/  SEL R24, R24, RZ, !P4 ;  /* 0x000000ff18187207 */ /* 0x000fe40006000000 */
[----:B------:R-:W-:-:S02]  /*67c0*/  ISETP.NE.U32.AND P6, PT, R82, 0x1, PT ;  /* 0x000000015200780c */ /* 0x000fc40003fc5070 */
[----:B------:R-:W-:Y:S02]  /*67d0*/  ISETP.NE.U32.AND P3, PT, R85, 0x1, PT ;  /* 0x000000015500780c */ /* 0x000fe40003f65070 */
[----:B------:R-:W-:Y:S02]  /*67e0*/  ISETP.NE.U32.AND P4, PT, R84, 0x1, PT ;  /* 0x000000015400780c */ /* 0x000fe40003f85070 */
[-C--:B------:R-:W-:Y:S02]  /*67f0*/  SEL R29, R29, R75.reuse, !P0 ;  /* 0x0000004b1d1d7207 */ /* 0x080fe40004000000 */
[----:B------:R-:W-:Y:S02]  /*6800*/  SEL R32, R32, R75, !P1 ;  /* 0x0000004b20207207 */ /* 0x000fe40004800000 */
[-C--:B------:R-:W-:Y:S02]  /*6810*/  SEL R36, R36, R50.reuse, !P6 ;  /* 0x0000003224247207 */ /* 0x080fe40007000000 */
[----:B------:R-:W-:-:S02]  /*6820*/  SEL R39, R39, R50, !P3 ;  /* 0x0000003227277207 */ /* 0x000fc40005800000 */
[----:B------:R-:W-:Y:S01]  /*6830*/  SEL R45, R45, R50, !P4 ;  /* 0x000000322d2d7207 */ /* 0x000fe20006000000 */
[----:B------:R-:W-:Y:S01]  /*6840*/  IMAD.MOV.U32 R50, RZ, RZ, c[0x0][0x184] ;  /* 0x00006100ff327624 */ /* 0x000fe200078e00ff */
[----:B------:R-:W-:Y:S02]  /*6850*/  IADD3 R75, R7, c[0x0][0x184], RZ ;  /* 0x00006100074b7a10 */ /* 0x000fe40007ffe0ff */
[----:B------:R-:W-:Y:S02]  /*6860*/  SEL R35, R35, R10, !P3 ;  /* 0x0000000a23237207 */ /* 0x000fe40005800000 */
[----:B------:R-:W-:Y:S02]  /*6870*/  SEL R37, R37, RZ, !P3 ;  /* 0x000000ff25257207 */ /* 0x000fe40005800000 */
[----:B------:R-:W-:Y:S01]  /*6880*/  ISETP.NE.U32.AND P3, PT, R48, 0x1, PT ;  /* 0x000000013000780c */ /* 0x000fe20003f65070 */
[----:B------:R-:W-:Y:S01]  /*6890*/  IMAD R48, R50, 0x3, R75 ;  /* 0x0000000332307824 */ /* 0x000fe200078e024b */
[----:B------:R-:W-:-:S02]  /*68a0*/  SEL R28, R28, R13, !P0 ;  /* 0x0000000d1c1c7207 */ /* 0x000fc40004000000 */
[----:B------:R-:W-:Y:S02]  /*68b0*/  SEL R27, R27, RZ, !P0 ;  /* 0x000000ff1b1b7207 */ /* 0x000fe40004000000 */
[----:B------:R-:W-:Y:S02]  /*68c0*/  ISETP.GE.U32.AND P5, PT, R48, c[0x0][0x17c], PT ;  /* 0x00005f0030007a0c */ /* 0x000fe40003fa6070 */
[----:B------:R-:W-:Y:S02]  /*68d0*/  SEL R31, R31, R12, !P1 ;  /* 0x0000000c1f1f7207 */ /* 0x000fe40004800000 */
[----:B------:R-:W-:Y:S02]  /*68e0*/  SEL R30, R30, RZ, !P1 ;  /* 0x000000ff1e1e7207 */ /* 0x000fe40004800000 */
[----:B------:R-:W-:Y:S02]  /*68f0*/  SEL R34, R34, R11, !P6 ;  /* 0x0000000b22227207 */ /* 0x000fe40007000000 */
[----:B------:R-:W-:-:S02]  /*6900*/  SEL R33, R33, RZ, !P6 ;  /* 0x000000ff21217207 */ /* 0x000fc40007000000 */
[----:B------:R-:W-:Y:S02]  /*6910*/  ISETP.NE.U32.AND P0, PT, R81, 0x1, PT ;  /* 0x000000015100780c */ /* 0x000fe40003f05070 */
[----:B------:R-:W-:Y:S02]  /*6920*/  ISETP.NE.U32.AND P1, PT, R80, 0x1, PT ;  /* 0x000000015000780c */ /* 0x000fe40003f25070 */
[----:B------:R-:W-:Y:S02]  /*6930*/  ISETP.NE.U32.AND P6, PT, R78, 0x1, PT ;  /* 0x000000014e00780c */ /* 0x000fe40003fc5070 */
[----:B------:R-:W-:Y:S02]  /*6940*/  LOP3.LUT R76, R76, 0x1, RZ, 0xc0, !PT ;  /* 0x000000014c4c7812 */ /* 0x000fe400078ec0ff */
[----:B------:R-:W-:Y:S02]  /*6950*/  LOP3.LUT R49, R49, 0x1, RZ, 0xc0, !PT ;  /* 0x0000000131317812 */ /* 0x000fe400078ec0ff */
[----:B------:R-:W-:-:S02]  /*6960*/  LOP3.LUT R79, R79, 0x1, RZ, 0xc0, !PT ;  /* 0x000000014f4f7812 */ /* 0x000fc400078ec0ff */
[----:B------:R-:W-:Y:S02]  /*6970*/  LOP3.LUT R86, R86, 0x1, RZ, 0xc0, !PT ;  /* 0x0000000156567812 */ /* 0x000fe400078ec0ff */
[-C--:B------:R-:W-:Y:S02]  /*6980*/  SEL R53, R53, R46.reuse, !P0 ;  /* 0x0000002e35357207 */ /* 0x080fe40004000000 */
[-C--:B------:R-:W-:Y:S02]  /*6990*/  SEL R56, R56, R46.reuse, !P1 ;  /* 0x0000002e38387207 */ /* 0x080fe40004800000 */
[----:B------:R-:W-:Y:S02]  /*69a0*/  SEL R59, R59, R46, !P6 ;  /* 0x0000002e3b3b7207 */ /* 0x000fe40007000000 */
        /* <DEDUP_REMOVED lines=12> */
[----:B------:R-:W-:Y:S02]  /*6a70*/  SEL R62, R62, R46, !P3 ;  /* 0x0000002e3e3e7207 */ /* 0x000fe40005800000 */
        /* <DEDUP_REMOVED lines=16> */
.L_x_4222:
[----:B------:R-:W-:Y:S05]  /*6b80*/  BSYNC B1 ;  /* 0x0000000000017941 */ /* 0x000fea0003800000 */
.L_x_4217:
[----:B------:R-:W-:Y:S02]  /*6b90*/  PRMT R7, R77, 0x7610, R7 ;  /* 0x000076104d077816 */ /* 0x000fe40000000007 */
.L_x_4216:
[----:B------:R-:W-:Y:S05]  /*6ba0*/  BSYNC B0 ;  /* 0x0000000000007941 */ /* 0x000fea0003800000 */
.L_x_4215:
        /* <DEDUP_REMOVED lines=205> */
.L_x_4226:
        /* <DEDUP_REMOVED lines=211> */
.L_x_4227:
        /* <DEDUP_REMOVED lines=211> */
.L_x_4228:
        /* <DEDUP_REMOVED lines=211> */
.L_x_4229:
        /* <DEDUP_REMOVED lines=8> */
.L_x_4225:
[----:B------:R-:W-:Y:S05]  /*a090*/  BSYNC B0 ;  /* 0x0000000000007941 */ /* 0x000fea0003800000 */
.L_x_4224:
[----:B------:R-:W-:Y:S01]  /*a0a0*/  BSSY B0, `(.L_x_4230) ;  /* 0x00000db000007945 */ /* 0x000fe20003800000 */
[----:B------:R-:W-:Y:S05]  /*a0b0*/  @P0 BRA `(.L_x_4231) ;  /* 0x00000d9000000947 */ /* 0x000fea0003800000 */
[----:B------:R-:W-:Y:S02]  /*a0c0*/  LOP3.LUT R16, R15, 0xff, RZ, 0xc0, !PT ;  /* 0x000000ff0f107812 */ /* 0x000fe400078ec0ff */
[----:B------:R-:W-:-:S02]  /*a0d0*/  LOP3.LUT R19, R18, 0xff, RZ, 0xc0, !PT ;  /* 0x000000ff12137812 */ /* 0x000fc400078ec0ff */
[----:B------:R-:W-:Y:S02]  /*a0e0*/  LOP3.LUT R46, R14, 0xff, RZ, 0xc0, !PT ;  /* 0x000000ff0e2e7812 */ /* 0x000fe400078ec0ff */
[-C--:B------:R-:W-:Y:S02]  /*a0f0*/  ISETP.NE.AND P5, PT, R19, R16.reuse, PT ;  /* 0x000000101300720c */ /* 0x080fe40003fa5270 */
[----:B------:R-:W-:Y:S02]  /*a100*/  LOP3.LUT R49, R25, 0xff, RZ, 0xc0, !PT ;  /* 0x000000ff19317812 */ /* 0x000fe400078ec0ff */
[----:B------:R-:W-:Y:S02]  /*a110*/  ISETP.GE.U32.AND P0, PT, R21, R75, PT ;  /* 0x0000004b1500720c */ /* 0x000fe40003f06070 */
[----:B------:R-:W-:Y:S02]  /*a120*/  ISETP.GT.U32.AND P2, PT, R19, R16, PT ;  /* 0x000000101300720c */ /* 0x000fe40003f44070 */
[----:B------:R-:W-:-:S02]  /*a130*/  ISETP.NE.AND P3, PT, R49, R46, PT ;  /* 0x0000002e3100720c */ /* 0x000fc40003f65270 */
[----:B------:R-:W-:Y:S02]  /*a140*/  ISETP.GT.U32.AND P1, PT, R49, R46, PT ;  /* 0x0000002e3100720c */ /* 0x000fe40003f24070 */
[----:B------:R-:W-:Y:S02]  /*a150*/  ISETP.GE.AND.EX P0, PT, R20, RZ, PT, P0 ;  /* 0x000000ff1400720c */ /* 0x000fe40003f06300 */
[----:B------:R-:W-:Y:S02]  /*a160*/  LOP3.LUT R48, R12, 0xff, RZ, 0xc0, !PT ;  /* 0x000000ff0c307812 */ /* 0x000fe400078ec0ff */
[----:B------:R-:W-:Y:S02]  /*a170*/  LOP3.LUT R49, R31, 0xff, RZ, 0xc0, !PT ;  /* 0x000000ff1f317812 */ /* 0x000fe400078ec0ff */
[----:B------:R-:W-:Y:S02]  /*a180*/  SEL R16, RZ, 0xffffffff, !P2 ;  /* 0xffffffffff107807 */ /* 0x000fe40005000000 */
[----:B------:R-:W-:-:S02]  /*a190*/  ISETP.GE.U32.AND P2, PT, R26, R75, PT ;  /* 0x0000004b1a00720c */ /* 0x000fc40003f46070 */
[----:B------:R-:W-:Y:S02]  /*a1a0*/  LOP3.LUT R19, R13, 0xff, RZ, 0xc0, !PT ;  /* 0x000000ff0d137812 */ /* 0x000fe400078ec0ff */
[----:B------:R-:W-:Y:S02]  /*a1b0*/  LOP3.LUT R46, R28, 0xff, RZ, 0xc0, !PT ;  /* 0x000000ff1c2e7812 */ /* 0x000fe400078ec0ff */
[----:B------:R-:W-:Y:S02]  /*a1c0*/  @!P5 SEL R16, RZ, 0xffffffff, P0 ;  /* 0xffffffffff10d807 */ /* 0x000fe40000000000 */
[----:B------:R-:W-:Y:S02]  /*a1d0*/  ISETP.NE.AND P5, PT, R49, R48, PT ;  /* 0x000000303100720c */ /* 0x000fe40003fa5270 */
[----:B------:R-:W-:Y:S02]  /*a1e0*/  ISETP.GE.AND.EX P2, PT, R24, RZ, PT, P2 ;  /* 0x000000ff1800720c */ /* 0x000fe40003f46320 */
[----:B------:R-:W-:-:S02]  /*a1f0*/  ISETP.GT.U32.AND P6, PT, R46, R19, PT ;  /* 0x000000132e00720c */ /* 0x000fc40003fc4070 */
[----:B------:R-:W-:Y:S02]  /*a200*/  ISETP.NE.AND P4, PT, R46, R19, PT ;  /* 0x000000132e00720c */ /* 0x000fe40003f85270 */
[----:B------:R-:W-:Y:S02]  /*a210*/  SEL R19, RZ, 0xffffffff, !P1 ;  /* 0xffffffffff137807 */ /* 0x000fe40004800000 */
[----:B------:R-:W-:Y:S02]  /*a220*/  ISETP.GE.U32.AND P1, PT, R32, R75, PT ;  /* 0x0000004b2000720c */ /* 0x000fe40003f26070 */
[----:B------:R-:W-:Y:S02]  /*a230*/  @!P3 SEL R19, RZ, 0xffffffff, P2 ;  /* 0xffffffffff13b807 */ /* 0x000fe40001000000 */
[----:B------:R-:W-:Y:S02]  /*a240*/  SEL R46, RZ, 0xffffffff, !P6 ;  /* 0xffffffffff2e7807 */ /* 0x000fe40007000000 */
[----:B------:R-:W-:-:S02]  /*a250*/  ISETP.GT.U32.AND P6, PT, R49, R48, PT ;  /* 0x000000303100720c */ /* 0x000fc40003fc4070 */
[----:B------:R-:W-:Y:S02]  /*a260*/  ISETP.GE.AND.EX P1, PT, R30, RZ, PT, P1 ;  /* 0x000000ff1e00720c */ /* 0x000fe40003f26310 */
[----:B------:R-:W-:Y:S02]  /*a270*/  ISETP.GE.U32.AND P0, PT, R29, R75, PT ;  /* 0x0000004b1d00720c */ /* 0x000fe40003f06070 */
[----:B------:R-:W-:Y:S02]  /*a280*/  LOP3.LUT R19, R19, 0x1, RZ, 0xc0, !PT ;  /* 0x0000000113137812 */ /* 0x000fe400078ec0ff */
[----:B------:R-:W-:Y:S02]  /*a290*/  SEL R48, RZ, 0xffffffff, !P6 ;  /* 0xffffffffff307807 */ /* 0x000fe40007000000 */
[----:B------:R-:W-:Y:S02]  /*a2a0*/  @!P5 SEL R48, RZ, 0xffffffff, P1 ;  /* 0xffffffffff30d807 */ /* 0x000fe40000800000 */
[----:B------:R-:W-:-:S02]  /*a2b0*/  ISETP.GE.AND.EX P0, PT, R27, RZ, PT, P0 ;  /* 0x000000ff1b00720c */ /* 0x000fc40003f06300 */
[----:B------:R-:W-:Y:S02]  /*a2c0*/  ISETP.NE.U32.AND P1, PT, R19, 0x1, PT ;  /* 0x000000011300780c */ /* 0x000fe40003f25070 */
[----:B------:R-:W-:Y:S02]  /*a2d0*/  IADD3 R19, R75, c[0x0][0x184], RZ ;  /* 0x000061004b137a10 */ /* 0x000fe40007ffe0ff */
[----:B------:R-:W-:Y:S02]  /*a2e0*/  @!P4 SEL R46, RZ, 0xffffffff, P0 ;  /* 0xffffffffff2ec807 */ /* 0x000fe40000000000 */
[----:B------:R-:W-:Y:S02]  /*a2f0*/  ISETP.GE.U32.AND P4, PT, R19, c[0x0][0x17c], PT ;  /* 0x00005f0013007a0c */ /* 0x000fe40003f86070 */
        /* <DEDUP_REMOVED lines=19> */
[----:B------:R-:W-:Y:S02]  /*a430*/  LOP3.LUT R12, R11, 0xff, RZ, 0xc0, !PT ;  /* 0x000000ff0b0c7812 */ /* 0x000fe400078ec0ff */
[----:B------:R-:W-:Y:S02]  /*a440*/  LOP3.LUT R13, R34, 0xff, RZ, 0xc0, !PT ;  /* 0x000000ff220d7812 */ /* 0x000fe400078ec0ff */
[----:B------:R-:W-:-:S02]  /*a450*/  LOP3.LUT R14, R10, 0xff, RZ, 0xc0, !PT ;  /* 0x000000ff0a0e7812 */ /* 0x000fc400078ec0ff */
[-C--:B------:R-:W-:Y:S02]  /*a460*/  ISETP.NE.AND P5, PT, R13, R12.reuse, PT ;  /* 0x0000000c0d00720c */ /* 0x080fe40003fa5270 */
[----:B------:R-:W-:Y:S02]  /*a470*/  LOP3.LUT R15, R35, 0xff, RZ, 0xc0, !PT ;  /* 0x000000ff230f7812 */ /* 0x000fe400078ec0ff */
[----:B------:R-:W-:Y:S02]  /*a480*/  ISETP.GE.U32.AND P0, PT, R36, R19, PT ;  /* 0x000000132400720c */ /* 0x000fe40003f06070 */
[----:B------:R-:W-:Y:S02]  /*a490*/  ISETP.GT.U32.AND P2, PT, R13, R12, PT ;  /* 0x0000000c0d00720c */ /* 0x000fe40003f44070 */
[CC--:B------:R-:W-:Y:S02]  /*a4a0*/  ISETP.NE.AND P3, PT, R15.reuse, R14.reuse, PT ;  /* 0x0000000e0f00720c */ /* 0x0c0fe40003f65270 */
[----:B------:R-:W-:-:S02]  /*a4b0*/  ISETP.GT.U32.AND P1, PT, R15, R14, PT ;  /* 0x0000000e0f00720c */ /* 0x000fc40003f24070 */
[----:B------:R-:W-:Y:S02]  /*a4c0*/  ISETP.GE.AND.EX P0, PT, R33, RZ, PT, P0 ;  /* 0x000000ff2100720c */ /* 0x000fe40003f06300 */
[----:B------:R-:W-:Y:S02]  /*a4d0*/  LOP3.LUT R15, R8, 0xff, RZ, 0xc0, !PT ;  /* 0x000000ff080f7812 */ /* 0x000fe400078ec0ff */
[----:B------:R-:W-:Y:S02]  /*a4e0*/  LOP3.LUT R16, R41, 0xff, RZ, 0xc0, !PT ;  /* 0x000000ff29107812 */ /* 0x000fe400078ec0ff */
[----:B------:R-:W-:Y:S02]  /*a4f0*/  SEL R12, RZ, 0xffffffff, !P2 ;  /* 0xffffffffff0c7807 */ /* 0x000fe40005000000 */
[----:B------:R-:W-:Y:S02]  /*a500*/  ISETP.GE.U32.AND P2, PT, R39, R19, PT ;  /* 0x000000132700720c */ /* 0x000fe40003f46070 */
[----:B------:R-:W-:-:S02]  /*a510*/  LOP3.LUT R13, R9, 0xff, RZ, 0xc0, !PT ;  /* 0x000000ff090d7812 */ /* 0x000fc400078ec0ff */
[----:B------:R-:W-:Y:S02]  /*a520*/  LOP3.LUT R14, R38, 0xff, RZ, 0xc0, !PT ;  /* 0x000000ff260e7812 */ /* 0x000fe400078ec0ff */
[----:B------:R-:W-:Y:S02]  /*a530*/  @!P5 SEL R12, RZ, 0xffffffff, P0 ;  /* 0xffffffffff0cd807 */ /* 0x000fe40000000000 */
[----:B------:R-:W-:Y:S02]  /*a540*/  ISETP.NE.AND P5, PT, R16, R15, PT ;  /* 0x0000000f1000720c */ /* 0x000fe40003fa5270 */
[----:B------:R-:W-:Y:S02]  /*a550*/  ISETP.GE.AND.EX P2, PT, R37, RZ, PT, P2 ;  /* 0x000000ff2500720c */ /* 0x000fe40003f46320 */
[CC--:B------:R-:W-:Y:S02]  /*a560*/  ISETP.GT.U32.AND P6, PT, R14.reuse, R13.reuse, PT ;  /* 0x0000000d0e00720c */ /* 0x0c0fe40003fc4070 */
[----:B------:R-:W-:-:S02]  /*a570*/  ISETP.NE.AND P4, PT, R14, R13, PT ;  /* 0x0000000d0e00720c */ /* 0x000fc40003f85270 */
[----:B------:R-:W-:Y:S02]  /*a580*/  SEL R13, RZ, 0xffffffff, !P1 ;  /* 0xffffffffff0d7807 */ /* 0x000fe40004800000 */
[----:B------:R-:W-:Y:S02]  /*a590*/  ISETP.GE.U32.AND P1, PT, R45, R19, PT ;  /* 0x000000132d00720c */ /* 0x000fe40003f26070 */
[----:B------:R-:W-:Y:S02]  /*a5a0*/  @!P3 SEL R13, RZ, 0xffffffff, P2 ;  /* 0xffffffffff0db807 */ /* 0x000fe40001000000 */
[----:B------:R-:W-:Y:S02]  /*a5b0*/  SEL R14, RZ, 0xffffffff, !P6 ;  /* 0xffffffffff0e7807 */ /* 0x000fe40007000000 */
[----:B------:R-:W-:Y:S02]  /*a5c0*/  ISETP.GT.U32.AND P6, PT, R16, R15, PT ;  /* 0x0000000f1000720c */ /* 0x000fe40003fc4070 */
        /* <DEDUP_REMOVED lines=34> */
[----:B------:R-:W-:Y:S02]  /*a7f0*/  ISETP.GE.U32.AND P0, PT, R53, R13, PT ;  /* 0x0000000d3500720c */ /* 0x000fe40003f06070 */
[----:B------:R-:W-:Y:S02]  /*a800*/  ISETP.GT.U32.AND P2, PT, R9, R8, PT ;  /* 0x000000080900720c */ /* 0x000fe40003f44070 */
[CC--:B------:R-:W-:Y:S02]  /*a810*/  ISETP.GT.U32.AND P1, PT, R11.reuse, R10.reuse, PT ;  /* 0x0000000a0b00720c */ /* 0x0c0fe40003f24070 */
[----:B------:R-:W-:Y:S02]  /*a820*/  ISETP.NE.AND P3, PT, R11, R10, PT ;  /* 0x0000000a0b00720c */ /* 0x000fe40003f65270 */
[----:B------:R-:W-:-:S02]  /*a830*/  ISETP.GE.AND.EX P0, PT, R52, RZ, PT, P0 ;  /* 0x000000ff3400720c */ /* 0x000fc40003f06300 */
[----:B------:R-:W-:Y:S02]  /*a840*/  LOP3.LUT R11, R3, 0xff, RZ, 0xc0, !PT ;  /* 0x000000ff030b7812 */ /* 0x000fe400078ec0ff */
[----:B------:R-:W-:Y:S02]  /*a850*/  LOP3.LUT R12, R60, 0xff, RZ, 0xc0, !PT ;  /* 0x000000ff3c0c7812 */ /* 0x000fe400078ec0ff */
[----:B------:R-:W-:Y:S02]  /*a860*/  SEL R8, RZ, 0xffffffff, !P2 ;  /* 0xffffffffff087807 */ /* 0x000fe40005000000 */
[----:B------:R-:W-:Y:S02]  /*a870*/  LOP3.LUT R9, R0, 0xff, RZ, 0xc0, !PT ;  /* 0x000000ff00097812 */ /* 0x000fe400078ec0ff */
[----:B------:R-:W-:Y:S02]  /*a880*/  LOP3.LUT R10, R57, 0xff, RZ, 0xc0, !PT ;  /* 0x000000ff390a7812 */ /* 0x000fe400078ec0ff */
[----:B------:R-:W-:-:S02]  /*a890*/  @!P5 SEL R8, RZ, 0xffffffff, P0 ;  /* 0xffffffffff08d807 */ /* 0x000fc40000000000 */
[----:B------:R-:W-:Y:S02]  /*a8a0*/  ISETP.NE.AND P5, PT, R12, R11, PT ;  /* 0x0000000b0c00720c */ /* 0x000fe40003fa5270 */
[CC--:B------:R-:W-:Y:S02]  /*a8b0*/  ISETP.GT.U32.AND P6, PT, R10.reuse, R9.reuse, PT ;  /* 0x000000090a00720c */ /* 0x0c0fe40003fc4070 */
[----:B------:R-:W-:Y:S02]  /*a8c0*/  ISETP.NE.AND P4, PT, R10, R9, PT ;  /* 0x000000090a00720c */ /* 0x000fe40003f85270 */
[----:B------:R-:W-:Y:S02]  /*a8d0*/  SEL R9, RZ, 0xffffffff, !P1 ;  /* 0xffffffffff097807 */ /* 0x000fe40004800000 */
[----:B------:R-:W-:Y:S02]  /*a8e0*/  ISETP.GE.U32.AND P1, PT, R62, R13, PT ;  /* 0x0000000d3e00720c */ /* 0x000fe40003f26070 */
[----:B------:R-:W-:-:S02]  /*a8f0*/  SEL R10, RZ, 0xffffffff, !P6 ;  /* 0xffffffffff0a7807 */ /* 0x000fc40007000000 */
[----:B------:R-:W-:Y:S02]  /*a900*/  ISETP.GT.U32.AND P6, PT, R12, R11, PT ;  /* 0x0000000b0c00720c */ /* 0x000fe40003fc4070 */
[----:B------:R-:W-:Y:S02]  /*a910*/  ISETP.GE.AND.EX P1, PT, R61, RZ, PT, P1 ;  /* 0x000000ff3d00720c */ /* 0x000fe40003f26310 */
[----:B------:R-:W-:Y:S02]  /*a920*/  ISETP.GE.U32.AND P2, PT, R56, R13, PT ;  /* 0x0000000d3800720c */ /* 0x000fe40003f46070 */
[----:B------:R-:W-:Y:S02]  /*a930*/  SEL R11, RZ, 0xffffffff, !P6 ;  /* 0xffffffffff0b7807 */ /* 0x000fe40007000000 */
[----:B------:R-:W-:Y:S02]  /*a940*/  @!P5 SEL R11, RZ, 0xffffffff, P1 ;  /* 0xffffffffff0bd807 */ /* 0x000fe40000800000 */
[----:B------:R-:W-:-:S02]  /*a950*/  ISETP.GE.AND.EX P2, PT, R55, RZ, PT, P2 ;  /* 0x000000ff3700720c */ /* 0x000fc40003f46320 */
[----:B------:R-:W-:Y:S02]  /*a960*/  ISETP.GE.U32.AND P0, PT, R59, R13, PT ;  /* 0x0000000d3b00720c */ /* 0x000fe40003f06070 */
[----:B------:R-:W-:Y:S02]  /*a970*/  LOP3.LUT R11, R11, 0x1, RZ, 0xc0, !PT ;  /* 0x000000010b0b7812 */ /* 0x000fe400078ec0ff */
[----:B------:R-:W-:Y:S02]  /*a980*/  @!P3 SEL R9, RZ, 0xffffffff, P2 ;  /* 0xffffffffff09b807 */ /* 0x000fe40001000000 */
[----:B------:R-:W-:Y:S02]  /*a990*/  ISETP.GE.AND.EX P0, PT, R58, RZ, PT, P0 ;  /* 0x000000ff3a00720c */ /* 0x000fe40003f06300 */
[----:B------:R-:W-:Y:S02]  /*a9a0*/  ISETP.NE.U32.AND P3, PT, R11, 0x1, PT ;  /* 0x000000010b00780c */ /* 0x000fe40003f65070 */
[----:B------:R-:W-:-:S02]  /*a9b0*/  IADD3 R11, R13, c[0x0][0x184], RZ ;  /* 0x000061000d0b7a10 */ /* 0x000fc40007ffe0ff */
[----:B------:R-:W-:Y:S02]  /*a9c0*/  @!P4 SEL R10, RZ, 0xffffffff, P0 ;  /* 0xffffffffff0ac807 */ /* 0x000fe40000000000 */
[----:B------:R-:W-:Y:S02]  /*a9d0*/  ISETP.GE.U32.AND P4, PT, R11, c[0x0][0x17c], PT ;  /* 0x00005f000b007a0c */ /* 0x000fe40003f86070 */
        /* <DEDUP_REMOVED lines=19> */
[----:B------:R-:W-:Y:S02]  /*ab10*/  LOP3.LUT R0, R7, 0xff, RZ, 0xc0, !PT ;  /* 0x000000ff07007812 */ /* 0x000fe400078ec0ff */
[----:B------:R-:W-:Y:S02]  /*ab20*/  LOP3.LUT R3, R64, 0xff, RZ, 0xc0, !PT ;  /* 0x000000ff40037812 */ /* 0x000fe400078ec0ff */
[----:B------:R-:W-:Y:S02]  /*ab30*/  LOP3.LUT R8, R6, 0xff, RZ, 0xc0, !PT ;  /* 0x000000ff06087812 */ /* 0x000fe400078ec0ff */
[----:B------:R-:W-:Y:S02]  /*ab40*/  ISETP.NE.AND P5, PT, R3, R0, PT ;  /* 0x000000000300720c */ /* 0x000fe40003fa5270 */
[----:B------:R-:W-:-:S02]  /*ab50*/  LOP3.LUT R9, R69, 0xff, RZ, 0xc0, !PT ;  /* 0x000000ff45097812 */ /* 0x000fc400078ec0ff */
[----:B------:R-:W-:Y:S02]  /*ab60*/  ISETP.GE.U32.AND P0, PT, R67, R11, PT ;  /* 0x0000000b4300720c */ /* 0x000fe40003f06070 */
[----:B------:R-:W-:Y:S02]  /*ab70*/  ISETP.GT.U32.AND P2, PT, R3, R0, PT ;  /* 0x000000000300720c */ /* 0x000fe40003f44070 */
[CC--:B------:R-:W-:Y:S02]  /*ab80*/  ISETP.GT.U32.AND P1, PT, R9.reuse, R8.reuse, PT ;  /* 0x000000080900720c */ /* 0x0c0fe40003f24070 */
[----:B------:R-:W-:Y:S02]  /*ab90*/  ISETP.NE.AND P3, PT, R9, R8, PT ;  /* 0x000000080900720c */ /* 0x000fe40003f65270 */
[----:B------:R-:W-:Y:S02]  /*aba0*/  ISETP.GE.AND.EX P0, PT, R66, RZ, PT, P0 ;  /* 0x000000ff4200720c */ /* 0x000fe40003f06300 */
[----:B------:R-:W-:-:S02]  /*abb0*/  LOP3.LUT R3, R5, 0xff, RZ, 0xc0, !PT ;  /* 0x000000ff05037812 */ /* 0x000fc400078ec0ff */
[----:B------:R-:W-:Y:S02]  /*abc0*/  LOP3.LUT R8, R72, 0xff, RZ, 0xc0, !PT ;  /* 0x000000ff48087812 */ /* 0x000fe400078ec0ff */
[----:B------:R-:W-:Y:S02]  /*abd0*/  LOP3.LUT R9, R4, 0xff, RZ, 0xc0, !PT ;  /* 0x000000ff04097812 */ /* 0x000fe400078ec0ff */
[----:B------:R-:W-:Y:S02]  /*abe0*/  LOP3.LUT R10, R71, 0xff, RZ, 0xc0, !PT ;  /* 0x000000ff470a7812 */ /* 0x000fe400078ec0ff */
[----:B------:R-:W-:Y:S02]  /*abf0*/  SEL R0, RZ, 0xffffffff, !P2 ;  /* 0xffffffffff007807 */ /* 0x000fe40005000000 */
[----:B------:R-:W-:Y:S02]  /*ac00*/  @!P5 SEL R0, RZ, 0xffffffff, P0 ;  /* 0xffffffffff00d807 */ /* 0x000fe40000000000 */
[----:B------:R-:W-:-:S02]  /*ac10*/  ISETP.NE.AND P4, PT, R8, R3, PT ;  /* 0x000000030800720c */ /* 0x000fc40003f85270 */
[----:B------:R-:W-:Y:S02]  /*ac20*/  ISETP.NE.AND P5, PT, R10, R9, PT ;  /* 0x000000090a00720c */ /* 0x000fe40003fa5270 */
[----:B------:R-:W-:Y:S02]  /*ac30*/  ISETP.GT.U32.AND P6, PT, R8, R3, PT ;  /* 0x000000030800720c */ /* 0x000fe40003fc4070 */
[----:B------:R-:W-:Y:S02]  /*ac40*/  SEL R3, RZ, 0xffffffff, !P1 ;  /* 0xffffffffff037807 */ /* 0x000fe40004800000 */
[-C--:B------:R-:W-:Y:S02]  /*ac50*/  ISETP.GE.U32.AND P2, PT, R70, R11.reuse, PT ;  /* 0x0000000b4600720c */ /* 0x080fe40003f46070 */
[-C--:B------:R-:W-:Y:S02]  /*ac60*/  ISETP.GE.U32.AND P0, PT, R74, R11.reuse, PT ;  /* 0x0000000b4a00720c */ /* 0x080fe40003f06070 */
[----:B------:R-:W-:-:S02]  /*ac70*/  ISETP.GE.U32.AND P1, PT, R65, R11, PT ;  /* 0x0000000b4100720c */ /* 0x000fc40003f26070 */
[----:B------:R-:W-:Y:S02]  /*ac80*/  SEL R8, RZ, 0xffffffff, !P6 ;  /* 0xffffffffff087807 */ /* 0x000fe40007000000 */
[----:B------:R-:W-:Y:S02]  /*ac90*/  ISETP.GT.U32.AND P6, PT, R10, R9, PT ;  /* 0x000000090a00720c */ /* 0x000fe40003fc4070 */
        /* <DEDUP_REMOVED lines=27> */
.L_x_4231:
[----:B------:R-:W-:Y:S05]  /*ae50*/  BSYNC B0 ;  /* 0x0000000000007941 */ /* 0x000fea0003800000 */
.L_x_4230:
[----:B------:R-:W-:Y:S02]  /*ae60*/  LOP3.LUT R0, R18, 0xff, RZ, 0xc0, !PT ;  /* 0x000000ff12007812 */ /* 0x000fe400078ec0ff */
[----:B------:R-:W-:-:S02]  /*ae70*/  LOP3.LUT R3, R34, 0xff, RZ, 0xc0, !PT ;  /* 0x000000ff22037812 */ /* 0x000fc400078ec0ff */
[----:B------:R-:W-:Y:S02]  /*ae80*/  ISETP.GE.U32.AND P4, PT, R21, R36, PT ;  /* 0x000000241500720c */ /* 0x000fe40003f86070 */
[CC--:B------:R-:W-:Y:S02]  /*ae90*/  ISETP.NE.AND P5, PT, R0.reuse, R3.reuse, PT ;  /* 0x000000030000720c */ /* 0x0c0fe40003fa5270 */
[----:B------:R-:W-:Y:S02]  /*aea0*/  ISETP.GT.U32.AND P3, PT, R0, R3, PT ;  /* 0x000000030000720c */ /* 0x000fe40003f64070 */
[----:B------:R-:W-:Y:S02]  /*aeb0*/  LOP3.LUT R3, R25, 0xff, RZ, 0xc0, !PT ;  /* 0x000000ff19037812 */ /* 0x000fe400078ec0ff */
[----:B------:R-:W-:Y:S02]  /*aec0*/  LOP3.LUT R4, R35, 0xff, RZ, 0xc0, !PT ;  /* 0x000000ff23047812 */ /* 0x000fe400078ec0ff */
[----:B------:R-:W-:-:S02]  /*aed0*/  ISETP.GE.AND.EX P4, PT, R20, R33, PT, P4 ;  /* 0x000000211400720c */ /* 0x000fc40003f86340 */
[----:B------:R-:W-:Y:S02]  /*aee0*/  LOP3.LUT R5, R28, 0xff, RZ, 0xc0, !PT ;  /* 0x000000ff1c057812 */ /* 0x000fe400078ec0ff */
[----:B------:R-:W-:Y:S02]  /*aef0*/  LOP3.LUT R6, R38, 0xff, RZ, 0xc0, !PT ;  /* 0x000000ff26067812 */ /* 0x000fe400078ec0ff */
[----:B------:R-:W-:Y:S02]  /*af00*/  LOP3.LUT R7, R31, 0xff, RZ, 0xc0, !PT ;  /* 0x000000ff1f077812 */ /* 0x000fe400078ec0ff */
[----:B------:R-:W-:Y:S02]  /*af10*/  LOP3.LUT R8, R41, 0xff, RZ, 0xc0, !PT ;  /* 0x000000ff29087812 */ /* 0x000fe400078ec0ff */
[----:B------:R-:W-:Y:S02]  /*af20*/  ISETP.NE.AND P6, PT, R3, R4, PT ;  /* 0x000000040300720c */ /* 0x000fe40003fc5270 */
[----:B------:R-:W-:-:S02]  /*af30*/  SEL R0, RZ, 0xffffffff, P4 ;  /* 0xffffffffff007807 */ /* 0x000fc40002000000 */
[----:B------:R-:W-:Y:S02]  /*af40*/  @P5 SEL R0, RZ, 0xffffffff, !P3 ;  /* 0xffffffffff005807 */ /* 0x000fe40005800000 */
[----:B------:R-:W-:Y:S02]  /*af50*/  ISETP.GE.U32.AND P0, PT, R26, R39, PT ;  /* 0x000000271a00720c */ /* 0x000fe40003f06070 */
[----:B------:R-:W-:Y:S02]  /*af60*/  ISETP.GE.U32.AND P2, PT, R29, R42, PT ;  /* 0x0000002a1d00720c */ /* 0x000fe40003f46070 */
[----:B------:R-:W-:Y:S02]  /*af70*/  ISETP.NE.AND P4, PT, R5, R6, PT ;  /* 0x000000060500720c */ /* 0x000fe40003f85270 */
[----:B------:R-:W-:Y:S02]  /*af80*/  ISETP.NE.AND P3, PT, R7, R8, PT ;  /* 0x000000080700720c */ /* 0x000fe40003f65270 */
[----:B------:R-:W-:-:S02]  /*af90*/  ISETP.GE.U32.AND P1, PT, R32, R45, PT ;  /* 0x0000002d2000720c */ /* 0x000fc40003f26070 */
[----:B------:R-:W-:Y:S02]  /*afa0*/  ISETP.GE.AND.EX P0, PT, R24, R37, PT, P0 ;  /* 0x000000251800720c */ /* 0x000fe40003f06300 */
[----:B------:R-:W-:Y:S02]  /*afb0*/  ISETP.GE.AND.EX P2, PT, R27, R40, PT, P2 ;  /* 0x000000281b00720c */ /* 0x000fe40003f46320 */
[----:B------:R-:W-:Y:S02]  /*afc0*/  ISETP.GT.U32.AND P5, PT, R3, R4, PT ;  /* 0x000000040300720c */ /* 0x000fe40003fa4070 */
[----:B------:R-:W-:Y:S02]  /*afd0*/  ISETP.GE.AND.EX P1, PT, R30, R43, PT, P1 ;  /* 0x0000002b1e00720c */ /* 0x000fe40003f26310 */
[----:B------:R-:W-:Y:S02]  /*afe0*/  SEL R3, RZ, 0xffffffff, P0 ;  /* 0xffffffffff037807 */ /* 0x000fe40000000000 */
[----:B------:R-:W-:-:S02]  /*aff0*/  SEL R4, RZ, 0xffffffff, P2 ;  /* 0xffffffffff047807 */ /* 0x000fc40001000000 */
[----:B------:R-:W-:Y:S02]  /*b000*/  ISETP.GT.U32.AND P0, PT, R5, R6, PT ;  /* 0x000000060500720c */ /* 0x000fe40003f04070 */
[----:B------:R-:W-:Y:S02]  /*b010*/  ISETP.GT.U32.AND P2, PT, R7, R8, PT ;  /* 0x000000080700720c */ /* 0x000fe40003f44070 */
[----:B------:R-:W-:Y:S02]  /*b020*/  @P6 SEL R3, RZ, 0xffffffff, !P5 ;  /* 0xffffffffff036807 */ /* 0x000fe40006800000 */
[----:B------:R-:W-:Y:S02]  /*b030*/  LOP3.LUT R0, R0, 0x1, RZ, 0xc0, !PT ;  /* 0x0000000100007812 */ /* 0x000fe400078ec0ff */
[----:B------:R-:W-:Y:S02]  /*b040*/  SEL R5, RZ, 0xffffffff, P1 ;  /* 0xffffffffff057807 */ /* 0x000fe40000800000 */
[----:B------:R-:W-:-:S02]  /*b050*/  @P4 SEL R4, RZ, 0xffffffff, !P0 ;  /* 0xffffffffff044807 */ /* 0x000fc40004000000 */
[----:B------:R-:W-:Y:S02]  /*b060*/  @P3 SEL R5, RZ, 0xffffffff, !P2 ;  /* 0xffffffffff053807 */ /* 0x000fe40005000000 */
[----:B------:R-:W-:Y:S02]  /*b070*/  LOP3.LUT R3, R3, 0x1, RZ, 0xc0, !PT ;  /* 0x0000000103037812 */ /* 0x000fe400078ec0ff */
[----:B------:R-:W-:Y:S02]  /*b080*/  ISETP.NE.U32.AND P0, PT, R0, 0x1, PT ;  /* 0x000000010000780c */ /* 0x000fe40003f05070 */
[----:B------:R-:W-:Y:S02]  /*b090*/  LOP3.LUT R5, R5, 0x1, RZ, 0xc0, !PT ;  /* 0x0000000105057812 */ /* 0x000fe400078ec0ff */
[----:B------:R-:W-:Y:S02]  /*b0a0*/  ISETP.NE.U32.AND P1, PT, R3, 0x1, PT ;  /* 0x000000010300780c */ /* 0x000fe40003f25070 */
[----:B------:R-:W-:-:S02]  /*b0b0*/  SEL R3, R18, R34, !P0 ;  /* 0x0000002212037207 */ /* 0x000fc40004000000 */
[----:B------:R-:W-:Y:S02]  /*b0c0*/  ISETP.NE.U32.AND P3, PT, R5, 0x1, PT ;  /* 0x000000010500780c */ /* 0x000fe40003f65070 */
[----:B------:R-:W-:Y:S02]  /*b0d0*/  LOP3.LUT R5, R44, 0xff, RZ, 0xc0, !PT ;  /* 0x000000ff2c057812 */ /* 0x000fe400078ec0ff */
[----:B------:R-:W-:Y:S02]  /*b0e0*/  LOP3.LUT R0, R3, 0xff, RZ, 0xc0, !PT ;  /* 0x000000ff03007812 */ /* 0x000fe400078ec0ff */
[----:B------:R-:W-:Y:S02]  /*b0f0*/  SEL R12, R21, R36, !P0 ;  /* 0x00000024150c7207 */ /* 0x000fe40004000000 */
[----:B------:R-:W-:Y:S02]  /*b100*/  ISETP.NE.AND P5, PT, R0, R5, PT ;  /* 0x000000050000720c */ /* 0x000fe40003fa5270 */
[----:B------:R-:W-:-:S02]  /*b110*/  LOP3.LUT R4, R4, 0x1, RZ, 0xc0, !PT ;  /* 0x0000000104047812 */ /* 0x000fc400078ec0ff */
[----:B------:R-:W-:Y:S02]  /*b120*/  SEL R13, R20, R33, !P0 ;  /* 0x00000021140d7207 */ /* 0x000fe40004000000 */
[----:B------:R-:W-:Y:S02]  /*b130*/  ISETP.GE.U32.AND P4, PT, R12, R53, PT ;  /* 0x000000350c00720c */ /* 0x000fe40003f86070 */
[----:B------:R-:W-:Y:S02]  /*b140*/  ISETP.NE.U32.AND P2, PT, R4, 0x1, PT ;  /* 0x000000010400780c */ /* 0x000fe40003f45070 */
[----:B------:R-:W-:Y:S02]  /*b150*/  SEL R31, R31, R41, !P3 ;  /* 0x000000291f1f7207 */ /* 0x000fe40005800000 */
[----:B------:R-:W-:Y:S02]  /*b160*/  SEL R45, R32, R45, !P3 ;  /* 0x0000002d202d7207 */ /* 0x000fe40005800000 */
[----:B------:R-:W-:-:S02]  /*b170*/  SEL R10, R30, R43, !P3 ;  /* 0x0000002b1e0a7207 */ /* 0x000fc40005800000 */
[----:B------:R-:W-:Y:S02]  /*b180*/  ISETP.GE.AND.EX P4, PT, R13, R52, PT, P4 ;  /* 0x000000340d00720c */ /* 0x000fe40003f86340 */
[----:B------:R-:W-:Y:S02]  /*b190*/  ISETP.GT.U32.AND P3, PT, R0, R5, PT ;  /* 0x000000050000720c */ /* 0x000fe40003f64070 */
[----:B------:R-:W-:Y:S02]  /*b1a0*/  SEL R42, R29, R42, !P2 ;  /* 0x0000002a1d2a7207 */ /* 0x000fe40005000000 */
[----:B------:R-:W-:Y:S02]  /*b1b0*/  LOP3.LUT R9, R60, 0xff, RZ, 0xc0, !PT ;  /* 0x000000ff3c097812 */ /* 0x000fe400078ec0ff */
[----:B------:R-:W-:Y:S02]  /*b1c0*/  LOP3.LUT R8, R31, 0xff, RZ, 0xc0, !PT ;  /* 0x000000ff1f087812 */ /* 0x000fe400078ec0ff */
[----:B------:R-:W-:-:S02]  /*b1d0*/  SEL R11, R26, R39, !P1 ;  /* 0x000000271a0b7207 */ /* 0x000fc40004800000 */
[----:B------:R-:W-:Y:S02]  /*b1e0*/  SEL R0, RZ, 0xffffffff, P4 ;  /* 0xffffffffff007807 */ /* 0x000fe40002000000 */
[----:B------:R-:W-:Y:S02]  /*b1f0*/  SEL R25, R25, R35, !P1 ;  /* 0x0000002319197207 */ /* 0x000fe40004800000 */
[----:B------:R-:W-:Y:S02]  /*b200*/  SEL R28, R28, R38, !P2 ;  /* 0x000000261c1c7207 */ /* 0x000fe40005000000 */
[----:B------:R-:W-:Y:S02]  /*b210*/  SEL R27, R27, R40, !P2 ;  /* 0x000000281b1b7207 */ /* 0x000fe40005000000 */
[----:B------:R-:W-:Y:S02]  /*b220*/  @P5 SEL R0, RZ, 0xffffffff, !P3 ;  /* 0xffffffffff005807 */ /* 0x000fe40005800000 */
[----:B------:R-:W-:-:S02]  /*b230*/  ISETP.GE.U32.AND P2, PT, R42, R59, PT ;  /* 0x0000003b2a00720c */ /* 0x000fc40003f46070 */
[----:B------:R-:W-:Y:S02]  /*b240*/  ISETP.NE.AND P3, PT, R8, R9, PT ;  /* 0x000000090800720c */ /* 0x000fe40003f65270 */
[----:B------:R-:W-:Y:S02]  /*b250*/  SEL R24, R24, R37, !P1 ;  /* 0x0000002518187207 */ /* 0x000fe40004800000 */
[----:B------:R-:W-:Y:S02]  /*b260*/  ISETP.GE.U32.AND P0, PT, R11, R56, PT ;  /* 0x000000380b00720c */ /* 0x000fe40003f06070 */
[----:B------:R-:W-:Y:S02]  /*b270*/  LOP3.LUT R5, R54, 0xff, RZ, 0xc0, !PT ;  /* 0x000000ff36057812 */ /* 0x000fe400078ec0ff */
[----:B------:R-:W-:Y:S02]  /*b280*/  LOP3.LUT R7, R57, 0xff, RZ, 0xc0, !PT ;  /* 0x000000ff39077812 */ /* 0x000fe400078ec0ff */
[----:B------:R-:W-:-:S02]  /*b290*/  LOP3.LUT R4, R25, 0xff, RZ, 0xc0, !PT ;  /* 0x000000ff19047812 */ /* 0x000fc400078ec0ff */
[----:B------:R-:W-:Y:S02]  /*b2a0*/  LOP3.LUT R6, R28, 0xff, RZ, 0xc0, !PT ;  /* 0x000000ff1c067812 */ /* 0x000fe400078ec0ff */
[----:B------:R-:W-:Y:S02]  /*b2b0*/  ISETP.GE.U32.AND P1, PT, R45, R62, PT ;  /* 0x0000003e2d00720c */ /* 0x000fe40003f26070 */
[----:B------:R-:W-:Y:S02]  /*b2c0*/  ISETP.GE.AND.EX P2, PT, R27, R58, PT, P2 ;  /* 0x0000003a1b00720c */ /* 0x000fe40003f46320 */
[----:B------:R-:W-:Y:S02]  /*b2d0*/  ISETP.GE.AND.EX P0, PT, R24, R55, PT, P0 ;  /* 0x000000371800720c */ /* 0x000fe40003f06300 */
[----:B------:R-:W-:Y:S02]  /*b2e0*/  ISETP.NE.AND P6, PT, R4, R5, PT ;  /* 0x000000050400720c */ /* 0x000fe40003fc5270 */
[----:B------:R-:W-:-:S02]  /*b2f0*/  ISETP.NE.AND P4, PT, R6, R7, PT ;  /* 0x000000070600720c */ /* 0x000fc40003f85270 */
[----:B------:R-:W-:Y:S02]  /*b300*/  ISETP.GT.U32.AND P5, PT, R4, R5, PT ;  /* 0x000000050400720c */ /* 0x000fe40003fa4070 */
[----:B------:R-:W-:Y:S02]  /*b310*/  ISETP.GE.AND.EX P1, PT, R10, R61, PT, P1 ;  /* 0x0000003d0a00720c */ /* 0x000fe40003f26310 */
[----:B------:R-:W-:Y:S02]  /*b320*/  SEL R5, RZ, 0xffffffff, P2 ;  /* 0xffffffffff057807 */ /* 0x000fe40001000000 */
[----:B------:R-:W-:Y:S02]  /*b330*/  ISETP.GT.U32.AND P2, PT, R8, R9, PT ;  /* 0x000000090800720c */ /* 0x000fe40003f44070 */
[----:B------:R-:W-:Y:S02]  /*b340*/  SEL R4, RZ, 0xffffffff, P0 ;  /* 0xffffffffff047807 */ /* 0x000fe40000000000 */
[----:B------:R-:W-:-:S02]  /*b350*/  ISETP.GT.U32.AND P0, PT, R6, R7, PT ;  /* 0x000000070600720c */ /* 0x000fc40003f04070 */
[----:B------:R-:W-:Y:S02]  /*b360*/  SEL R6, RZ, 0xffffffff, P1 ;  /* 0xffffffffff067807 */ /* 0x000fe40000800000 */
[----:B------:R-:W-:Y:S02]  /*b370*/  @P3 SEL R6, RZ, 0xffffffff, !P2 ;  /* 0xffffffffff063807 */ /* 0x000fe40005000000 */
[----:B------:R-:W-:Y:S02]  /*b380*/  @P4 SEL R5, RZ, 0xffffffff, !P0 ;  /* 0xffffffffff054807 */ /* 0x000fe40004000000 */
[----:B------:R-:W-:Y:S02]  /*b390*/  LOP3.LUT R6, R6, 0x1, RZ, 0xc0, !PT ;  /* 0x0000000106067812 */ /* 0x000fe400078ec0ff */
[----:B------:R-:W-:Y:S02]  /*b3a0*/  LOP3.LUT R0, R0, 0x1, RZ, 0xc0, !PT ;  /* 0x0000000100007812 */ /* 0x000fe400078ec0ff */
[----:B------:R-:W-:-:S02]  /*b3b0*/  ISETP.NE.U32.AND P3, PT, R6, 0x1, PT ;  /* 0x000000010600780c */ /* 0x000fc40003f65070 */
[----:B------:R-:W-:Y:S02]  /*b3c0*/  LOP3.LUT R5, R5, 0x1, RZ, 0xc0, !PT ;  /* 0x0000000105057812 */ /* 0x000fe400078ec0ff */
[----:B------:R-:W-:Y:S02]  /*b3d0*/  SEL R60, R31, R60, !P3 ;  /* 0x0000003c1f3c7207 */ /* 0x000fe40005800000 */
[----:B------:R-:W-:Y:S02]  /*b3e0*/  @P6 SEL R4, RZ, 0xffffffff, !P5 ;  /* 0xffffffffff046807 */ /* 0x000fe40006800000 */
[----:B------:R-:W-:Y:S02]  /*b3f0*/  ISETP.NE.U32.AND P0, PT, R0, 0x1, PT ;  /* 0x000000010000780c */ /* 0x000fe40003f05070 */
[----:B------:R-:W-:Y:S02]  /*b400*/  ISETP.NE.U32.AND P2, PT, R5, 0x1, PT ;  /* 0x000000010500780c */ /* 0x000fe40003f45070 */
[----:B------:R-:W-:-:S02]  /*b410*/  LOP3.LUT R5, R71, 0xff, RZ, 0xc0, !PT ;  /* 0x000000ff47057812 */ /* 0x000fc400078ec0ff */
[----:B------:R-:W-:Y:S02]  /*b420*/  LOP3.LUT R0, R60, 0xff, RZ, 0xc0, !PT ;  /* 0x000000ff3c007812 */ /* 0x000fe400078ec0ff */
[----:B------:R-:W-:Y:S02]  /*b430*/  LOP3.LUT R4, R4, 0x1, RZ, 0xc0, !PT ;  /* 0x0000000104047812 */ /* 0x000fe400078ec0ff */
[----:B------:R-:W-:Y:S02]  /*b440*/  SEL R18, R45, R62, !P3 ;  /* 0x0000003e2d127207 */ /* 0x000fe40005800000 */
[----:B------:R-:W-:Y:S02]  /*b450*/  ISETP.NE.AND P5, PT, R0, R5, PT ;  /* 0x000000050000720c */ /* 0x000fe40003fa5270 */
[----:B------:R-:W-:Y:S02]  /*b460*/  ISETP.NE.U32.AND P1, PT, R4, 0x1, PT ;  /* 0x000000010400780c */ /* 0x000fe40003f25070 */
[----:B------:R-:W-:-:S02]  /*b470*/  SEL R10, R10, R61, !P3 ;  /* 0x0000003d0a0a7207 */ /* 0x000fc40005800000 */
[----:B------:R-:W-:Y:S02]  /*b480*/  ISETP.GE.U32.AND P4, PT, R18, R65, PT ;  /* 0x000000411200720c */ /* 0x000fe40003f86070 */
[----:B------:R-:W-:Y:S02]  /*b490*/  SEL R57, R28, R57, !P2 ;  /* 0x000000391c397207 */ /* 0x000fe40005000000 */
[----:B------:R-:W-:Y:S02]  /*b4a0*/  SEL R54, R25, R54, !P1 ;  /* 0x0000003619367207 */ /* 0x000fe40004800000 */
[----:B------:R-:W-:Y:S02]  /*b4b0*/  SEL R3, R3, R44, !P0 ;  /* 0x0000002c03037207 */ /* 0x000fe40004000000 */
[----:B------:R-:W-:Y:S02]  /*b4c0*/  SEL R12, R12, R53, !P0 ;  /* 0x000000350c0c7207 */ /* 0x000fe40004000000 */
[----:B------:R-:W-:-:S02]  /*b4d0*/  ISETP.GE.AND.EX P4, PT, R10, R63, PT, P4 ;  /* 0x0000003f0a00720c */ /* 0x000fc40003f86340 */
[----:B------:R-:W-:Y:S02]  /*b4e0*/  ISETP.GT.U32.AND P3, PT, R0, R5, PT ;  /* 0x000000050000720c */ /* 0x000fe40003f64070 */
[----:B------:R-:W-:Y:S02]  /*b4f0*/  SEL R11, R11, R56, !P1 ;  /* 0x000000380b0b7207 */ /* 0x000fe40004800000 */
[----:B------:R-:W-:Y:S02]  /*b500*/  LOP3.LUT R9, R72, 0xff, RZ, 0xc0, !PT ;  /* 0x000000ff48097812 */ /* 0x000fe400078ec0ff */
[----:B------:R-:W-:Y:S02]  /*b510*/  LOP3.LUT R6, R57, 0xff, RZ, 0xc0, !PT ;  /* 0x000000ff39067812 */ /* 0x000fe400078ec0ff */
[----:B------:R-:W-:Y:S02]  /*b520*/  SEL R13, R13, R52, !P0 ;  /* 0x000000340d0d7207 */ /* 0x000fe40004000000 */
[----:B------:R-:W-:-:S02]  /*b530*/  LOP3.LUT R7, R69, 0xff, RZ, 0xc0, !PT ;  /* 0x000000ff45077812 */ /* 0x000fc400078ec0ff */
[----:B------:R-:W-:Y:S02]  /*b540*/  LOP3.LUT R4, R54, 0xff, RZ, 0xc0, !PT ;  /* 0x000000ff36047812 */ /* 0x000fe400078ec0ff */
[----:B------:R-:W-:Y:S02]  /*b550*/  LOP3.LUT R5, R64, 0xff, RZ, 0xc0, !PT ;  /* 0x000000ff40057812 */ /* 0x000fe400078ec0ff */
[----:B------:R-:W-:Y:S02]  /*b560*/  ISETP.GE.U32.AND P0, PT, R12, R67, PT ;  /* 0x000000430c00720c */ /* 0x000fe40003f06070 */
[----:B------:R-:W-:Y:S02]  /*b570*/  LOP3.LUT R0, R3, 0xff, RZ, 0xc0, !PT ;  /* 0x000000ff03007812 */ /* 0x000fe400078ec0ff */
[----:B------:R-:W-:Y:S02]  /*b580*/  SEL R8, RZ, 0xffffffff, P4 ;  /* 0xffffffffff087807 */ /* 0x000fe40002000000 */
[----:B------:R-:W-:-:S02]  /*b590*/  SEL R59, R42, R59, !P2 ;  /* 0x0000003b2a3b7207 */ /* 0x000fc40005000000 */
[----:B------:R-:W-:Y:S02]  /*b5a0*/  SEL R58, R27, R58, !P2 ;  /* 0x0000003a1b3a7207 */ /* 0x000fe40005000000 */
[----:B------:R-:W-:Y:S02]  /*b5b0*/  @P5 SEL R8, RZ, 0xffffffff, !P3 ;  /* 0xffffffffff085807 */ /* 0x000fe40005800000 */
[----:B------:R-:W-:Y:S02]  /*b5c0*/  SEL R55, R24, R55, !P1 ;  /* 0x0000003718377207 */ /* 0x000fe40004800000 */
[----:B------:R-:W-:Y:S02]  /*b5d0*/  ISETP.GE.U32.AND P2, PT, R11, R70, PT ;  /* 0x000000460b00720c */ /* 0x000fe40003f46070 */
[----:B------:R-:W-:Y:S02]  /*b5e0*/  ISETP.NE.AND P3, PT, R6, R9, PT ;  /* 0x000000090600720c */ /* 0x000fe40003f65270 */
[----:B------:R-:W-:-:S02]  /*b5f0*/  ISETP.NE.AND P4, PT, R4, R7, PT ;  /* 0x000000070400720c */ /* 0x000fc40003f85270 */
[CC--:B------:R-:W-:Y:S02]  /*b600*/  ISETP.NE.AND P6, PT, R0.reuse, R5.reuse, PT ;  /* 0x000000050000720c */ /* 0x0c0fe40003fc5270 */
[----:B------:R-:W-:Y:S02]  /*b610*/  ISETP.GE.AND.EX P0, PT, R13, R66, PT, P0 ;  /* 0x000000420d00720c */ /* 0x000fe40003f06300 */
[----:B------:R-:W-:Y:S02]  /*b620*/  ISETP.GE.U32.AND P1, PT, R59, R74, PT ;  /* 0x0000004a3b00720c */ /* 0x000fe40003f26070 */
[----:B------:R-:W-:Y:S02]  /*b630*/  ISETP.GE.AND.EX P2, PT, R55, R68, PT, P2 ;  /* 0x000000443700720c */ /* 0x000fe40003f46320 */
[----:B------:R-:W-:Y:S02]  /*b640*/  ISETP.GT.U32.AND P5, PT, R0, R5, PT ;  /* 0x000000050000720c */ /* 0x000fe40003fa4070 */
[----:B------:R-:W-:-:S02]  /*b650*/  SEL R0, RZ, 0xffffffff, P0 ;  /* 0xffffffffff007807 */ /* 0x000fc40000000000 */
[----:B------:R-:W-:Y:S02]  /*b660*/  ISETP.GT.U32.AND P0, PT, R4, R7, PT ;  /* 0x000000070400720c */ /* 0x000fe40003f04070 */
[----:B------:R-:W-:Y:S02]  /*b670*/  ISETP.GE.AND.EX P1, PT, R58, R73, PT, P1 ;  /* 0x000000493a00720c */ /* 0x000fe40003f26310 */
[----:B------:R-:W-:Y:S02]  /*b680*/  SEL R4, RZ, 0xffffffff, P2 ;  /* 0xffffffffff047807 */ /* 0x000fe40001000000 */
[----:B------:R-:W-:Y:S02]  /*b690*/  ISETP.GT.U32.AND P2, PT, R6, R9, PT ;  /* 0x000000090600720c */ /* 0x000fe40003f44070 */
[----:B------:R-:W-:Y:S02]  /*b6a0*/  SEL R5, RZ, 0xffffffff, P1 ;  /* 0xffffffffff057807 */ /* 0x000fe40000800000 */
[----:B------:R-:W-:-:S02]  /*b6b0*/  @P3 SEL R5, RZ, 0xffffffff, !P2 ;  /* 0xffffffffff053807 */ /* 0x000fc40005000000 */
[----:B------:R-:W-:Y:S02]  /*b6c0*/  @P4 SEL R4, RZ, 0xffffffff, !P0 ;  /* 0xffffffffff044807 */ /* 0x000fe40004000000 */
[----:B------:R-:W-:Y:S02]  /*b6d0*/  @P6 SEL R0, RZ, 0xffffffff, !P5 ;  /* 0xffffffffff006807 */ /* 0x000fe40006800000 */
        /* <DEDUP_REMOVED lines=22> */
.L_x_4214:
        /* <DEDUP_REMOVED lines=94> */
.L_x_4235:
        /* <DEDUP_REMOVED lines=9> */
[----:B------:R-:W-:Y:S01]  /*beb0*/  IMAD.X R7, RZ, RZ, R19, P0 ;  /* 0x000000ffff077224 */ /* 0x000fe200000e0613 */
[----:B------:R-:W-:-:S04]  /*bec0*/  IADD3 R59, R60, c[0x0][0x184], RZ ;  /* 0x000061003c3b7a10 */ /* 0x000fc80007ffe0ff */
[----:B------:R1:W3:Y:S01]  /*bed0*/  LDG.E R64, [R6.64] ;  /* 0x0000002406407981 */ /* 0x0002e2000c1e1900 */
[----:B------:R-:W-:-:S05]  /*bee0*/  IMAD R8, R59, c[0x0][0x2e8], RZ ;  /* 0x0000ba003b087a24 */ /* 0x000fca00078e02ff */
[----:B------:R-:W-:-:S04]  /*bef0*/  LOP3.LUT R9, R8, 0xfffffffc, RZ, 0xc0, !PT ;  /* 0xfffffffc08097812 */ /* 0x000fc800078ec0ff */
[----:B------:R-:W-:-:S05]  /*bf00*/  IADD3 R8, P0, R9, R16, RZ ;  /* 0x0000001009087210 */ /* 0x000fca0007f1e0ff */
[----:B------:R-:W-:Y:S01]  /*bf10*/  IMAD.X R9, RZ, RZ, R19, P0 ;  /* 0x000000ffff097224 */ /* 0x000fe200000e0613 */
[----:B------:R-:W-:-:S04]  /*bf20*/  IADD3 R62, R59, c[0x0][0x184], RZ ;  /* 0x000061003b3e7a10 */ /* 0x000fc80007ffe0ff */
[----:B------:R4:W5:Y:S01]  /*bf30*/  LDG.E R71, [R8.64] ;  /* 0x0000002408477981 */ /* 0x000962000c1e1900 */
[----:B0-----:R-:W-:-:S05]  /*bf40*/  IMAD R4, R62, c[0x0][0x2e8], RZ ;  /* 0x0000ba003e047a24 */ /* 0x001fca00078e02ff */
[----:B------:R-:W-:-:S04]  /*bf50*/  LOP3.LUT R5, R4, 0xfffffffc, RZ, 0xc0, !PT ;  /* 0xfffffffc04057812 */ /* 0x000fc800078ec0ff */
[----:B------:R-:W-:-:S05]  /*bf60*/  IADD3 R4, P0, R5, R16, RZ ;  /* 0x0000001005047210 */ /* 0x000fca0007f1e0ff */
[----:B------:R-:W-:-:S05]  /*bf70*/  IMAD.X R5, RZ, RZ, R19, P0 ;  /* 0x000000ffff057224 */ /* 0x000fca00000e0613 */
[----:B------:R0:W3:Y:S01]  /*bf80*/  LDG.E R79, [R4.64] ;  /* 0x00000024044f7981 */ /* 0x0000e2000c1e1900 */
[----:B------:R-:W-:Y:S02]  /*bf90*/  ISETP.GE.U32.AND P2, PT, R10, R75, PT ;  /* 0x0000004b0a00720c */ /* 0x000fe40003f46070 */
[----:B----4-:R-:W-:Y:S02]  /*bfa0*/  LOP3.LUT R9, R11, 0xff, RZ, 0xc0, !PT ;  /* 0x000000ff0b097812 */ /* 0x010fe400078ec0ff */
[----:B------:R-:W-:Y:S02]  /*bfb0*/  ISETP.GE.AND.EX P2, PT, R3, RZ, PT, P2 ;  /* 0x000000ff0300720c */ /* 0x000fe40003f46320 */
[----:B------:R-:W-:Y:S02]  /*bfc0*/  LOP3.LUT R66, R0, 0xff, RZ, 0xc0, !PT ;  /* 0x000000ff00427812 */ /* 0x000fe400078ec0ff */
[----:B------:R-:W-:Y:S02]  /*bfd0*/  LOP3.LUT R68, R30, 0xff, RZ, 0xc0, !PT ;  /* 0x000000ff1e447812 */ /* 0x000fe400078ec0ff */
[----:B0-----:R-:W-:-:S02]  /*bfe0*/  LOP3.LUT R5, R13, 0xff, RZ, 0xc0, !PT ;  /* 0x000000ff0d057812 */ /* 0x001fc400078ec0ff */
[----:B------:R-:W-:Y:S02]  /*bff0*/  LOP3.LUT R67, R43, 0xff, RZ, 0xc0, !PT ;  /* 0x000000ff2b437812 */ /* 0x000fe400078ec0ff */
[----:B------:R-:W-:Y:S02]  /*c000*/  LOP3.LUT R82, R54, 0xff, RZ, 0xc0, !PT ;  /* 0x000000ff36527812 */ /* 0x000fe400078ec0ff */
[----:B------:R-:W-:Y:S02]  /*c010*/  LOP3.LUT R83, R55, 0xff, RZ, 0xc0, !PT ;  /* 0x000000ff37537812 */ /* 0x000fe400078ec0ff */
[C---:B--2---:R-:W-:Y:S02]  /*c020*/  PRMT R8, R61.reuse, 0x7771, RZ ;  /* 0x000077713d087816 */ /* 0x044fe400000000ff */
[----:B-1----:R-:W-:Y:S02]  /*c030*/  PRMT R6, R61, 0x7771, RZ ;  /* 0x000077713d067816 */ /* 0x002fe400000000ff */
[----:B------:R-:W-:-:S02]  /*c040*/  ISETP.NE.AND P1, PT, R9, R8, PT ;  /* 0x000000080900720c */ /* 0x000fc40003f25270 */
[----:B------:R-:W-:Y:S02]  /*c050*/  SEL R8, RZ, 0xffffffff, P2 ;  /* 0xffffffffff087807 */ /* 0x000fe40001000000 */
[----:B------:R-:W-:Y:S02]  /*c060*/  ISETP.GE.U32.AND P2, PT, R14, R75, PT ;  /* 0x0000004b0e00720c */ /* 0x000fe40003f46070 */
[----:B------:R-:W-:Y:S02]  /*c070*/  LOP3.LUT R7, R61, 0xff, RZ, 0xc0, !PT ;  /* 0x000000ff3d077812 */ /* 0x000fe400078ec0ff */
[----:B------:R-:W-:Y:S02]  /*c080*/  ISETP.GE.AND.EX P2, PT, R12, RZ, PT, P2 ;  /* 0x000000ff0c00720c */ /* 0x000fe40003f46320 */
[----:B------:R-:W-:Y:S02]  /*c090*/  ISETP.GT.U32.AND P0, PT, R9, R6, PT ;  /* 0x000000060900720c */ /* 0x000fe40003f04070 */
[----:B------:R-:W-:-:S02]  /*c0a0*/  ISETP.NE.AND P5, PT, R66, R7, PT ;  /* 0x000000074200720c */ /* 0x000fc40003fa5270 */
[----:B------:R-:W-:Y:S02]  /*c0b0*/  SEL R9, RZ, 0xffffffff, P2 ;  /* 0xffffffffff097807 */ /* 0x000fe40001000000 */
[----:B------:R-:W-:Y:S02]  /*c0c0*/  @P1 SEL R9, RZ, 0xffffffff, !P0 ;  /* 0xffffffffff091807 */ /* 0x000fe40004000000 */
[----:B------:R-:W-:Y:S02]  /*c0d0*/  PRMT R7, R61, 0x7770, RZ ;  /* 0x000077703d077816 */ /* 0x000fe400000000ff */
[----:B------:R-:W-:Y:S02]  /*c0e0*/  ISETP.GE.U32.AND P0, PT, R24, R75, PT ;  /* 0x0000004b1800720c */ /* 0x000fe40003f06070 */
[----:B------:R-:W-:Y:S02]  /*c0f0*/  ISETP.GT.U32.AND P6, PT, R66, R7, PT ;  /* 0x000000074200720c */ /* 0x000fe40003fc4070 */
[----:B------:R-:W-:-:S02]  /*c100*/  ISETP.GE.AND.EX P0, PT, R21, RZ, PT, P0 ;  /* 0x000000ff1500720c */ /* 0x000fc40003f06300 */
[----:B------:R-:W-:Y:S02]  /*c110*/  PRMT R66, R61, 0x7772, RZ ;  /* 0x000077723d427816 */ /* 0x000fe400000000ff */
[----:B------:R-:W-:Y:S02]  /*c120*/  SEL R78, RZ, 0xffffffff, P0 ;  /* 0xffffffffff4e7807 */ /* 0x000fe40000000000 */
[----:B------:R-:W-:Y:S02]  /*c130*/  ISETP.NE.AND P4, PT, R5, R66, PT ;  /* 0x000000420500720c */ /* 0x000fe40003f85270 */
[----:B------:R-:W-:Y:S02]  /*c140*/  ISETP.GE.U32.AND P0, PT, R27, R60, PT ;  /* 0x0000003c1b00720c */ /* 0x000fe40003f06070 */
[----:B------:R-:W-:Y:S02]  /*c150*/  @P5 SEL R8, RZ, 0xffffffff, !P6 ;  /* 0xffffffffff085807 */ /* 0x000fe40007000000 */
[----:B------:R-:W-:-:S02]  /*c160*/  LOP3.LUT R66, R20, 0xff, RZ, 0xc0, !PT ;  /* 0x000000ff14427812 */ /* 0x000fc400078ec0ff */
[C---:B------:R-:W-:Y:S02]  /*c170*/  PRMT R63, R61.reuse, 0x7773, RZ ;  /* 0x000077733d3f7816 */ /* 0x040fe400000000ff */
[----:B------:R-:W-:Y:S02]  /*c180*/  ISETP.GE.U32.AND P5, PT, R18, R75, PT ;  /* 0x0000004b1200720c */ /* 0x000fe40003fa6070 */
[----:B------:R-:W-:Y:S02]  /*c190*/  ISETP.GE.AND.EX P0, PT, R26, RZ, PT, P0 ;  /* 0x000000ff1a00720c */ /* 0x000fe40003f06300 */
[----:B------:R-:W-:Y:S02]  /*c1a0*/  PRMT R4, R61, 0x7772, RZ ;  /* 0x000077723d047816 */ /* 0x000fe400000000ff */
[----:B------:R-:W-:Y:S02]  /*c1b0*/  LOP3.LUT R8, R8, 0x1, RZ, 0xc0, !PT ;  /* 0x0000000108087812 */ /* 0x000fe400078ec0ff */
[----:B------:R-:W-:-:S02]  /*c1c0*/  ISETP.NE.AND P6, PT, R66, R63, PT ;  /* 0x0000003f4200720c */ /* 0x000fc40003fc5270 */
[----:B------:R-:W-:Y:S02]  /*c1d0*/  ISETP.GE.AND.EX P5, PT, R15, RZ, PT, P5 ;  /* 0x000000ff0f00720c */ /* 0x000fe40003fa6350 */
[----:B------:R-:W-:Y:S02]  /*c1e0*/  SEL R86, RZ, 0xffffffff, P0 ;  /* 0xffffffffff567807 */ /* 0x000fe40000000000 */
[----:B------:R-:W-:Y:S02]  /*c1f0*/  ISETP.GT.U32.AND P3, PT, R5, R4, PT ;  /* 0x000000040500720c */ /* 0x000fe40003f64070 */
[----:B------:R-:W-:Y:S02]  /*c200*/  ISETP.NE.U32.AND P2, PT, R8, 0x1, PT ;  /* 0x000000010800780c */ /* 0x000fe40003f45070 */
[----:B------:R-:W-:Y:S02]  /*c210*/  ISETP.GE.U32.AND P0, PT, R31, R60, PT ;  /* 0x0000003c1f00720c */ /* 0x000fe40003f06070 */
[----:B------:R-:W-:-:S02]  /*c220*/  PRMT R5, R61, 0x7773, RZ ;  /* 0x000077733d057816 */ /* 0x000fc400000000ff */
[----:B------:R-:W-:Y:S02]  /*c230*/  LOP3.LUT R63, R25, 0xff, RZ, 0xc0, !PT ;  /* 0x000000ff193f7812 */ /* 0x000fe400078ec0ff */
[----:B------:R-:W-:Y:S02]  /*c240*/  LOP3.LUT R9, R9, 0x1, RZ, 0xc0, !PT ;  /* 0x0000000109097812 */ /* 0x000fe400078ec0ff */
[----:B---3--:R-:W-:Y:S02]  /*c250*/  LOP3.LUT R8, R64, 0xff, RZ, 0xc0, !PT ;  /* 0x000000ff40087812 */ /* 0x008fe400078ec0ff */
[----:B------:R-:W-:Y:S02]  /*c260*/  SEL R61, RZ, 0xffffffff, P5 ;  /* 0xffffffffff3d7807 */ /* 0x000fe40002800000 */
[----:B------:R-:W-:Y:S02]  /*c270*/  @P4 SEL R61, RZ, 0xffffffff, !P3 ;  /* 0xffffffffff3d4807 */ /* 0x000fe40005800000 */
[----:B------:R-:W-:-:S02]  /*c280*/  ISETP.GE.AND.EX P0, PT, R29, RZ, PT, P0 ;  /* 0x000000ff1d00720c */ /* 0x000fc40003f06300 */
[----:B------:R-:W-:Y:S02]  /*c290*/  ISETP.GT.U32.AND P5, PT, R66, R5, PT ;  /* 0x000000054200720c */ /* 0x000fe40003fa4070 */
[----:B------:R-:W-:Y:S02]  /*c2a0*/  ISETP.NE.U32.AND P3, PT, R9, 0x1, PT ;  /* 0x000000010900780c */ /* 0x000fe40003f65070 */
[----:B------:R-:W-:Y:S02]  /*c2b0*/  ISETP.NE.AND P1, PT, R63, R8, PT ;  /* 0x000000083f00720c */ /* 0x000fe40003f25270 */
[----:B------:R-:W-:Y:S02]  /*c2c0*/  PRMT R9, R64, 0x7771, RZ ;  /* 0x0000777140097816 */ /* 0x000fe400000000ff */
[----:B------:R-:W-:Y:S02]  /*c2d0*/  LOP3.LUT R66, R28, 0xff, RZ, 0xc0, !PT ;  /* 0x000000ff1c427812 */ /* 0x000fe400078ec0ff */
[----:B------:R-:W-:-:S02]  /*c2e0*/  SEL R87, RZ, 0xffffffff, P0 ;  /* 0xffffffffff577807 */ /* 0x000fc40000000000 */
[----:B------:R-:W-:Y:S02]  /*c2f0*/  @P6 SEL R78, RZ, 0xffffffff, !P5 ;  /* 0xffffffffff4e6807 */ /* 0x000fe40006800000 */
[----:B------:R-:W-:Y:S02]  /*c300*/  ISETP.GE.U32.AND P0, PT, R33, R60, PT ;  /* 0x0000003c2100720c */ /* 0x000fe40003f06070 */
[----:B------:R-:W-:Y:S02]  /*c310*/  LOP3.LUT R61, R61, 0x1, RZ, 0xc0, !PT ;  /* 0x000000013d3d7812 */ /* 0x000fe400078ec0ff */
[----:B------:R-:W-:Y:S02]  /*c320*/  PRMT R8, R64, 0x7770, RZ ;  /* 0x0000777040087816 */ /* 0x000fe400000000ff */
[----:B------:R-:W-:Y:S02]  /*c330*/  ISETP.NE.AND P5, PT, R66, R9, PT ;  /* 0x000000094200720c */ /* 0x000fe40003fa5270 */
[----:B------:R-:W-:-:S02]  /*c340*/  ISETP.GE.AND.EX P0, PT, R32, RZ, PT, P0 ;  /* 0x000000ff2000720c */ /* 0x000fc40003f06300 */
[----:B------:R-:W-:Y:S02]  /*c350*/  ISETP.NE.U32.AND P4, PT, R61, 0x1, PT ;  /* 0x000000013d00780c */ /* 0x000fe40003f85070 */
[----:B------:R-:W-:Y:S02]  /*c360*/  ISETP.GT.U32.AND P6, PT, R63, R8, PT ;  /* 0x000000083f00720c */ /* 0x000fe40003fc4070 */
[C---:B------:R-:W-:Y:S02]  /*c370*/  PRMT R61, R64.reuse, 0x7772, RZ ;  /* 0x00007772403d7816 */ /* 0x040fe400000000ff */
[----:B------:R-:W-:Y:S02]  /*c380*/  PRMT R9, R64, 0x7771, RZ ;  /* 0x0000777140097816 */ /* 0x000fe400000000ff */
[----:B------:R-:W-:Y:S02]  /*c390*/  SEL R85, RZ, 0xffffffff, P0 ;  /* 0xffffffffff557807 */ /* 0x000fe40000000000 */
[----:B------:R-:W-:-:S02]  /*c3a0*/  @P1 SEL R86, RZ, 0xffffffff, !P6 ;  /* 0xffffffffff561807 */ /* 0x000fc40007000000 */
[----:B------:R-:W-:Y:S02]  /*c3b0*/  ISETP.GE.U32.AND P0, PT, R37, R60, PT ;  /* 0x0000003c2500720c */ /* 0x000fe40003f06070 */
[----:B------:R-:W-:Y:S02]  /*c3c0*/  ISETP.GT.U32.AND P6, PT, R66, R9, PT ;  /* 0x000000094200720c */ /* 0x000fe40003fc4070 */
[----:B------:R-:W-:Y:S02]  /*c3d0*/  ISETP.NE.AND P1, PT, R68, R61, PT ;  /* 0x0000003d4400720c */ /* 0x000fe40003f25270 */
[----:B------:R-:W-:Y:S02]  /*c3e0*/  PRMT R66, R64, 0x7773, RZ ;  /* 0x0000777340427816 */ /* 0x000fe400000000ff */
[----:B------:R-:W-:Y:S02]  /*c3f0*/  LOP3.LUT R63, R35, 0xff, RZ, 0xc0, !PT ;  /* 0x000000ff233f7812 */ /* 0x000fe400078ec0ff */
[----:B------:R-:W-:-:S02]  /*c400*/  ISETP.GE.AND.EX P0, PT, R34, RZ, PT, P0 ;  /* 0x000000ff2200720c */ /* 0x000fc40003f06300 */
[----:B------:R-:W-:Y:S02]  /*c410*/  @P5 SEL R87, RZ, 0xffffffff, !P6 ;  /* 0xffffffffff575807 */ /* 0x000fe40007000000 */
[----:B------:R-:W-:Y:S02]  /*c420*/  PRMT R61, R64, 0x7772, RZ ;  /* 0x00007772403d7816 */ /* 0x000fe400000000ff */
[----:B------:R-:W-:Y:S02]  /*c430*/  ISETP.NE.AND P5, PT, R63, R66, PT ;  /* 0x000000423f00720c */ /* 0x000fe40003fa5270 */
[----:B------:R-:W-:Y:S02]  /*c440*/  SEL R84, RZ, 0xffffffff, P0 ;  /* 0xffffffffff547807 */ /* 0x000fe40000000000 */
[----:B------:R-:W-:Y:S02]  /*c450*/  ISETP.GE.U32.AND P0, PT, R39, R59, PT ;  /* 0x0000003b2700720c */ /* 0x000fe40003f06070 */
[----:B------:R-:W-:-:S02]  /*c460*/  ISETP.GT.U32.AND P6, PT, R68, R61, PT ;  /* 0x0000003d4400720c */ /* 0x000fc40003fc4070 */
[----:B------:R-:W-:Y:S02]  /*c470*/  LOP3.LUT R66, R36, 0xff, RZ, 0xc0, !PT ;  /* 0x000000ff24427812 */ /* 0x000fe400078ec0ff */
[----:B------:R-:W-:Y:S02]  /*c480*/  PRMT R64, R64, 0x7773, RZ ;  /* 0x0000777340407816 */ /* 0x000fe400000000ff */
[----:B-----5:R-:W-:Y:S02]  /*c490*/  LOP3.LUT R65, R71, 0xff, RZ, 0xc0, !PT ;  /* 0x000000ff47417812 */ /* 0x020fe400078ec0ff */
[----:B------:R-:W-:Y:S02]  /*c4a0*/  ISETP.GE.AND.EX P0, PT, R38, RZ, PT, P0 ;  /* 0x000000ff2600720c */ /* 0x000fe40003f06300 */
[----:B------:R-:W-:Y:S02]  /*c4b0*/  @P1 SEL R85, RZ, 0xffffffff, !P6 ;  /* 0xffffffffff551807 */ /* 0x000fe40007000000 */
[----:B------:R-:W-:-:S02]  /*c4c0*/  ISETP.GT.U32.AND P6, PT, R63, R64, PT ;  /* 0x000000403f00720c */ /* 0x000fc40003fc4070 */
[----:B------:R-:W-:Y:S02]  /*c4d0*/  ISETP.NE.AND P1, PT, R66, R65, PT ;  /* 0x000000414200720c */ /* 0x000fe40003f25270 */
[----:B------:R-:W-:Y:S02]  /*c4e0*/  PRMT R65, R71, 0x7771, RZ ;  /* 0x0000777147417816 */ /* 0x000fe400000000ff */
[----:B------:R-:W-:Y:S02]  /*c4f0*/  LOP3.LUT R68, R40, 0xff, RZ, 0xc0, !PT ;  /* 0x000000ff28447812 */ /* 0x000fe400078ec0ff */
[----:B------:R-:W-:Y:S02]  /*c500*/  SEL R81, RZ, 0xffffffff, P0 ;  /* 0xffffffffff517807 */ /* 0x000fe40000000000 */
[----:B------:R-:W-:Y:S02]  /*c510*/  ISETP.GE.U32.AND P0, PT, R42, R59, PT ;  /* 0x0000003b2a00720c */ /* 0x000fe40003f06070 */
[----:B------:R-:W-:-:S02]  /*c520*/  @P5 SEL R84, RZ, 0xffffffff, !P6 ;  /* 0xffffffffff545807 */ /* 0x000fc40007000000 */
[----:B------:R-:W-:Y:S02]  /*c530*/  PRMT R63, R71, 0x7770, RZ ;  /* 0x00007770473f7816 */ /* 0x000fe400000000ff */
[----:B------:R-:W-:Y:S02]  /*c540*/  ISETP.NE.AND P6, PT, R68, R65, PT ;  /* 0x000000414400720c */ /* 0x000fe40003fc5270 */
[----:B------:R-:W-:Y:S02]  /*c550*/  ISETP.GE.AND.EX P0, PT, R41, RZ, PT, P0 ;  /* 0x000000ff2900720c */ /* 0x000fe40003f06300 */
[----:B------:R-:W-:Y:S02]  /*c560*/  ISETP.GT.U32.AND P5, PT, R66, R63, PT ;  /* 0x0000003f4200720c */ /* 0x000fe40003fa4070 */
[C---:B------:R-:W-:Y:S02]  /*c570*/  PRMT R66, R71.reuse, 0x7772, RZ ;  /* 0x0000777247427816 */ /* 0x040fe400000000ff */
[----:B------:R-:W-:-:S02]  /*c580*/  PRMT R65, R71, 0x7771, RZ ;  /* 0x0000777147417816 */ /* 0x000fc400000000ff */
[----:B------:R-:W-:Y:S02]  /*c590*/  SEL R80, RZ, 0xffffffff, P0 ;  /* 0xffffffffff507807 */ /* 0x000fe40000000000 */
[----:B------:R-:W-:Y:S02]  /*c5a0*/  ISETP.GE.U32.AND P0, PT, R45, R59, PT ;  /* 0x0000003b2d00720c */ /* 0x000fe40003f06070 */
[----:B------:R-:W-:Y:S02]  /*c5b0*/  @P1 SEL R81, RZ, 0xffffffff, !P5 ;  /* 0xffffffffff511807 */ /* 0x000fe40006800000 */
[----:B------:R-:W-:Y:S02]  /*c5c0*/  ISETP.GT.U32.AND P5, PT, R68, R65, PT ;  /* 0x000000414400720c */ /* 0x000fe40003fa4070 */
[----:B------:R-:W-:Y:S02]  /*c5d0*/  ISETP.NE.AND P1, PT, R67, R66, PT ;  /* 0x000000424300720c */ /* 0x000fe40003f25270 */
[----:B------:R-:W-:-:S02]  /*c5e0*/  PRMT R66, R71, 0x7772, RZ ;  /* 0x0000777247427816 */ /* 0x000fc400000000ff */
[----:B------:R-:W-:Y:S02]  /*c5f0*/  ISETP.GE.AND.EX P0, PT, R44, RZ, PT, P0 ;  /* 0x000000ff2c00720c */ /* 0x000fe40003f06300 */
[----:B------:R-:W-:Y:S02]  /*c600*/  @P6 SEL R80, RZ, 0xffffffff, !P5 ;  /* 0xffffffffff506807 */ /* 0x000fe40006800000 */
[----:B------:R-:W-:Y:S02]  /*c610*/  PRMT R69, R71, 0x7773, RZ ;  /* 0x0000777347457816 */ /* 0x000fe400000000ff */
[----:B------:R-:W-:Y:S02]  /*c620*/  LOP3.LUT R68, R46, 0xff, RZ, 0xc0, !PT ;  /* 0x000000ff2e447812 */ /* 0x000fe400078ec0ff */
[----:B------:R-:W-:Y:S02]  /*c630*/  ISETP.GT.U32.AND P6, PT, R67, R66, PT ;  /* 0x000000424300720c */ /* 0x000fe40003fc4070 */
[----:B------:R-:W-:-:S02]  /*c640*/  SEL R67, RZ, 0xffffffff, P0 ;  /* 0xffffffffff437807 */ /* 0x000fc40000000000 */
[----:B------:R-:W-:Y:S02]  /*c650*/  ISETP.GE.U32.AND P0, PT, R48, R59, PT ;  /* 0x0000003b3000720c */ /* 0x000fe40003f06070 */
[----:B------:R-:W-:Y:S02]  /*c660*/  ISETP.NE.AND P5, PT, R68, R69, PT ;  /* 0x000000454400720c */ /* 0x000fe40003fa5270 */
[----:B------:R-:W-:Y:S02]  /*c670*/  LOP3.LUT R69, R49, 0xff, RZ, 0xc0, !PT ;  /* 0x000000ff31457812 */ /* 0x000fe400078ec0ff */
[----:B------:R-:W-:Y:S02]  /*c680*/  LOP3.LUT R70, R79, 0xff, RZ, 0xc0, !PT ;  /* 0x000000ff4f467812 */ /* 0x000fe400078ec0ff */
[----:B------:R-:W-:Y:S02]  /*c690*/  ISETP.GE.AND.EX P0, PT, R47, RZ, PT, P0 ;  /* 0x000000ff2f00720c */ /* 0x000fe40003f06300 */
[----:B------:R-:W-:-:S02]  /*c6a0*/  @P1 SEL R67, RZ, 0xffffffff, !P6 ;  /* 0xffffffffff431807 */ /* 0x000fc40007000000 */
[----:B------:R-:W-:Y:S02]  /*c6b0*/  ISETP.NE.AND P1, PT, R69, R70, PT ;  /* 0x000000464500720c */ /* 0x000fe40003f25270 */
[----:B------:R-:W-:Y:S02]  /*c6c0*/  PRMT R71, R71, 0x7773, RZ ;  /* 0x0000777347477816 */ /* 0x000fe400000000ff */
[----:B------:R-:W-:Y:S02]  /*c6d0*/  SEL R70, RZ, 0xffffffff, P0 ;  /* 0xffffffffff467807 */ /* 0x000fe40000000000 */
[----:B------:R-:W-:Y:S02]  /*c6e0*/  ISETP.GE.U32.AND P0, PT, R53, R62, PT ;  /* 0x0000003e3500720c */ /* 0x000fe40003f06070 */
[----:B------:R-:W-:Y:S02]  /*c6f0*/  ISETP.GT.U32.AND P6, PT, R68, R71, PT ;  /* 0x000000474400720c */ /* 0x000fe40003fc4070 */
[----:B------:R-:W-:-:S02]  /*c700*/  PRMT R77, R79, 0x7771, RZ ;  /* 0x000077714f4d7816 */ /* 0x000fc400000000ff */
[----:B------:R-:W-:Y:S02]  /*c710*/  ISETP.GE.AND.EX P0, PT, R52, RZ, PT, P0 ;  /* 0x000000ff3400720c */ /* 0x000fe40003f06300 */
[----:B------:R-:W-:Y:S02]  /*c720*/  PRMT R76, R79, 0x7770, RZ ;  /* 0x000077704f4c7816 */ /* 0x000fe400000000ff */
[----:B------:R-:W-:Y:S02]  /*c730*/  @P5 SEL R70, RZ, 0xffffffff, !P6 ;  /* 0xffffffffff465807 */ /* 0x000fe40007000000 */
[----:B------:R-:W-:Y:S02]  /*c740*/  ISETP.NE.AND P5, PT, R82, R77, PT ;  /* 0x0000004d5200720c */ /* 0x000fe40003fa5270 */
[----:B------:R-:W-:Y:S02]  /*c750*/  SEL R68, RZ, 0xffffffff, P0 ;  /* 0xffffffffff447807 */ /* 0x000fe40000000000 */
[----:B------:R-:W-:-:S02]  /*c760*/  ISETP.GE.U32.AND P0, PT, R57, R62, PT ;  /* 0x0000003e3900720c */ /* 0x000fc40003f06070 */
[----:B------:R-:W-:Y:S02]  /*c770*/  ISETP.GT.U32.AND P6, PT, R69, R76, PT ;  /* 0x0000004c4500720c */ /* 0x000fe40003fc4070 */
[C---:B------:R-:W-:Y:S02]  /*c780*/  PRMT R88, R79.reuse, 0x7773, RZ ;  /* 0x000077734f587816 */ /* 0x040fe400000000ff */
[----:B------:R-:W-:Y:S02]  /*c790*/  PRMT R77, R79, 0x7771, RZ ;  /* 0x000077714f4d7816 */ /* 0x000fe400000000ff */
[----:B------:R-:W-:Y:S02]  /*c7a0*/  ISETP.GE.AND.EX P0, PT, R56, RZ, PT, P0 ;  /* 0x000000ff3800720c */ /* 0x000fe40003f06300 */
[----:B------:R-:W-:Y:S02]  /*c7b0*/  @P1 SEL R68, RZ, 0xffffffff, !P6 ;  /* 0xffffffffff441807 */ /* 0x000fe40007000000 */
[----:B------:R-:W-:-:S02]  /*c7c0*/  ISETP.NE.AND P1, PT, R83, R88, PT ;  /* 0x000000585300720c */ /* 0x000fc40003f25270 */
[----:B------:R-:W-:Y:S02]  /*c7d0*/  ISETP.GT.U32.AND P6, PT, R82, R77, PT ;  /* 0x0000004d5200720c */ /* 0x000fe40003fc4070 */
[----:B------:R-:W-:Y:S02]  /*c7e0*/  SEL R69, RZ, 0xffffffff, P0 ;  /* 0xffffffffff457807 */ /* 0x000fe40000000000 */
[----:B------:R-:W-:Y:S02]  /*c7f0*/  LOP3.LUT R82, R78, 0x1, RZ, 0xc0, !PT ;  /* 0x000000014e527812 */ /* 0x000fe400078ec0ff */
[----:B------:R-:W-:Y:S02]  /*c800*/  ISETP.GE.U32.AND P0, PT, R51, R62, PT ;  /* 0x0000003e3300720c */ /* 0x000fe40003f06070 */
[C---:B------:R-:W-:Y:S02]  /*c810*/  PRMT R78, R79.reuse, 0x7773, RZ ;  /* 0x000077734f4e7816 */ /* 0x040fe400000000ff */
[----:B------:R-:W-:-:S02]  /*c820*/  PRMT R89, R79, 0x7772, RZ ;  /* 0x000077724f597816 */ /* 0x000fc400000000ff */
[----:B------:R-:W-:Y:S02]  /*c830*/  @P5 SEL R69, RZ, 0xffffffff, !P6 ;  /* 0xffffffffff455807 */ /* 0x000fe40007000000 */
[----:B------:R-:W-:Y:S02]  /*c840*/  ISETP.GE.AND.EX P6, PT, R50, RZ, PT, P0 ;  /* 0x000000ff3200720c */ /* 0x000fe40003fc6300 */
[----:B------:R-:W-:Y:S01]  /*c850*/  ISETP.GT.U32.AND P0, PT, R83, R78, PT ;  /* 0x0000004e5300720c */ /* 0x000fe20003f04070 */
[----:B------:R-:W-:Y:S01]  /*c860*/  IMAD.MOV.U32 R83, RZ, RZ, R89 ;  /* 0x000000ffff537224 */ /* 0x000fe200078e0059 */
[----:B------:R-:W-:Y:S02]  /*c870*/  ISETP.NE.U32.AND P5, PT, R82, 0x1, PT ;  /* 0x000000015200780c */ /* 0x000fe40003fa5070 */
[----:B------:R-:W-:Y:S02]  /*c880*/  LOP3.LUT R88, R72, 0xff, RZ, 0xc0, !PT ;  /* 0x000000ff48587812 */ /* 0x000fe400078ec0ff */
[----:B------:R-:W-:-:S02]  /*c890*/  SEL R82, RZ, 0xffffffff, P6 ;  /* 0xffffffffff527807 */ /* 0x000fc40003000000 */
[-C--:B------:R-:W-:Y:S02]  /*c8a0*/  SEL R10, R10, R75.reuse, !P2 ;  /* 0x0000004b0a0a7207 */ /* 0x080fe40005000000 */
[-C--:B------:R-:W-:Y:S02]  /*c8b0*/  SEL R14, R14, R75.reuse, !P3 ;  /* 0x0000004b0e0e7207 */ /* 0x080fe40005800000 */
[-C--:B------:R-:W-:Y:S02]  /*c8c0*/  SEL R18, R18, R75.reuse, !P4 ;  /* 0x0000004b12127207 */ /* 0x080fe40006000000 */
[----:B------:R-:W-:Y:S02]  /*c8d0*/  SEL R24, R24, R75, !P5 ;  /* 0x0000004b18187207 */ /* 0x000fe40006800000 */
[----:B------:R-:W-:Y:S02]  /*c8e0*/  ISETP.NE.AND P6, PT, R88, R83, PT ;  /* 0x000000535800720c */ /* 0x000fe40003fc5270 */
[----:B------:R-:W-:-:S02]  /*c8f0*/  @P1 SEL R82, RZ, 0xffffffff, !P0 ;  /* 0xffffffffff521807 */ /* 0x000fc40004000000 */
[----:B------:R-:W-:Y:S02]  /*c900*/  IADD3 R75, R62, c[0x0][0x184], RZ ;  /* 0x000061003e4b7a10 */ /* 0x000fe40007ffe0ff */
[----:B------:R-:W-:Y:S02]  /*c910*/  ISETP.GE.U32.AND P0, PT, R74, R62, PT ;  /* 0x0000003e4a00720c */ /* 0x000fe40003f06070 */
[----:B------:R-:W-:Y:S01]  /*c920*/  PRMT R79, R79, 0x7772, RZ ;  /* 0x000077724f4f7816 */ /* 0x000fe200000000ff */
[----:B------:R-:W-:Y:S01]  /*c930*/  IMAD R89, R58, 0x3, R75 ;  /* 0x000000033a597824 */ /* 0x000fe200078e024b */
[----:B------:R-:W-:Y:S02]  /*c940*/  ISETP.GE.AND.EX P0, PT, R73, RZ, PT, P0 ;  /* 0x000000ff4900720c */ /* 0x000fe40003f06300 */
[----:B------:R-:W-:Y:S02]  /*c950*/  ISETP.GT.U32.AND P1, PT, R88, R79, PT ;  /* 0x0000004f5800720c */ /* 0x000fe40003f24070 */
[----:B------:R-:W-:-:S02]  /*c960*/  SEL R83, RZ, 0xffffffff, P0 ;  /* 0xffffffffff537807 */ /* 0x000fc40000000000 */
[----:B------:R-:W-:Y:S02]  /*c970*/  ISETP.GE.U32.AND P0, PT, R89, c[0x0][0x17c], PT ;  /* 0x00005f0059007a0c */ /* 0x000fe40003f06070 */
[----:B------:R-:W-:Y:S02]  /*c980*/  LOP3.LUT R86, R86, 0x1, RZ, 0xc0, !PT ;  /* 0x0000000156567812 */ /* 0x000fe400078ec0ff */
[----:B------:R-:W-:Y:S02]  /*c990*/  LOP3.LUT R87, R87, 0x1, RZ, 0xc0, !PT ;  /* 0x0000000157577812 */ /* 0x000fe400078ec0ff */
[----:B------:R-:W-:Y:S02]  /*c9a0*/  LOP3.LUT R85, R85, 0x1, RZ, 0xc0, !PT ;  /* 0x0000000155557812 */ /* 0x000fe400078ec0ff */
[----:B------:R-:W-:Y:S02]  /*c9b0*/  LOP3.LUT R84, R84, 0x1, RZ, 0xc0, !PT ;  /* 0x0000000154547812 */ /* 0x000fe400078ec0ff */
[----:B------:R-:W-:-:S02]  /*c9c0*/  LOP3.LUT R81, R81, 0x1, RZ, 0xc0, !PT ;  /* 0x0000000151517812 */ /* 0x000fc400078ec0ff */
[----:B------:R-:W-:Y:S02]  /*c9d0*/  LOP3.LUT R80, R80, 0x1, RZ, 0xc0, !PT ;  /* 0x0000000150507812 */ /* 0x000fe400078ec0ff */
[----:B------:R-:W-:Y:S02]  /*c9e0*/  @P6 SEL R83, RZ, 0xffffffff, !P1 ;  /* 0xffffffffff536807 */ /* 0x000fe40004800000 */
        /* <DEDUP_REMOVED lines=8> */
[----:B------:R-:W-:Y:S02]  /*ca70*/  ISETP.NE.U32.AND P6, PT, R86, 0x1, PT ;  /* 0x000000015600780c */ /* 0x000fe40003fc5070 */
[----:B------:R-:W-:-:S02]  /*ca80*/  ISETP.NE.U32.AND P1, PT, R87, 0x1, PT ;  /* 0x000000015700780c */ /* 0x000fc40003f25070 */
[----:B------:R-:W-:Y:S02]  /*ca90*/  ISETP.NE.U32.AND P2, PT, R85, 0x1, PT ;  /* 0x000000015500780c */ /* 0x000fe40003f45070 */
[----:B------:R-:W-:Y:S02]  /*caa0*/  ISETP.NE.U32.AND P3, PT, R84, 0x1, PT ;  /* 0x000000015400780c */ /* 0x000fe40003f65070 */
[----:B------:R-:W-:Y:S02]  /*cab0*/  ISETP.NE.U32.AND P4, PT, R81, 0x1, PT ;  /* 0x000000015100780c */ /* 0x000fe40003f85070 */
[----:B------:R-:W-:Y:S02]  /*cac0*/  ISETP.NE.U32.AND P5, PT, R80, 0x1, PT ;  /* 0x000000015000780c */ /* 0x000fe40003fa5070 */
[----:B------:R-:W-:Y:S02]  /*cad0*/  LOP3.LUT R67, R67, 0x1, RZ, 0xc0, !PT ;  /* 0x0000000143437812 */ /* 0x000fe400078ec0ff */
[----:B------:R-:W-:-:S02]  /*cae0*/  LOP3.LUT R70, R70, 0x1, RZ, 0xc0, !PT ;  /* 0x0000000146467812 */ /* 0x000fc400078ec0ff */
[----:B------:R-:W-:Y:S02]  /*caf0*/  LOP3.LUT R68, R68, 0x1, RZ, 0xc0, !PT ;  /* 0x0000000144447812 */ /* 0x000fe400078ec0ff */
[----:B------:R-:W-:Y:S02]  /*cb00*/  LOP3.LUT R69, R69, 0x1, RZ, 0xc0, !PT ;  /* 0x0000000145457812 */ /* 0x000fe400078ec0ff */
[----:B------:R-:W-:Y:S02]  /*cb10*/  LOP3.LUT R82, R82, 0x1, RZ, 0xc0, !PT ;  /* 0x0000000152527812 */ /* 0x000fe400078ec0ff */
[----:B------:R-:W-:Y:S02]  /*cb20*/  LOP3.LUT R83, R83, 0x1, RZ, 0xc0, !PT ;  /* 0x0000000153537812 */ /* 0x000fe400078ec0ff */
        /* <DEDUP_REMOVED lines=24> */
[-C--:B------:R-:W-:Y:S02]  /*ccb0*/  SEL R45, R45, R59.reuse, !P6 ;  /* 0x0000003b2d2d7207 */ /* 0x080fe40007000000 */
[----:B------:R-:W-:-:S02]  /*ccc0*/  SEL R48, R48, R59, !P1 ;  /* 0x0000003b30307207 */ /* 0x000fc40004800000 */
[-C--:B------:R-:W-:Y:S02]  /*ccd0*/  SEL R53, R53, R62.reuse, !P2 ;  /* 0x0000003e35357207 */ /* 0x080fe40005000000 */
        /* <DEDUP_REMOVED lines=14> */
[----:B------:R-:W-:Y:S01]  /*cdc0*/  SEL R73, R73, RZ, !P5 ;  /* 0x000000ff49497207 */ /* 0x000fe20006800000 */
[----:B------:R-:W-:Y:S05]  /*cdd0*/  @!P0 BRA `(.L_x_4235) ;  /* 0xfffff04000008947 */ /* 0x000fea000383ffff */
[----:B------:R-:W-:Y:S05]  /*cde0*/  BSYNC B1 ;  /* 0x0000000000017941 */ /* 0x000fea0003800000 */
.L_x_4234:
[----:B------:R-:W-:Y:S02]  /*cdf0*/  PRMT R59, R7, 0x7610, R59 ;  /* 0x00007610073b7816 */ /* 0x000fe4000000003b */
[----:B------:R-:W-:Y:S02]  /*ce00*/  PRMT R58, R6, 0x7610, R58 ;  /* 0x00007610063a7816 */ /* 0x000fe4000000003a */
[----:B------:R-:W-:-:S02]  /*ce10*/  PRMT R60, R4, 0x7610, R60 ;  /* 0x00007610043c7816 */ /* 0x000fc4000000003c */
[----:B------:R-:W-:Y:S02]  /*ce20*/  PRMT R67, R5, 0x7610, R67 ;  /* 0x0000761005437816 */ /* 0x000fe40000000043 */
.L_x_4233:
[----:B------:R-:W-:Y:S05]  /*ce30*/  BSYNC B0 ;  /* 0x0000000000007941 */ /* 0x000fea0003800000 */
.L_x_4232:
        /* <DEDUP_REMOVED lines=43> */
[----:B------:R-:W-:Y:S02]  /*d0f0*/  @!P1 PRMT R78, R63, 0x7610, R78 ;  /* 0x000076103f4e9816 */ /* 0x000fe4000000004e */
[----:B------:R-:W-:-:S02]  /*d100*/  @!P1 PRMT R76, R16, 0x7610, R76 ;  /* 0x00007610104c9816 */ /* 0x000fc4000000004c */
[----:B------:R-:W-:Y:S02]  /*d110*/  @!P1 PRMT R77, R19, 0x7610, R77 ;  /* 0x00007610134d9816 */ /* 0x000fe4000000004d */
[----:B------:R-:W-:Y:S02]  /*d120*/  @!P1 PRMT R79, R62, 0x7610, R79 ;  /* 0x000076103e4f9816 */ /* 0x000fe4000000004f */
[C---:B---3--:R-:W-:Y:S02]  /*d130*/  PRMT R63, R6.reuse, 0x7770, RZ ;  /* 0x00007770063f7816 */ /* 0x048fe400000000ff */
[C---:B------:R-:W-:Y:S02]  /*d140*/  PRMT R65, R6.reuse, 0x7771, RZ ;  /* 0x0000777106417816 */ /* 0x040fe400000000ff */
[C---:B------:R-:W-:Y:S02]  /*d150*/  PRMT R66, R6.reuse, 0x7772, RZ ;  /* 0x0000777206427816 */ /* 0x040fe400000000ff */
[----:B------:R-:W-:-:S02]  /*d160*/  PRMT R71, R6, 0x7773, RZ ;  /* 0x0000777306477816 */ /* 0x000fc400000000ff */
.L_x_4237:
[----:B------:R-:W-:Y:S05]  /*d170*/  BSYNC B0 ;  /* 0x0000000000007941 */ /* 0x000fea0003800000 */
.L_x_4236:
        /* <DEDUP_REMOVED lines=84> */
[----:B------:R-:W-:Y:S02]  /*d6c0*/  LOP3.LUT R5, R5, 0x1, RZ, 0xc0, !PT ;  /* 0x0000000105057812 */ /* 0x000fe400078ec0ff */
[----:B------:R-:W-:Y:S02]  /*d6d0*/  SEL R7, RZ, 0xffffffff, !P6 ;  /* 0xffffffffff077807 */ /* 0x000fe40007000000 */
[----:B------:R-:W-:Y:S02]  /*d6e0*/  @!P5 SEL R7, RZ, 0xffffffff, P1 ;  /* 0xffffffffff07d807 */ /* 0x000fe40000800000 */
[----:B------:R-:W-:Y:S02]  /*d6f0*/  ISETP.GE.U32.AND P0, PT, R33, R58, PT ;  /* 0x0000003a2100720c */ /* 0x000fe40003f06070 */
[----:B------:R-:W-:Y:S02]  /*d700*/  ISETP.NE.U32.AND P1, PT, R5, 0x1, PT ;  /* 0x000000010500780c */ /* 0x000fe40003f25070 */
[----:B------:R-:W-:-:S02]  /*d710*/  ISETP.GE.AND.EX P0, PT, R32, RZ, PT, P0 ;  /* 0x000000ff2000720c */ /* 0x000fc40003f06300 */
[----:B------:R-:W-:Y:S02]  /*d720*/  SEL R28, R28, R9, !P1 ;  /* 0x000000091c1c7207 */ /* 0x000fe40004800000 */
        /* <DEDUP_REMOVED lines=26> */
[----:B------:R-:W-:Y:S02]  /*d8d0*/  ISETP.GT.U32.AND P2, PT, R5, R4, PT ;  /* 0x000000040500720c */ /* 0x000fe40003f44070 */
[CC--:B------:R-:W-:Y:S02]  /*d8e0*/  ISETP.GT.U32.AND P1, PT, R7.reuse, R6.reuse, PT ;  /* 0x000000060700720c */ /* 0x0c0fe40003f24070 */
[----:B------:R-:W-:Y:S02]  /*d8f0*/  ISETP.NE.AND P3, PT, R7, R6, PT ;  /* 0x000000060700720c */ /* 0x000fe40003f65270 */
[----:B------:R-:W-:Y:S02]  /*d900*/  ISETP.GE.U32.AND P0, PT, R39, R9, PT ;  /* 0x000000092700720c */ /* 0x000fe40003f06070 */
[----:B------:R-:W-:-:S02]  /*d910*/  LOP3.LUT R5, R66, 0xff, RZ, 0xc0, !PT ;  /* 0x000000ff42057812 */ /* 0x000fc400078ec0ff */
[----:B------:R-:W-:Y:S02]  /*d920*/  LOP3.LUT R6, R43, 0xff, RZ, 0xc0, !PT ;  /* 0x000000ff2b067812 */ /* 0x000fe400078ec0ff */
[----:B------:R-:W-:Y:S02]  /*d930*/  ISETP.GE.AND.EX P0, PT, R38, RZ, PT, P0 ;  /* 0x000000ff2600720c */ /* 0x000fe40003f06300 */
[----:B------:R-:W-:Y:S02]  /*d940*/  LOP3.LUT R7, R71, 0xff, RZ, 0xc0, !PT ;  /* 0x000000ff47077812 */ /* 0x000fe400078ec0ff */
[----:B------:R-:W-:Y:S02]  /*d950*/  LOP3.LUT R8, R46, 0xff, RZ, 0xc0, !PT ;  /* 0x000000ff2e087812 */ /* 0x000fe400078ec0ff */
[----:B------:R-:W-:Y:S02]  /*d960*/  ISETP.NE.AND P4, PT, R6, R5, PT ;  /* 0x000000050600720c */ /* 0x000fe40003f85270 */
[----:B------:R-:W-:-:S02]  /*d970*/  SEL R4, RZ, 0xffffffff, !P2 ;  /* 0xffffffffff047807 */ /* 0x000fc40005000000 */
[----:B------:R-:W-:Y:S02]  /*d980*/  @!P5 SEL R4, RZ, 0xffffffff, P0 ;  /* 0xffffffffff04d807 */ /* 0x000fe40000000000 */
[----:B------:R-:W-:Y:S02]  /*d990*/  ISETP.NE.AND P5, PT, R8, R7, PT ;  /* 0x000000070800720c */ /* 0x000fe40003fa5270 */
[----:B------:R-:W-:Y:S02]  /*d9a0*/  ISETP.GE.U32.AND P0, PT, R45, R9, PT ;  /* 0x000000092d00720c */ /* 0x000fe40003f06070 */
[----:B------:R-:W-:Y:S02]  /*d9b0*/  ISETP.GT.U32.AND P6, PT, R6, R5, PT ;  /* 0x000000050600720c */ /* 0x000fe40003fc4070 */
[----:B------:R-:W-:Y:S02]  /*d9c0*/  SEL R5, RZ, 0xffffffff, !P1 ;  /* 0xffffffffff057807 */ /* 0x000fe40004800000 */
[----:B------:R-:W-:-:S02]  /*d9d0*/  ISETP.GE.U32.AND P2, PT, R42, R9, PT ;  /* 0x000000092a00720c */ /* 0x000fc40003f46070 */
[----:B------:R-:W-:Y:S02]  /*d9e0*/  ISETP.GE.U32.AND P1, PT, R48, R9, PT ;  /* 0x000000093000720c */ /* 0x000fe40003f26070 */
[----:B------:R-:W-:Y:S02]  /*d9f0*/  ISETP.GE.AND.EX P0, PT, R44, RZ, PT, P0 ;  /* 0x000000ff2c00720c */ /* 0x000fe40003f06300 */
[----:B------:R-:W-:Y:S02]  /*da00*/  IADD3 R16, R9, c[0x0][0x184], RZ ;  /* 0x0000610009107a10 */ /* 0x000fe40007ffe0ff */
[----:B------:R-:W-:Y:S02]  /*da10*/  SEL R6, RZ, 0xffffffff, !P6 ;  /* 0xffffffffff067807 */ /* 0x000fe40007000000 */
[----:B------:R-:W-:Y:S02]  /*da20*/  ISETP.GT.U32.AND P6, PT, R8, R7, PT ;  /* 0x000000070800720c */ /* 0x000fe40003fc4070 */
        /* <DEDUP_REMOVED lines=80> */
.L_x_4239:
[----:B------:R-:W-:Y:S05]  /*df30*/  BSYNC B0 ;  /* 0x0000000000007941 */ /* 0x000fea0003800000 */
.L_x_4238:
[----:B------:R-:W-:Y:S02]  /*df40*/  LOP3.LUT R4, R0, 0xff, RZ, 0xc0, !PT ;  /* 0x000000ff00047812 */ /* 0x000fe400078ec0ff */
[----:B------:R-:W-:-:S02]  /*df50*/  LOP3.LUT R5, R25, 0xff, RZ, 0xc0, !PT ;  /* 0x000000ff19057812 */ /* 0x000fc400078ec0ff */
[----:B------:R-:W-:Y:S02]  /*df60*/  ISETP.GE.U32.AND P4, PT, R10, R27, PT ;  /* 0x0000001b0a00720c */ /* 0x000fe40003f86070 */
[CC--:B------:R-:W-:Y:S02]  /*df70*/  ISETP.NE.AND P5, PT, R4.reuse, R5.reuse, PT ;  /* 0x000000050400720c */ /* 0x0c0fe40003fa5270 */
[----:B------:R-:W-:Y:S02]  /*df80*/  ISETP.GE.AND.EX P4, PT, R3, R26, PT, P4 ;  /* 0x0000001a0300720c */ /* 0x000fe40003f86340 */
[----:B------:R-:W-:Y:S02]  /*df90*/  ISETP.GT.U32.AND P3, PT, R4, R5, PT ;  /* 0x000000050400720c */ /* 0x000fe40003f64070 */
[----:B------:R-:W-:Y:S02]  /*dfa0*/  LOP3.LUT R9, R20, 0xff, RZ, 0xc0, !PT ;  /* 0x000000ff14097812 */ /* 0x000fe400078ec0ff */
[----:B------:R-:W-:-:S02]  /*dfb0*/  LOP3.LUT R16, R35, 0xff, RZ, 0xc0, !PT ;  /* 0x000000ff23107812 */ /* 0x000fc400078ec0ff */
[----:B------:R-:W-:Y:S02]  /*dfc0*/  LOP3.LUT R7, R13, 0xff, RZ, 0xc0, !PT ;  /* 0x000000ff0d077812 */ /* 0x000fe400078ec0ff */
[----:B------:R-:W-:Y:S02]  /*dfd0*/  LOP3.LUT R8, R30, 0xff, RZ, 0xc0, !PT ;  /* 0x000000ff1e087812 */ /* 0x000fe400078ec0ff */
[----:B------:R-:W-:Y:S02]  /*dfe0*/  SEL R4, RZ, 0xffffffff, P4 ;  /* 0xffffffffff047807 */ /* 0x000fe40002000000 */
[----:B------:R-:W-:Y:S02]  /*dff0*/  @P5 SEL R4, RZ, 0xffffffff, !P3 ;  /* 0xffffffffff045807 */ /* 0x000fe40005800000 */
[----:B------:R-:W-:Y:S02]  /*e000*/  ISETP.GE.U32.AND P2, PT, R18, R33, PT ;  /* 0x000000211200720c */ /* 0x000fe40003f46070 */
[----:B------:R-:W-:-:S02]  /*e010*/  ISETP.NE.AND P3, PT, R9, R16, PT ;  /* 0x000000100900720c */ /* 0x000fc40003f65270 */
[----:B------:R-:W-:Y:S02]  /*e020*/  ISETP.GE.U32.AND P0, PT, R14, R31, PT ;  /* 0x0000001f0e00720c */ /* 0x000fe40003f06070 */
[----:B------:R-:W-:Y:S02]  /*e030*/  ISETP.NE.AND P4, PT, R7, R8, PT ;  /* 0x000000080700720c */ /* 0x000fe40003f85270 */
[----:B------:R-:W-:Y:S02]  /*e040*/  LOP3.LUT R5, R11, 0xff, RZ, 0xc0, !PT ;  /* 0x000000ff0b057812 */ /* 0x000fe400078ec0ff */
[----:B------:R-:W-:Y:S02]  /*e050*/  LOP3.LUT R6, R28, 0xff, RZ, 0xc0, !PT ;  /* 0x000000ff1c067812 */ /* 0x000fe400078ec0ff */
[----:B------:R-:W-:Y:S02]  /*e060*/  ISETP.GE.U32.AND P1, PT, R24, R37, PT ;  /* 0x000000251800720c */ /* 0x000fe40003f26070 */
[----:B------:R-:W-:-:S02]  /*e070*/  ISETP.GE.AND.EX P2, PT, R15, R32, PT, P2 ;  /* 0x000000200f00720c */ /* 0x000fc40003f46320 */
[----:B------:R-:W-:Y:S02]  /*e080*/  ISETP.GE.AND.EX P0, PT, R12, R29, PT, P0 ;  /* 0x0000001d0c00720c */ /* 0x000fe40003f06300 */
[CC--:B------:R-:W-:Y:S02]  /*e090*/  ISETP.NE.AND P6, PT, R5.reuse, R6.reuse, PT ;  /* 0x000000060500720c */ /* 0x0c0fe40003fc5270 */
[----:B------:R-:W-:Y:S02]  /*e0a0*/  ISETP.GT.U32.AND P5, PT, R5, R6, PT ;  /* 0x000000060500720c */ /* 0x000fe40003fa4070 */
[----:B------:R-:W-:Y:S02]  /*e0b0*/  ISETP.GE.AND.EX P1, PT, R21, R34, PT, P1 ;  /* 0x000000221500720c */ /* 0x000fe40003f26310 */
[----:B------:R-:W-:Y:S02]  /*e0c0*/  SEL R6, RZ, 0xffffffff, P2 ;  /* 0xffffffffff067807 */ /* 0x000fe40001000000 */
[----:B------:R-:W-:-:S02]  /*e0d0*/  SEL R5, RZ, 0xffffffff, P0 ;  /* 0xffffffffff057807 */ /* 0x000fc40000000000 */
[----:B------:R-:W-:Y:S02]  /*e0e0*/  ISETP.GT.U32.AND P2, PT, R9, R16, PT ;  /* 0x000000100900720c */ /* 0x000fe40003f44070 */
[----:B------:R-:W-:Y:S02]  /*e0f0*/  ISETP.GT.U32.AND P0, PT, R7, R8, PT ;  /* 0x000000080700720c */ /* 0x000fe40003f04070 */
[----:B------:R-:W-:Y:S02]  /*e100*/  LOP3.LUT R4, R4, 0x1, RZ, 0xc0, !PT ;  /* 0x0000000104047812 */ /* 0x000fe400078ec0ff */
[----:B------:R-:W-:Y:S02]  /*e110*/  SEL R7, RZ, 0xffffffff, P1 ;  /* 0xffffffffff077807 */ /* 0x000fe40000800000 */
[----:B------:R-:W-:Y:S02]  /*e120*/  @P3 SEL R7, RZ, 0xffffffff, !P2 ;  /* 0xffffffffff073807 */ /* 0x000fe40005000000 */
[----:B------:R-:W-:-:S02]  /*e130*/  @P4 SEL R6, RZ, 0xffffffff, !P0 ;  /* 0xffffffffff064807 */ /* 0x000fc40004000000 */
[----:B------:R-:W-:Y:S02]  /*e140*/  ISETP.NE.U32.AND P0, PT, R4, 0x1, PT ;  /* 0x000000010400780c */ /* 0x000fe40003f05070 */
[----:B------:R-:W-:Y:S02]  /*e150*/  LOP3.LUT R7, R7, 0x1, RZ, 0xc0, !PT ;  /* 0x0000000107077812 */ /* 0x000fe400078ec0ff */
[----:B------:R-:W-:Y:S02]  /*e160*/  SEL R25, R0, R25, !P0 ;  /* 0x0000001900197207 */ /* 0x000fe40004000000 */
[----:B------:R-:W-:Y:S02]  /*e170*/  ISETP.NE.U32.AND P3, PT, R7, 0x1, PT ;  /* 0x000000010700780c */ /* 0x000fe40003f65070 */
[----:B------:R-:W-:Y:S02]  /*e180*/  LOP3.LUT R6, R6, 0x1, RZ, 0xc0, !PT ;  /* 0x0000000106067812 */ /* 0x000fe400078ec0ff */
[----:B------:R-:W-:-:S02]  /*e190*/  SEL R7, R3, R26, !P0 ;  /* 0x0000001a03077207 */ /* 0x000fc40004000000 */
[----:B------:R-:W-:Y:S02]  /*e1a0*/  @P6 SEL R5, RZ, 0xffffffff, !P5 ;  /* 0xffffffffff056807 */ /* 0x000fe40006800000 */
[----:B------:R-:W-:Y:S02]  /*e1b0*/  LOP3.LUT R3, R36, 0xff, RZ, 0xc0, !PT ;  /* 0x000000ff24037812 */ /* 0x000fe400078ec0ff */
[----:B------:R-:W-:Y:S02]  /*e1c0*/  LOP3.LUT R0, R25, 0xff, RZ, 0xc0, !PT ;  /* 0x000000ff19007812 */ /* 0x000fe400078ec0ff */
[----:B------:R-:W-:Y:S02]  /*e1d0*/  ISETP.NE.U32.AND P2, PT, R6, 0x1, PT ;  /* 0x000000010600780c */ /* 0x000fe40003f45070 */
[----:B------:R-:W-:Y:S02]  /*e1e0*/  LOP3.LUT R5, R5, 0x1, RZ, 0xc0, !PT ;  /* 0x0000000105057812 */ /* 0x000fe400078ec0ff */
[----:B------:R-:W-:-:S02]  /*e1f0*/  SEL R6, R10, R27, !P0 ;  /* 0x0000001b0a067207 */ /* 0x000fc40004000000 */
[----:B------:R-:W-:Y:S02]  /*e200*/  ISETP.NE.AND P5, PT, R0, R3, PT ;  /* 0x000000030000720c */ /* 0x000fe40003fa5270 */
[----:B------:R-:W-:Y:S02]  /*e210*/  ISETP.NE.U32.AND P1, PT, R5, 0x1, PT ;  /* 0x000000010500780c */ /* 0x000fe40003f25070 */
[----:B------:R-:W-:Y:S02]  /*e220*/  ISETP.GE.U32.AND P4, PT, R6, R39, PT ;  /* 0x000000270600720c */ /* 0x000fe40003f86070 */
[----:B------:R-:W-:Y:S02]  /*e230*/  SEL R35, R20, R35, !P3 ;  /* 0x0000002314237207 */ /* 0x000fe40005800000 */
[----:B------:R-:W-:Y:S02]  /*e240*/  SEL R31, R14, R31, !P1 ;  /* 0x0000001f0e1f7207 */ /* 0x000fe40004800000 */
[----:B------:R-:W-:-:S02]  /*e250*/  SEL R37, R24, R37, !P3 ;  /* 0x0000002518257207 */ /* 0x000fc40005800000 */
[----:B------:R-:W-:Y:S02]  /*e260*/  SEL R34, R21, R34, !P3 ;  /* 0x0000002215227207 */ /* 0x000fe40005800000 */
[----:B------:R-:W-:Y:S02]  /*e270*/  ISETP.GE.AND.EX P4, PT, R7, R38, PT, P4 ;  /* 0x000000260700720c */ /* 0x000fe40003f86340 */
[----:B------:R-:W-:Y:S02]  /*e280*/  ISETP.GT.U32.AND P3, PT, R0, R3, PT ;  /* 0x000000030000720c */ /* 0x000fe40003f64070 */
[----:B------:R-:W-:Y:S02]  /*e290*/  SEL R18, R18, R33, !P2 ;  /* 0x0000002112127207 */ /* 0x000fe40005000000 */
[----:B------:R-:W-:Y:S02]  /*e2a0*/  LOP3.LUT R10, R46, 0xff, RZ, 0xc0, !PT ;  /* 0x000000ff2e0a7812 */ /* 0x000fe400078ec0ff */
[----:B------:R-:W-:-:S02]  /*e2b0*/  LOP3.LUT R5, R35, 0xff, RZ, 0xc0, !PT ;  /* 0x000000ff23057812 */ /* 0x000fc400078ec0ff */
[----:B------:R-:W-:Y:S02]  /*e2c0*/  SEL R11, R11, R28, !P1 ;  /* 0x0000001c0b0b7207 */ /* 0x000fe40004800000 */
[----:B------:R-:W-:Y:S02]  /*e2d0*/  SEL R12, R12, R29, !P1 ;  /* 0x0000001d0c0c7207 */ /* 0x000fe40004800000 */
[----:B------:R-:W-:Y:S02]  /*e2e0*/  ISETP.GE.U32.AND P0, PT, R31, R42, PT ;  /* 0x0000002a1f00720c */ /* 0x000fe40003f06070 */
[----:B------:R-:W-:Y:S02]  /*e2f0*/  SEL R0, RZ, 0xffffffff, P4 ;  /* 0xffffffffff007807 */ /* 0x000fe40002000000 */
[----:B------:R-:W-:Y:S02]  /*e300*/  SEL R30, R13, R30, !P2 ;  /* 0x0000001e0d1e7207 */ /* 0x000fe40005000000 */
[----:B------:R-:W-:-:S02]  /*e310*/  SEL R15, R15, R32, !P2 ;  /* 0x000000200f0f7207 */ /* 0x000fc40005000000 */
[----:B------:R-:W-:Y:S02]  /*e320*/  @P5 SEL R0, RZ, 0xffffffff, !P3 ;  /* 0xffffffffff005807 */ /* 0x000fe40005800000 */
[----:B------:R-:W-:Y:S02]  /*e330*/  ISETP.GE.U32.AND P2, PT, R18, R45, PT ;  /* 0x0000002d1200720c */ /* 0x000fe40003f46070 */
[----:B------:R-:W-:Y:S02]  /*e340*/  ISETP.NE.AND P3, PT, R5, R10, PT ;  /* 0x0000000a0500720c */ /* 0x000fe40003f65270 */
[----:B------:R-:W-:Y:S02]  /*e350*/  LOP3.LUT R8, R40, 0xff, RZ, 0xc0, !PT ;  /* 0x000000ff28087812 */ /* 0x000fe400078ec0ff */
[----:B------:R-:W-:Y:S02]  /*e360*/  LOP3.LUT R3, R11, 0xff, RZ, 0xc0, !PT ;  /* 0x000000ff0b037812 */ /* 0x000fe400078ec0ff */
[----:B------:R-:W-:-:S02]  /*e370*/  ISETP.GE.AND.EX P0, PT, R12, R41, PT, P0 ;  /* 0x000000290c00720c */ /* 0x000fc40003f06300 */
[----:B------:R-:W-:Y:S02]  /*e380*/  LOP3.LUT R9, R43, 0xff, RZ, 0xc0, !PT ;  /* 0x000000ff2b097812 */ /* 0x000fe400078ec0ff */
[----:B------:R-:W-:Y:S02]  /*e390*/  LOP3.LUT R4, R30, 0xff, RZ, 0xc0, !PT ;  /* 0x000000ff1e047812 */ /* 0x000fe400078ec0ff */
[----:B------:R-:W-:Y:S02]  /*e3a0*/  ISETP.GE.U32.AND P1, PT, R37, R48, PT ;  /* 0x000000302500720c */ /* 0x000fe40003f26070 */
[----:B------:R-:W-:Y:S02]  /*e3b0*/  ISETP.GE.AND.EX P2, PT, R15, R44, PT, P2 ;  /* 0x0000002c0f00720c */ /* 0x000fe40003f46320 */
[CC--:B------:R-:W-:Y:S02]  /*e3c0*/  ISETP.NE.AND P6, PT, R3.reuse, R8.reuse, PT ;  /* 0x000000080300720c */ /* 0x0c0fe40003fc5270 */
[----:B------:R-:W-:-:S02]  /*e3d0*/  ISETP.GT.U32.AND P5, PT, R3, R8, PT ;  /* 0x000000080300720c */ /* 0x000fc40003fa4070 */
[----:B------:R-:W-:Y:S02]  /*e3e0*/  SEL R3, RZ, 0xffffffff, P0 ;  /* 0xffffffffff037807 */ /* 0x000fe40000000000 */
[CC--:B------:R-:W-:Y:S02]  /*e3f0*/  ISETP.NE.AND P4, PT, R4.reuse, R9.reuse, PT ;  /* 0x000000090400720c */ /* 0x0c0fe40003f85270 */
[----:B------:R-:W-:Y:S02]  /*e400*/  ISETP.GT.U32.AND P0, PT, R4, R9, PT ;  /* 0x000000090400720c */ /* 0x000fe40003f04070 */
[----:B------:R-:W-:Y:S02]  /*e410*/  ISETP.GE.AND.EX P1, PT, R34, R47, PT, P1 ;  /* 0x0000002f2200720c */ /* 0x000fe40003f26310 */
[----:B------:R-:W-:Y:S02]  /*e420*/  SEL R4, RZ, 0xffffffff, P2 ;  /* 0xffffffffff047807 */ /* 0x000fe40001000000 */
[----:B------:R-:W-:-:S02]  /*e430*/  ISETP.GT.U32.AND P2, PT, R5, R10, PT ;  /* 0x0000000a0500720c */ /* 0x000fc40003f44070 */
[----:B------:R-:W-:Y:S02]  /*e440*/  SEL R5, RZ, 0xffffffff, P1 ;  /* 0xffffffffff057807 */ /* 0x000fe40000800000 */
[----:B------:R-:W-:Y:S02]  /*e450*/  @P3 SEL R5, RZ, 0xffffffff, !P2 ;  /* 0xffffffffff053807 */ /* 0x000fe40005000000 */
[----:B------:R-:W-:Y:S02]  /*e460*/  @P6 SEL R3, RZ, 0xffffffff, !P5 ;  /* 0xffffffffff036807 */ /* 0x000fe40006800000 */
[----:B------:R-:W-:Y:S02]  /*e470*/  LOP3.LUT R5, R5, 0x1, RZ, 0xc0, !PT ;  /* 0x0000000105057812 */ /* 0x000fe400078ec0ff */
[----:B------:R-:W-:Y:S02]  /*e480*/  @P4 SEL R4, RZ, 0xffffffff, !P0 ;  /* 0xffffffffff044807 */ /* 0x000fe40004000000 */
[----:B------:R-:W-:-:S02]  /*e490*/  ISETP.NE.U32.AND P3, PT, R5, 0x1, PT ;  /* 0x000000010500780c */ /* 0x000fc40003f65070 */
[----:B------:R-:W-:Y:S02]  /*e4a0*/  LOP3.LUT R0, R0, 0x1, RZ, 0xc0, !PT ;  /* 0x0000000100007812 */ /* 0x000fe400078ec0ff */
[----:B------:R-:W-:Y:S02]  /*e4b0*/  LOP3.LUT R3, R3, 0x1, RZ, 0xc0, !PT ;  /* 0x0000000103037812 */ /* 0x000fe400078ec0ff */
[----:B------:R-:W-:Y:S02]  /*e4c0*/  LOP3.LUT R4, R4, 0x1, RZ, 0xc0, !PT ;  /* 0x0000000104047812 */ /* 0x000fe400078ec0ff */
[----:B------:R-:W-:Y:S02]  /*e4d0*/  SEL R46, R35, R46, !P3 ;  /* 0x0000002e232e7207 */ /* 0x000fe40005800000 */
[----:B------:R-:W-:Y:S02]  /*e4e0*/  ISETP.NE.U32.AND P0, PT, R0, 0x1, PT ;  /* 0x000000010000780c */ /* 0x000fe40003f05070 */
[----:B------:R-:W-:-:S02]  /*e4f0*/  ISETP.NE.U32.AND P1, PT, R3, 0x1, PT ;  /* 0x000000010300780c */ /* 0x000fc40003f25070 */
[----:B------:R-:W-:Y:S02]  /*e500*/  ISETP.NE.U32.AND P2, PT, R4, 0x1, PT ;  /* 0x000000010400780c */ /* 0x000fe40003f45070 */
[----:B------:R-:W-:Y:S02]  /*e510*/  LOP3.LUT R3, R55, 0xff, RZ, 0xc0, !PT ;  /* 0x000000ff37037812 */ /* 0x000fe400078ec0ff */
[----:B------:R-:W-:Y:S02]  /*e520*/  LOP3.LUT R0, R46, 0xff, RZ, 0xc0, !PT ;  /* 0x000000ff2e007812 */ /* 0x000fe400078ec0ff */
[----:B------:R-:W-:Y:S02]  /*e530*/  SEL R45, R18, R45, !P2 ;  /* 0x0000002d122d7207 */ /* 0x000fe40005000000 */
[----:B------:R-:W-:Y:S02]  /*e540*/  SEL R18, R37, R48, !P3 ;  /* 0x0000003025127207 */ /* 0x000fe40005800000 */
[----:B------:R-:W-:-:S02]  /*e550*/  ISETP.NE.AND P5, PT, R0, R3, PT ;  /* 0x000000030000720c */ /* 0x000fc40003fa5270 */
[----:B------:R-:W-:Y:S02]  /*e560*/  SEL R19, R34, R47, !P3 ;  /* 0x0000002f22137207 */ /* 0x000fe40005800000 */
[----:B------:R-:W-:Y:S02]  /*e570*/  ISETP.GE.U32.AND P4, PT, R18, R51, PT ;  /* 0x000000331200720c */ /* 0x000fe40003f86070 */
[----:B------:R-:W-:Y:S02]  /*e580*/  SEL R11, R11, R40, !P1 ;  /* 0x000000280b0b7207 */ /* 0x000fe40004800000 */
[----:B------:R-:W-:Y:S02]  /*e590*/  SEL R36, R25, R36, !P0 ;  /* 0x0000002419247207 */ /* 0x000fe40004000000 */
[----:B------:R-:W-:Y:S02]  /*e5a0*/  SEL R43, R30, R43, !P2 ;  /* 0x0000002b1e2b7207 */ /* 0x000fe40005000000 */
[----:B------:R-:W-:-:S02]  /*e5b0*/  SEL R6, R6, R39, !P0 ;  /* 0x0000002706067207 */ /* 0x000fc40004000000 */
[----:B------:R-:W-:Y:S02]  /*e5c0*/  ISETP.GT.U32.AND P3, PT, R0, R3, PT ;  /* 0x000000030000720c */ /* 0x000fe40003f64070 */
[----:B------:R-:W-:Y:S02]  /*e5d0*/  ISETP.GE.AND.EX P4, PT, R19, R50, PT, P4 ;  /* 0x000000321300720c */ /* 0x000fe40003f86340 */
[----:B------:R-:W-:Y:S02]  /*e5e0*/  SEL R13, R7, R38, !P0 ;  /* 0x00000026070d7207 */ /* 0x000fe40004000000 */
[----:B------:R-:W-:Y:S02]  /*e5f0*/  LOP3.LUT R8, R54, 0xff, RZ, 0xc0, !PT ;  /* 0x000000ff36087812 */ /* 0x000fe400078ec0ff */
[----:B------:R-:W-:Y:S02]  /*e600*/  LOP3.LUT R3, R11, 0xff, RZ, 0xc0, !PT ;  /* 0x000000ff0b037812 */ /* 0x000fe400078ec0ff */
[----:B------:R-:W-:-:S02]  /*e610*/  SEL R42, R31, R42, !P1 ;  /* 0x0000002a1f2a7207 */ /* 0x000fc40004800000 */
[----:B------:R-:W-:Y:S02]  /*e620*/  LOP3.LUT R7, R49, 0xff, RZ, 0xc0, !PT ;  /* 0x000000ff31077812 */ /* 0x000fe400078ec0ff */
[----:B------:R-:W-:Y:S02]  /*e630*/  LOP3.LUT R9, R72, 0xff, RZ, 0xc0, !PT ;  /* 0x000000ff48097812 */ /* 0x000fe400078ec0ff */
[----:B------:R-:W-:Y:S02]  /*e640*/  LOP3.LUT R0, R36, 0xff, RZ, 0xc0, !PT ;  /* 0x000000ff24007812 */ /* 0x000fe400078ec0ff */
[----:B------:R-:W-:Y:S02]  /*e650*/  LOP3.LUT R4, R43, 0xff, RZ, 0xc0, !PT ;  /* 0x000000ff2b047812 */ /* 0x000fe400078ec0ff */
[----:B------:R-:W-:Y:S02]  /*e660*/  ISETP.GE.U32.AND P0, PT, R6, R53, PT ;  /* 0x000000350600720c */ /* 0x000fe40003f06070 */
[----:B------:R-:W-:-:S02]  /*e670*/  SEL R5, RZ, 0xffffffff, P4 ;  /* 0xffffffffff057807 */ /* 0x000fc40002000000 */
[----:B------:R-:W-:Y:S02]  /*e680*/  SEL R44, R15, R44, !P2 ;  /* 0x0000002c0f2c7207 */ /* 0x000fe40005000000 */
[----:B------:R-:W-:Y:S02]  /*e690*/  ISETP.NE.AND P4, PT, R3, R8, PT ;  /* 0x000000080300720c */ /* 0x000fe40003f85270 */
[----:B------:R-:W-:Y:S02]  /*e6a0*/  @P5 SEL R5, RZ, 0xffffffff, !P3 ;  /* 0xffffffffff055807 */ /* 0x000fe40005800000 */
[----:B------:R-:W-:Y:S02]  /*e6b0*/  SEL R41, R12, R41, !P1 ;  /* 0x000000290c297207 */ /* 0x000fe40004800000 */
[----:B------:R-:W-:Y:S02]  /*e6c0*/  ISETP.GE.U32.AND P2, PT, R42, R57, PT ;  /* 0x000000392a00720c */ /* 0x000fe40003f46070 */
[----:B------:R-:W-:-:S02]  /*e6d0*/  ISETP.NE.AND P6, PT, R0, R7, PT ;  /* 0x000000070000720c */ /* 0x000fc40003fc5270 */
[----:B------:R-:W-:Y:S02]  /*e6e0*/  ISETP.NE.AND P3, PT, R4, R9, PT ;  /* 0x000000090400720c */ /* 0x000fe40003f65270 */
        /* <DEDUP_REMOVED lines=34> */
.L_x_4213:
        /* <DEDUP_REMOVED lines=100> */
.L_x_4243:
        /* <DEDUP_REMOVED lines=28> */
[----:B------:R-:W-:Y:S02]  /*f110*/  LOP3.LUT R82, R26, 0xff, RZ, 0xc0, !PT ;  /* 0x000000ff1a527812 */ /* 0x000fe400078ec0ff */
[----:B------:R-:W-:Y:S02]  /*f120*/  LOP3.LUT R83, R27, 0xff, RZ, 0xc0, !PT ;  /* 0x000000ff1b537812 */ /* 0x000fe400078ec0ff */
[----:B--2---:R-:W-:-:S02]  /*f130*/  PRMT R8, R68, 0x7771, RZ ;  /* 0x0000777144087816 */ /* 0x004fc400000000ff */
[----:B-1----:R-:W-:Y:S02]  /*f140*/  PRMT R6, R68, 0x7771, RZ ;  /* 0x0000777144067816 */ /* 0x002fe400000000ff */
[C---:B------:R-:W-:Y:S02]  /*f150*/  ISETP.NE.AND P1, PT, R9.reuse, R8, PT ;  /* 0x000000080900720c */ /* 0x040fe40003f25270 */
[----:B------:R-:W-:Y:S02]  /*f160*/  SEL R8, RZ, 0xffffffff, P2 ;  /* 0xffffffffff087807 */ /* 0x000fe40001000000 */
[----:B------:R-:W-:Y:S02]  /*f170*/  ISETP.GE.U32.AND P2, PT, R32, R61, PT ;  /* 0x0000003d2000720c */ /* 0x000fe40003f46070 */
[----:B------:R-:W-:Y:S02]  /*f180*/  LOP3.LUT R7, R68, 0xff, RZ, 0xc0, !PT ;  /* 0x000000ff44077812 */ /* 0x000fe400078ec0ff */
[----:B------:R-:W-:-:S02]  /*f190*/  ISETP.GT.U32.AND P0, PT, R9, R6, PT ;  /* 0x000000060900720c */ /* 0x000fc40003f04070 */
[----:B------:R-:W-:Y:S02]  /*f1a0*/  PRMT R9, R68, 0x7772, RZ ;  /* 0x0000777244097816 */ /* 0x000fe400000000ff */
[----:B------:R-:W-:Y:S02]  /*f1b0*/  ISETP.GE.AND.EX P2, PT, R31, RZ, PT, P2 ;  /* 0x000000ff1f00720c */ /* 0x000fe40003f46320 */
[----:B------:R-:W-:Y:S02]  /*f1c0*/  ISETP.NE.AND P5, PT, R66, R7, PT ;  /* 0x000000074200720c */ /* 0x000fe40003fa5270 */
[----:B------:R-:W-:Y:S02]  /*f1d0*/  ISETP.NE.AND P4, PT, R4, R9, PT ;  /* 0x000000090400720c */ /* 0x000fe40003f85270 */
[----:B------:R-:W-:Y:S02]  /*f1e0*/  SEL R9, RZ, 0xffffffff, P2 ;  /* 0xffffffffff097807 */ /* 0x000fe40001000000 */
[----:B------:R-:W-:-:S02]  /*f1f0*/  @P1 SEL R9, RZ, 0xffffffff, !P0 ;  /* 0xffffffffff091807 */ /* 0x000fc40004000000 */
[----:B------:R-:W-:Y:S02]  /*f200*/  PRMT R7, R68, 0x7770, RZ ;  /* 0x0000777044077816 */ /* 0x000fe400000000ff */
[----:B------:R-:W-:Y:S02]  /*f210*/  ISETP.GE.U32.AND P0, PT, R36, R61, PT ;  /* 0x0000003d2400720c */ /* 0x000fe40003f06070 */
[----:B------:R-:W-:Y:S02]  /*f220*/  ISETP.GT.U32.AND P6, PT, R66, R7, PT ;  /* 0x000000074200720c */ /* 0x000fe40003fc4070 */
[----:B------:R-:W-:Y:S02]  /*f230*/  ISETP.GE.AND.EX P0, PT, R35, RZ, PT, P0 ;  /* 0x000000ff2300720c */ /* 0x000fe40003f06300 */
[----:B------:R-:W-:Y:S02]  /*f240*/  PRMT R5, R68, 0x7772, RZ ;  /* 0x0000777244057816 */ /* 0x000fe400000000ff */
[----:B------:R-:W-:-:S02]  /*f250*/  @P5 SEL R8, RZ, 0xffffffff, !P6 ;  /* 0xffffffffff085807 */ /* 0x000fc40007000000 */
[----:B------:R-:W-:Y:S02]  /*f260*/  PRMT R66, R68, 0x7773, RZ ;  /* 0x0000777344427816 */ /* 0x000fe400000000ff */
[----:B------:R-:W-:Y:S02]  /*f270*/  SEL R78, RZ, 0xffffffff, P0 ;  /* 0xffffffffff4e7807 */ /* 0x000fe40000000000 */
[----:B------:R-:W-:Y:S02]  /*f280*/  ISETP.GE.U32.AND P5, PT, R34, R61, PT ;  /* 0x0000003d2200720c */ /* 0x000fe40003fa6070 */
[----:B------:R-:W-:Y:S02]  /*f290*/  ISETP.GE.U32.AND P0, PT, R37, R64, PT ;  /* 0x000000402500720c */ /* 0x000fe40003f06070 */
[----:B------:R-:W-:Y:S02]  /*f2a0*/  ISETP.GT.U32.AND P3, PT, R4, R5, PT ;  /* 0x000000050400720c */ /* 0x000fe40003f64070 */
[----:B------:R-:W-:Y:S01]  /*f2b0*/  PRMT R4, R68, 0x7773, RZ ;  /* 0x0000777344047816 */ /* 0x000fe200000000ff */
[----:B------:R-:W-:Y:S01]  /*f2c0*/  IMAD.MOV.U32 R68, RZ, RZ, R66 ;  /* 0x000000ffff447224 */ /* 0x000fe200078e0042 */
[----:B------:R-:W-:-:S02]  /*f2d0*/  ISETP.GE.AND.EX P5, PT, R33, RZ, PT, P5 ;  /* 0x000000ff2100720c */ /* 0x000fc40003fa6350 */
[----:B------:R-:W-:Y:S02]  /*f2e0*/  ISETP.GE.AND.EX P0, PT, R38, RZ, PT, P0 ;  /* 0x000000ff2600720c */ /* 0x000fe40003f06300 */
[----:B------:R-:W-:Y:S02]  /*f2f0*/  LOP3.LUT R8, R8, 0x1, RZ, 0xc0, !PT ;  /* 0x0000000108087812 */ /* 0x000fe400078ec0ff */
[----:B------:R-:W-:Y:S02]  /*f300*/  SEL R66, RZ, 0xffffffff, P5 ;  /* 0xffffffffff427807 */ /* 0x000fe40002800000 */
[----:B------:R-:W-:Y:S02]  /*f310*/  SEL R86, RZ, 0xffffffff, P0 ;  /* 0xffffffffff567807 */ /* 0x000fe40000000000 */
[C---:B------:R-:W-:Y:S02]  /*f320*/  ISETP.GT.U32.AND P5, PT, R69.reuse, R4, PT ;  /* 0x000000044500720c */ /* 0x040fe40003fa4070 */
[----:B------:R-:W-:-:S02]  /*f330*/  ISETP.NE.AND P6, PT, R69, R68, PT ;  /* 0x000000444500720c */ /* 0x000fc40003fc5270 */
[----:B------:R-:W-:Y:S02]  /*f340*/  ISETP.NE.U32.AND P2, PT, R8, 0x1, PT ;  /* 0x000000010800780c */ /* 0x000fe40003f45070 */
[----:B------:R-:W-:Y:S02]  /*f350*/  ISETP.GE.U32.AND P0, PT, R39, R64, PT ;  /* 0x000000402700720c */ /* 0x000fe40003f06070 */
[----:B------:R-:W-:Y:S02]  /*f360*/  @P4 SEL R66, RZ, 0xffffffff, !P3 ;  /* 0xffffffffff424807 */ /* 0x000fe40005800000 */
[----:B------:R-:W-:Y:S02]  /*f370*/  LOP3.LUT R69, R13, 0xff, RZ, 0xc0, !PT ;  /* 0x000000ff0d457812 */ /* 0x000fe400078ec0ff */
[----:B---3--:R-:W-:Y:S02]  /*f380*/  LOP3.LUT R8, R67, 0xff, RZ, 0xc0, !PT ;  /* 0x000000ff43087812 */ /* 0x008fe400078ec0ff */
[----:B------:R-:W-:-:S02]  /*f390*/  ISETP.GE.AND.EX P0, PT, R40, RZ, PT, P0 ;  /* 0x000000ff2800720c */ /* 0x000fc40003f06300 */
[----:B------:R-:W-:Y:S02]  /*f3a0*/  LOP3.LUT R9, R9, 0x1, RZ, 0xc0, !PT ;  /* 0x0000000109097812 */ /* 0x000fe400078ec0ff */
[----:B------:R-:W-:Y:S02]  /*f3b0*/  LOP3.LUT R66, R66, 0x1, RZ, 0xc0, !PT ;  /* 0x0000000142427812 */ /* 0x000fe400078ec0ff */
[----:B------:R-:W-:Y:S02]  /*f3c0*/  ISETP.NE.AND P1, PT, R69, R8, PT ;  /* 0x000000084500720c */ /* 0x000fe40003f25270 */
[----:B------:R-:W-:Y:S02]  /*f3d0*/  SEL R87, RZ, 0xffffffff, P0 ;  /* 0xffffffffff577807 */ /* 0x000fe40000000000 */
[----:B------:R-:W-:Y:S02]  /*f3e0*/  ISETP.NE.U32.AND P3, PT, R9, 0x1, PT ;  /* 0x000000010900780c */ /* 0x000fe40003f65070 */
[----:B------:R-:W-:-:S02]  /*f3f0*/  ISETP.NE.U32.AND P4, PT, R66, 0x1, PT ;  /* 0x000000014200780c */ /* 0x000fc40003f85070 */
[----:B------:R-:W-:Y:S02]  /*f400*/  ISETP.GE.U32.AND P0, PT, R41, R64, PT ;  /* 0x000000402900720c */ /* 0x000fe40003f06070 */
[C---:B------:R-:W-:Y:S02]  /*f410*/  PRMT R9, R67.reuse, 0x7771, RZ ;  /* 0x0000777143097816 */ /* 0x040fe400000000ff */
[----:B------:R-:W-:Y:S02]  /*f420*/  LOP3.LUT R66, R12, 0xff, RZ, 0xc0, !PT ;  /* 0x000000ff0c427812 */ /* 0x000fe400078ec0ff */
[----:B------:R-:W-:Y:S02]  /*f430*/  PRMT R8, R67, 0x7770, RZ ;  /* 0x0000777043087816 */ /* 0x000fe400000000ff */
[----:B------:R-:W-:Y:S02]  /*f440*/  @P6 SEL R78, RZ, 0xffffffff, !P5 ;  /* 0xffffffffff4e6807 */ /* 0x000fe40006800000 */
[----:B------:R-:W-:-:S02]  /*f450*/  ISETP.GE.AND.EX P0, PT, R42, RZ, PT, P0 ;  /* 0x000000ff2a00720c */ /* 0x000fc40003f06300 */
[----:B------:R-:W-:Y:S02]  /*f460*/  ISETP.GT.U32.AND P6, PT, R69, R8, PT ;  /* 0x000000084500720c */ /* 0x000fe40003fc4070 */
[----:B------:R-:W-:Y:S02]  /*f470*/  ISETP.NE.AND P5, PT, R66, R9, PT ;  /* 0x000000094200720c */ /* 0x000fe40003fa5270 */
[----:B------:R-:W-:Y:S02]  /*f480*/  PRMT R68, R67, 0x7772, RZ ;  /* 0x0000777243447816 */ /* 0x000fe400000000ff */
[----:B------:R-:W-:Y:S02]  /*f490*/  LOP3.LUT R69, R15, 0xff, RZ, 0xc0, !PT ;  /* 0x000000ff0f457812 */ /* 0x000fe400078ec0ff */
[----:B------:R-:W-:Y:S02]  /*f4a0*/  SEL R85, RZ, 0xffffffff, P0 ;  /* 0xffffffffff557807 */ /* 0x000fe40000000000 */
[----:B------:R-:W-:-:S02]  /*f4b0*/  @P1 SEL R86, RZ, 0xffffffff, !P6 ;  /* 0xffffffffff561807 */ /* 0x000fc40007000000 */
[----:B------:R-:W-:Y:S02]  /*f4c0*/  ISETP.GE.U32.AND P0, PT, R43, R64, PT ;  /* 0x000000402b00720c */ /* 0x000fe40003f06070 */
[----:B------:R-:W-:Y:S02]  /*f4d0*/  PRMT R9, R67, 0x7771, RZ ;  /* 0x0000777143097816 */ /* 0x000fe400000000ff */
[----:B------:R-:W-:Y:S02]  /*f4e0*/  ISETP.NE.AND P1, PT, R69, R68, PT ;  /* 0x000000444500720c */ /* 0x000fe40003f25270 */
[----:B------:R-:W-:Y:S02]  /*f4f0*/  ISETP.GE.AND.EX P0, PT, R44, RZ, PT, P0 ;  /* 0x000000ff2c00720c */ /* 0x000fe40003f06300 */
[----:B------:R-:W-:Y:S02]  /*f500*/  ISETP.GT.U32.AND P6, PT, R66, R9, PT ;  /* 0x000000094200720c */ /* 0x000fe40003fc4070 */
[----:B------:R-:W-:-:S02]  /*f510*/  PRMT R71, R67, 0x7773, RZ ;  /* 0x0000777343477816 */ /* 0x000fc400000000ff */
[----:B------:R-:W-:Y:S02]  /*f520*/  LOP3.LUT R68, R14, 0xff, RZ, 0xc0, !PT ;  /* 0x000000ff0e447812 */ /* 0x000fe400078ec0ff */
[----:B------:R-:W-:Y:S02]  /*f530*/  PRMT R66, R67, 0x7772, RZ ;  /* 0x0000777243427816 */ /* 0x000fe400000000ff */
[----:B------:R-:W-:Y:S02]  /*f540*/  SEL R84, RZ, 0xffffffff, P0 ;  /* 0xffffffffff547807 */ /* 0x000fe40000000000 */
[----:B------:R-:W-:Y:S02]  /*f550*/  @P5 SEL R87, RZ, 0xffffffff, !P6 ;  /* 0xffffffffff575807 */ /* 0x000fe40007000000 */
[----:B------:R-:W-:Y:S02]  /*f560*/  ISETP.GE.U32.AND P0, PT, R46, R63, PT ;  /* 0x0000003f2e00720c */ /* 0x000fe40003f06070 */
[----:B------:R-:W-:-:S02]  /*f570*/  ISETP.GT.U32.AND P6, PT, R69, R66, PT ;  /* 0x000000424500720c */ /* 0x000fc40003fc4070 */
[----:B------:R-:W-:Y:S02]  /*f580*/  ISETP.NE.AND P5, PT, R68, R71, PT ;  /* 0x000000474400720c */ /* 0x000fe40003fa5270 */
[----:B-----5:R-:W-:Y:S02]  /*f590*/  LOP3.LUT R69, R75, 0xff, RZ, 0xc0, !PT ;  /* 0x000000ff4b457812 */ /* 0x020fe400078ec0ff */
[----:B------:R-:W-:Y:S02]  /*f5a0*/  ISETP.GE.AND.EX P0, PT, R45, RZ, PT, P0 ;  /* 0x000000ff2d00720c */ /* 0x000fe40003f06300 */
[----:B------:R-:W-:Y:S02]  /*f5b0*/  @P1 SEL R85, RZ, 0xffffffff, !P6 ;  /* 0xffffffffff551807 */ /* 0x000fe40007000000 */
[----:B------:R-:W-:Y:S02]  /*f5c0*/  PRMT R67, R67, 0x7773, RZ ;  /* 0x0000777343437816 */ /* 0x000fe400000000ff */
[----:B------:R-:W-:-:S02]  /*f5d0*/  ISETP.NE.AND P1, PT, R70, R69, PT ;  /* 0x000000454600720c */ /* 0x000fc40003f25270 */
[----:B------:R-:W-:Y:S02]  /*f5e0*/  SEL R81, RZ, 0xffffffff, P0 ;  /* 0xffffffffff517807 */ /* 0x000fe40000000000 */
[----:B------:R-:W-:Y:S02]  /*f5f0*/  ISETP.GE.U32.AND P0, PT, R48, R63, PT ;  /* 0x0000003f3000720c */ /* 0x000fe40003f06070 */
[----:B------:R-:W-:Y:S02]  /*f600*/  ISETP.GT.U32.AND P6, PT, R68, R67, PT ;  /* 0x000000434400720c */ /* 0x000fe40003fc4070 */
[C---:B------:R-:W-:Y:S02]  /*f610*/  PRMT R71, R75.reuse, 0x7771, RZ ;  /* 0x000077714b477816 */ /* 0x040fe400000000ff */
[----:B------:R-:W-:Y:S02]  /*f620*/  LOP3.LUT R68, R20, 0xff, RZ, 0xc0, !PT ;  /* 0x000000ff14447812 */ /* 0x000fe400078ec0ff */
[----:B------:R-:W-:-:S02]  /*f630*/  PRMT R69, R75, 0x7770, RZ ;  /* 0x000077704b457816 */ /* 0x000fc400000000ff */
[----:B------:R-:W-:Y:S02]  /*f640*/  ISETP.GE.AND.EX P0, PT, R47, RZ, PT, P0 ;  /* 0x000000ff2f00720c */ /* 0x000fe40003f06300 */
[----:B------:R-:W-:Y:S02]  /*f650*/  @P5 SEL R84, RZ, 0xffffffff, !P6 ;  /* 0xffffffffff545807 */ /* 0x000fe40007000000 */
[----:B------:R-:W-:Y:S02]  /*f660*/  ISETP.GT.U32.AND P5, PT, R70, R69, PT ;  /* 0x000000454600720c */ /* 0x000fe40003fa4070 */
[----:B------:R-:W-:Y:S02]  /*f670*/  ISETP.NE.AND P6, PT, R68, R71, PT ;  /* 0x000000474400720c */ /* 0x000fe40003fc5270 */
[----:B------:R-:W-:Y:S02]  /*f680*/  PRMT R70, R75, 0x7772, RZ ;  /* 0x000077724b467816 */ /* 0x000fe400000000ff */
[----:B------:R-:W-:-:S02]  /*f690*/  SEL R80, RZ, 0xffffffff, P0 ;  /* 0xffffffffff507807 */ /* 0x000fc40000000000 */
[----:B------:R-:W-:Y:S02]  /*f6a0*/  ISETP.GE.U32.AND P0, PT, R50, R63, PT ;  /* 0x0000003f3200720c */ /* 0x000fe40003f06070 */
[----:B------:R-:W-:Y:S02]  /*f6b0*/  @P1 SEL R81, RZ, 0xffffffff, !P5 ;  /* 0xffffffffff511807 */ /* 0x000fe40006800000 */
[----:B------:R-:W-:Y:S02]  /*f6c0*/  PRMT R71, R75, 0x7771, RZ ;  /* 0x000077714b477816 */ /* 0x000fe400000000ff */
[----:B------:R-:W-:Y:S02]  /*f6d0*/  ISETP.NE.AND P1, PT, R73, R70, PT ;  /* 0x000000464900720c */ /* 0x000fe40003f25270 */
[----:B------:R-:W-:Y:S02]  /*f6e0*/  ISETP.GE.AND.EX P0, PT, R49, RZ, PT, P0 ;  /* 0x000000ff3100720c */ /* 0x000fe40003f06300 */
[----:B------:R-:W-:-:S02]  /*f6f0*/  ISETP.GT.U32.AND P5, PT, R68, R71, PT ;  /* 0x000000474400720c */ /* 0x000fc40003fa4070 */
[C---:B------:R-:W-:Y:S02]  /*f700*/  PRMT R68, R75.reuse, 0x7772, RZ ;  /* 0x000077724b447816 */ /* 0x040fe400000000ff */
[----:B------:R-:W-:Y:S02]  /*f710*/  PRMT R77, R75, 0x7773, RZ ;  /* 0x000077734b4d7816 */ /* 0x000fe400000000ff */
[----:B------:R-:W-:Y:S02]  /*f720*/  SEL R70, RZ, 0xffffffff, P0 ;  /* 0xffffffffff467807 */ /* 0x000fe40000000000 */
[----:B------:R-:W-:Y:S02]  /*f730*/  ISETP.GE.U32.AND P0, PT, R52, R63, PT ;  /* 0x0000003f3400720c */ /* 0x000fe40003f06070 */
[----:B------:R-:W-:Y:S02]  /*f740*/  @P6 SEL R80, RZ, 0xffffffff, !P5 ;  /* 0xffffffffff506807 */ /* 0x000fe40006800000 */
[----:B------:R-:W-:-:S02]  /*f750*/  ISETP.GT.U32.AND P6, PT, R73, R68, PT ;  /* 0x000000444900720c */ /* 0x000fc40003fc4070 */
[----:B------:R-:W-:Y:S02]  /*f760*/  ISETP.NE.AND P5, PT, R72, R77, PT ;  /* 0x0000004d4800720c */ /* 0x000fe40003fa5270 */
[----:B------:R-:W-:Y:S02]  /*f770*/  LOP3.LUT R73, R25, 0xff, RZ, 0xc0, !PT ;  /* 0x000000ff19497812 */ /* 0x000fe400078ec0ff */
[----:B------:R-:W-:Y:S02]  /*f780*/  LOP3.LUT R74, R79, 0xff, RZ, 0xc0, !PT ;  /* 0x000000ff4f4a7812 */ /* 0x000fe400078ec0ff */
[----:B------:R-:W-:Y:S02]  /*f790*/  ISETP.GE.AND.EX P0, PT, R51, RZ, PT, P0 ;  /* 0x000000ff3300720c */ /* 0x000fe40003f06300 */
[----:B------:R-:W-:Y:S02]  /*f7a0*/  @P1 SEL R70, RZ, 0xffffffff, !P6 ;  /* 0xffffffffff461807 */ /* 0x000fe40007000000 */
[----:B------:R-:W-:-:S02]  /*f7b0*/  ISETP.NE.AND P1, PT, R73, R74, PT ;  /* 0x0000004a4900720c */ /* 0x000fc40003f25270 */
[----:B------:R-:W-:Y:S02]  /*f7c0*/  PRMT R75, R75, 0x7773, RZ ;  /* 0x000077734b4b7816 */ /* 0x000fe400000000ff */
[----:B------:R-:W-:Y:S02]  /*f7d0*/  SEL R74, RZ, 0xffffffff, P0 ;  /* 0xffffffffff4a7807 */ /* 0x000fe40000000000 */
[----:B------:R-:W-:Y:S02]  /*f7e0*/  ISETP.GE.U32.AND P0, PT, R56, R65, PT ;  /* 0x000000413800720c */ /* 0x000fe40003f06070 */
[----:B------:R-:W-:Y:S02]  /*f7f0*/  ISETP.GT.U32.AND P6, PT, R72, R75, PT ;  /* 0x0000004b4800720c */ /* 0x000fe40003fc4070 */
[----:B------:R-:W-:Y:S02]  /*f800*/  PRMT R77, R79, 0x7771, RZ ;  /* 0x000077714f4d7816 */ /* 0x000fe400000000ff */
[----:B------:R-:W-:-:S02]  /*f810*/  ISETP.GE.AND.EX P0, PT, R55, RZ, PT, P0 ;  /* 0x000000ff3700720c */ /* 0x000fc40003f06300 */
[----:B------:R-:W-:Y:S02]  /*f820*/  PRMT R76, R79, 0x7770, RZ ;  /* 0x000077704f4c7816 */ /* 0x000fe400000000ff */
[----:B------:R-:W-:Y:S02]  /*f830*/  @P5 SEL R74, RZ, 0xffffffff, !P6 ;  /* 0xffffffffff4a5807 */ /* 0x000fe40007000000 */
[----:B------:R-:W-:Y:S02]  /*f840*/  ISETP.NE.AND P5, PT, R82, R77, PT ;  /* 0x0000004d5200720c */ /* 0x000fe40003fa5270 */
[----:B------:R-:W-:Y:S02]  /*f850*/  SEL R72, RZ, 0xffffffff, P0 ;  /* 0xffffffffff487807 */ /* 0x000fe40000000000 */
[----:B------:R-:W-:Y:S02]  /*f860*/  ISETP.GE.U32.AND P0, PT, R58, R65, PT ;  /* 0x000000413a00720c */ /* 0x000fe40003f06070 */
[----:B------:R-:W-:-:S02]  /*f870*/  ISETP.GT.U32.AND P6, PT, R73, R76, PT ;  /* 0x0000004c4900720c */ /* 0x000fc40003fc4070 */
[C---:B------:R-:W-:Y:S02]  /*f880*/  PRMT R88, R79.reuse, 0x7773, RZ ;  /* 0x000077734f587816 */ /* 0x040fe400000000ff */
[----:B------:R-:W-:Y:S02]  /*f890*/  PRMT R77, R79, 0x7771, RZ ;  /* 0x000077714f4d7816 */ /* 0x000fe400000000ff */
[----:B------:R-:W-:Y:S02]  /*f8a0*/  ISETP.GE.AND.EX P0, PT, R57, RZ, PT, P0 ;  /* 0x000000ff3900720c */ /* 0x000fe40003f06300 */
[----:B------:R-:W-:Y:S02]  /*f8b0*/  @P1 SEL R72, RZ, 0xffffffff, !P6 ;  /* 0xffffffffff481807 */ /* 0x000fe40007000000 */
[----:B------:R-:W-:Y:S02]  /*f8c0*/  ISETP.NE.AND P1, PT, R83, R88, PT ;  /* 0x000000585300720c */ /* 0x000fe40003f25270 */
[----:B------:R-:W-:-:S02]  /*f8d0*/  ISETP.GT.U32.AND P6, PT, R82, R77, PT ;  /* 0x0000004d5200720c */ /* 0x000fc40003fc4070 */
[----:B------:R-:W-:Y:S02]  /*f8e0*/  SEL R73, RZ, 0xffffffff, P0 ;  /* 0xffffffffff497807 */ /* 0x000fe40000000000 */
[----:B------:R-:W-:Y:S02]  /*f8f0*/  LOP3.LUT R82, R78, 0x1, RZ, 0xc0, !PT ;  /* 0x000000014e527812 */ /* 0x000fe400078ec0ff */
[----:B------:R-:W-:Y:S02]  /*f900*/  ISETP.GE.U32.AND P0, PT, R54, R65, PT ;  /* 0x000000413600720c */ /* 0x000fe40003f06070 */
[C---:B------:R-:W-:Y:S02]  /*f910*/  PRMT R78, R79.reuse, 0x7773, RZ ;  /* 0x000077734f4e7816 */ /* 0x040fe400000000ff */
[----:B------:R-:W-:Y:S02]  /*f920*/  PRMT R89, R79, 0x7772, RZ ;  /* 0x000077724f597816 */ /* 0x000fe400000000ff */
[----:B------:R-:W-:-:S02]  /*f930*/  @P5 SEL R73, RZ, 0xffffffff, !P6 ;  /* 0xffffffffff495807 */ /* 0x000fc40007000000 */
[----:B------:R-:W-:Y:S02]  /*f940*/  ISETP.GE.AND.EX P6, PT, R53, RZ, PT, P0 ;  /* 0x000000ff3500720c */ /* 0x000fe40003fc6300 */
[----:B------:R-:W-:Y:S01]  /*f950*/  ISETP.GT.U32.AND P0, PT, R83, R78, PT ;  /* 0x0000004e5300720c */ /* 0x000fe20003f04070 */
[----:B------:R-:W-:Y:S01]  /*f960*/  IMAD.MOV.U32 R83, RZ, RZ, R89 ;  /* 0x000000ffff537224 */ /* 0x000fe200078e0059 */
[----:B------:R-:W-:Y:S02]  /*f970*/  ISETP.NE.U32.AND P5, PT, R82, 0x1, PT ;  /* 0x000000015200780c */ /* 0x000fe40003fa5070 */
[----:B------:R-:W-:Y:S02]  /*f980*/  LOP3.LUT R88, R28, 0xff, RZ, 0xc0, !PT ;  /* 0x000000ff1c587812 */ /* 0x000fe400078ec0ff */
[----:B------:R-:W-:Y:S02]  /*f990*/  SEL R82, RZ, 0xffffffff, P6 ;  /* 0xffffffffff527807 */ /* 0x000fe40003000000 */
[----:B------:R-:W-:-:S02]  /*f9a0*/  SEL R30, R30, R61, !P2 ;  /* 0x0000003d1e1e7207 */ /* 0x000fc40005000000 */
[-C--:B------:R-:W-:Y:S02]  /*f9b0*/  SEL R32, R32, R61.reuse, !P3 ;  /* 0x0000003d20207207 */ /* 0x080fe40005800000 */
[-C--:B------:R-:W-:Y:S02]  /*f9c0*/  SEL R34, R34, R61.reuse, !P4 ;  /* 0x0000003d22227207 */ /* 0x080fe40006000000 */
[----:B------:R-:W-:Y:S02]  /*f9d0*/  SEL R36, R36, R61, !P5 ;  /* 0x0000003d24247207 */ /* 0x000fe40006800000 */
[----:B------:R-:W-:Y:S02]  /*f9e0*/  ISETP.NE.AND P6, PT, R88, R83, PT ;  /* 0x000000535800720c */ /* 0x000fe40003fc5270 */
[----:B------:R-:W-:Y:S02]  /*f9f0*/  @P1 SEL R82, RZ, 0xffffffff, !P0 ;  /* 0xffffffffff521807 */ /* 0x000fe40004000000 */
[----:B------:R-:W-:-:S02]  /*fa00*/  IADD3 R61, R65, c[0x0][0x184], RZ ;  /* 0x00006100413d7a10 */ /* 0x000fc40007ffe0ff */
[----:B------:R-:W-:Y:S02]  /*fa10*/  ISETP.GE.U32.AND P0, PT, R60, R65, PT ;  /* 0x000000413c00720c */ /* 0x000fe40003f06070 */
[----:B------:R-:W-:Y:S01]  /*fa20*/  PRMT R79, R79, 0x7772, RZ ;  /* 0x000077724f4f7816 */ /* 0x000fe200000000ff */
[----:B------:R-:W-:Y:S01]  /*fa30*/  IMAD R89, R62, 0x3, R61 ;  /* 0x000000033e597824 */ /* 0x000fe200078e023d */
[----:B------:R-:W-:Y:S02]  /*fa40*/  ISETP.GE.AND.EX P0, PT, R59, RZ, PT, P0 ;  /* 0x000000ff3b00720c */ /* 0x000fe40003f06300 */
[----:B------:R-:W-:Y:S02]  /*fa50*/  ISETP.GT.U32.AND P1, PT, R88, R79, PT ;  /* 0x0000004f5800720c */ /* 0x000fe40003f24070 */
[----:B------:R-:W-:Y:S02]  /*fa60*/  SEL R83, RZ, 0xffffffff, P0 ;  /* 0xffffffffff537807 */ /* 0x000fe40000000000 */
[----:B------:R-:W-:-:S02]  /*fa70*/  ISETP.GE.U32.AND P0, PT, R89, c[0x0][0x17c], PT ;  /* 0x00005f0059007a0c */ /* 0x000fc40003f06070 */
[----:B------:R-:W-:Y:S02]  /*fa80*/  LOP3.LUT R86, R86, 0x1, RZ, 0xc0, !PT ;  /* 0x0000000156567812 */ /* 0x000fe400078ec0ff */
[----:B------:R-:W-:Y:S02]  /*fa90*/  LOP3.LUT R87, R87, 0x1, RZ, 0xc0, !PT ;  /* 0x0000000157577812 */ /* 0x000fe400078ec0ff */
[----:B------:R-:W-:Y:S02]  /*faa0*/  LOP3.LUT R85, R85, 0x1, RZ, 0xc0, !PT ;  /* 0x0000000155557812 */ /* 0x000fe400078ec0ff */
[----:B------:R-:W-:Y:S02]  /*fab0*/  LOP3.LUT R84, R84, 0x1, RZ, 0xc0, !PT ;  /* 0x0000000154547812 */ /* 0x000fe400078ec0ff */
[----:B------:R-:W-:Y:S02]  /*fac0*/  LOP3.LUT R81, R81, 0x1, RZ, 0xc0, !PT ;  /* 0x0000000151517812 */ /* 0x000fe400078ec0ff */
[----:B------:R-:W-:-:S02]  /*fad0*/  LOP3.LUT R80, R80, 0x1, RZ, 0xc0, !PT ;  /* 0x0000000150507812 */ /* 0x000fc400078ec0ff */
[----:B------:R-:W-:Y:S02]  /*fae0*/  @P6 SEL R83, RZ, 0xffffffff, !P1 ;  /* 0xffffffffff536807 */ /* 0x000fe40004800000 */
        /* <DEDUP_REMOVED lines=13> */
[----:B------:R-:W-:Y:S02]  /*fbc0*/  ISETP.NE.U32.AND P5, PT, R80, 0x1, PT ;  /* 0x000000015000780c */ /* 0x000fe40003fa5070 */
[----:B------:R-:W-:Y:S02]  /*fbd0*/  LOP3.LUT R70, R70, 0x1, RZ, 0xc0, !PT ;  /* 0x0000000146467812 */ /* 0x000fe400078ec0ff */
[----:B------:R-:W-:Y:S02]  /*fbe0*/  LOP3.LUT R74, R74, 0x1, RZ, 0xc0, !PT ;  /* 0x000000014a4a7812 */ /* 0x000fe400078ec0ff */
[----:B------:R-:W-:-:S02]  /*fbf0*/  LOP3.LUT R72, R72, 0x1, RZ, 0xc0, !PT ;  /* 0x0000000148487812 */ /* 0x000fc400078ec0ff */
[----:B------:R-:W-:Y:S02]  /*fc00*/  LOP3.LUT R73, R73, 0x1, RZ, 0xc0, !PT ;  /* 0x0000000149497812 */ /* 0x000fe400078ec0ff */
[----:B------:R-:W-:Y:S02]  /*fc10*/  LOP3.LUT R82, R82, 0x1, RZ, 0xc0, !PT ;  /* 0x0000000152527812 */ /* 0x000fe400078ec0ff */
[----:B------:R-:W-:Y:S02]  /*fc20*/  LOP3.LUT R83, R83, 0x1, RZ, 0xc0, !PT ;  /* 0x0000000153537812 */ /* 0x000fe400078ec0ff */
        /* <DEDUP_REMOVED lines=24> */
[-C--:B------:R-:W-:Y:S02]  /*fdb0*/  SEL R50, R50, R63.reuse, !P6 ;  /* 0x0000003f32327207 */ /* 0x080fe40007000000 */
        /* <DEDUP_REMOVED lines=16> */
[----:B------:R-:W-:Y:S01]  /*fec0*/  SEL R59, R59, RZ, !P5 ;  /* 0x000000ff3b3b7207 */ /* 0x000fe20006800000 */
[----:B------:R-:W-:Y:S05]  /*fed0*/  @!P0 BRA `(.L_x_4243) ;  /* 0xfffff07000008947 */ /* 0x000fea000383ffff */
[----:B------:R-:W-:Y:S05]  /*fee0*/  BSYNC B1 ;  /* 0x0000000000017941 */ /* 0x000fea0003800000 */
.L_x_4242:
[----:B------:R-:W-:Y:S02]  /*fef0*/  PRMT R63, R7, 0x7610, R63 ;  /* 0x00007610073f7816 */ /* 0x000fe4000000003f */
[----:B------:R-:W-:Y:S02]  /*ff00*/  PRMT R62, R6, 0x7610, R62 ;  /* 0x00007610063e7816 */ /* 0x000fe4000000003e */
[----:B------:R-:W-:Y:S02]  /*ff10*/  PRMT R65, R5, 0x7610, R65 ;  /* 0x0000761005417816 */ /* 0x000fe40000000041 */
[----:B------:R-:W-:-:S02]  /*ff20*/  PRMT R64, R4, 0x7610, R64 ;  /* 0x0000761004407816 */ /* 0x000fc40000000040 */
.L_x_4241:
[----:B------:R-:W-:Y:S05]  /*ff30*/  BSYNC B0 ;  /* 0x0000000000007941 */ /* 0x000fea0003800000 */
.L_x_4240:
        /* <DEDUP_REMOVED lines=47> */
.L_x_4245:
[----:B------:R-:W-:Y:S05]  /*10230*/  BSYNC B0 ;  /* 0x0000000000007941 */ /* 0x000fea0003800000 */
.L_x_4244:
        /* <DEDUP_REMOVED lines=219> */
.L_x_4247:
[----:B------:R-:W-:Y:S05]  /*10ff0*/  BSYNC B0 ;  /* 0x0000000000007941 */ /* 0x000fea0003800000 */
.L_x_4246:
[----:B------:R-:W-:Y:S02]  /*11000*/  LOP3.LUT R4, R0, 0xff, RZ, 0xc0, !PT ;  /* 0x000000ff00047812 */ /* 0x000fe400078ec0ff */
[----:B------:R-:W-:-:S02]  /*11010*/  LOP3.LUT R5, R13, 0xff, RZ, 0xc0, !PT ;  /* 0x000000ff0d057812 */ /* 0x000fc400078ec0ff */
[----:B------:R-:W-:Y:S02]  /*11020*/  ISETP.GE.U32.AND P4, PT, R30, R37, PT ;  /* 0x000000251e00720c */ /* 0x000fe40003f86070 */
[CC--:B------:R-:W-:Y:S02]  /*11030*/  ISETP.NE.AND P5, PT, R4.reuse, R5.reuse, PT ;  /* 0x000000050400720c */ /* 0x0c0fe40003fa5270 */
[----:B------:R-:W-:Y:S02]  /*11040*/  ISETP.GT.U32.AND P3, PT, R4, R5, PT ;  /* 0x000000050400720c */ /* 0x000fe40003f64070 */
[----:B------:R-:W-:Y:S02]  /*11050*/  ISETP.GE.AND.EX P4, PT, R29, R38, PT, P4 ;  /* 0x000000261d00720c */ /* 0x000fe40003f86340 */
[----:B------:R-:W-:Y:S02]  /*11060*/  LOP3.LUT R5, R3, 0xff, RZ, 0xc0, !PT ;  /* 0x000000ff03057812 */ /* 0x000fe400078ec0ff */
[----:B------:R-:W-:-:S02]  /*11070*/  LOP3.LUT R6, R12, 0xff, RZ, 0xc0, !PT ;  /* 0x000000ff0c067812 */ /* 0x000fc400078ec0ff */
[----:B------:R-:W-:Y:S02]  /*11080*/  LOP3.LUT R7, R10, 0xff, RZ, 0xc0, !PT ;  /* 0x000000ff0a077812 */ /* 0x000fe400078ec0ff */
[----:B------:R-:W-:Y:S02]  /*11090*/  LOP3.LUT R8, R15, 0xff, RZ, 0xc0, !PT ;  /* 0x000000ff0f087812 */ /* 0x000fe400078ec0ff */
[----:B------:R-:W-:Y:S02]  /*110a0*/  SEL R4, RZ, 0xffffffff, P4 ;  /* 0xffffffffff047807 */ /* 0x000fe40002000000 */
[----:B------:R-:W-:Y:S02]  /*110b0*/  ISETP.GE.U32.AND P0, PT, R32, R39, PT ;  /* 0x000000272000720c */ /* 0x000fe40003f06070 */
[----:B------:R-:W-:Y:S02]  /*110c0*/  ISETP.NE.AND P6, PT, R5, R6, PT ;  /* 0x000000060500720c */ /* 0x000fe40003fc5270 */
[----:B------:R-:W-:-:S02]  /*110d0*/  ISETP.NE.AND P4, PT, R7, R8, PT ;  /* 0x000000080700720c */ /* 0x000fc40003f85270 */
[----:B------:R-:W-:Y:S02]  /*110e0*/  LOP3.LUT R9, R11, 0xff, RZ, 0xc0, !PT ;  /* 0x000000ff0b097812 */ /* 0x000fe400078ec0ff */
[----:B------:R-:W-:Y:S02]  /*110f0*/  LOP3.LUT R16, R14, 0xff, RZ, 0xc0, !PT ;  /* 0x000000ff0e107812 */ /* 0x000fe400078ec0ff */
[----:B------:R-:W-:Y:S02]  /*11100*/  ISETP.GE.U32.AND P2, PT, R34, R41, PT ;  /* 0x000000292200720c */ /* 0x000fe40003f46070 */
[----:B------:R-:W-:Y:S02]  /*11110*/  ISETP.GE.AND.EX P0, PT, R31, R40, PT, P0 ;  /* 0x000000281f00720c */ /* 0x000fe40003f06300 */
[----:B------:R-:W-:Y:S02]  /*11120*/  @P5 SEL R4, RZ, 0xffffffff, !P3 ;  /* 0xffffffffff045807 */ /* 0x000fe40005800000 */
[----:B------:R-:W-:-:S02]  /*11130*/  ISETP.NE.AND P3, PT, R9, R16, PT ;  /* 0x000000100900720c */ /* 0x000fc40003f65270 */
[----:B------:R-:W-:Y:S02]  /*11140*/  ISETP.GT.U32.AND P5, PT, R5, R6, PT ;  /* 0x000000060500720c */ /* 0x000fe40003fa4070 */
[----:B------:R-:W-:Y:S02]  /*11150*/  ISETP.GE.AND.EX P2, PT, R33, R42, PT, P2 ;  /* 0x0000002a2100720c */ /* 0x000fe40003f46320 */
[----:B------:R-:W-:Y:S02]  /*11160*/  SEL R5, RZ, 0xffffffff, P0 ;  /* 0xffffffffff057807 */ /* 0x000fe40000000000 */
[----:B------:R-:W-:Y:S02]  /*11170*/  ISETP.GT.U32.AND P0, PT, R7, R8, PT ;  /* 0x000000080700720c */ /* 0x000fe40003f04070 */
[----:B------:R-:W-:Y:S02]  /*11180*/  LOP3.LUT R4, R4, 0x1, RZ, 0xc0, !PT ;  /* 0x0000000104047812 */ /* 0x000fe400078ec0ff */
[----:B------:R-:W-:-:S02]  /*11190*/  ISETP.GE.U32.AND P1, PT, R36, R43, PT ;  /* 0x0000002b2400720c */ /* 0x000fc40003f26070 */
[----:B------:R-:W-:Y:S02]  /*111a0*/  SEL R6, RZ, 0xffffffff, P2 ;  /* 0xffffffffff067807 */ /* 0x000fe40001000000 */
[----:B------:R-:W-:Y:S02]  /*111b0*/  @P6 SEL R5, RZ, 0xffffffff, !P5 ;  /* 0xffffffffff056807 */ /* 0x000fe40006800000 */
[----:B------:R-:W-:Y:S02]  /*111c0*/  @P4 SEL R6, RZ, 0xffffffff, !P0 ;  /* 0xffffffffff064807 */ /* 0x000fe40004000000 */
[----:B------:R-:W-:Y:S02]  /*111d0*/  ISETP.NE.U32.AND P0, PT, R4, 0x1, PT ;  /* 0x000000010400780c */ /* 0x000fe40003f05070 */
[----:B------:R-:W-:Y:S02]  /*111e0*/  ISETP.GE.AND.EX P1, PT, R35, R44, PT, P1 ;  /* 0x0000002c2300720c */ /* 0x000fe40003f26310 */
[----:B------:R-:W-:-:S02]  /*111f0*/  ISETP.GT.U32.AND P2, PT, R9, R16, PT ;  /* 0x000000100900720c */ /* 0x000fc40003f44070 */
[----:B------:R-:W-:Y:S02]  /*11200*/  LOP3.LUT R5, R5, 0x1, RZ, 0xc0, !PT ;  /* 0x0000000105057812 */ /* 0x000fe400078ec0ff */
[----:B------:R-:W-:Y:S02]  /*11210*/  SEL R13, R0, R13, !P0 ;  /* 0x0000000d000d7207 */ /* 0x000fe40004000000 */
[----:B------:R-:W-:Y:S02]  /*11220*/  SEL R7, RZ, 0xffffffff, P1 ;  /* 0xffffffffff077807 */ /* 0x000fe40000800000 */
[----:B------:R-:W-:Y:S02]  /*11230*/  @P3 SEL R7, RZ, 0xffffffff, !P2 ;  /* 0xffffffffff073807 */ /* 0x000fe40005000000 */
[----:B------:R-:W-:Y:S02]  /*11240*/  ISETP.NE.U32.AND P1, PT, R5, 0x1, PT ;  /* 0x000000010500780c */ /* 0x000fe40003f25070 */
[----:B------:R-:W-:-:S02]  /*11250*/  LOP3.LUT R5, R18, 0xff, RZ, 0xc0, !PT ;  /* 0x000000ff12057812 */ /* 0x000fc400078ec0ff */
[----:B------:R-:W-:Y:S02]  /*11260*/  LOP3.LUT R0, R13, 0xff, RZ, 0xc0, !PT ;  /* 0x000000ff0d007812 */ /* 0x000fe400078ec0ff */
[----:B------:R-:W-:Y:S02]  /*11270*/  LOP3.LUT R7, R7, 0x1, RZ, 0xc0, !PT ;  /* 0x0000000107077812 */ /* 0x000fe400078ec0ff */
[----:B------:R-:W-:Y:S02]  /*11280*/  SEL R37, R30, R37, !P0 ;  /* 0x000000251e257207 */ /* 0x000fe40004000000 */
[----:B------:R-:W-:Y:S02]  /*11290*/  ISETP.NE.AND P5, PT, R0, R5, PT ;  /* 0x000000050000720c */ /* 0x000fe40003fa5270 */
[----:B------:R-:W-:Y:S02]  /*112a0*/  LOP3.LUT R6, R6, 0x1, RZ, 0xc0, !PT ;  /* 0x0000000106067812 */ /* 0x000fe400078ec0ff */
[----:B------:R-:W-:-:S02]  /*112b0*/  ISETP.NE.U32.AND P3, PT, R7, 0x1, PT ;  /* 0x000000010700780c */ /* 0x000fc40003f65070 */
[----:B------:R-:W-:Y:S02]  /*112c0*/  SEL R38, R29, R38, !P0 ;  /* 0x000000261d267207 */ /* 0x000fe40004000000 */
[----:B------:R-:W-:Y:S02]  /*112d0*/  ISETP.GE.U32.AND P4, PT, R37, R46, PT ;  /* 0x0000002e2500720c */ /* 0x000fe40003f86070 */
[----:B------:R-:W-:Y:S02]  /*112e0*/  ISETP.NE.U32.AND P2, PT, R6, 0x1, PT ;  /* 0x000000010600780c */ /* 0x000fe40003f45070 */
[----:B------:R-:W-:Y:S02]  /*112f0*/  SEL R11, R11, R14, !P3 ;  /* 0x0000000e0b0b7207 */ /* 0x000fe40005800000 */
[----:B------:R-:W-:Y:S02]  /*11300*/  SEL R39, R32, R39, !P1 ;  /* 0x0000002720277207 */ /* 0x000fe40004800000 */
[----:B------:R-:W-:-:S02]  /*11310*/  SEL R9, R36, R43, !P3 ;  /* 0x0000002b24097207 */ /* 0x000fc40005800000 */
[----:B------:R-:W-:Y:S02]  /*11320*/  SEL R8, R35, R44, !P3 ;  /* 0x0000002c23087207 */ /* 0x000fe40005800000 */
[----:B------:R-:W-:Y:S02]  /*11330*/  ISETP.GE.AND.EX P4, PT, R38, R45, PT, P4 ;  /* 0x0000002d2600720c */ /* 0x000fe40003f86340 */
[----:B------:R-:W-:Y:S02]  /*11340*/  SEL R3, R3, R12, !P1 ;  /* 0x0000000c03037207 */ /* 0x000fe40004800000 */
[----:B------:R-:W-:Y:S02]  /*11350*/  SEL R10, R10, R15, !P2 ;  /* 0x0000000f0a0a7207 */ /* 0x000fe40005000000 */
[----:B------:R-:W-:Y:S02]  /*11360*/  ISETP.GT.U32.AND P3, PT, R0, R5, PT ;  /* 0x000000050000720c */ /* 0x000fe40003f64070 */
[----:B------:R-:W-:-:S02]  /*11370*/  SEL R41, R34, R41, !P2 ;  /* 0x0000002922297207 */ /* 0x000fc40005000000 */
[----:B------:R-:W-:Y:S02]  /*11380*/  LOP3.LUT R15, R24, 0xff, RZ, 0xc0, !PT ;  /* 0x000000ff180f7812 */ /* 0x000fe400078ec0ff */
[----:B------:R-:W-:Y:S02]  /*11390*/  LOP3.LUT R6, R11, 0xff, RZ, 0xc0, !PT ;  /* 0x000000ff0b067812 */ /* 0x000fe400078ec0ff */
[----:B------:R-:W-:Y:S02]  /*113a0*/  SEL R12, R31, R40, !P1 ;  /* 0x000000281f0c7207 */ /* 0x000fe40004800000 */
[----:B------:R-:W-:Y:S02]  /*113b0*/  ISETP.GE.U32.AND P0, PT, R39, R48, PT ;  /* 0x000000302700720c */ /* 0x000fe40003f06070 */
[----:B------:R-:W-:Y:S02]  /*113c0*/  SEL R0, RZ, 0xffffffff, P4 ;  /* 0xffffffffff007807 */ /* 0x000fe40002000000 */
[----:B------:R-:W-:-:S02]  /*113d0*/  SEL R42, R33, R42, !P2 ;  /* 0x0000002a212a7207 */ /* 0x000fc40005000000 */
[----:B------:R-:W-:Y:S02]  /*113e0*/  LOP3.LUT R7, R20, 0xff, RZ, 0xc0, !PT ;  /* 0x000000ff14077812 */ /* 0x000fe400078ec0ff */
[----:B------:R-:W-:Y:S02]  /*113f0*/  LOP3.LUT R4, R3, 0xff, RZ, 0xc0, !PT ;  /* 0x000000ff03047812 */ /* 0x000fe400078ec0ff */
[----:B------:R-:W-:Y:S02]  /*11400*/  @P5 SEL R0, RZ, 0xffffffff, !P3 ;  /* 0xffffffffff005807 */ /* 0x000fe40005800000 */
[----:B------:R-:W-:Y:S02]  /*11410*/  ISETP.GE.U32.AND P2, PT, R41, R50, PT ;  /* 0x000000322900720c */ /* 0x000fe40003f46070 */
[----:B------:R-:W-:Y:S02]  /*11420*/  ISETP.NE.AND P3, PT, R6, R15, PT ;  /* 0x0000000f0600720c */ /* 0x000fe40003f65270 */
[----:B------:R-:W-:-:S02]  /*11430*/  LOP3.LUT R14, R21, 0xff, RZ, 0xc0, !PT ;  /* 0x000000ff150e7812 */ /* 0x000fc400078ec0ff */
[----:B------:R-:W-:Y:S02]  /*11440*/  LOP3.LUT R5, R10, 0xff, RZ, 0xc0, !PT ;  /* 0x000000ff0a057812 */ /* 0x000fe400078ec0ff */
[----:B------:R-:W-:Y:S02]  /*11450*/  ISETP.GE.AND.EX P0, PT, R12, R47, PT, P0 ;  /* 0x0000002f0c00720c */ /* 0x000fe40003f06300 */
[----:B------:R-:W-:Y:S02]  /*11460*/  ISETP.NE.AND P6, PT, R4, R7, PT ;  /* 0x000000070400720c */ /* 0x000fe40003fc5270 */
[----:B------:R-:W-:Y:S02]  /*11470*/  ISETP.GE.U32.AND P1, PT, R9, R52, PT ;  /* 0x000000340900720c */ /* 0x000fe40003f26070 */
[----:B------:R-:W-:Y:S02]  /*11480*/  ISETP.GE.AND.EX P2, PT, R42, R49, PT, P2 ;  /* 0x000000312a00720c */ /* 0x000fe40003f46320 */
[----:B------:R-:W-:-:S02]  /*11490*/  ISETP.GT.U32.AND P5, PT, R4, R7, PT ;  /* 0x000000070400720c */ /* 0x000fc40003fa4070 */
[CC--:B------:R-:W-:Y:S02]  /*114a0*/  ISETP.NE.AND P4, PT, R5.reuse, R14.reuse, PT ;  /* 0x0000000e0500720c */ /* 0x0c0fe40003f85270 */
[----:B------:R-:W-:Y:S02]  /*114b0*/  SEL R4, RZ, 0xffffffff, P0 ;  /* 0xffffffffff047807 */ /* 0x000fe40000000000 */
        /* <DEDUP_REMOVED lines=9> */
[----:B------:R-:W-:-:S02]  /*11550*/  LOP3.LUT R4, R4, 0x1, RZ, 0xc0, !PT ;  /* 0x0000000104047812 */ /* 0x000fc400078ec0ff */
[----:B------:R-:W-:Y:S02]  /*11560*/  ISETP.NE.U32.AND P3, PT, R6, 0x1, PT ;  /* 0x000000010600780c */ /* 0x000fe40003f65070 */
[----:B------:R-:W-:Y:S02]  /*11570*/  LOP3.LUT R5, R5, 0x1, RZ, 0xc0, !PT ;  /* 0x0000000105057812 */ /* 0x000fe400078ec0ff */
[----:B------:R-:W-:Y:S02]  /*11580*/  ISETP.NE.U32.AND P1, PT, R4, 0x1, PT ;  /* 0x000000010400780c */ /* 0x000fe40003f25070 */
[----:B------:R-:W-:Y:S02]  /*11590*/  SEL R24, R11, R24, !P3 ;  /* 0x000000180b187207 */ /* 0x000fe40005800000 */
[----:B------:R-:W-:Y:S02]  /*115a0*/  ISETP.NE.U32.AND P2, PT, R5, 0x1, PT ;  /* 0x000000010500780c */ /* 0x000fe40003f45070 */
[----:B------:R-:W-:-:S02]  /*115b0*/  SEL R5, R3, R20, !P1 ;  /* 0x0000001403057207 */ /* 0x000fc40004800000 */
[----:B------:R-:W-:Y:S02]  /*115c0*/  LOP3.LUT R0, R0, 0x1, RZ, 0xc0, !PT ;  /* 0x0000000100007812 */ /* 0x000fe400078ec0ff */
[----:B------:R-:W-:Y:S02]  /*115d0*/  LOP3.LUT R4, R27, 0xff, RZ, 0xc0, !PT ;  /* 0x000000ff1b047812 */ /* 0x000fe400078ec0ff */
[----:B------:R-:W-:Y:S02]  /*115e0*/  LOP3.LUT R3, R24, 0xff, RZ, 0xc0, !PT ;  /* 0x000000ff18037812 */ /* 0x000fe400078ec0ff */
[----:B------:R-:W-:Y:S02]  /*115f0*/  SEL R9, R9, R52, !P3 ;  /* 0x0000003409097207 */ /* 0x000fe40005800000 */
[----:B------:R-:W-:Y:S02]  /*11600*/  ISETP.NE.U32.AND P0, PT, R0, 0x1, PT ;  /* 0x000000010000780c */ /* 0x000fe40003f05070 */
[----:B------:R-:W-:-:S02]  /*11610*/  ISETP.NE.AND P5, PT, R3, R4, PT ;  /* 0x000000040300720c */ /* 0x000fc40003fa5270 */
[----:B------:R-:W-:Y:S02]  /*11620*/  SEL R8, R8, R51, !P3 ;  /* 0x0000003308087207 */ /* 0x000fe40005800000 */
[----:B------:R-:W-:Y:S02]  /*11630*/  ISETP.GE.U32.AND P4, PT, R9, R54, PT ;  /* 0x000000360900720c */ /* 0x000fe40003f86070 */
[----:B------:R-:W-:Y:S02]  /*11640*/  SEL R0, R13, R18, !P0 ;  /* 0x000000120d007207 */ /* 0x000fe40004000000 */
[----:B------:R-:W-:Y:S02]  /*11650*/  SEL R21, R10, R21, !P2 ;  /* 0x000000150a157207 */ /* 0x000fe40005000000 */
[----:B------:R-:W-:Y:S02]  /*11660*/  ISETP.GT.U32.AND P3, PT, R3, R4, PT ;  /* 0x000000040300720c */ /* 0x000fe40003f64070 */
[----:B------:R-:W-:-:S02]  /*11670*/  ISETP.GE.AND.EX P4, PT, R8, R53, PT, P4 ;  /* 0x000000350800720c */ /* 0x000fc40003f86340 */
[----:B------:R-:W-:Y:S02]  /*11680*/  SEL R15, R37, R46, !P0 ;  /* 0x0000002e250f7207 */ /* 0x000fe40004000000 */
[----:B------:R-:W-:Y:S02]  /*11690*/  LOP3.LUT R16, R25, 0xff, RZ, 0xc0, !PT ;  /* 0x000000ff19107812 */ /* 0x000fe400078ec0ff */
[----:B------:R-:W-:Y:S02]  /*116a0*/  LOP3.LUT R19, R26, 0xff, RZ, 0xc0, !PT ;  /* 0x000000ff1a137812 */ /* 0x000fe400078ec0ff */
[----:B------:R-:W-:Y:S02]  /*116b0*/  LOP3.LUT R3, R0, 0xff, RZ, 0xc0, !PT ;  /* 0x000000ff00037812 */ /* 0x000fe400078ec0ff */
[----:B------:R-:W-:Y:S02]  /*116c0*/  LOP3.LUT R4, R5, 0xff, RZ, 0xc0, !PT ;  /* 0x000000ff05047812 */ /* 0x000fe400078ec0ff */
[----:B------:R-:W-:-:S02]  /*116d0*/  SEL R13, R39, R48, !P1 ;  /* 0x00000030270d7207 */ /* 0x000fc40004800000 */
[----:B------:R-:W-:Y:S02]  /*116e0*/  LOP3.LUT R29, R28, 0xff, RZ, 0xc0, !PT ;  /* 0x000000ff1c1d7812 */ /* 0x000fe400078ec0ff */
[----:B------:R-:W-:Y:S02]  /*116f0*/  LOP3.LUT R6, R21, 0xff, RZ, 0xc0, !PT ;  /* 0x000000ff15067812 */ /* 0x000fe400078ec0ff */
[----:B------:R-:W-:Y:S02]  /*11700*/  SEL R14, R38, R45, !P0 ;  /* 0x0000002d260e7207 */ /* 0x000fe40004000000 */
[----:B------:R-:W-:Y:S02]  /*11710*/  SEL R7, RZ, 0xffffffff, P4 ;  /* 0xffffffffff077807 */ /* 0x000fe40002000000 */
[----:B------:R-:W-:Y:S02]  /*11720*/  ISETP.GE.U32.AND P0, PT, R15, R56, PT ;  /* 0x000000380f00720c */ /* 0x000fe40003f06070 */
[----:B------:R-:W-:-:S02]  /*11730*/  ISETP.NE.AND P6, PT, R3, R16, PT ;  /* 0x000000100300720c */ /* 0x000fc40003fc5270 */
[----:B------:R-:W-:Y:S02]  /*11740*/  ISETP.NE.AND P4, PT, R4, R19, PT ;  /* 0x000000130400720c */ /* 0x000fe40003f85270 */
[----:B------:R-:W-:Y:S02]  /*11750*/  SEL R11, R41, R50, !P2 ;  /* 0x00000032290b7207 */ /* 0x000fe40005000000 */
[----:B------:R-:W-:Y:S02]  /*11760*/  SEL R10, R42, R49, !P2 ;  /* 0x000000312a0a7207 */ /* 0x000fe40005000000 */
[----:B------:R-:W-:Y:S02]  /*11770*/  @P5 SEL R7, RZ, 0xffffffff, !P3 ;  /* 0xffffffffff075807 */ /* 0x000fe40005800000 */
[----:B------:R-:W-:Y:S02]  /*11780*/  SEL R12, R12, R47, !P1 ;  /* 0x0000002f0c0c7207 */ /* 0x000fe40004800000 */
[----:B------:R-:W-:-:S02]  /*11790*/  ISETP.GE.U32.AND P2, PT, R13, R58, PT ;  /* 0x0000003a0d00720c */ /* 0x000fc40003f46070 */
        /* <DEDUP_REMOVED lines=10> */
[----:B------:R-:W-:Y:S02]  /*11840*/  @P6 SEL R3, RZ, 0xffffffff, !P5 ;  /* 0xffffffffff036807 */ /* 0x000fe40006800000 */
[----:B------:R-:W-:-:S02]  /*11850*/  @P4 SEL R4, RZ, 0xffffffff, !P0 ;  /* 0xffffffffff044807 */ /* 0x000fc40004000000 */
[----:B------:R-:W-:Y:S02]  /*11860*/  SEL R6, RZ, 0xffffffff, P1 ;  /* 0xffffffffff067807 */ /* 0x000fe40000800000 */
        /* <DEDUP_REMOVED lines=22> */
[----:B------:R-:W-:-:S02]  /*119d0*/  PRMT R11, R0, 0x7610, R11 ;  /* 0x00007610000b7816 */ /* 0x000fc4000000000b */
.L_x_4198:
[----:B------:R-:W-:Y:S05]  /*119e0*/  BSYNC B6 ;  /* 0x0000000000067941 */ /* 0x000fea0003800000 */
.L_x_4197:
        /* <DEDUP_REMOVED lines=18> */
.L_x_4251:
        /* <DEDUP_REMOVED lines=10> */
[----:B------:R-:W-:Y:S02]  /*11bb0*/  LOP3.LUT R6, R9, 0xff, RZ, 0xc0, !PT ;  /* 0x000000ff09067812 */ /* 0x000fe400078ec0ff */
[----:B------:R-:W-:Y:S01]  /*11bc0*/  LOP3.LUT R8, R7, 0xff, RZ, 0xc0, !PT ;  /* 0x000000ff07087812 */ /* 0x000fe200078ec0ff */
[----:B------:R-:W-:Y:S01]  /*11bd0*/  IMAD.SHL.U32 R24, R0, 0x40, RZ ;  /* 0x0000004000187824 */ /* 0x000fe200078e00ff */
[----:B------:R-:W-:Y:S02]  /*11be0*/  LOP3.LUT R0, R11, 0xff, RZ, 0xc0, !PT ;  /* 0x000000ff0b007812 */ /* 0x000fe400078ec0ff */
[----:B------:R-:W-:Y:S02]  /*11bf0*/  LOP3.LUT R10, R3, 0xff, RZ, 0xc0, !PT ;  /* 0x000000ff030a7812 */ /* 0x000fe400078ec0ff */
[----:B------:R-:W1:Y:S04]  /*11c00*/  LDS.U8 R27, [R24+0x10] ;  /* 0x00001000181b7984 */ /* 0x000e680000000000 */
[----:B------:R-:W2:Y:S04]  /*11c10*/  LDS.U8 R29, [R24+0x20] ;  /* 0x00002000181d7984 */ /* 0x000ea80000000000 */
[----:B0-----:R-:W0:Y:S04]  /*11c20*/  LDS.64 R4, [R24+0x18] ;  /* 0x0000180018047984 */ /* 0x001e280000000a00 */
[----:B------:R-:W3:Y:S04]  /*11c30*/  LDS.64 R12, [R24+0x28] ;  /* 0x00002800180c7984 */ /* 0x000ee80000000a00 */
[----:B------:R-:W4:Y:S04]  /*11c40*/  LDS.U8 R31, [R24+0x30] ;  /* 0x00003000181f7984 */ /* 0x000f280000000000 */
[----:B------:R-:W5:Y:S04]  /*11c50*/  LDS.U8 R33, [R24+0x40] ;  /* 0x0000400018217984 */ /* 0x000f680000000000 */
[----:B------:R-:W5:Y:S04]  /*11c60*/  LDS.64 R14, [R24+0x38] ;  /* 0x00003800180e7984 */ /* 0x000f680000000a00 */
[----:B------:R-:W5:Y:S01]  /*11c70*/  LDS.64 R20, [R24+0x48] ;  /* 0x0000480018147984 */ /* 0x000f620000000a00 */
[----:B-1----:R-:W-:-:S02]  /*11c80*/  ISETP.NE.AND P4, PT, R0, R27, PT ;  /* 0x0000001b0000720c */ /* 0x002fc40003f85270 */
[----:B------:R-:W-:Y:S02]  /*11c90*/  ISETP.GT.U32.AND P5, PT, R0, R27, PT ;  /* 0x0000001b0000720c */ /* 0x000fe40003fa4070 */
[-C--:B--2---:R-:W-:Y:S02]  /*11ca0*/  ISETP.NE.AND P3, PT, R6, R29.reuse, PT ;  /* 0x0000001d0600720c */ /* 0x084fe40003f65270 */
[----:B------:R-:W-:Y:S02]  /*11cb0*/  SEL R0, RZ, 0xffffffff, !P5 ;  /* 0xffffffffff007807 */ /* 0x000fe40006800000 */
[----:B0-----:R-:W-:Y:S02]  /*11cc0*/  ISETP.GE.U32.AND P0, PT, R56, R4, PT ;  /* 0x000000043800720c */ /* 0x001fe40003f06070 */
[----:B------:R-:W-:Y:S02]  /*11cd0*/  ISETP.GT.U32.AND P6, PT, R6, R29, PT ;  /* 0x0000001d0600720c */ /* 0x000fe40003fc4070 */
[----:B------:R-:W-:-:S02]  /*11ce0*/  ISETP.GE.AND.EX P0, PT, R57, R5, PT, P0 ;  /* 0x000000053900720c */ /* 0x000fc40003f06300 */
[----:B---3--:R-:W-:Y:S02]  /*11cf0*/  ISETP.GE.U32.AND P1, PT, R58, R12, PT ;  /* 0x0000000c3a00720c */ /* 0x008fe40003f26070 */
[----:B------:R-:W-:Y:S02]  /*11d00*/  @!P4 SEL R0, RZ, 0xffffffff, P0 ;  /* 0xffffffffff00c807 */ /* 0x000fe40000000000 */
[----:B----4-:R-:W-:Y:S02]  /*11d10*/  ISETP.NE.AND P5, PT, R8, R31, PT ;  /* 0x0000001f0800720c */ /* 0x010fe40003fa5270 */
[----:B------:R-:W-:Y:S02]  /*11d20*/  ISETP.GE.AND.EX P1, PT, R59, R13, PT, P1 ;  /* 0x0000000d3b00720c */ /* 0x000fe40003f26310 */
[----:B-----5:R-:W-:Y:S02]  /*11d30*/  ISETP.NE.AND P4, PT, R10, R33, PT ;  /* 0x000000210a00720c */ /* 0x020fe40003f85270 */
[----:B------:R-:W-:-:S02]  /*11d40*/  SEL R6, RZ, 0xffffffff, !P6 ;  /* 0xffffffffff067807 */ /* 0x000fc40007000000 */
[----:B------:R-:W-:Y:S02]  /*11d50*/  @!P3 SEL R6, RZ, 0xffffffff, P1 ;  /* 0xffffffffff06b807 */ /* 0x000fe40000800000 */
[----:B------:R-:W-:Y:S02]  /*11d60*/  ISETP.GE.U32.AND P3, PT, R74, R14, PT ;  /* 0x0000000e4a00720c */ /* 0x000fe40003f66070 */
[----:B------:R-:W-:Y:S02]  /*11d70*/  ISETP.GE.U32.AND P1, PT, R18, R20, PT ;  /* 0x000000141200720c */ /* 0x000fe40003f26070 */
[----:B------:R-:W-:Y:S02]  /*11d80*/  ISETP.GT.U32.AND P6, PT, R8, R31, PT ;  /* 0x0000001f0800720c */ /* 0x000fe40003fc4070 */
[----:B------:R-:W-:Y:S02]  /*11d90*/  ISETP.GT.U32.AND P0, PT, R10, R33, PT ;  /* 0x000000210a00720c */ /* 0x000fe40003f04070 */
[----:B------:R-:W-:-:S02]  /*11da0*/  ISETP.GE.AND.EX P3, PT, R75, R15, PT, P3 ;  /* 0x0000000f4b00720c */ /* 0x000fc40003f66330 */
[----:B------:R-:W-:Y:S02]  /*11db0*/  ISETP.GE.AND.EX P1, PT, R19, R21, PT, P1 ;  /* 0x000000151300720c */ /* 0x000fe40003f26310 */
[----:B------:R-:W-:Y:S02]  /*11dc0*/  LOP3.LUT R0, R0, 0x1, RZ, 0xc0, !PT ;  /* 0x0000000100007812 */ /* 0x000fe400078ec0ff */
[----:B------:R-:W-:Y:S02]  /*11dd0*/  SEL R8, RZ, 0xffffffff, !P6 ;  /* 0xffffffffff087807 */ /* 0x000fe40007000000 */
        /* <DEDUP_REMOVED lines=34> */
.L_x_4250:
[----:B------:R-:W-:Y:S05]  /*12000*/  BSYNC B0 ;  /* 0x0000000000007941 */ /* 0x000fea0003800000 */
.L_x_4249:
[----:B0-----:R-:W-:Y:S01]  /*12010*/  IMAD.MOV.U32 R0, RZ, RZ, R16 ;  /* 0x000000ffff007224 */ /* 0x001fe200078e0010 */
[----:B------:R-:W-:Y:S05]  /*12020*/  @P2 BRA `(.L_x_4251) ;  /* 0xfffffae000002947 */ /* 0x000fea000383ffff */
.L_x_4248:
        /* <DEDUP_REMOVED lines=23> */
.L_x_4256:
        /* <DEDUP_REMOVED lines=8> */
[----:B------:R-:W-:Y:S02]  /*12220*/  LOP3.LUT R29, R11, 0xff, RZ, 0xc0, !PT ;  /* 0x000000ff0b1d7812 */ /* 0x000fe400078ec0ff */
[----:B------:R-:W-:Y:S02]  /*12230*/  LOP3.LUT R31, R9, 0xff, RZ, 0xc0, !PT ;  /* 0x000000ff091f7812 */ /* 0x000fe400078ec0ff */
[----:B0-----:R-:W0:Y:S04]  /*12240*/  LDS.U8 R6, [R0] ;  /* 0x0000000000067984 */ /* 0x001e280000000000 */
[----:B------:R-:W1:Y:S04]  /*12250*/  LDS.64 R4, [R0+0x8] ;  /* 0x0000080000047984 */ /* 0x000e680000000a00 */
[----:B------:R-:W2:Y:S04]  /*12260*/  LDS.U8 R10, [R0+0x10] ;  /* 0x00001000000a7984 */ /* 0x000ea80000000000 */
[----:B------:R-:W3:Y:S04]  /*12270*/  LDS.U8 R16, [R0+0x20] ;  /* 0x0000200000107984 */ /* 0x000ee80000000000 */
[----:B------:R-:W4:Y:S04]  /*12280*/  LDS.64 R12, [R0+0x18] ;  /* 0x00001800000c7984 */ /* 0x000f280000000a00 */
[----:B------:R-:W5:Y:S04]  /*12290*/  LDS.U8 R26, [R0+0x30] ;  /* 0x00003000001a7984 */ /* 0x000f680000000000 */
[----:B------:R-:W4:Y:S04]  /*122a0*/  LDS.64 R14, [R0+0x28] ;  /* 0x00002800000e7984 */ /* 0x000f280000000a00 */
[----:B------:R0:W5:Y:S02]  /*122b0*/  LDS.64 R20, [R0+0x38] ;  /* 0x0000380000147984 */ /* 0x0001640000000a00 */
[----:B0-----:R-:W-:-:S02]  /*122c0*/  ISETP.NE.AND P6, PT, R29, R6, PT ;  /* 0x000000061d00720c */ /* 0x001fc40003fc5270 */
[----:B------:R-:W-:Y:S02]  /*122d0*/  ISETP.GT.U32.AND P1, PT, R29, R6, PT ;  /* 0x000000061d00720c */ /* 0x000fe40003f24070 */
[----:B-1----:R-:W-:Y:S02]  /*122e0*/  ISETP.GE.U32.AND P5, PT, R56, R4, PT ;  /* 0x000000043800720c */ /* 0x002fe40003fa6070 */
[----:B------:R-:W-:Y:S02]  /*122f0*/  LOP3.LUT R29, R7, 0xff, RZ, 0xc0, !PT ;  /* 0x000000ff071d7812 */ /* 0x000fe400078ec0ff */
[CC--:B--2---:R-:W-:Y:S02]  /*12300*/  ISETP.NE.AND P4, PT, R31.reuse, R10.reuse, PT ;  /* 0x0000000a1f00720c */ /* 0x0c4fe40003f85270 */
[----:B------:R-:W-:Y:S02]  /*12310*/  ISETP.GT.U32.AND P0, PT, R31, R10, PT ;  /* 0x0000000a1f00720c */ /* 0x000fe40003f04070 */
[----:B------:R-:W-:-:S02]  /*12320*/  ISETP.GE.AND.EX P5, PT, R57, R5, PT, P5 ;  /* 0x000000053900720c */ /* 0x000fc40003fa6350 */
[----:B------:R-:W-:Y:S02]  /*12330*/  LOP3.LUT R31, R3, 0xff, RZ, 0xc0, !PT ;  /* 0x000000ff031f7812 */ /* 0x000fe400078ec0ff */
[----:B------:R-:W-:Y:S02]  /*12340*/  SEL R8, RZ, 0xffffffff, !P1 ;  /* 0xffffffffff087807 */ /* 0x000fe40004800000 */
[----:B------:R-:W-:Y:S02]  /*12350*/  @!P6 SEL R8, RZ, 0xffffffff, P5 ;  /* 0xffffffffff08e807 */ /* 0x000fe40002800000 */
[CC--:B---3--:R-:W-:Y:S02]  /*12360*/  ISETP.NE.AND P3, PT, R29.reuse, R16.reuse, PT ;  /* 0x000000101d00720c */ /* 0x0c8fe40003f65270 */
[----:B------:R-:W-:Y:S02]  /*12370*/  ISETP.GT.U32.AND P2, PT, R29, R16, PT ;  /* 0x000000101d00720c */ /* 0x000fe40003f44070 */
[----:B----4-:R-:W-:-:S02]  /*12380*/  ISETP.GE.U32.AND P1, PT, R58, R12, PT ;  /* 0x0000000c3a00720c */ /* 0x010fc40003f26070 */
[----:B-----5:R-:W-:Y:S02]  /*12390*/  ISETP.NE.AND P5, PT, R31, R26, PT ;  /* 0x0000001a1f00720c */ /* 0x020fe40003fa5270 */
[----:B------:R-:W-:Y:S02]  /*123a0*/  SEL R0, RZ, 0xffffffff, !P0 ;  /* 0xffffffffff007807 */ /* 0x000fe40004000000 */
[----:B------:R-:W-:Y:S02]  /*123b0*/  ISETP.GE.AND.EX P1, PT, R59, R13, PT, P1 ;  /* 0x0000000d3b00720c */ /* 0x000fe40003f26310 */
[----:B------:R-:W-:Y:S02]  /*123c0*/  SEL R24, RZ, 0xffffffff, !P2 ;  /* 0xffffffffff187807 */ /* 0x000fe40005000000 */
[----:B------:R-:W-:Y:S02]  /*123d0*/  ISETP.GE.U32.AND P0, PT, R74, R14, PT ;  /* 0x0000000e4a00720c */ /* 0x000fe40003f06070 */
[----:B------:R-:W-:-:S02]  /*123e0*/  ISETP.GE.U32.AND P2, PT, R18, R20, PT ;  /* 0x000000141200720c */ /* 0x000fc40003f46070 */
[----:B------:R-:W-:Y:S02]  /*123f0*/  LOP3.LUT R8, R8, 0x1, RZ, 0xc0, !PT ;  /* 0x0000000108087812 */ /* 0x000fe400078ec0ff */
[----:B------:R-:W-:Y:S02]  /*12400*/  ISETP.GT.U32.AND P6, PT, R31, R26, PT ;  /* 0x0000001a1f00720c */ /* 0x000fe40003fc4070 */
        /* <DEDUP_REMOVED lines=37> */
.L_x_4255:
[----:B------:R-:W-:Y:S05]  /*12660*/  BSYNC B0 ;  /* 0x0000000000007941 */ /* 0x000fea0003800000 */
.L_x_4254:
[----:B------:R-:W-:-:S04]  /*12670*/  SHF.R.S32.HI R25, RZ, 0x1, R25 ;  /* 0x00000001ff197819 */ /* 0x000fc80000011419 */
[----:B------:R-:W-:-:S13]  /*12680*/  ISETP.GE.AND P0, PT, R25, 0x20, PT ;  /* 0x000000201900780c */ /* 0x000fda0003f06270 */
[----:B------:R-:W-:Y:S05]  /*12690*/  @P0 BRA `(.L_x_4256) ;  /* 0xfffffb0000000947 */ /* 0x000fea000383ffff */
[----:B------:R-:W-:-:S05]  /*126a0*/  IMAD.MOV.U32 R0, RZ, RZ, 0x20 ;  /* 0x00000020ff007424 */ /* 0x000fca00078e00ff */
.L_x_4253:
[----:B------:R-:W-:Y:S01]  /*126b0*/  ISETP.GE.AND P0, PT, R0, 0x2, PT ;  /* 0x000000020000780c */ /* 0x000fe20003f06270 */
[----:B------:R-:W-:Y:S01]  /*126c0*/  WARPSYNC 0xffffffff ;  /* 0xffffffff00007948 */ /* 0x000fe20003800000 */
[----:B------:R-:W-:Y:S11]  /*126d0*/  BAR.SYNC.DEFER_BLOCKING 0x0 ;  /* 0x0000000000007b1d */ /* 0x000ff60000010000 */
[----:B------:R-:W-:Y:S05]  /*126e0*/  @!P0 BRA `(.L_x_4252) ;  /* 0x0000048000008947 */ /* 0x000fea0003800000 */
[----:B------:R-:W-:-:S04]  /*126f0*/  IMAD.MOV.U32 R5, RZ, RZ, 0x1 ;  /* 0x00000001ff057424 */ /* 0x000fc800078e00ff */
.L_x_4257:
[----:B------:R-:W-:Y:S01]  /*12700*/  LOP3.LUT R4, R11, 0xff, RZ, 0xc0, !PT ;  /* 0x000000ff0b047812 */ /* 0x000fe200078ec0ff */
[----:B------:R-:W1:Y:S01]  /*12710*/  SHFL.DOWN PT, R13, R56, R5, 0x1f ;  /* 0x08001f05380d7589 */ /* 0x000e6200000e0000 */
[----:B0-----:R-:W-:-:S02]  /*12720*/  LOP3.LUT R16, R7, 0xff, RZ, 0xc0, !PT ;  /* 0x000000ff07107812 */ /* 0x001fc400078ec0ff */
[----:B------:R-:W-:Y:S01]  /*12730*/  LOP3.LUT R10, R9, 0xff, RZ, 0xc0, !PT ;  /* 0x000000ff090a7812 */ /* 0x000fe200078ec0ff */
[----:B------:R-:W0:Y:S01]  /*12740*/  SHFL.DOWN PT, R6, R57, R5, 0x1f ;  /* 0x08001f0539067589 */ /* 0x000e2200000e0000 */
[----:B------:R-:W-:Y:S02]  /*12750*/  LOP3.LUT R26, R3, 0xff, RZ, 0xc0, !PT ;  /* 0x000000ff031a7812 */ /* 0x000fe400078ec0ff */
[----:B------:R-:W-:Y:S01]  /*12760*/  LOP3.LUT R8, R11, 0xff, RZ, 0xc0, !PT ;  /* 0x000000ff0b087812 */ /* 0x000fe200078ec0ff */
[----:B------:R-:W2:Y:S01]  /*12770*/  SHFL.DOWN PT, R4, R4, R5, 0x1f ;  /* 0x08001f0504047589 */ /* 0x000ea200000e0000 */
[----:B------:R-:W-:Y:S02]  /*12780*/  LOP3.LUT R24, R7, 0xff, RZ, 0xc0, !PT ;  /* 0x000000ff07187812 */ /* 0x000fe400078ec0ff */
[----:B------:R-:W-:Y:S01]  /*12790*/  LOP3.LUT R14, R9, 0xff, RZ, 0xc0, !PT ;  /* 0x000000ff090e7812 */ /* 0x000fe200078ec0ff */
[----:B------:R-:W3:Y:S01]  /*127a0*/  SHFL.DOWN PT, R16, R16, R5, 0x1f ;  /* 0x08001f0510107589 */ /* 0x000ee200000e0000 */
[----:B------:R-:W-:-:S03]  /*127b0*/  LOP3.LUT R30, R3, 0xff, RZ, 0xc0, !PT ;  /* 0x000000ff031e7812 */ /* 0x000fc600078ec0ff */
[----:B------:R-:W4:Y:S04]  /*127c0*/  SHFL.DOWN PT, R21, R58, R5, 0x1f ;  /* 0x08001f053a157589 */ /* 0x000f2800000e0000 */
[----:B------:R-:W5:Y:S04]  /*127d0*/  SHFL.DOWN PT, R10, R10, R5, 0x1f ;  /* 0x08001f050a0a7589 */ /* 0x000f6800000e0000 */
[----:B------:R-:W5:Y:S01]  /*127e0*/  SHFL.DOWN PT, R25, R74, R5, 0x1f ;  /* 0x08001f054a197589 */ /* 0x000f6200000e0000 */
[----:B-1----:R-:W-:-:S03]  /*127f0*/  ISETP.GE.U32.AND P4, PT, R56, R13, PT ;  /* 0x0000000d3800720c */ /* 0x002fc60003f86070 */
[----:B------:R-:W1:Y:S01]  /*12800*/  SHFL.DOWN PT, R12, R59, R5, 0x1f ;  /* 0x08001f053b0c7589 */ /* 0x000e6200000e0000 */
[----:B0-----:R-:W-:-:S03]  /*12810*/  ISETP.GE.AND.EX P4, PT, R57, R6, PT, P4 ;  /* 0x000000063900720c */ /* 0x001fc60003f86340 */
[----:B------:R-:W0:Y:S01]  /*12820*/  SHFL.DOWN PT, R26, R26, R5, 0x1f ;  /* 0x08001f051a1a7589 */ /* 0x000e2200000e0000 */
[----:B--2---:R-:W-:-:S03]  /*12830*/  LOP3.LUT R15, R4, 0xff, RZ, 0xc0, !PT ;  /* 0x000000ff040f7812 */ /* 0x004fc600078ec0ff */
[----:B------:R-:W2:Y:S01]  /*12840*/  SHFL.DOWN PT, R20, R75, R5, 0x1f ;  /* 0x08001f054b147589 */ /* 0x000ea200000e0000 */
[-C--:B------:R-:W-:Y:S02]  /*12850*/  ISETP.NE.AND P5, PT, R8, R15.reuse, PT ;  /* 0x0000000f0800720c */ /* 0x080fe40003fa5270 */
[----:B---3--:R-:W-:Y:S01]  /*12860*/  LOP3.LUT R27, R16, 0xff, RZ, 0xc0, !PT ;  /* 0x000000ff101b7812 */ /* 0x008fe200078ec0ff */
[----:B------:R-:W3:Y:S01]  /*12870*/  SHFL.DOWN PT, R29, R18, R5, 0x1f ;  /* 0x08001f05121d7589 */ /* 0x000ee200000e0000 */
[----:B------:R-:W-:Y:S02]  /*12880*/  ISETP.GT.U32.AND P3, PT, R8, R15, PT ;  /* 0x0000000f0800720c */ /* 0x000fe40003f64070 */
[----:B------:R-:W-:Y:S01]  /*12890*/  SEL R8, RZ, 0xffffffff, P4 ;  /* 0xffffffffff087807 */ /* 0x000fe20002000000 */
[----:B------:R1:W3:Y:S01]  /*128a0*/  SHFL.DOWN PT, R28, R19, R5, 0x1f ;  /* 0x08001f05131c7589 */ /* 0x0002e200000e0000 */
[----:B----4-:R-:W-:Y:S02]  /*128b0*/  ISETP.GE.U32.AND P0, PT, R58, R21, PT ;  /* 0x000000153a00720c */ /* 0x010fe40003f06070 */
[----:B------:R-:W-:-:S02]  /*128c0*/  ISETP.NE.AND P4, PT, R24, R27, PT ;  /* 0x0000001b1800720c */ /* 0x000fc40003f85270 */
[----:B-----5:R-:W-:Y:S02]  /*128d0*/  LOP3.LUT R15, R10, 0xff, RZ, 0xc0, !PT ;  /* 0x000000ff0a0f7812 */ /* 0x020fe400078ec0ff */
[----:B------:R-:W-:Y:S02]  /*128e0*/  ISETP.GE.U32.AND P2, PT, R74, R25, PT ;  /* 0x000000194a00720c */ /* 0x000fe40003f46070 */
[----:B-1----:R-:W-:Y:S01]  /*128f0*/  ISETP.GE.AND.EX P0, PT, R59, R12, PT, P0 ;  /* 0x0000000c3b00720c */ /* 0x002fe20003f06300 */
[----:B------:R-:W-:Y:S01]  /*12900*/  IMAD.SHL.U32 R5, R5, 0x2, RZ ;  /* 0x0000000205057824 */ /* 0x000fe200078e00ff */
[----:B------:R-:W-:Y:S02]  /*12910*/  @P5 SEL R8, RZ, 0xffffffff, !P3 ;  /* 0xffffffffff085807 */ /* 0x000fe40005800000 */
[----:B0-----:R-:W-:Y:S02]  /*12920*/  LOP3.LUT R31, R26, 0xff, RZ, 0xc0, !PT ;  /* 0x000000ff1a1f7812 */ /* 0x001fe400078ec0ff */
[----:B------:R-:W-:-:S02]  /*12930*/  ISETP.NE.AND P6, PT, R14, R15, PT ;  /* 0x0000000f0e00720c */ /* 0x000fc40003fc5270 */
[----:B------:R-:W-:Y:S02]  /*12940*/  ISETP.GT.U32.AND P5, PT, R14, R15, PT ;  /* 0x0000000f0e00720c */ /* 0x000fe40003fa4070 */
[----:B--2---:R-:W-:Y:S02]  /*12950*/  ISETP.GE.AND.EX P2, PT, R75, R20, PT, P2 ;  /* 0x000000144b00720c */ /* 0x004fe40003f46320 */
[----:B------:R-:W-:Y:S02]  /*12960*/  SEL R14, RZ, 0xffffffff, P0 ;  /* 0xffffffffff0e7807 */ /* 0x000fe40000000000 */
[----:B------:R-:W-:Y:S02]  /*12970*/  ISETP.NE.AND P3, PT, R30, R31, PT ;  /* 0x0000001f1e00720c */ /* 0x000fe40003f65270 */
[----:B------:R-:W-:Y:S02]  /*12980*/  ISETP.GT.U32.AND P0, PT, R24, R27, PT ;  /* 0x0000001b1800720c */ /* 0x000fe40003f04070 */
[----:B------:R-:W-:-:S02]  /*12990*/  LOP3.LUT R8, R8, 0x1, RZ, 0xc0, !PT ;  /* 0x0000000108087812 */ /* 0x000fc400078ec0ff */
[----:B------:R-:W-:Y:S02]  /*129a0*/  SEL R15, RZ, 0xffffffff, P2 ;  /* 0xffffffffff0f7807 */ /* 0x000fe40001000000 */
[----:B---3--:R-:W-:Y:S02]  /*129b0*/  ISETP.GE.U32.AND P1, PT, R18, R29, PT ;  /* 0x0000001d1200720c */ /* 0x008fe40003f26070 */
[----:B------:R-:W-:Y:S02]  /*129c0*/  @P4 SEL R15, RZ, 0xffffffff, !P0 ;  /* 0xffffffffff0f4807 */ /* 0x000fe40004000000 */
[----:B------:R-:W-:Y:S02]  /*129d0*/  ISETP.NE.U32.AND P0, PT, R8, 0x1, PT ;  /* 0x000000010800780c */ /* 0x000fe40003f05070 */
[----:B------:R-:W-:Y:S02]  /*129e0*/  ISETP.GE.AND.EX P1, PT, R19, R28, PT, P1 ;  /* 0x0000001c1300720c */ /* 0x000fe40003f26310 */
[----:B------:R-:W-:-:S02]  /*129f0*/  ISETP.GT.U32.AND P2, PT, R30, R31, PT ;  /* 0x0000001f1e00720c */ /* 0x000fc40003f44070 */
        /* <DEDUP_REMOVED lines=23> */
.L_x_4252:
[----:B------:R-:W-:Y:S01]  /*12b70*/  ISETP.NE.AND P0, PT, RZ, c[0x0][0x34c], PT ;  /* 0x0000d300ff007a0c */ /* 0x000fe20003f05270 */
[----:B------:R-:W-:Y:S02]  /*12b80*/  IMAD.MOV.U32 R25, RZ, RZ, RZ ;  /* 0x000000ffff197224 */ /* 0x000fe400078e00ff */
[----:B0-----:R-:W-:-:S10]  /*12b90*/  IMAD.MOV.U32 R26, RZ, RZ, RZ ;  /* 0x000000ffff1a7224 */ /* 0x001fd400078e00ff */
        /* <DEDUP_REMOVED lines=201> */
.L_x_4258:
        /* <DEDUP_REMOVED lines=200> */
.L_x_4259:
        /* <DEDUP_REMOVED lines=202> */
.L_x_4260:
        /* <DEDUP_REMOVED lines=200> */
.L_x_4261:
        /* <DEDUP_REMOVED lines=10> */
.L_x_4267:
        /* <DEDUP_REMOVED lines=9> */
[----:B------:R-:W-:Y:S05]  /*15f00*/  CALL.REL.NOINC `($__internal_41_$__cuda_sm20_rem_u64) ;  /* 0x0000908000007944 */ /* 0x000fea0003c00000 */
[----:B------:R-:W-:Y:S02]  /*15f10*/  IMAD.MOV.U32 R12, RZ, RZ, R4 ;  /* 0x000000ffff0c7224 */ /* 0x000fe400078e0004 */
[----:B------:R-:W-:Y:S01]  /*15f20*/  IMAD.MOV.U32 R13, RZ, RZ, R15 ;  /* 0x000000ffff0d7224 */ /* 0x000fe200078e000f */
[----:B------:R-:W-:Y:S05]  /*15f30*/  BRA `(.L_x_4266) ;  /* 0x0000013000007947 */ /* 0x000fea0003800000 */
.L_x_4265:
        /* <DEDUP_REMOVED lines=19> */
.L_x_4266:
[----:B------:R-:W-:Y:S05]  /*16070*/  BSYNC B1 ;  /* 0x0000000000017941 */ /* 0x000fea0003800000 */
.L_x_4264:
[----:B------:R-:W-:Y:S01]  /*16080*/  ISETP.NE.U32.AND P0, PT, R12, RZ, PT ;  /* 0x000000ff0c00720c */ /* 0x000fe20003f05070 */
[----:B------:R-:W-:Y:S02]  /*16090*/  IMAD.MOV.U32 R6, RZ, RZ, R0 ;  /* 0x000000ffff067224 */ /* 0x000fe400078e0000 */
[----:B------:R-:W-:Y:S01]  /*160a0*/  IMAD.MOV.U32 R8, RZ, RZ, R5 ;  /* 0x000000ffff087224 */ /* 0x000fe200078e0005 */
[----:B------:R-:W-:-:S13]  /*160b0*/  ISETP.NE.AND.EX P0, PT, R13, RZ, PT, P0 ;  /* 0x000000ff0d00720c */ /* 0x000fda0003f05300 */
[----:B------:R-:W-:Y:S05]  /*160c0*/  @P0 BRA `(.L_x_4267) ;  /* 0xfffffda000000947 */ /* 0x000fea000383ffff */
[----:B------:R-:W-:Y:S05]  /*160d0*/  BSYNC B0 ;  /* 0x0000000000007941 */ /* 0x000fea0003800000 */
.L_x_4263:
[----:B------:R-:W-:Y:S01]  /*160e0*/  ISETP.NE.U32.AND P2, PT, R5, RZ, PT ;  /* 0x000000ff0500720c */ /* 0x000fe20003f45070 */
[----:B------:R-:W-:-:S12]  /*160f0*/  BSSY B0, `(.L_x_4268) ;  /* 0x000001c000007945 */ /* 0x000fd80003800000 */
[----:B------:R-:W-:Y:S05]  /*16100*/  @!P2 BRA `(.L_x_4269) ;  /* 0x000000700000a947 */ /* 0x000fea0003800000 */
[----:B------:R-:W-:Y:S01]  /*16110*/  IMAD.MOV.U32 R8, RZ, RZ, 0x10 ;  /* 0x00000010ff087424 */ /* 0x000fe200078e00ff */
[----:B------:R-:W-:Y:S01]  /*16120*/  MOV R4, 0x16150 ;  /* 0x0001615000047802 */ /* 0x000fe20000000f00 */
[----:B------:R-:W-:Y:S02]  /*16130*/  IMAD.MOV.U32 R10, RZ, RZ, RZ ;  /* 0x000000ffff0a7224 */ /* 0x000fe400078e00ff */
[----:B------:R-:W-:Y:S05]  /*16140*/  CALL.REL.NOINC `($__internal_40_$__cuda_sm20_div_u64) ;  /* 0x000089e000007944 */ /* 0x000fea0003c00000 */
[----:B------:R-:W-:Y:S02]  /*16150*/  IMAD.MOV.U32 R12, RZ, RZ, R6 ;  /* 0x000000ffff0c7224 */ /* 0x000fe400078e0006 */
[----:B------:R-:W-:Y:S01]  /*16160*/  IMAD.MOV.U32 R13, RZ, RZ, R21 ;  /* 0x000000ffff0d7224 */ /* 0x000fe200078e0015 */
[----:B------:R-:W-:Y:S05]  /*16170*/  BRA `(.L_x_4270) ;  /* 0x0000013000007947 */ /* 0x000fea0003800000 */
.L_x_4269:
        /* <DEDUP_REMOVED lines=19> */
.L_x_4270:
[----:B------:R-:W-:Y:S05]  /*162b0*/  BSYNC B0 ;  /* 0x0000000000007941 */ /* 0x000fea0003800000 */
.L_x_4268:
[----:B------:R-:W-:Y:S01]  /*162c0*/  BSSY B0, `(.L_x_4271) ;  /* 0x000001c000007945 */ /* 0x000fe20003800000 */
        /* <DEDUP_REMOVED lines=8> */
.L_x_4272:
        /* <DEDUP_REMOVED lines=19> */
.L_x_4273:
[----:B------:R-:W-:Y:S05]  /*16480*/  BSYNC B0 ;  /* 0x0000000000007941 */ /* 0x000fea0003800000 */
.L_x_4271:
        /* <DEDUP_REMOVED lines=9> */
[----:B------:R-:W-:Y:S05]  /*16520*/  CALL.REL.NOINC `($__internal_40_$__cuda_sm20_div_u64) ;  /* 0x0000860000007944 */ /* 0x000fea0003c00000 */
[----:B------:R-:W-:Y:S02]  /*16530*/  IMAD.MOV.U32 R4, RZ, RZ, R6 ;  /* 0x000000ffff047224 */ /* 0x000fe400078e0006 */
[----:B------:R-:W-:Y:S01]  /*16540*/  IMAD.MOV.U32 R5, RZ, RZ, R21 ;  /* 0x000000ffff057224 */ /* 0x000fe200078e0015 */
[----:B------:R-:W-:Y:S05]  /*16550*/  BRA `(.L_x_4276) ;  /* 0x0000014000007947 */ /* 0x000fea0003800000 */
.L_x_4275:
        /* <DEDUP_REMOVED lines=20> */
.L_x_4276:
[----:B------:R-:W-:Y:S05]  /*166a0*/  BSYNC B0 ;  /* 0x0000000000007941 */ /* 0x000fea0003800000 */
.L_x_4274:
[----:B------:R-:W-:-:S04]  /*166b0*/  IADD3 R4, P0, R4, c[0x0][0x560], RZ ;  /* 0x0001580004047a10 */ /* 0x000fc80007f1e0ff */
[----:B------:R-:W-:-:S05]  /*166c0*/  IADD3.X R5, R5, c[0x0][0x564], RZ, P0, !PT ;  /* 0x0001590005057a10 */ /* 0x000fca00007fe4ff */
[----:B------:R-:W-:Y:S02]  /*166d0*/  IMAD.MOV.U32 R0, RZ, RZ, R5 ;  /* 0x000000ffff007224 */ /* 0x000fe400078e0005 */
.L_x_4262:
        /* <DEDUP_REMOVED lines=209> */
.L_x_4278:
        /* <DEDUP_REMOVED lines=200> */
.L_x_4279:
        /* <DEDUP_REMOVED lines=202> */
.L_x_4280:
        /* <DEDUP_REMOVED lines=200> */
.L_x_4281:
        /* <DEDUP_REMOVED lines=11> */
.L_x_4283:
[----:B------:R-:W-:Y:S05]  /*19a40*/  BSYNC B0 ;  /* 0x0000000000007941 */ /* 0x000fea0003800000 */
.L_x_4282:
        /* <DEDUP_REMOVED lines=19> */
.L_x_4285:
[----:B------:R-:W-:Y:S05]  /*19b80*/  BSYNC B0 ;  /* 0x0000000000007941 */ /* 0x000fea0003800000 */
.L_x_4284:
        /* <DEDUP_REMOVED lines=31> */
.L_x_4287:
[----:B------:R-:W-:Y:S05]  /*19d80*/  BSYNC B0 ;  /* 0x0000000000007941 */ /* 0x000fea0003800000 */
.L_x_4286:
        /* <DEDUP_REMOVED lines=40> */
.L_x_4292:
[----:B------:R-:W-:Y:S02]  /*1a010*/  IMAD.MOV.U32 R31, RZ, RZ, 0x40 ;  /* 0x00000040ff1f7424 */ /* 0x000fe400078e00ff */
[----:B------:R-:W-:-:S04]  /*1a020*/  IMAD R30, R8, c[0x0][0x10], R27 ;  /* 0x00000400081e7a24 */ /* 0x000fc800078e021b */
[----:B------:R-:W-:-:S05]  /*1a030*/  IMAD.WIDE.U32 R30, R30, R31, c[0x0][0x568] ;  /* 0x00015a001e1e7625 */ /* 0x000fca00078e001f */
[----:B------:R-:W2:Y:S04]  /*1a040*/  LDG.E.U8 R39, [R30.64+0x10] ;  /* 0x000010241e277981 */ /* 0x000ea8000c1e1100 */
[----:B------:R-:W3:Y:S04]  /*1a050*/  LDG.E.U8 R37, [R30.64] ;  /* 0x000000241e257981 */ /* 0x000ee8000c1e1100 */
[----:B------:R-:W4:Y:S04]  /*1a060*/  LDG.E.64 R34, [R30.64+0x18] ;  /* 0x000018241e227981 */ /* 0x000f28000c1e1b00 */
[----:B------:R-:W5:Y:S04]  /*1a070*/  LDG.E.64 R32, [R30.64+0x8] ;  /* 0x000008241e207981 */ /* 0x000f68000c1e1b00 */
[----:B------:R-:W5:Y:S04]  /*1a080*/  LDG.E.U8 R41, [R30.64+0x20] ;  /* 0x000020241e297981 */ /* 0x000f68000c1e1100 */
[----:B------:R-:W5:Y:S04]  /*1a090*/  LDG.E.64 R14, [R30.64+0x28] ;  /* 0x000028241e0e7981 */ /* 0x000f68000c1e1b00 */
[----:B------:R-:W5:Y:S04]  /*1a0a0*/  LDG.E.U8 R43, [R30.64+0x30] ;  /* 0x000030241e2b7981 */ /* 0x000f68000c1e1100 */
[----:B------:R-:W5:Y:S01]  /*1a0b0*/  LDG.E.64 R20, [R30.64+0x38] ;  /* 0x000038241e147981 */ /* 0x000f62000c1e1b00 */
[----:B------:R-:W-:-:S02]  /*1a0c0*/  LOP3.LUT R12, R3, 0xff, RZ, 0xc0, !PT ;  /* 0x000000ff030c7812 */ /* 0x000fc400078ec0ff */
[----:B------:R-:W-:Y:S01]  /*1a0d0*/  LOP3.LUT R10, R9, 0xff, RZ, 0xc0, !PT ;  /* 0x000000ff090a7812 */ /* 0x000fe200078ec0ff */
[----:B------:R-:W-:-:S04]  /*1a0e0*/  IMAD.MOV.U32 R36, RZ, RZ, c[0x0][0x0] ;  /* 0x00000000ff247624 */ /* 0x000fc800078e00ff */
[----:B------:R-:W-:Y:S01]  /*1a0f0*/  IMAD R27, R36, c[0x0][0x4], R27 ;  /* 0x00000100241b7a24 */ /* 0x000fe200078e021b */
[----:B------:R-:W-:Y:S02]  /*1a100*/  LOP3.LUT R36, R11, 0xff, RZ, 0xc0, !PT ;  /* 0x000000ff0b247812 */ /* 0x000fe400078ec0ff */
[----:B------:R-:W-:Y:S02]  /*1a110*/  LOP3.LUT R38, R13, 0xff, RZ, 0xc0, !PT ;  /* 0x000000ff0d267812 */ /* 0x000fe400078ec0ff */
[----:B--2---:R-:W-:Y:S02]  /*1a120*/  ISETP.NE.AND P2, PT, R12, R39, PT ;  /* 0x000000270c00720c */ /* 0x004fe40003f45270 */
[CC--:B---3--:R-:W-:Y:S02]  /*1a130*/  ISETP.NE.AND P4, PT, R10.reuse, R37.reuse, PT ;  /* 0x000000250a00720c */ /* 0x0c8fe40003f85270 */
[----:B------:R-:W-:Y:S02]  /*1a140*/  ISETP.GT.U32.AND P5, PT, R10, R37, PT ;  /* 0x000000250a00720c */ /* 0x000fe40003fa4070 */
[----:B----4-:R-:W-:-:S02]  /*1a150*/  ISETP.GE.U32.AND P1, PT, R28, R34, PT ;  /* 0x000000221c00720c */ /* 0x010fc40003f26070 */
[----:B------:R-:W-:Y:S02]  /*1a160*/  ISETP.GT.U32.AND P6, PT, R12, R39, PT ;  /* 0x000000270c00720c */ /* 0x000fe40003fc4070 */
[----:B-----5:R-:W-:Y:S02]  /*1a170*/  ISETP.GE.U32.AND P0, PT, R6, R32, PT ;  /* 0x000000200600720c */ /* 0x020fe40003f06070 */
[----:B------:R-:W-:Y:S02]  /*1a180*/  SEL R10, RZ, 0xffffffff, !P5 ;  /* 0xffffffffff0a7807 */ /* 0x000fe40006800000 */
[----:B------:R-:W-:Y:S02]  /*1a190*/  ISETP.NE.AND P5, PT, R36, R41, PT ;  /* 0x000000292400720c */ /* 0x000fe40003fa5270 */
[----:B------:R-:W-:Y:S02]  /*1a1a0*/  ISETP.GE.AND.EX P1, PT, R29, R35, PT, P1 ;  /* 0x000000231d00720c */ /* 0x000fe40003f26310 */
[----:B------:R-:W-:-:S02]  /*1a1b0*/  ISETP.GE.AND.EX P0, PT, R7, R33, PT, P0 ;  /* 0x000000210700720c */ /* 0x000fc40003f06300 */
[----:B------:R-:W-:Y:S02]  /*1a1c0*/  SEL R12, RZ, 0xffffffff, !P6 ;  /* 0xffffffffff0c7807 */ /* 0x000fe40007000000 */
[----:B------:R-:W-:Y:S02]  /*1a1d0*/  @!P2 SEL R12, RZ, 0xffffffff, P1 ;  /* 0xffffffffff0ca807 */ /* 0x000fe40000800000 */
[----:B------:R-:W-:Y:S02]  /*1a1e0*/  ISETP.GE.U32.AND P2, PT, R24, R14, PT ;  /* 0x0000000e1800720c */ /* 0x000fe40003f46070 */
[----:B------:R-:W-:Y:S02]  /*1a1f0*/  @!P4 SEL R10, RZ, 0xffffffff, P0 ;  /* 0xffffffffff0ac807 */ /* 0x000fe40000000000 */
[----:B------:R-:W-:Y:S02]  /*1a200*/  ISETP.NE.AND P4, PT, R38, R43, PT ;  /* 0x0000002b2600720c */ /* 0x000fe40003f85270 */
[----:B------:R-:W-:-:S02]  /*1a210*/  ISETP.GT.U32.AND P6, PT, R36, R41, PT ;  /* 0x000000292400720c */ /* 0x000fc40003fc4070 */
[----:B------:R-:W-:Y:S02]  /*1a220*/  ISETP.GE.AND.EX P2, PT, R25, R15, PT, P2 ;  /* 0x0000000f1900720c */ /* 0x000fe40003f46320 */
[----:B------:R-:W-:Y:S02]  /*1a230*/  ISETP.GE.U32.AND P1, PT, R18, R20, PT ;  /* 0x000000141200720c */ /* 0x000fe40003f26070 */
[----:B------:R-:W-:Y:S02]  /*1a240*/  SEL R30, RZ, 0xffffffff, !P6 ;  /* 0xffffffffff1e7807 */ /* 0x000fe40007000000 */
[----:B------:R-:W-:Y:S02]  /*1a250*/  @!P5 SEL R30, RZ, 0xffffffff, P2 ;  /* 0xffffffffff1ed807 */ /* 0x000fe40001000000 */
[----:B------:R-:W-:Y:S02]  /*1a260*/  LOP3.LUT R10, R10, 0x1, RZ, 0xc0, !PT ;  /* 0x000000010a0a7812 */ /* 0x000fe400078ec0ff */
[----:B------:R-:W-:-:S02]  /*1a270*/  ISETP.GT.U32.AND P0, PT, R38, R43, PT ;  /* 0x0000002b2600720c */ /* 0x000fc40003f04070 */
        /* <DEDUP_REMOVED lines=24> */
.L_x_4291:
[----:B------:R-:W-:Y:S05]  /*1a400*/  BSYNC B1 ;  /* 0x0000000000017941 */ /* 0x000fea0003800000 */
.L_x_4290:
[----:B------:R-:W-:Y:S05]  /*1a410*/  BRA `(.L_x_4293) ;  /* 0x0000054000007947 */ /* 0x000fea0003800000 */
.L_x_4289:
        /* <DEDUP_REMOVED lines=21> */
.L_x_4294:
[----:B------:R-:W-:Y:S02]  /*1a570*/  IMAD R15, R8, c[0x0][0x10], R27 ;  /* 0x00000400080f7a24 */ /* 0x000fe400078e021b */
        /* <DEDUP_REMOVED lines=8> */
[----:B------:R0:W5:Y:S04]  /*1a600*/  LDG.E.64 R32, [R14.64+0x28] ;  /* 0x000028240e207981 */ /* 0x000168000c1e1b00 */
[----:B------:R0:W5:Y:S04]  /*1a610*/  LDG.E.U8 R40, [R14.64+0x30] ;  /* 0x000030240e287981 */ /* 0x000168000c1e1100 */
[----:B------:R0:W5:Y:S01]  /*1a620*/  LDG.E.64 R34, [R14.64+0x38] ;  /* 0x000038240e227981 */ /* 0x000162000c1e1b00 */
[----:B------:R-:W-:-:S02]  /*1a630*/  LOP3.LUT R39, R3, 0xff, RZ, 0xc0, !PT ;  /* 0x000000ff03277812 */ /* 0x000fc400078ec0ff */
[----:B------:R-:W-:Y:S02]  /*1a640*/  LOP3.LUT R37, R9, 0xff, RZ, 0xc0, !PT ;  /* 0x000000ff09257812 */ /* 0x000fe400078ec0ff */
[----:B------:R-:W-:Y:S02]  /*1a650*/  IADD3 R27, R27, c[0x0][0x4], RZ ;  /* 0x000001001b1b7a10 */ /* 0x000fe40007ffe0ff */
[----:B--2---:R-:W-:Y:S02]  /*1a660*/  ISETP.NE.AND P5, PT, R39, R36, PT ;  /* 0x000000242700720c */ /* 0x004fe40003fa5270 */
[CC--:B---3--:R-:W-:Y:S02]  /*1a670*/  ISETP.NE.AND P6, PT, R37.reuse, R10.reuse, PT ;  /* 0x0000000a2500720c */ /* 0x0c8fe40003fc5270 */
[----:B------:R-:W-:Y:S02]  /*1a680*/  ISETP.GT.U32.AND P4, PT, R37, R10, PT ;  /* 0x0000000a2500720c */ /* 0x000fe40003f84070 */
[----:B------:R-:W-:-:S02]  /*1a690*/  LOP3.LUT R37, R11, 0xff, RZ, 0xc0, !PT ;  /* 0x000000ff0b257812 */ /* 0x000fc400078ec0ff */
[----:B----4-:R-:W-:Y:S02]  /*1a6a0*/  ISETP.GE.U32.AND P0, PT, R28, R30, PT ;  /* 0x0000001e1c00720c */ /* 0x010fe40003f06070 */
[----:B-----5:R-:W-:Y:S02]  /*1a6b0*/  ISETP.GE.U32.AND P1, PT, R6, R20, PT ;  /* 0x000000140600720c */ /* 0x020fe40003f26070 */
[----:B------:R-:W-:Y:S02]  /*1a6c0*/  ISETP.GT.U32.AND P2, PT, R39, R36, PT ;  /* 0x000000242700720c */ /* 0x000fe40003f44070 */
[----:B------:R-:W-:Y:S02]  /*1a6d0*/  SEL R12, RZ, 0xffffffff, !P4 ;  /* 0xffffffffff0c7807 */ /* 0x000fe40006000000 */
[----:B------:R-:W-:Y:S02]  /*1a6e0*/  ISETP.NE.AND P4, PT, R37, R38, PT ;  /* 0x000000262500720c */ /* 0x000fe40003f85270 */
[----:B------:R-:W-:-:S02]  /*1a6f0*/  ISETP.GE.AND.EX P0, PT, R29, R31, PT, P0 ;  /* 0x0000001f1d00720c */ /* 0x000fc40003f06300 */
[----:B------:R-:W-:Y:S02]  /*1a700*/  ISETP.GE.AND.EX P1, PT, R7, R21, PT, P1 ;  /* 0x000000150700720c */ /* 0x000fe40003f26310 */
[----:B------:R-:W-:Y:S02]  /*1a710*/  LOP3.LUT R39, R13, 0xff, RZ, 0xc0, !PT ;  /* 0x000000ff0d277812 */ /* 0x000fe400078ec0ff */
[----:B0-----:R-:W-:Y:S02]  /*1a720*/  SEL R14, RZ, 0xffffffff, !P2 ;  /* 0xffffffffff0e7807 */ /* 0x001fe40005000000 */
[----:B------:R-:W-:Y:S02]  /*1a730*/  @!P5 SEL R14, RZ, 0xffffffff, P0 ;  /* 0xffffffffff0ed807 */ /* 0x000fe40000000000 */
[----:B------:R-:W-:Y:S02]  /*1a740*/  ISETP.GE.U32.AND P5, PT, R24, R32, PT ;  /* 0x000000201800720c */ /* 0x000fe40003fa6070 */
[----:B------:R-:W-:-:S02]  /*1a750*/  @!P6 SEL R12, RZ, 0xffffffff, P1 ;  /* 0xffffffffff0ce807 */ /* 0x000fc40000800000 */
[----:B------:R-:W-:Y:S02]  /*1a760*/  ISETP.NE.AND P1, PT, R39, R40, PT ;  /* 0x000000282700720c */ /* 0x000fe40003f25270 */
[----:B------:R-:W-:Y:S02]  /*1a770*/  ISETP.GT.U32.AND P2, PT, R37, R38, PT ;  /* 0x000000262500720c */ /* 0x000fe40003f44070 */
[----:B------:R-:W-:Y:S02]  /*1a780*/  ISETP.GE.AND.EX P5, PT, R25, R33, PT, P5 ;  /* 0x000000211900720c */ /* 0x000fe40003fa6350 */
[----:B------:R-:W-:Y:S02]  /*1a790*/  ISETP.GE.U32.AND P0, PT, R18, R34, PT ;  /* 0x000000221200720c */ /* 0x000fe40003f06070 */
[----:B------:R-:W-:Y:S02]  /*1a7a0*/  SEL R15, RZ, 0xffffffff, !P2 ;  /* 0xffffffffff0f7807 */ /* 0x000fe40005000000 */
[----:B------:R-:W-:-:S02]  /*1a7b0*/  @!P4 SEL R15, RZ, 0xffffffff, P5 ;  /* 0xffffffffff0fc807 */ /* 0x000fc40002800000 */
[----:B------:R-:W-:Y:S02]  /*1a7c0*/  LOP3.LUT R12, R12, 0x1, RZ, 0xc0, !PT ;  /* 0x000000010c0c7812 */ /* 0x000fe400078ec0ff */
[----:B------:R-:W-:Y:S02]  /*1a7d0*/  ISETP.GT.U32.AND P6, PT, R39, R40, PT ;  /* 0x000000282700720c */ /* 0x000fe40003fc4070 */
        /* <DEDUP_REMOVED lines=24> */
.L_x_4293:
[----:B------:R-:W-:Y:S05]  /*1a960*/  BSYNC B0 ;  /* 0x0000000000007941 */ /* 0x000fea0003800000 */
.L_x_4288:
        /* <DEDUP_REMOVED lines=16> */
.L_x_4298:
[----:B------:R-:W-:Y:S01]  /*1aa70*/  IMAD.IADD R15, R17, 0x1, R10 ;  /* 0x00000001110f7824 */ /* 0x000fe200078e020a */
[----:B------:R-:W-:Y:S01]  /*1aa80*/  BAR.SYNC.DEFER_BLOCKING 0x0 ;  /* 0x0000000000007b1d */ /* 0x000fe20000010000 */
[----:B------:R-:W-:-:S02]  /*1aa90*/  ISETP.GT.AND P1, PT, R10, 0x1, PT ;  /* 0x000000010a00780c */ /* 0x000fc40003f24270 */
[----:B------:R-:W-:Y:S02]  /*1aaa0*/  SHF.R.S32.HI R38, RZ, 0x1, R10 ;  /* 0x00000001ff267819 */ /* 0x000fe4000001140a */
[----:B------:R-:W-:Y:S01]  /*1aab0*/  ISETP.GE.U32.AND P0, PT, R15, c[0x0][0x4], PT ;  /* 0x000001000f007a0c */ /* 0x000fe20003f06070 */
[----:B------:R-:W-:Y:S03]  /*1aac0*/  BSSY B0, `(.L_x_4296) ;  /* 0x0000049000007945 */ /* 0x000fe60003800000 */
[----:B------:R-:W-:-:S13]  /*1aad0*/  ISETP.GE.U32.OR P0, PT, R17, R10, P0 ;  /* 0x0000000a1100720c */ /* 0x000fda0000706470 */
[----:B0-----:R-:W-:Y:S05]  /*1aae0*/  @P0 BRA `(.L_x_4297) ;  /* 0x0000046000000947 */ /* 0x001fea0003800000 */
[----:B------:R-:W-:Y:S01]  /*1aaf0*/  IMAD R10, R15, c[0x0][0x0], R2 ;  /* 0x000000000f0a7a24 */ /* 0x000fe200078e0202 */
[----:B------:R-:W-:Y:S02]  /*1ab00*/  LOP3.LUT R12, R3, 0xff, RZ, 0xc0, !PT ;  /* 0x000000ff030c7812 */ /* 0x000fe400078ec0ff */
[----:B------:R-:W-:Y:S01]  /*1ab10*/  LOP3.LUT R34, R11, 0xff, RZ, 0xc0, !PT ;  /* 0x000000ff0b227812 */ /* 0x000fe200078ec0ff */
[----:B------:R-:W-:Y:S01]  /*1ab20*/  IMAD.SHL.U32 R40, R10, 0x40, RZ ;  /* 0x000000400a287824 */ /* 0x000fe200078e00ff */
[----:B------:R-:W-:Y:S02]  /*1ab30*/  LOP3.LUT R10, R9, 0xff, RZ, 0xc0, !PT ;  /* 0x000000ff090a7812 */ /* 0x000fe400078ec0ff */
[----:B------:R-:W-:Y:S02]  /*1ab40*/  LOP3.LUT R36, R13, 0xff, RZ, 0xc0, !PT ;  /* 0x000000ff0d247812 */ /* 0x000fe400078ec0ff */
[----:B------:R-:W0:Y:S04]  /*1ab50*/  LDS.U8 R27, [R40+0x10] ;  /* 0x00001000281b7984 */ /* 0x000e280000000000 */
[----:B------:R-:W1:Y:S04]  /*1ab60*/  LDS.U8 R35, [R40+0x20] ;  /* 0x0000200028237984 */ /* 0x000e680000000000 */
[----:B------:R-:W2:Y:S04]  /*1ab70*/  LDS.64 R14, [R40+0x18] ;  /* 0x00001800280e7984 */ /* 0x000ea80000000a00 */
[----:B------:R-:W3:Y:S04]  /*1ab80*/  LDS.64 R20, [R40+0x28] ;  /* 0x0000280028147984 */ /* 0x000ee80000000a00 */
[----:B------:R-:W4:Y:S04]  /*1ab90*/  LDS.U8 R37, [R40+0x30] ;  /* 0x0000300028257984 */ /* 0x000f280000000000 */
[----:B------:R-:W5:Y:S04]  /*1aba0*/  LDS.U8 R39, [R40+0x40] ;  /* 0x0000400028277984 */ /* 0x000f680000000000 */
[----:B------:R-:W5:Y:S04]  /*1abb0*/  LDS.64 R30, [R40+0x38] ;  /* 0x00003800281e7984 */ /* 0x000f680000000a00 */
[----:B------:R-:W5:Y:S01]  /*1abc0*/  LDS.64 R32, [R40+0x48] ;  /* 0x0000480028207984 */ /* 0x000f620000000a00 */
[----:B0-----:R-:W-:-:S02]  /*1abd0*/  ISETP.NE.AND P5, PT, R10, R27, PT ;  /* 0x0000001b0a00720c */ /* 0x001fc40003fa5270 */
[----:B------:R-:W-:Y:S02]  /*1abe0*/  ISETP.GT.U32.AND P0, PT, R10, R27, PT ;  /* 0x0000001b0a00720c */ /* 0x000fe40003f04070 */
[CC--:B-1----:R-:W-:Y:S02]  /*1abf0*/  ISETP.NE.AND P6, PT, R12.reuse, R35.reuse, PT ;  /* 0x000000230c00720c */ /* 0x0c2fe40003fc5270 */
[----:B------:R-:W-:Y:S02]  /*1ac00*/  ISETP.GT.U32.AND P2, PT, R12, R35, PT ;  /* 0x000000230c00720c */ /* 0x000fe40003f44070 */
[----:B--2---:R-:W-:Y:S02]  /*1ac10*/  ISETP.GE.U32.AND P4, PT, R6, R14, PT ;  /* 0x0000000e0600720c */ /* 0x004fe40003f86070 */
[----:B------:R-:W-:Y:S02]  /*1ac20*/  SEL R10, RZ, 0xffffffff, !P0 ;  /* 0xffffffffff0a7807 */ /* 0x000fe40004000000 */
[----:B------:R-:W-:-:S02]  /*1ac30*/  ISETP.GE.AND.EX P4, PT, R7, R15, PT, P4 ;  /* 0x0000000f0700720c */ /* 0x000fc40003f86340 */
[----:B---3--:R-:W-:Y:S02]  /*1ac40*/  ISETP.GE.U32.AND P0, PT, R28, R20, PT ;  /* 0x000000141c00720c */ /* 0x008fe40003f06070 */
[----:B------:R-:W-:Y:S02]  /*1ac50*/  SEL R12, RZ, 0xffffffff, !P2 ;  /* 0xffffffffff0c7807 */ /* 0x000fe40005000000 */
[----:B------:R-:W-:Y:S02]  /*1ac60*/  @!P5 SEL R10, RZ, 0xffffffff, P4 ;  /* 0xffffffffff0ad807 */ /* 0x000fe40002000000 */
[C---:B----4-:R-:W-:Y:S02]  /*1ac70*/  ISETP.NE.AND P2, PT, R34.reuse, R37, PT ;  /* 0x000000252200720c */ /* 0x050fe40003f45270 */
[----:B------:R-:W-:Y:S02]  /*1ac80*/  ISETP.GE.AND.EX P0, PT, R29, R21, PT, P0 ;  /* 0x000000151d00720c */ /* 0x000fe40003f06300 */
[----:B------:R-:W-:-:S02]  /*1ac90*/  ISETP.GT.U32.AND P4, PT, R34, R37, PT ;  /* 0x000000252200720c */ /* 0x000fc40003f84070 */
[-C--:B-----5:R-:W-:Y:S02]  /*1aca0*/  ISETP.NE.AND P5, PT, R36, R39.reuse, PT ;  /* 0x000000272400720c */ /* 0x0a0fe40003fa5270 */
[----:B------:R-:W-:Y:S02]  /*1acb0*/  @!P6 SEL R12, RZ, 0xffffffff, P0 ;  /* 0xffffffffff0ce807 */ /* 0x000fe40000000000 */
[----:B------:R-:W-:Y:S02]  /*1acc0*/  SEL R34, RZ, 0xffffffff, !P4 ;  /* 0xffffffffff227807 */ /* 0x000fe40006000000 */
[----:B------:R-:W-:Y:S02]  /*1acd0*/  ISETP.GE.U32.AND P0, PT, R24, R30, PT ;  /* 0x0000001e1800720c */ /* 0x000fe40003f06070 */
[----:B------:R-:W-:Y:S02]  /*1ace0*/  ISETP.GE.U32.AND P4, PT, R18, R32, PT ;  /* 0x000000201200720c */ /* 0x000fe40003f86070 */
[----:B------:R-:W-:-:S02]  /*1acf0*/  ISETP.GT.U32.AND P6, PT, R36, R39, PT ;  /* 0x000000272400720c */ /* 0x000fc40003fc4070 */
[----:B------:R-:W-:Y:S02]  /*1ad00*/  ISETP.GE.AND.EX P0, PT, R25, R31, PT, P0 ;  /* 0x0000001f1900720c */ /* 0x000fe40003f06300 */
[----:B------:R-:W-:Y:S02]  /*1ad10*/  ISETP.GE.AND.EX P4, PT, R19, R33, PT, P4 ;  /* 0x000000211300720c */ /* 0x000fe40003f86340 */
[----:B------:R-:W-:Y:S02]  /*1ad20*/  SEL R36, RZ, 0xffffffff, !P6 ;  /* 0xffffffffff247807 */ /* 0x000fe40007000000 */
[----:B------:R-:W-:Y:S02]  /*1ad30*/  LOP3.LUT R12, R12, 0x1, RZ, 0xc0, !PT ;  /* 0x000000010c0c7812 */ /* 0x000fe400078ec0ff */
[----:B------:R-:W-:Y:S02]  /*1ad40*/  @!P2 SEL R34, RZ, 0xffffffff, P0 ;  /* 0xffffffffff22a807 */ /* 0x000fe40000000000 */
[----:B------:R-:W-:-:S02]  /*1ad50*/  @!P5 SEL R36, RZ, 0xffffffff, P4 ;  /* 0xffffffffff24d807 */ /* 0x000fc40002000000 */
[----:B------:R-:W-:Y:S02]  /*1ad60*/  ISETP.NE.U32.AND P0, PT, R12, 0x1, PT ;  /* 0x000000010c00780c */ /* 0x000fe40003f05070 */
[----:B------:R-:W-:Y:S02]  /*1ad70*/  LOP3.LUT R10, R10, 0x1, RZ, 0xc0, !PT ;  /* 0x000000010a0a7812 */ /* 0x000fe400078ec0ff */
[----:B------:R-:W-:Y:S02]  /*1ad80*/  LOP3.LUT R34, R34, 0x1, RZ, 0xc0, !PT ;  /* 0x0000000122227812 */ /* 0x000fe400078ec0ff */
[----:B------:R-:W-:Y:S02]  /*1ad90*/  LOP3.LUT R36, R36, 0x1, RZ, 0xc0, !PT ;  /* 0x0000000124247812 */ /* 0x000fe400078ec0ff */
[----:B------:R-:W-:Y:S02]  /*1ada0*/  SEL R28, R28, R20, !P0 ;  /* 0x000000141c1c7207 */ /* 0x000fe40004000000 */
[----:B------:R-:W-:-:S02]  /*1adb0*/  SEL R29, R29, R21, !P0 ;  /* 0x000000151d1d7207 */ /* 0x000fc40004000000 */
[----:B------:R-:W-:Y:S02]  /*1adc0*/  SEL R35, R3, R35, !P0 ;  /* 0x0000002303237207 */ /* 0x000fe40004000000 */
[----:B------:R-:W-:Y:S01]  /*1add0*/  ISETP.NE.U32.AND P6, PT, R10, 0x1, PT ;  /* 0x000000010a00780c */ /* 0x000fe20003fc5070 */
[----:B------:R0:W-:Y:S01]  /*1ade0*/  STS.64 [R8+0x18], R28 ;  /* 0x0000181c08007388 */ /* 0x0001e20000000a00 */
[----:B------:R-:W-:Y:S02]  /*1adf0*/  ISETP.NE.U32.AND P2, PT, R34, 0x1, PT ;  /* 0x000000012200780c */ /* 0x000fe40003f45070 */
[----:B------:R-:W-:Y:S01]  /*1ae00*/  ISETP.NE.U32.AND P0, PT, R36, 0x1, PT ;  /* 0x000000012400780c */ /* 0x000fe20003f05070 */
[----:B------:R0:W-:Y:S01]  /*1ae10*/  STS.U8 [R8+0x10], R35 ;  /* 0x0000102308007388 */ /* 0x0001e20000000000 */
[----:B------:R-:W-:Y:S02]  /*1ae20*/  SEL R6, R6, R14, !P6 ;  /* 0x0000000e06067207 */ /* 0x000fe40007000000 */
        /* <DEDUP_REMOVED lines=18> */
.L_x_4297:
[----:B------:R-:W-:Y:S05]  /*1af50*/  BSYNC B0 ;  /* 0x0000000000007941 */ /* 0x000fea0003800000 */
.L_x_4296:
[----:B------:R-:W-:Y:S01]  /*1af60*/  IMAD.MOV.U32 R10, RZ, RZ, R38 ;  /* 0x000000ffff0a7224 */ /* 0x000fe200078e0026 */
[----:B------:R-:W-:Y:S05]  /*1af70*/  @P1 BRA `(.L_x_4298) ;  /* 0xfffffaf000001947 */ /* 0x000fea000383ffff */
.L_x_4295:
        /* <DEDUP_REMOVED lines=19> */
.L_x_4303:
[----:B------:R-:W-:Y:S01]  /*1b0b0*/  IMAD.IADD R10, R2, 0x1, R17 ;  /* 0x00000001020a7824 */ /* 0x000fe200078e0211 */
[----:B------:R-:W-:Y:S04]  /*1b0c0*/  BAR.SYNC.DEFER_BLOCKING 0x0 ;  /* 0x0000000000007b1d */ /* 0x000fe80000010000 */
[----:B------:R-:W-:-:S02]  /*1b0d0*/  ISETP.GE.U32.AND P0, PT, R10, c[0x0][0x0], PT ;  /* 0x000000000a007a0c */ /* 0x000fc40003f06070 */
[----:B------:R-:W-:Y:S02]  /*1b0e0*/  BSSY B0, `(.L_x_4301) ;  /* 0x0000048000007945 */ /* 0x000fe40003800000 */
[----:B------:R-:W-:-:S13]  /*1b0f0*/  ISETP.GE.U32.OR P0, PT, R2, R17, P0 ;  /* 0x000000110200720c */ /* 0x000fda0000706470 */
[----:B0-----:R-:W-:Y:S05]  /*1b100*/  @P0 BRA `(.L_x_4302) ;  /* 0x0000045000000947 */ /* 0x001fea0003800000 */
[----:B------:R-:W-:Y:S01]  /*1b110*/  IMAD R10, R17, 0x40, R8 ;  /* 0x00000040110a7824 */ /* 0x000fe200078e0208 */
[----:B------:R-:W-:Y:S02]  /*1b120*/  LOP3.LUT R27, R9, 0xff, RZ, 0xc0, !PT ;  /* 0x000000ff091b7812 */ /* 0x000fe400078ec0ff */
[----:B------:R-:W-:Y:S02]  /*1b130*/  LOP3.LUT R35, R3, 0xff, RZ, 0xc0, !PT ;  /* 0x000000ff03237812 */ /* 0x000fe400078ec0ff */
[----:B------:R-:W1:Y:S01]  /*1b140*/  LDS.U8 R12, [R10] ;  /* 0x000000000a0c7984 */ /* 0x000e620000000000 */
[----:B------:R-:W-:-:S03]  /*1b150*/  LOP3.LUT R37, R13, 0xff, RZ, 0xc0, !PT ;  /* 0x000000ff0d257812 */ /* 0x000fc600078ec0ff */
[----:B------:R-:W2:Y:S04]  /*1b160*/  LDS.U8 R34, [R10+0x10] ;  /* 0x000010000a227984 */ /* 0x000ea80000000000 */
[----:B------:R-:W3:Y:S04]  /*1b170*/  LDS.64 R14, [R10+0x8] ;  /* 0x000008000a0e7984 */ /* 0x000ee80000000a00 */
[----:B------:R-:W4:Y:S04]  /*1b180*/  LDS.64 R20, [R10+0x18] ;  /* 0x000018000a147984 */ /* 0x000f280000000a00 */
[----:B------:R-:W5:Y:S04]  /*1b190*/  LDS.U8 R36, [R10+0x20] ;  /* 0x000020000a247984 */ /* 0x000f680000000000 */
[----:B------:R-:W0:Y:S04]  /*1b1a0*/  LDS.U8 R38, [R10+0x30] ;  /* 0x000030000a267984 */ /* 0x000e280000000000 */
[----:B------:R-:W0:Y:S04]  /*1b1b0*/  LDS.64 R30, [R10+0x28] ;  /* 0x000028000a1e7984 */ /* 0x000e280000000a00 */
[----:B------:R1:W0:Y:S02]  /*1b1c0*/  LDS.64 R32, [R10+0x38] ;  /* 0x000038000a207984 */ /* 0x0002240000000a00 */
[----:B-1----:R-:W-:-:S02]  /*1b1d0*/  ISETP.NE.AND P4, PT, R27, R12, PT ;  /* 0x0000000c1b00720c */ /* 0x002fc40003f85270 */
[----:B------:R-:W-:Y:S02]  /*1b1e0*/  ISETP.GT.U32.AND P5, PT, R27, R12, PT ;  /* 0x0000000c1b00720c */ /* 0x000fe40003fa4070 */
[CC--:B--2---:R-:W-:Y:S02]  /*1b1f0*/  ISETP.NE.AND P2, PT, R35.reuse, R34.reuse, PT ;  /* 0x000000222300720c */ /* 0x0c4fe40003f45270 */
[----:B------:R-:W-:Y:S02]  /*1b200*/  ISETP.GT.U32.AND P6, PT, R35, R34, PT ;  /* 0x000000222300720c */ /* 0x000fe40003fc4070 */
[----:B---3--:R-:W-:Y:S02]  /*1b210*/  ISETP.GE.U32.AND P0, PT, R6, R14, PT ;  /* 0x0000000e0600720c */ /* 0x008fe40003f06070 */
[----:B------:R-:W-:Y:S02]  /*1b220*/  LOP3.LUT R35, R11, 0xff, RZ, 0xc0, !PT ;  /* 0x000000ff0b237812 */ /* 0x000fe400078ec0ff */
[----:B----4-:R-:W-:-:S02]  /*1b230*/  ISETP.GE.U32.AND P1, PT, R28, R20, PT ;  /* 0x000000141c00720c */ /* 0x010fc40003f26070 */
[----:B------:R-:W-:Y:S02]  /*1b240*/  ISETP.GE.AND.EX P0, PT, R7, R15, PT, P0 ;  /* 0x0000000f0700720c */ /* 0x000fe40003f06300 */
[----:B------:R-:W-:Y:S02]  /*1b250*/  SEL R10, RZ, 0xffffffff, !P5 ;  /* 0xffffffffff0a7807 */ /* 0x000fe40006800000 */
[----:B-----5:R-:W-:Y:S02]  /*1b260*/  ISETP.NE.AND P5, PT, R35, R36, PT ;  /* 0x000000242300720c */ /* 0x020fe40003fa5270 */
[----:B------:R-:W-:Y:S02]  /*1b270*/  ISETP.GE.AND.EX P1, PT, R29, R21, PT, P1 ;  /* 0x000000151d00720c */ /* 0x000fe40003f26310 */
[----:B------:R-:W-:Y:S02]  /*1b280*/  @!P4 SEL R10, RZ, 0xffffffff, P0 ;  /* 0xffffffffff0ac807 */ /* 0x000fe40000000000 */
[----:B0-----:R-:W-:-:S02]  /*1b290*/  ISETP.NE.AND P4, PT, R37, R38, PT ;  /* 0x000000262500720c */ /* 0x001fc40003f85270 */
[----:B------:R-:W-:Y:S02]  /*1b2a0*/  SEL R27, RZ, 0xffffffff, !P6 ;  /* 0xffffffffff1b7807 */ /* 0x000fe40007000000 */
[----:B------:R-:W-:Y:S02]  /*1b2b0*/  @!P2 SEL R27, RZ, 0xffffffff, P1 ;  /* 0xffffffffff1ba807 */ /* 0x000fe40000800000 */
[----:B------:R-:W-:Y:S02]  /*1b2c0*/  ISETP.GE.U32.AND P2, PT, R24, R30, PT ;  /* 0x0000001e1800720c */ /* 0x000fe40003f46070 */
[----:B------:R-:W-:Y:S02]  /*1b2d0*/  ISETP.GE.U32.AND P1, PT, R18, R32, PT ;  /* 0x000000201200720c */ /* 0x000fe40003f26070 */
[----:B------:R-:W-:Y:S02]  /*1b2e0*/  ISETP.GT.U32.AND P6, PT, R35, R36, PT ;  /* 0x000000242300720c */ /* 0x000fe40003fc4070 */
[----:B------:R-:W-:-:S02]  /*1b2f0*/  LOP3.LUT R10, R10, 0x1, RZ, 0xc0, !PT ;  /* 0x000000010a0a7812 */ /* 0x000fc400078ec0ff */
[----:B------:R-:W-:Y:S02]  /*1b300*/  ISETP.GT.U32.AND P0, PT, R37, R38, PT ;  /* 0x000000262500720c */ /* 0x000fe40003f04070 */
[----:B------:R-:W-:Y:S02]  /*1b310*/  ISETP.GE.AND.EX P2, PT, R25, R31, PT, P2 ;  /* 0x0000001f1900720c */ /* 0x000fe40003f46320 */
[----:B------:R-:W-:Y:S02]  /*1b320*/  ISETP.GE.AND.EX P1, PT, R19, R33, PT, P1 ;  /* 0x000000211300720c */ /* 0x000fe40003f26310 */
[----:B------:R-:W-:Y:S02]  /*1b330*/  SEL R35, RZ, 0xffffffff, !P6 ;  /* 0xffffffffff237807 */ /* 0x000fe40007000000 */
[----:B------:R-:W-:Y:S02]  /*1b340*/  ISETP.NE.U32.AND P6, PT, R10, 0x1, PT ;  /* 0x000000010a00780c */ /* 0x000fe40003fc5070 */
[----:B------:R-:W-:-:S02]  /*1b350*/  LOP3.LUT R27, R27, 0x1, RZ, 0xc0, !PT ;  /* 0x000000011b1b7812 */ /* 0x000fc400078ec0ff */
[----:B------:R-:W-:Y:S02]  /*1b360*/  SEL R10, RZ, 0xffffffff, !P0 ;  /* 0xffffffffff0a7807 */ /* 0x000fe40004000000 */
[----:B------:R-:W-:Y:S02]  /*1b370*/  @!P5 SEL R35, RZ, 0xffffffff, P2 ;  /* 0xffffffffff23d807 */ /* 0x000fe40001000000 */
[----:B------:R-:W-:Y:S02]  /*1b380*/  @!P4 SEL R10, RZ, 0xffffffff, P1 ;  /* 0xffffffffff0ac807 */ /* 0x000fe40000800000 */
[----:B------:R-:W-:Y:S02]  /*1b390*/  ISETP.NE.U32.AND P0, PT, R27, 0x1, PT ;  /* 0x000000011b00780c */ /* 0x000fe40003f05070 */
[----:B------:R-:W-:Y:S02]  /*1b3a0*/  LOP3.LUT R35, R35, 0x1, RZ, 0xc0, !PT ;  /* 0x0000000123237812 */ /* 0x000fe400078ec0ff */
[----:B------:R-:W-:-:S02]  /*1b3b0*/  LOP3.LUT R10, R10, 0x1, RZ, 0xc0, !PT ;  /* 0x000000010a0a7812 */ /* 0x000fc400078ec0ff */
[----:B------:R-:W-:Y:S02]  /*1b3c0*/  SEL R29, R29, R21, !P0 ;  /* 0x000000151d1d7207 */ /* 0x000fe40004000000 */
[----:B------:R-:W-:Y:S02]  /*1b3d0*/  ISETP.NE.U32.AND P1, PT, R35, 0x1, PT ;  /* 0x000000012300780c */ /* 0x000fe40003f25070 */
[----:B------:R-:W-:Y:S02]  /*1b3e0*/  SEL R28, R28, R20, !P0 ;  /* 0x000000141c1c7207 */ /* 0x000fe40004000000 */
[----:B------:R-:W-:Y:S02]  /*1b3f0*/  SEL R21, R3, R34, !P0 ;  /* 0x0000002203157207 */ /* 0x000fe40004000000 */
[----:B------:R-:W-:Y:S01]  /*1b400*/  ISETP.NE.U32.AND P0, PT, R10, 0x1, PT ;  /* 0x000000010a00780c */ /* 0x000fe20003f05070 */
[----:B------:R0:W-:Y:S01]  /*1b410*/  STS.64 [R8+0x18], R28 ;  /* 0x0000181c08007388 */ /* 0x0001e20000000a00 */
[----:B------:R-:W-:-:S02]  /*1b420*/  SEL R7, R7, R15, !P6 ;  /* 0x0000000f07077207 */ /* 0x000fc40007000000 */
[----:B------:R-:W-:Y:S01]  /*1b430*/  SEL R25, R25, R31, !P1 ;  /* 0x0000001f19197207 */ /* 0x000fe20004800000 */
[----:B------:R0:W-:Y:S01]  /*1b440*/  STS.U8 [R8+0x10], R21 ;  /* 0x0000101508007388 */ /* 0x0001e20000000000 */
[----:B------:R-:W-:Y:S02]  /*1b450*/  SEL R6, R6, R14, !P6 ;  /* 0x0000000e06067207 */ /* 0x000fe40007000000 */
[----:B------:R-:W-:Y:S02]  /*1b460*/  SEL R15, R9, R12, !P6 ;  /* 0x0000000c090f7207 */ /* 0x000fe40007000000 */
[----:B------:R-:W-:Y:S01]  /*1b470*/  SEL R24, R24, R30, !P1 ;  /* 0x0000001e18187207 */ /* 0x000fe20004800000 */
[----:B------:R0:W-:Y:S01]  /*1b480*/  STS.64 [R8+0x8], R6 ;  /* 0x0000080608007388 */ /* 0x0001e20000000a00 */
[----:B------:R-:W-:Y:S02]  /*1b490*/  SEL R27, R11, R36, !P1 ;  /* 0x000000240b1b7207 */ /* 0x000fe40004800000 */
[----:B------:R-:W-:Y:S01]  /*1b4a0*/  SEL R18, R18, R32, !P0 ;  /* 0x0000002012127207 */ /* 0x000fe20004000000 */
[----:B------:R0:W-:Y:S01]  /*1b4b0*/  STS.64 [R8+0x28], R24 ;  /* 0x0000281808007388 */ /* 0x0001e20000000a00 */
[----:B------:R-:W-:-:S02]  /*1b4c0*/  SEL R19, R19, R33, !P0 ;  /* 0x0000002113137207 */ /* 0x000fc40004000000 */
[----:B------:R-:W-:Y:S01]  /*1b4d0*/  SEL R31, R13, R38, !P0 ;  /* 0x000000260d1f7207 */ /* 0x000fe20004000000 */
[----:B------:R0:W-:Y:S01]  /*1b4e0*/  STS.U8 [R8], R15 ;  /* 0x0000000f08007388 */ /* 0x0001e20000000000 */
[----:B------:R-:W-:Y:S02]  /*1b4f0*/  PRMT R9, R15, 0x7610, R9 ;  /* 0x000076100f097816 */ /* 0x000fe40000000009 */
[----:B------:R-:W-:Y:S01]  /*1b500*/  PRMT R3, R21, 0x7610, R3 ;  /* 0x0000761015037816 */ /* 0x000fe20000000003 */
[----:B------:R0:W-:Y:S01]  /*1b510*/  STS.64 [R8+0x38], R18 ;  /* 0x0000381208007388 */ /* 0x0001e20000000a00 */
[----:B------:R-:W-:Y:S02]  /*1b520*/  PRMT R11, R27, 0x7610, R11 ;  /* 0x000076101b0b7816 */ /* 0x000fe4000000000b */
[----:B------:R-:W-:Y:S01]  /*1b530*/  PRMT R13, R31, 0x7610, R13 ;  /* 0x000076101f0d7816 */ /* 0x000fe2000000000d */
[----:B------:R0:W-:Y:S04]  /*1b540*/  STS.U8 [R8+0x20], R27 ;  /* 0x0000201b08007388 */ /* 0x0001e80000000000 */
[----:B------:R0:W-:Y:S02]  /*1b550*/  STS.U8 [R8+0x30], R31 ;  /* 0x0000301f08007388 */ /* 0x0001e40000000000 */
.L_x_4302:
[----:B------:R-:W-:Y:S05]  /*1b560*/  BSYNC B0 ;  /* 0x0000000000007941 */ /* 0x000fea0003800000 */
.L_x_4301:
[----:B------:R-:W-:-:S04]  /*1b570*/  SHF.R.S32.HI R17, RZ, 0x1, R17 ;  /* 0x00000001ff117819 */ /* 0x000fc80000011411 */
[----:B------:R-:W-:-:S13]  /*1b580*/  ISETP.GE.AND P0, PT, R17, 0x20, PT ;  /* 0x000000201100780c */ /* 0x000fda0003f06270 */
[----:B------:R-:W-:Y:S05]  /*1b590*/  @P0 BRA `(.L_x_4303) ;  /* 0xfffffb1000000947 */ /* 0x000fea000383ffff */
[----:B------:R-:W-:-:S04]  /*1b5a0*/  IMAD.MOV.U32 R10, RZ, RZ, 0x20 ;  /* 0x00000020ff0a7424 */ /* 0x000fc800078e00ff */
.L_x_4300:
[----:B------:R-:W-:Y:S01]  /*1b5b0*/  BAR.SYNC.DEFER_BLOCKING 0x0 ;  /* 0x0000000000007b1d */ /* 0x000fe20000010000 */
[----:B------:R-:W-:-:S13]  /*1b5c0*/  ISETP.GE.AND P0, PT, R10, 0x2, PT ;  /* 0x000000020a00780c */ /* 0x000fda0003f06270 */
[----:B------:R-:W-:Y:S05]  /*1b5d0*/  @!P0 BRA `(.L_x_4299) ;  /* 0x0000048000008947 */ /* 0x000fea0003800000 */
[----:B0-----:R-:W-:-:S04]  /*1b5e0*/  IMAD.MOV.U32 R15, RZ, RZ, 0x1 ;  /* 0x00000001ff0f7424 */ /* 0x001fc800078e00ff */
.L_x_4304:
[----:B------:R-:W-:Y:S01]  /*1b5f0*/  LOP3.LUT R2, R9, 0xff, RZ, 0xc0, !PT ;  /* 0x000000ff09027812 */ /* 0x000fe200078ec0ff */
[----:B------:R-:W0:Y:S01]  /*1b600*/  SHFL.DOWN PT, R17, R6, R15, 0x1f ;  /* 0x08001f0f06117589 */ /* 0x000e2200000e0000 */
[----:B------:R-:W-:Y:S02]  /*1b610*/  LOP3.LUT R30, R11, 0xff, RZ, 0xc0, !PT ;  /* 0x000000ff0b1e7812 */ /* 0x000fe400078ec0ff */
[----:B------:R-:W-:Y:S01]  /*1b620*/  LOP3.LUT R14, R3, 0xff, RZ, 0xc0, !PT ;  /* 0x000000ff030e7812 */ /* 0x000fe200078ec0ff */
[----:B------:R-:W1:Y:S01]  /*1b630*/  SHFL.DOWN PT, R8, R7, R15, 0x1f ;  /* 0x08001f0f07087589 */ /* 0x000e6200000e0000 */
[----:B------:R-:W-:Y:S02]  /*1b640*/  LOP3.LUT R36, R13, 0xff, RZ, 0xc0, !PT ;  /* 0x000000ff0d247812 */ /* 0x000fe400078ec0ff */
[----:B------:R-:W-:Y:S01]  /*1b650*/  LOP3.LUT R27, R9, 0xff, RZ, 0xc0, !PT ;  /* 0x000000ff091b7812 */ /* 0x000fe200078ec0ff */
[----:B------:R-:W2:Y:S01]  /*1b660*/  SHFL.DOWN PT, R2, R2, R15, 0x1f ;  /* 0x08001f0f02027589 */ /* 0x000ea200000e0000 */
[----:B------:R-:W-:-:S02]  /*1b670*/  LOP3.LUT R42, R11, 0xff, RZ, 0xc0, !PT ;  /* 0x000000ff0b2a7812 */ /* 0x000fc400078ec0ff */
[----:B------:R-:W-:Y:S01]  /*1b680*/  LOP3.LUT R40, R3, 0xff, RZ, 0xc0, !PT ;  /* 0x000000ff03287812 */ /* 0x000fe200078ec0ff */
[----:B------:R-:W3:Y:S01]  /*1b690*/  SHFL.DOWN PT, R32, R30, R15, 0x1f ;  /* 0x08001f0f1e207589 */ /* 0x000ee200000e0000 */
[----:B------:R-:W-:-:S03]  /*1b6a0*/  LOP3.LUT R44, R13, 0xff, RZ, 0xc0, !PT ;  /* 0x000000ff0d2c7812 */ /* 0x000fc600078ec0ff */
[----:B------:R-:W4:Y:S04]  /*1b6b0*/  SHFL.DOWN PT, R21, R28, R15, 0x1f ;  /* 0x08001f0f1c157589 */ /* 0x000f2800000e0000 */
[----:B------:R-:W5:Y:S04]  /*1b6c0*/  SHFL.DOWN PT, R31, R24, R15, 0x1f ;  /* 0x08001f0f181f7589 */ /* 0x000f6800000e0000 */
[----:B------:R-:W5:Y:S01]  /*1b6d0*/  SHFL.DOWN PT, R20, R29, R15, 0x1f ;  /* 0x08001f0f1d147589 */ /* 0x000f6200000e0000 */
[----:B0-----:R-:W-:-:S03]  /*1b6e0*/  ISETP.GE.U32.AND P4, PT, R6, R17, PT ;  /* 0x000000110600720c */ /* 0x001fc60003f86070 */
[----:B------:R-:W0:Y:S01]  /*1b6f0*/  SHFL.DOWN PT, R14, R14, R15, 0x1f ;  /* 0x08001f0f0e0e7589 */ /* 0x000e2200000e0000 */
[----:B-1----:R-:W-:-:S03]  /*1b700*/  ISETP.GE.AND.EX P4, PT, R7, R8, PT, P4 ;  /* 0x000000080700720c */ /* 0x002fc60003f86340 */
[----:B------:R-:W1:Y:S01]  /*1b710*/  SHFL.DOWN PT, R34, R25, R15, 0x1f ;  /* 0x08001f0f19227589 */ /* 0x000e6200000e0000 */
[----:B--2---:R-:W-:-:S03]  /*1b720*/  LOP3.LUT R12, R2, 0xff, RZ, 0xc0, !PT ;  /* 0x000000ff020c7812 */ /* 0x004fc600078ec0ff */
[----:B------:R-:W2:Y:S01]  /*1b730*/  SHFL.DOWN PT, R36, R36, R15, 0x1f ;  /* 0x08001f0f24247589 */ /* 0x000ea200000e0000 */
[CC--:B------:R-:W-:Y:S02]  /*1b740*/  ISETP.NE.AND P6, PT, R27.reuse, R12.reuse, PT ;  /* 0x0000000c1b00720c */ /* 0x0c0fe40003fc5270 */
[----:B------:R-:W-:Y:S01]  /*1b750*/  ISETP.GT.U32.AND P5, PT, R27, R12, PT ;  /* 0x0000000c1b00720c */ /* 0x000fe20003fa4070 */
[----:B------:R-:W2:Y:S01]  /*1b760*/  SHFL.DOWN PT, R35, R18, R15, 0x1f ;  /* 0x08001f0f12237589 */ /* 0x000ea200000e0000 */
[----:B---3--:R-:W-:Y:S02]  /*1b770*/  LOP3.LUT R33, R32, 0xff, RZ, 0xc0, !PT ;  /* 0x000000ff20217812 */ /* 0x008fe400078ec0ff */
[----:B----4-:R-:W-:Y:S01]  /*1b780*/  ISETP.GE.U32.AND P1, PT, R28, R21, PT ;  /* 0x000000151c00720c */ /* 0x010fe20003f26070 */
[----:B------:R3:W4:Y:S01]  /*1b790*/  SHFL.DOWN PT, R38, R19, R15, 0x1f ;  /* 0x08001f0f13267589 */ /* 0x00072200000e0000 */
[----:B------:R-:W-:Y:S02]  /*1b7a0*/  SEL R12, RZ, 0xffffffff, P4 ;  /* 0xffffffffff0c7807 */ /* 0x000fe40002000000 */
[----:B-----5:R-:W-:-:S02]  /*1b7b0*/  ISETP.GE.U32.AND P0, PT, R24, R31, PT ;  /* 0x0000001f1800720c */ /* 0x020fc40003f06070 */
[----:B------:R-:W-:Y:S02]  /*1b7c0*/  ISETP.GE.AND.EX P1, PT, R29, R20, PT, P1 ;  /* 0x000000141d00720c */ /* 0x000fe40003f26310 */
[----:B------:R-:W-:Y:S02]  /*1b7d0*/  @P6 SEL R12, RZ, 0xffffffff, !P5 ;  /* 0xffffffffff0c6807 */ /* 0x000fe40006800000 */
[----:B------:R-:W-:Y:S01]  /*1b7e0*/  ISETP.NE.AND P6, PT, R42, R33, PT ;  /* 0x000000212a00720c */ /* 0x000fe20003fc5270 */
[----:B---3--:R-:W-:Y:S01]  /*1b7f0*/  IMAD.SHL.U32 R15, R15, 0x2, RZ ;  /* 0x000000020f0f7824 */ /* 0x008fe200078e00ff */
[----:B0-----:R-:W-:Y:S02]  /*1b800*/  LOP3.LUT R27, R14, 0xff, RZ, 0xc0, !PT ;  /* 0x000000ff0e1b7812 */ /* 0x001fe400078ec0ff */
[----:B-1----:R-:W-:Y:S02]  /*1b810*/  ISETP.GE.AND.EX P0, PT, R25, R34, PT, P0 ;  /* 0x000000221900720c */ /* 0x002fe40003f06300 */
[----:B------:R-:W-:-:S02]  /*1b820*/  SEL R30, RZ, 0xffffffff, P1 ;  /* 0xffffffffff1e7807 */ /* 0x000fc40000800000 */
[----:B--2---:R-:W-:Y:S02]  /*1b830*/  LOP3.LUT R37, R36, 0xff, RZ, 0xc0, !PT ;  /* 0x000000ff24257812 */ /* 0x004fe400078ec0ff */
[CC--:B------:R-:W-:Y:S02]  /*1b840*/  ISETP.NE.AND P4, PT, R40.reuse, R27.reuse, PT ;  /* 0x0000001b2800720c */ /* 0x0c0fe40003f85270 */
[----:B------:R-:W-:Y:S02]  /*1b850*/  ISETP.GT.U32.AND P1, PT, R40, R27, PT ;  /* 0x0000001b2800720c */ /* 0x000fe40003f24070 */
[----:B------:R-:W-:Y:S02]  /*1b860*/  SEL R27, RZ, 0xffffffff, P0 ;  /* 0xffffffffff1b7807 */ /* 0x000fe40000000000 */
[----:B------:R-:W-:Y:S02]  /*1b870*/  ISETP.GE.U32.AND P2, PT, R18, R35, PT ;  /* 0x000000231200720c */ /* 0x000fe40003f46070 */
[----:B------:R-:W-:-:S02]  /*1b880*/  ISETP.NE.AND P5, PT, R44, R37, PT ;  /* 0x000000252c00720c */ /* 0x000fc40003fa5270 */
[----:B------:R-:W-:Y:S02]  /*1b890*/  ISETP.GT.U32.AND P0, PT, R42, R33, PT ;  /* 0x000000212a00720c */ /* 0x000fe40003f04070 */
[----:B------:R-:W-:Y:S02]  /*1b8a0*/  LOP3.LUT R12, R12, 0x1, RZ, 0xc0, !PT ;  /* 0x000000010c0c7812 */ /* 0x000fe400078ec0ff */
[----:B----4-:R-:W-:Y:S02]  /*1b8b0*/  ISETP.GE.AND.EX P2, PT, R19, R38, PT, P2 ;  /* 0x000000261300720c */ /* 0x010fe40003f46320 */
[----:B------:R-:W-:Y:S02]  /*1b8c0*/  @P6 SEL R27, RZ, 0xffffffff, !P0 ;  /* 0xffffffffff1b6807 */ /* 0x000fe40004000000 */
[----:B------:R-:W-:Y:S02]  /*1b8d0*/  ISETP.NE.U32.AND P0, PT, R12, 0x1, PT ;  /* 0x000000010c00780c */ /* 0x000fe40003f05070 */
[----:B------:R-:W-:-:S02]  /*1b8e0*/  SEL R33, RZ, 0xffffffff, P2 ;  /* 0xffffffffff217807 */ /* 0x000fc40001000000 */
[----:B------:R-:W-:Y:S02]  /*1b8f0*/  ISETP.GT.U32.AND P2, PT, R44, R37, PT ;  /* 0x000000252c00720c */ /* 0x000fe40003f44070 */
        /* <DEDUP_REMOVED lines=22> */
.L_x_4299:
        /* <DEDUP_REMOVED lines=14> */
.L_x_4305:
[----:B------:R-:W-:Y:S05]  /*1bb40*/  @!P0 BRA `(.L_x_4306) ;  /* 0x00000aa000008947 */ /* 0x000fea0003800000 */
[----:B------:R-:W-:Y:S02]  /*1bb50*/  ULDC.U8 UR4, c[0x0][0x581] ;  /* 0x0001604000047ab9 */ /* 0x000fe40000000000 */
[----:B------:R-:W-:Y:S01]  /*1bb60*/  ISETP.NE.AND P2, PT, RZ, UR4, PT ;  /* 0x00000004ff007c0c */ /* 0x000fe2000bf45270 */
[----:B------:R-:W-:Y:S09]  /*1bb70*/  @!P1 BRA `(.L_x_4307) ;  /* 0x0000038000009947 */ /* 0x000ff20003800000 */
[----:B------:R-:W2:Y:S04]  /*1bb80*/  LDG.E.U8 R0, [R4.64] ;  /* 0x0000002404007981 */ /* 0x000ea8000c1e1100 */
[----:B0-----:R-:W3:Y:S04]  /*1bb90*/  LDG.E.U8 R8, [R4.64+0x10] ;  /* 0x0000102404087981 */ /* 0x001ee8000c1e1100 */
[----:B------:R-:W4:Y:S04]  /*1bba0*/  LDG.E.64 R14, [R4.64+0x8] ;  /* 0x00000824040e7981 */ /* 0x000f28000c1e1b00 */
[----:B------:R-:W5:Y:S04]  /*1bbb0*/  LDG.E.64 R20, [R4.64+0x18] ;  /* 0x0000182404147981 */ /* 0x000f68000c1e1b00 */
[----:B------:R-:W5:Y:S04]  /*1bbc0*/  LDG.E.U8 R12, [R4.64+0x20] ;  /* 0x00002024040c7981 */ /* 0x000f68000c1e1100 */
[----:B------:R-:W5:Y:S04]  /*1bbd0*/  LDG.E.U8 R34, [R4.64+0x30] ;  /* 0x0000302404227981 */ /* 0x000f68000c1e1100 */
[----:B------:R-:W5:Y:S04]  /*1bbe0*/  LDG.E.64 R30, [R4.64+0x28] ;  /* 0x00002824041e7981 */ /* 0x000f68000c1e1b00 */
        /* <DEDUP_REMOVED lines=8> */
[----:B------:R-:W-:Y:S02]  /*1bc70*/  LOP3.LUT R17, R11, 0xff, RZ, 0xc0, !PT ;  /* 0x000000ff0b117812 */ /* 0x000fe400078ec0ff */
[----:B------:R-:W-:Y:S02]  /*1bc80*/  ISETP.GE.AND.EX P0, PT, R15, R7, PT, P0 ;  /* 0x000000070f00720c */ /* 0x000fe40003f06300 */
[----:B------:R-:W-:Y:S02]  /*1bc90*/  LOP3.LUT R27, R13, 0xff, RZ, 0xc0, !PT ;  /* 0x000000ff0d1b7812 */ /* 0x000fe400078ec0ff */
[----:B-----5:R-:W-:Y:S02]  /*1bca0*/  ISETP.GE.U32.AND P1, PT, R20, R28, PT ;  /* 0x0000001c1400720c */ /* 0x020fe40003f26070 */
[----:B------:R-:W-:Y:S02]  /*1bcb0*/  SEL R2, RZ, 0xffffffff, !P5 ;  /* 0xffffffffff027807 */ /* 0x000fe40006800000 */
[----:B------:R-:W-:-:S02]  /*1bcc0*/  @!P4 SEL R2, RZ, 0xffffffff, P0 ;  /* 0xffffffffff02c807 */ /* 0x000fc40000000000 */
[----:B------:R-:W-:Y:S02]  /*1bcd0*/  ISETP.NE.AND P5, PT, R12, R17, PT ;  /* 0x000000110c00720c */ /* 0x000fe40003fa5270 */
[----:B------:R-:W-:Y:S02]  /*1bce0*/  ISETP.GE.AND.EX P1, PT, R21, R29, PT, P1 ;  /* 0x0000001d1500720c */ /* 0x000fe40003f26310 */
[----:B------:R-:W-:Y:S02]  /*1bcf0*/  ISETP.NE.AND P4, PT, R34, R27, PT ;  /* 0x0000001b2200720c */ /* 0x000fe40003f85270 */
[----:B------:R-:W-:Y:S02]  /*1bd00*/  SEL R10, RZ, 0xffffffff, !P6 ;  /* 0xffffffffff0a7807 */ /* 0x000fe40007000000 */
[----:B------:R-:W-:Y:S02]  /*1bd10*/  @!P3 SEL R10, RZ, 0xffffffff, P1 ;  /* 0xffffffffff0ab807 */ /* 0x000fe40000800000 */
[----:B------:R-:W-:-:S02]  /*1bd20*/  ISETP.GE.U32.AND P3, PT, R30, R24, PT ;  /* 0x000000181e00720c */ /* 0x000fc40003f66070 */
[----:B------:R-:W-:Y:S02]  /*1bd30*/  ISETP.GE.U32.AND P1, PT, R32, R18, PT ;  /* 0x000000122000720c */ /* 0x000fe40003f26070 */
[----:B------:R-:W-:Y:S02]  /*1bd40*/  ISETP.GT.U32.AND P6, PT, R12, R17, PT ;  /* 0x000000110c00720c */ /* 0x000fe40003fc4070 */
[----:B------:R-:W-:Y:S02]  /*1bd50*/  LOP3.LUT R2, R2, 0x1, RZ, 0xc0, !PT ;  /* 0x0000000102027812 */ /* 0x000fe400078ec0ff */
[----:B------:R-:W-:Y:S02]  /*1bd60*/  ISETP.GT.U32.AND P0, PT, R34, R27, PT ;  /* 0x0000001b2200720c */ /* 0x000fe40003f04070 */
        /* <DEDUP_REMOVED lines=25> */
.L_x_4307:
        /* <DEDUP_REMOVED lines=26> */
.L_x_4309:
        /* <DEDUP_REMOVED lines=24> */
.L_x_4310:
        /* <DEDUP_REMOVED lines=24> */
.L_x_4311:
        /* <DEDUP_REMOVED lines=24> */
.L_x_4312:
[----:B------:R-:W-:-:S05]  /*1c520*/  IADD3 R16, P0, R16, c[0x0][0x550], RZ ;  /* 0x0001540010107a10 */ /* 0x000fca0007f1e0ff */
[----:B------:R-:W-:-:S05]  /*1c530*/  IMAD.X R17, RZ, RZ, c[0x0][0x554], P0 ;  /* 0x00015500ff117624 */ /* 0x000fca00000e06ff */
[----:B------:R-:W-:Y:S01]  /*1c540*/  STG.E.64 [R16.64], R18 ;  /* 0x0000001210007986 */ /* 0x000fe2000c101b24 */
[----:B------:R-:W-:Y:S05]  /*1c550*/  EXIT ;  /* 0x000000000000794d */ /* 0x000fea0003800000 */
.L_x_4308:
        /* <DEDUP_REMOVED lines=9> */
.L_x_4306:
        /* <DEDUP_REMOVED lines=24> */
.L_x_4313:
        /* <DEDUP_REMOVED lines=28> */
.L_x_4315:
        /* <DEDUP_REMOVED lines=24> */
.L_x_4316:
        /* <DEDUP_REMOVED lines=24> */
.L_x_4317:
        /* <DEDUP_REMOVED lines=24> */
.L_x_4318:
[----:B------:R-:W-:-:S05]  /*1cdb0*/  IADD3 R16, P0, R16, c[0x0][0x550], RZ ;  /* 0x0001540010107a10 */ /* 0x000fca0007f1e0ff */
[----:B------:R-:W-:-:S05]  /*1cdc0*/  IMAD.X R17, RZ, RZ, c[0x0][0x554], P0 ;  /* 0x00015500ff117624 */ /* 0x000fca00000e06ff */
[----:B------:R-:W-:Y:S01]  /*1cdd0*/  STG.E.64 [R16.64], R18 ;  /* 0x0000001210007986 */ /* 0x000fe2000c101b24 */
[----:B------:R-:W-:Y:S05]  /*1cde0*/  EXIT ;  /* 0x000000000000794d */ /* 0x000fea0003800000 */
.L_x_4314:
        /* <DEDUP_REMOVED lines=74> */
.L_x_4277:
        /* <DEDUP_REMOVED lines=21> */
.L_x_4319:
[----:B------:R-:W-:Y:S05]  /*1d3e0*/  @!P0 BRA `(.L_x_4320) ;  /* 0x00000aa000008947 */ /* 0x000fea0003800000 */
[----:B------:R-:W-:Y:S02]  /*1d3f0*/  ULDC.U8 UR4, c[0x0][0x581] ;  /* 0x0001604000047ab9 */ /* 0x000fe40000000000 */
[----:B------:R-:W-:Y:S01]  /*1d400*/  ISETP.NE.AND P2, PT, RZ, UR4, PT ;  /* 0x00000004ff007c0c */ /* 0x000fe2000bf45270 */
[----:B------:R-:W-:Y:S09]  /*1d410*/  @!P1 BRA `(.L_x_4321) ;  /* 0x0000038000009947 */ /* 0x000ff20003800000 */
[----:B------:R-:W2:Y:S04]  /*1d420*/  LDG.E.U8 R0, [R4.64] ;  /* 0x0000002404007981 */ /* 0x000ea8000c1e1100 */
[----:B------:R-:W3:Y:S04]  /*1d430*/  LDG.E.U8 R6, [R4.64+0x10] ;  /* 0x0000102404067981 */ /* 0x000ee8000c1e1100 */
        /* <DEDUP_REMOVED lines=54> */
.L_x_4321:
        /* <DEDUP_REMOVED lines=26> */
.L_x_4323:
        /* <DEDUP_REMOVED lines=24> */
.L_x_4324:
        /* <DEDUP_REMOVED lines=24> */
.L_x_4325:
        /* <DEDUP_REMOVED lines=24> */
.L_x_4326:
[----:B------:R-:W-:-:S05]  /*1ddc0*/  IADD3 R16, P0, R16, c[0x0][0x550], RZ ;  /* 0x0001540010107a10 */ /* 0x000fca0007f1e0ff */
[----:B------:R-:W-:-:S05]  /*1ddd0*/  IMAD.X R17, RZ, RZ, c[0x0][0x554], P0 ;  /* 0x00015500ff117624 */ /* 0x000fca00000e06ff */
[----:B------:R-:W-:Y:S01]  /*1dde0*/  STG.E.64 [R16.64], R18 ;  /* 0x0000001210007986 */ /* 0x000fe2000c101b24 */
[----:B------:R-:W-:Y:S05]  /*1ddf0*/  EXIT ;  /* 0x000000000000794d */ /* 0x000fea0003800000 */
.L_x_4322:
        /* <DEDUP_REMOVED lines=9> */
.L_x_4320:
        /* <DEDUP_REMOVED lines=24> */
.L_x_4327:
        /* <DEDUP_REMOVED lines=28> */
.L_x_4329:
        /* <DEDUP_REMOVED lines=24> */
.L_x_4330:
        /* <DEDUP_REMOVED lines=24> */
.L_x_4331:
        /* <DEDUP_REMOVED lines=24> */
.L_x_4332:
[----:B------:R-:W-:-:S05]  /*1e650*/  IADD3 R16, P0, R16, c[0x0][0x550], RZ ;  /* 0x0001540010107a10 */ /* 0x000fca0007f1e0ff */
[----:B------:R-:W-:-:S05]  /*1e660*/  IMAD.X R17, RZ, RZ, c[0x0][0x554], P0 ;  /* 0x00015500ff117624 */ /* 0x000fca00000e06ff */
[----:B------:R-:W-:Y:S01]  /*1e670*/  STG.E.64 [R16.64], R18 ;  /* 0x0000001210007986 */ /* 0x000fe2000c101b24 */
[----:B------:R-:W-:Y:S05]  /*1e680*/  EXIT ;  /* 0x000000000000794d */ /* 0x000fea0003800000 */
.L_x_4328:
        /* <DEDUP_REMOVED lines=74> */
        .weak           $__internal_40_$__cuda_sm20_div_u64
        .type           $__internal_40_$__cuda_sm20_div_u64,@function
        .size           $__internal_40_$__cuda_sm20_div_u64,($__internal_41_$__cuda_sm20_rem_u64 - $__internal_40_$__cuda_sm20_div_u64)
$__internal_40_$__cuda_sm20_div_u64:
        /* <DEDUP_REMOVED lines=69> */
[----:B------:R-:W-:Y:S06]  /*1ef80*/  RET.REL.NODEC R14 `(_ZN2at6native13reduce_kernelILi128ELi4ENS0_8ReduceOpIhNS0_9ArgMaxOpsIhEEjlLi4ELi4EEEEEvT1_) ;  /* 0xfffe10700e007950 */ /* 0x000fec0003c3ffff */
        .weak           $__internal_41_$__cuda_sm20_rem_u64
        .type           $__internal_41_$__cuda_sm20_rem_u64,@function
        .size           $__internal_41_$__cuda_sm20_rem_u64,(.L_x_6843 - $__internal_41_$__cuda_sm20_rem_u64)
$__internal_41_$__cuda_sm20_rem_u64:
        /* <DEDUP_REMOVED lines=64> */
[----:B------:R-:W-:Y:S06]  /*1f390*/  RET.REL.NODEC R12 `(_ZN2at6native13reduce_kernelILi128ELi4ENS0_8ReduceOpIhNS0_9ArgMaxOpsIhEEjlLi4ELi4EEEEEvT1_) ;  /* 0xfffe0c600c007950 */ /* 0x000fec0003c3ffff */
.L_x_4333:
        /* <DEDUP_REMOVED lines=14> */
.L_x_6843:


//--------------------- .text._ZN2at6native13reduce_kernelILi512ELi1ENS0_8ReduceOpIN3c108BFloat16ENS0_9ArgMaxOpsIfEEjlLi4ELi4EEEEEvT1_ --------------------------
	.section	.text._ZN2at6native13reduce_kernelILi512ELi1ENS0_8ReduceOpIN3c108BFloat16ENS0_9ArgMaxOpsIfEEjlLi4ELi4EEEEEvT1_,"ax",@progbits
	.sectioninfo	@"SHI_REGISTERS=32"
	.align	128
        .global         _ZN2at6native13reduce_kernelILi512ELi1ENS0_8ReduceOpIN3c108BFloat16ENS0_9ArgMaxOpsIfEEjlLi4ELi4EEEEEvT1_
        .type           _ZN2at6native13reduce_kernelILi512ELi1ENS0_8ReduceOpIN3c108BFloat16ENS0_9ArgMaxOpsIfEEjlLi4ELi4EEEEEvT1_,@function
        .size           _ZN2at6native13reduce_kernelILi512ELi1ENS0_8ReduceOpIN3c108BFloat16ENS0_9ArgMaxOpsIfEEjlLi4ELi4EEEEEvT1_,(.L_x_6845 - _ZN2at6native13reduce_kernelILi512ELi1ENS0_8ReduceOpIN3c108BFloat16ENS0_9ArgMaxOpsIfEEjlLi4ELi4EEEEEvT1_)
        .other          _ZN2at6native13reduce_kernelILi512ELi1ENS0_8ReduceOpIN3c108BFloat16ENS0_9ArgMaxOpsIfEEjlLi4ELi4EEEEEvT1_,@"STO_CUDA_ENTRY STV_DEFAULT"
_ZN2at6native13reduce_kernelILi512ELi1ENS0_8ReduceOpIN3c108BFloat16ENS0_9ArgMaxOpsIfEEjlLi4ELi4EEEEEvT1_:
.text._ZN2at6native13reduce_kernelILi512ELi1ENS0_8ReduceOpIN3c108BFloat16ENS0_9ArgMaxOpsIfEEjlLi4ELi4EEEEEvT1_:
        /* <DEDUP_REMOVED lines=212> */
.L_x_4334:
[----:B------:R-:W-:Y:S01]  /*0d40*/  ISETP.GE.U32.AND P0, PT, R3, c[0x0][0x17c], PT ;  /* 0x00005f0003007a0c */ /* 0x000fe20003f06070 */
[----:B------:R-:W-:Y:S01]  /*0d50*/  ULDC.64 UR36, c[0x0][0x118] ;  /* 0x0000460000247ab9 */ /* 0x000fe20000000a00 */
[----:B------:R-:W-:Y:S01]  /*0d60*/  BSSY B0, `(.L_x_4335) ;  /* 0x0000b0e000007945 */ /* 0x000fe20003800000 */
        /* <DEDUP_REMOVED lines=34> */
.L_x_4343:
[----:B------:R-:W-:Y:S05]  /*0f90*/  BSYNC B3 ;  /* 0x0000000000037941 */ /* 0x000fea0003800000 */
.L_x_4342:
        /* <DEDUP_REMOVED lines=8> */
[----:B------:R-:W2:Y:S01]  /*1020*/  LDG.E.U16 R4, [R4.64] ;  /* 0x0000002404047981 */ /* 0x000ea2000c1e1500 */
[----:B------:R-:W-:Y:S01]  /*1030*/  FSETP.GTU.FTZ.AND P1, PT, |R7|, +INF , PT ;  /* 0x7f8000000700780b */ /* 0x000fe20003f3c200 */
[----:B------:R-:W-:-:S05]  /*1040*/  IMAD.IADD R6, R28, 0x1, -R9 ;  /* 0x000000011c067824 */ /* 0x000fca00078e0a09 */
[----:B------:R-:W-:-:S07]  /*1050*/  ISETP.GT.U32.AND P0, PT, R6, c[0x0][0x170], PT ;  /* 0x00005c0006007a0c */ /* 0x000fce0003f04070 */
[----:B------:R-:W-:Y:S02]  /*1060*/  @!P1 ISETP.GT.AND.EX P2, PT, RZ, c[0x0][0x174], PT, P0 ;  /* 0x00005d00ff009a0c */ /* 0x000fe40003f44300 */
[----:B--2---:R-:W-:-:S04]  /*1070*/  PRMT R4, RZ, 0x5410, R4 ;  /* 0x00005410ff047816 */ /* 0x004fc80000000004 */
[C---:B------:R-:W-:Y:S02]  /*1080*/  FSETP.NEU.OR P4, PT, R4.reuse, c[0x0][0x168], P1 ;  /* 0x00005a0004007a0b */ /* 0x040fe40000f8d400 */
        /* <DEDUP_REMOVED lines=10> */
.L_x_4341:
[----:B------:R-:W-:Y:S05]  /*1130*/  BSYNC B2 ;  /* 0x0000000000027941 */ /* 0x000fea0003800000 */
.L_x_4340:
[C---:B------:R-:W-:Y:S02]  /*1140*/  IADD3 R11, P0, -R9.reuse, 0x4, RZ ;  /* 0x00000004090b7810 */ /* 0x040fe40007f1e1ff */
[----:B------:R-:W-:Y:S02]  /*1150*/  IADD3 R18, R9, c[0x0][0x17c], RZ ;  /* 0x00005f0009127a10 */ /* 0x000fe40007ffe0ff */
[----:B------:R-:W-:Y:S01]  /*1160*/  LEA R14, P1, R11, R14, 0x1 ;  /* 0x0000000e0b0e7211 */ /* 0x000fe200078208ff */
[----:B------:R-:W-:Y:S01]  /*1170*/  IMAD.X R2, RZ, RZ, -0x1, P0 ;  /* 0xffffffffff027424 */ /* 0x000fe200000e06ff */
[----:B------:R-:W-:-:S02]  /*1180*/  IADD3 R7, -R9, 0x4, RZ ;  /* 0x0000000409077810 */ /* 0x000fc40007ffe1ff */
[----:B------:R-:W-:Y:S02]  /*1190*/  IADD3 R18, R18, -0x4, RZ ;  /* 0xfffffffc12127810 */ /* 0x000fe40007ffe0ff */
[----:B------:R-:W-:Y:S02]  /*11a0*/  LEA.HI.X R15, R11, R15, R2, 0x1, P1 ;  /* 0x0000000f0b0f7211 */ /* 0x000fe400008f0c02 */
.L_x_4339:
[----:B------:R-:W-:Y:S05]  /*11b0*/  BSYNC B1 ;  /* 0x0000000000017941 */ /* 0x000fea0003800000 */
.L_x_4338:
[----:B------:R-:W-:Y:S01]  /*11c0*/  IMAD.SHL.U32 R2, R3, 0x4, RZ ;  /* 0x0000000403027824 */ /* 0x000fe200078e00ff */
[----:B------:R-:W-:Y:S01]  /*11d0*/  BSSY B1, `(.L_x_4344) ;  /* 0x000006c000017945 */ /* 0x000fe20003800000 */
[----:B------:R-:W-:Y:S01]  /*11e0*/  IMAD.MOV.U32 R11, RZ, RZ, c[0x0][0x168] ;  /* 0x00005a00ff0b7624 */ /* 0x000fe200078e00ff */
[----:B------:R-:W-:Y:S01]  /*11f0*/  MOV R9, c[0x0][0x170] ;  /* 0x00005c0000097a02 */ /* 0x000fe20000000f00 */
        /* <DEDUP_REMOVED lines=10> */
[----:B------:R-:W-:Y:S01]  /*12a0*/  IMAD.MOV.U32 R21, RZ, RZ, R3 ;  /* 0x000000ffff157224 */ /* 0x000fe200078e0003 */
[----:B------:R-:W-:Y:S01]  /*12b0*/  MOV R8, c[0x0][0x170] ;  /* 0x00005c0000087a02 */ /* 0x000fe20000000f00 */
[----:B------:R-:W-:Y:S02]  /*12c0*/  IMAD.MOV.U32 R20, RZ, RZ, R2 ;  /* 0x000000ffff147224 */ /* 0x000fe400078e0002 */
[----:B------:R-:W-:Y:S02]  /*12d0*/  IMAD.MOV.U32 R10, RZ, RZ, c[0x0][0x174] ;  /* 0x00005d00ff0a7624 */ /* 0x000fe400078e00ff */
[----:B------:R-:W-:Y:S02]  /*12e0*/  IMAD.MOV.U32 R12, RZ, RZ, c[0x0][0x168] ;  /* 0x00005a00ff0c7624 */ /* 0x000fe400078e00ff */
[----:B------:R-:W-:Y:S02]  /*12f0*/  IMAD.MOV.U32 R16, RZ, RZ, c[0x0][0x170] ;  /* 0x00005c00ff107624 */ /* 0x000fe400078e00ff */
[----:B------:R-:W-:-:S02]  /*1300*/  IMAD.MOV.U32 R17, RZ, RZ, c[0x0][0x174] ;  /* 0x00005d00ff117624 */ /* 0x000fc400078e00ff */
[----:B------:R-:W-:Y:S02]  /*1310*/  IMAD.MOV.U32 R19, RZ, RZ, c[0x0][0x168] ;  /* 0x00005a00ff137624 */ /* 0x000fe400078e00ff */
.L_x_4355:
[----:B------:R-:W-:-:S06]  /*1320*/  IMAD.WIDE.U32 R2, R21, 0x8, R14 ;  /* 0x0000000815027825 */ /* 0x000fcc00078e000e */
[----:B------:R-:W2:Y:S01]  /*1330*/  LDG.E.64 R2, [R2.64] ;  /* 0x0000002402027981 */ /* 0x000ea2000c1e1b00 */
[----:B------:R-:W-:Y:S01]  /*1340*/  FSETP.GTU.FTZ.AND P1, PT, |R4|, +INF , PT ;  /* 0x7f8000000400780b */ /* 0x000fe20003f3c200 */
[----:B------:R-:W-:Y:S01]  /*1350*/  IMAD.IADD R20, R20, 0x1, R7 ;  /* 0x0000000114147824 */ /* 0x000fe200078e0207 */
[----:B------:R-:W-:Y:S11]  /*1360*/  BSSY B2, `(.L_x_4346) ;  /* 0x0000020000027945 */ /* 0x000ff60003800000 */
[----:B------:R-:W-:-:S04]  /*1370*/  @!P1 ISETP.GE.U32.AND P0, PT, R5, R20, PT ;  /* 0x000000140500920c */ /* 0x000fc80003f06070 */
[----:B------:R-:W-:Y:S02]  /*1380*/  @!P1 ISETP.GE.AND.EX P0, PT, R6, RZ, PT, P0 ;  /* 0x000000ff0600920c */ /* 0x000fe40003f06300 */
[----:B--2---:R-:W-:-:S04]  /*1390*/  PRMT R23, RZ, 0x5410, R2 ;  /* 0x00005410ff177816 */ /* 0x004fc80000000002 */
[CC--:B------:R-:W-:Y:S02]  /*13a0*/  FSETP.NEU.OR P3, PT, R4.reuse, R23.reuse, P1 ;  /* 0x000000170400720b */ /* 0x0c0fe40000f6d400 */
        /* <DEDUP_REMOVED lines=9> */
[----:B------:R-:W-:-:S09]  /*1440*/  PRMT R22, RZ, 0x7610, R2 ;  /* 0x00007610ff167816 */ /* 0x000fd20000000002 */
[----:B------:R-:W-:Y:S02]  /*1450*/  FSEL R4, R4, R23, P0 ;  /* 0x0000001704047208 */ /* 0x000fe40000000000 */
[----:B------:R-:W-:Y:S02]  /*1460*/  SEL R5, R5, R20, P0 ;  /* 0x0000001405057207 */ /* 0x000fe40000000000 */
[----:B------:R-:W-:Y:S02]  /*1470*/  SEL R6, R6, RZ, P0 ;  /* 0x000000ff06067207 */ /* 0x000fe40000000000 */
[----:B------:R-:W-:Y:S01]  /*1480*/  IADD3 R23, R20, 0x1, RZ ;  /* 0x0000000114177810 */ /* 0x000fe20007ffe0ff */
[----:B------:R-:W-:Y:S05]  /*1490*/  @P1 BRA `(.L_x_4347) ;  /* 0x0000009000001947 */ /* 0x000fea0003800000 */
[CC--:B------:R-:W-:Y:S02]  /*14a0*/  FSETP.NEU.FTZ.AND P2, PT, R19.reuse, R22.reuse, PT ;  /* 0x000000161300720b */ /* 0x0c0fe40003f5d000 */
[----:B------:R-:W-:Y:S02]  /*14b0*/  ISETP.GE.U32.AND P0, PT, R16, R23, PT ;  /* 0x000000171000720c */ /* 0x000fe40003f06070 */
[----:B------:R-:W-:-:S02]  /*14c0*/  FSETP.GT.FTZ.AND P1, PT, R19, R22, PT ;  /* 0x000000161300720b */ /* 0x000fc40003f34000 */
[----:B------:R-:W-:Y:S02]  /*14d0*/  ISETP.GE.AND.EX P0, PT, R17, RZ, PT, P0 ;  /* 0x000000ff1100720c */ /* 0x000fe40003f06300 */
[----:B------:R-:W-:-:S05]  /*14e0*/  SEL R2, RZ, 0xffffffff, !P1 ;  /* 0xffffffffff027807 */ /* 0x000fca0004800000 */
[----:B------:R-:W-:-:S04]  /*14f0*/  @!P2 SEL R2, RZ, 0xffffffff, P0 ;  /* 0xffffffffff02a807 */ /* 0x000fc80000000000 */
[----:B------:R-:W-:-:S04]  /*1500*/  LOP3.LUT R2, R2, 0x1, RZ, 0xc0, !PT ;  /* 0x0000000102027812 */ /* 0x000fc800078ec0ff */
[----:B------:R-:W-:Y:S01]  /*1510*/  ISETP.EQ.U32.AND P0, PT, R2, 0x1, PT ;  /* 0x000000010200780c */ /* 0x000fe20003f02070 */
[----:B------:R-:W-:Y:S07]  /*1520*/  BRA `(.L_x_4348) ;  /* 0x0000003000007947 */ /* 0x000fee0003800000 */
.L_x_4347:
[----:B------:R-:W-:Y:S02]  /*1530*/  FSETP.GTU.FTZ.AND P0, PT, |R22|, +INF , PT ;  /* 0x7f8000001600780b */ /* 0x000fe40003f1c200 */
[----:B------:R-:W-:-:S04]  /*1540*/  ISETP.LT.U32.AND P1, PT, R16, R23, PT ;  /* 0x000000171000720c */ /* 0x000fc80003f21070 */
[----:B------:R-:W-:-:S08]  /*1550*/  ISETP.LT.OR.EX P0, PT, R17, RZ, !P0, P1 ;  /* 0x000000ff1100720c */ /* 0x000fd00004701710 */
.L_x_4348:
[----:B------:R-:W-:Y:S05]  /*1560*/  BSYNC B2 ;  /* 0x0000000000027941 */ /* 0x000fea0003800000 */
.L_x_4346:
[----:B------:R-:W-:Y:S01]  /*1570*/  FSETP.GTU.FTZ.AND P1, PT, |R12|, +INF , PT ;  /* 0x7f8000000c00780b */ /* 0x000fe20003f3c200 */
[----:B------:R-:W-:Y:S01]  /*1580*/  BSSY B2, `(.L_x_4349) ;  /* 0x0000013000027945 */ /* 0x000fe20003800000 */
[----:B------:R-:W-:Y:S02]  /*1590*/  SEL R16, R16, R23, P0 ;  /* 0x0000001710107207 */ /* 0x000fe40000000000 */
[----:B------:R-:W-:Y:S02]  /*15a0*/  FSEL R19, R19, R22, P0 ;  /* 0x0000001613137208 */ /* 0x000fe40000000000 */
[----:B------:R-:W-:Y:S02]  /*15b0*/  SEL R17, R17, RZ, P0 ;  /* 0x000000ff11117207 */ /* 0x000fe40000000000 */
[----:B------:R-:W-:Y:S02]  /*15c0*/  IADD3 R25, R20, 0x2, RZ ;  /* 0x0000000214197810 */ /* 0x000fe40007ffe0ff */
[----:B------:R-:W-:-:S03]  /*15d0*/  PRMT R23, RZ, 0x5410, R3 ;  /* 0x00005410ff177816 */ /* 0x000fc60000000003 */
        /* <DEDUP_REMOVED lines=10> */
.L_x_4350:
[----:B------:R-:W-:Y:S02]  /*1680*/  FSETP.GTU.FTZ.AND P0, PT, |R23|, +INF , PT ;  /* 0x7f8000001700780b */ /* 0x000fe40003f1c200 */
[----:B------:R-:W-:-:S04]  /*1690*/  ISETP.LT.U32.AND P1, PT, R8, R25, PT ;  /* 0x000000190800720c */ /* 0x000fc80003f21070 */
[----:B------:R-:W-:-:S08]  /*16a0*/  ISETP.LT.OR.EX P0, PT, R10, RZ, !P0, P1 ;  /* 0x000000ff0a00720c */ /* 0x000fd00004701710 */
.L_x_4351:
[----:B------:R-:W-:Y:S05]  /*16b0*/  BSYNC B2 ;  /* 0x0000000000027941 */ /* 0x000fea0003800000 */
.L_x_4349:
[----:B------:R-:W-:Y:S01]  /*16c0*/  FSETP.GTU.FTZ.AND P1, PT, |R11|, +INF , PT ;  /* 0x7f8000000b00780b */ /* 0x000fe20003f3c200 */
[----:B------:R-:W-:Y:S01]  /*16d0*/  BSSY B2, `(.L_x_4352) ;  /* 0x0000013000027945 */ /* 0x000fe20003800000 */
[----:B------:R-:W-:Y:S02]  /*16e0*/  FSEL R12, R12, R23, P0 ;  /* 0x000000170c0c7208 */ /* 0x000fe40000000000 */
[----:B------:R-:W-:Y:S02]  /*16f0*/  SEL R8, R8, R25, P0 ;  /* 0x0000001908087207 */ /* 0x000fe40000000000 */
        /* <DEDUP_REMOVED lines=13> */
.L_x_4353:
[----:B------:R-:W-:Y:S02]  /*17d0*/  FSETP.GTU.FTZ.AND P0, PT, |R22|, +INF , PT ;  /* 0x7f8000001600780b */ /* 0x000fe40003f1c200 */
[----:B------:R-:W-:-:S04]  /*17e0*/  ISETP.LT.U32.AND P1, PT, R9, R24, PT ;  /* 0x000000180900720c */ /* 0x000fc80003f21070 */
[----:B------:R-:W-:-:S08]  /*17f0*/  ISETP.LT.OR.EX P0, PT, R13, RZ, !P0, P1 ;  /* 0x000000ff0d00720c */ /* 0x000fd00004701710 */
.L_x_4354:
[----:B------:R-:W-:Y:S05]  /*1800*/  BSYNC B2 ;  /* 0x0000000000027941 */ /* 0x000fea0003800000 */
.L_x_4352:
        /* <DEDUP_REMOVED lines=8> */
.L_x_4345:
[----:B------:R-:W-:Y:S05]  /*1890*/  BSYNC B1 ;  /* 0x0000000000017941 */ /* 0x000fea0003800000 */
.L_x_4344:
        /* <DEDUP_REMOVED lines=10> */
.L_x_4357:
[----:B------:R-:W-:Y:S05]  /*1940*/  BSYNC B1 ;  /* 0x0000000000017941 */ /* 0x000fea0003800000 */
.L_x_4356:
        /* <DEDUP_REMOVED lines=10> */
[----:B------:R-:W-:Y:S02]  /*19f0*/  FSETP.GTU.FTZ.AND P1, PT, |R4|, +INF , PT ;  /* 0x7f8000000400780b */ /* 0x000fe40003f3c200 */
[----:B------:R-:W-:-:S04]  /*1a00*/  IADD3 R2, R3, R7, RZ ;  /* 0x0000000703027210 */ /* 0x000fc80007ffe0ff */
[----:B------:R-:W-:-:S07]  /*1a10*/  SHF.R.S32.HI R7, RZ, 0x1f, R2 ;  /* 0x0000001fff077819 */ /* 0x000fce0000011402 */
[----:B------:R-:W-:-:S04]  /*1a20*/  @!P1 ISETP.GE.U32.AND P0, PT, R5, R2, PT ;  /* 0x000000020500920c */ /* 0x000fc80003f06070 */
[----:B------:R-:W-:Y:S02]  /*1a30*/  @!P1 ISETP.GE.AND.EX P0, PT, R6, R7, PT, P0 ;  /* 0x000000070600920c */ /* 0x000fe40003f06300 */
        /* <DEDUP_REMOVED lines=13> */
.L_x_4359:
[----:B------:R-:W-:Y:S05]  /*1b10*/  BSYNC B1 ;  /* 0x0000000000017941 */ /* 0x000fea0003800000 */
.L_x_4358:
        /* <DEDUP_REMOVED lines=12> */
.L_x_4361:
[----:B------:R-:W-:Y:S02]  /*1be0*/  FSETP.GTU.FTZ.AND P0, PT, |R19|, +INF , PT ;  /* 0x7f8000001300780b */ /* 0x000fe40003f1c200 */
[----:B------:R-:W-:-:S04]  /*1bf0*/  ISETP.LT.U32.AND P1, PT, R5, R16, PT ;  /* 0x000000100500720c */ /* 0x000fc80003f21070 */
[----:B------:R-:W-:-:S08]  /*1c00*/  ISETP.LT.OR.EX P0, PT, R6, R17, !P0, P1 ;  /* 0x000000110600720c */ /* 0x000fd00004701710 */
.L_x_4362:
[----:B------:R-:W-:Y:S05]  /*1c10*/  BSYNC B1 ;  /* 0x0000000000017941 */ /* 0x000fea0003800000 */
.L_x_4360:
        /* <DEDUP_REMOVED lines=15> */
.L_x_4364:
[----:B------:R-:W-:Y:S02]  /*1d10*/  FSETP.GTU.FTZ.AND P0, PT, |R12|, +INF , PT ;  /* 0x7f8000000c00780b */ /* 0x000fe40003f1c200 */
[----:B------:R-:W-:-:S04]  /*1d20*/  ISETP.LT.U32.AND P1, PT, R5, R8, PT ;  /* 0x000000080500720c */ /* 0x000fc80003f21070 */
[----:B------:R-:W-:-:S08]  /*1d30*/  ISETP.LT.OR.EX P0, PT, R17, R10, !P0, P1 ;  /* 0x0000000a1100720c */ /* 0x000fd00004701710 */
.L_x_4365:
[----:B------:R-:W-:Y:S05]  /*1d40*/  BSYNC B1 ;  /* 0x0000000000017941 */ /* 0x000fea0003800000 */
.L_x_4363:
        /* <DEDUP_REMOVED lines=15> */
.L_x_4367:
[----:B------:R-:W-:Y:S02]  /*1e40*/  FSETP.GTU.FTZ.AND P0, PT, |R11|, +INF , PT ;  /* 0x7f8000000b00780b */ /* 0x000fe40003f1c200 */
[----:B------:R-:W-:-:S04]  /*1e50*/  ISETP.LT.U32.AND P1, PT, R8, R9, PT ;  /* 0x000000090800720c */ /* 0x000fc80003f21070 */
[----:B------:R-:W-:-:S08]  /*1e60*/  ISETP.LT.OR.EX P0, PT, R10, R13, !P0, P1 ;  /* 0x0000000d0a00720c */ /* 0x000fd00004701710 */
.L_x_4368:
[----:B------:R-:W-:Y:S05]  /*1e70*/  BSYNC B1 ;  /* 0x0000000000017941 */ /* 0x000fea0003800000 */
.L_x_4366:
[----:B------:R-:W-:Y:S02]  /*1e80*/  SEL R9, R8, R9, P0 ;  /* 0x0000000908097207 */ /* 0x000fe40000000000 */
[----:B------:R-:W-:Y:S02]  /*1e90*/  SEL R13, R10, R13, P0 ;  /* 0x0000000d0a0d7207 */ /* 0x000fe40000000000 */
[----:B------:R-:W-:Y:S01]  /*1ea0*/  FSEL R11, R12, R11, P0 ;  /* 0x0000000b0c0b7208 */ /* 0x000fe20000000000 */
[----:B------:R-:W-:Y:S05]  /*1eb0*/  BRA `(.L_x_4336) ;  /* 0x00009f8000007947 */ /* 0x000fea0003800000 */
.L_x_4337:
        /* <DEDUP_REMOVED lines=8> */
[--C-:B------:R-:W-:Y:S02]  /*1f40*/  IMAD.MOV.U32 R0, RZ, RZ, R3.reuse ;  /* 0x000000ffff007224 */ /* 0x100fe400078e0003 */
[----:B------:R-:W-:Y:S02]  /*1f50*/  IMAD R5, R4, 0x3, R3 ;  /* 0x0000000304057824 */ /* 0x000fe400078e0203 */
[----:B------:R-:W-:Y:S02]  /*1f60*/  IMAD.MOV.U32 R2, RZ, RZ, c[0x0][0x168] ;  /* 0x00005a00ff027624 */ /* 0x000fe400078e00ff */
        /* <DEDUP_REMOVED lines=25> */
.L_x_4386:
        /* <DEDUP_REMOVED lines=213> */
.L_x_4373:
[----:B------:R-:W-:-:S04]  /*2e50*/  LOP3.LUT R11, R11, 0xfffffffe, RZ, 0xc0, !PT ;  /* 0xfffffffe0b0b7812 */ /* 0x000fc800078ec0ff */
[----:B------:R-:W-:-:S04]  /*2e60*/  IADD3 R16, P0, R14, R11, RZ ;  /* 0x0000000b0e107210 */ /* 0x000fc80007f1e0ff */
[----:B------:R-:W-:-:S05]  /*2e70*/  IADD3.X R17, RZ, R15, RZ, P0, !PT ;  /* 0x0000000fff117210 */ /* 0x000fca00007fe4ff */
[----:B------:R0:W5:Y:S01]  /*2e80*/  LDG.E.U16 R27, [R16.64] ;  /* 0x00000024101b7981 */ /* 0x000162000c1e1500 */
        /* <DEDUP_REMOVED lines=212> */
.L_x_4374:
[----:B------:R-:W-:-:S04]  /*3bd0*/  LOP3.LUT R11, R10, 0xfffffffe, RZ, 0xc0, !PT ;  /* 0xfffffffe0a0b7812 */ /* 0x000fc800078ec0ff */
[----:B------:R-:W-:-:S05]  /*3be0*/  IADD3 R10, P0, R14, R11, RZ ;  /* 0x0000000b0e0a7210 */ /* 0x000fca0007f1e0ff */
[----:B------:R-:W-:Y:S02]  /*3bf0*/  IMAD.X R11, RZ, RZ, R15, P0 ;  /* 0x000000ffff0b7224 */ /* 0x000fe400000e060f */
[----:B------:R-:W-:-:S03]  /*3c00*/  IMAD.MOV.U32 R12, RZ, RZ, RZ ;  /* 0x000000ffff0c7224 */ /* 0x000fc600078e00ff */
[----:B------:R1:W5:Y:S02]  /*3c10*/  LDG.E.U16 R26, [R10.64] ;  /* 0x000000240a1a7981 */ /* 0x000364000c1e1500 */
[----:B-1----:R-:W-:Y:S01]  /*3c20*/  IADD3 R10, R0, c[0x0][0x184], RZ ;  /* 0x00006100000a7a10 */ /* 0x002fe20007ffe0ff */
[----:B------:R-:W-:Y:S01]  /*3c30*/  IMAD.MOV.U32 R11, RZ, RZ, RZ ;  /* 0x000000ffff0b7224 */ /* 0x000fe200078e00ff */
        /* <DEDUP_REMOVED lines=212> */
.L_x_4375:
[----:B0-----:R-:W-:-:S04]  /*4980*/  LOP3.LUT R17, R12, 0xfffffffe, RZ, 0xc0, !PT ;  /* 0xfffffffe0c117812 */ /* 0x001fc800078ec0ff */
[----:B------:R-:W-:-:S04]  /*4990*/  IADD3 R16, P0, R14, R17, RZ ;  /* 0x000000110e107210 */ /* 0x000fc80007f1e0ff */
[----:B------:R-:W-:-:S05]  /*49a0*/  IADD3.X R17, RZ, R15, RZ, P0, !PT ;  /* 0x0000000fff117210 */ /* 0x000fca00007fe4ff */
[----:B------:R0:W5:Y:S01]  /*49b0*/  LDG.E.U16 R25, [R16.64] ;  /* 0x0000002410197981 */ /* 0x000162000c1e1500 */
[----:B------:R-:W-:Y:S05]  /*49c0*/  @!P1 BRA `(.L_x_4376) ;  /* 0x00000d4000009947 */ /* 0x000fea0003800000 */
[----:B0-----:R-:W-:Y:S02]  /*49d0*/  IMAD.MOV.U32 R17, RZ, RZ, c[0x0][0x184] ;  /* 0x00006100ff117624 */ /* 0x001fe400078e00ff */
        /* <DEDUP_REMOVED lines=202> */
[----:B------:R-:W-:Y:S02]  /*5680*/  @P0 IMAD.MOV.U32 R16, RZ, RZ, RZ ;  /* 0x000000ffff100224 */ /* 0x000fe400078e00ff */
        /* <DEDUP_REMOVED lines=8> */
.L_x_4376:
[----:B------:R-:W-:Y:S02]  /*5710*/  LOP3.LUT R11, R11, 0xfffffffe, RZ, 0xc0, !PT ;  /* 0xfffffffe0b0b7812 */ /* 0x000fe400078ec0ff */
[----:B------:R-:W-:Y:S02]  /*5720*/  FSETP.GTU.FTZ.AND P2, PT, |R7|, +INF , PT ;  /* 0x7f8000000700780b */ /* 0x000fe40003f5c200 */
[----:B0-----:R-:W-:-:S05]  /*5730*/  IADD3 R16, P0, R14, R11, RZ ;  /* 0x0000000b0e107210 */ /* 0x001fca0007f1e0ff */
[----:B------:R-:W-:-:S05]  /*5740*/  IMAD.X R17, RZ, RZ, R15, P0 ;  /* 0x000000ffff117224 */ /* 0x000fca00000e060f */
[----:B------:R0:W5:Y:S01]  /*5750*/  LDG.E.U16 R11, [R16.64] ;  /* 0x00000024100b7981 */ /* 0x000162000c1e1500 */
[----:B------:R-:W-:Y:S01]  /*5760*/  @!P2 ISETP.GE.U32.AND P0, PT, R13, R0, PT ;  /* 0x000000000d00a20c */ /* 0x000fe20003f06070 */
[----:B------:R-:W-:Y:S03]  /*5770*/  BSSY B2, `(.L_x_4377) ;  /* 0x000001e000027945 */ /* 0x000fe60003800000 */
[----:B------:R-:W-:Y:S02]  /*5780*/  @!P2 ISETP.GE.AND.EX P0, PT, R22, RZ, PT, P0 ;  /* 0x000000ff1600a20c */ /* 0x000fe40003f06300 */
[----:B0----5:R-:W-:-:S04]  /*5790*/  PRMT R16, RZ, 0x5410, R27 ;  /* 0x00005410ff107816 */ /* 0x021fc8000000001b */
[CC--:B------:R-:W-:Y:S02]  /*57a0*/  FSETP.NEU.OR P3, PT, R7.reuse, R16.reuse, P2 ;  /* 0x000000100700720b */ /* 0x0c0fe4000176d400 */
        /* <DEDUP_REMOVED lines=8> */
[----:B------:R-:W-:Y:S02]  /*5830*/  FSETP.GTU.FTZ.AND P2, PT, |R5|, +INF , PT ;  /* 0x7f8000000500780b */ /* 0x000fe40003f5c200 */
[----:B------:R-:W-:-:S09]  /*5840*/  PRMT R12, RZ, 0x5410, R26 ;  /* 0x00005410ff0c7816 */ /* 0x000fd2000000001a */
        /* <DEDUP_REMOVED lines=13> */
.L_x_4378:
[----:B------:R-:W-:Y:S02]  /*5920*/  FSETP.GTU.FTZ.AND P0, PT, |R12|, +INF , PT ;  /* 0x7f8000000c00780b */ /* 0x000fe40003f1c200 */
[----:B------:R-:W-:-:S04]  /*5930*/  ISETP.LT.U32.AND P2, PT, R3, R10, PT ;  /* 0x0000000a0300720c */ /* 0x000fc80003f41070 */
[----:B------:R-:W-:-:S08]  /*5940*/  ISETP.LT.OR.EX P0, PT, R4, RZ, !P0, P2 ;  /* 0x000000ff0400720c */ /* 0x000fd00004701720 */
.L_x_4379:
[----:B------:R-:W-:Y:S05]  /*5950*/  BSYNC B2 ;  /* 0x0000000000027941 */ /* 0x000fea0003800000 */
.L_x_4377:
[----:B------:R-:W-:Y:S01]  /*5960*/  FSETP.GTU.FTZ.AND P2, PT, |R2|, +INF , PT ;  /* 0x7f8000000200780b */ /* 0x000fe20003f5c200 */
[----:B------:R-:W-:Y:S01]  /*5970*/  BSSY B2, `(.L_x_4380) ;  /* 0x0000013000027945 */ /* 0x000fe20003800000 */
[----:B------:R-:W-:Y:S02]  /*5980*/  FSEL R5, R5, R12, P0 ;  /* 0x0000000c05057208 */ /* 0x000fe40000000000 */
[----:B------:R-:W-:Y:S02]  /*5990*/  SEL R3, R3, R10, P0 ;  /* 0x0000000a03037207 */ /* 0x000fe40000000000 */
[----:B------:R-:W-:Y:S02]  /*59a0*/  IADD3 R19, R10, c[0x0][0x184], RZ ;  /* 0x000061000a137a10 */ /* 0x000fe40007ffe0ff */
[----:B------:R-:W-:Y:S02]  /*59b0*/  SEL R4, R4, RZ, P0 ;  /* 0x000000ff04047207 */ /* 0x000fe40000000000 */
        /* <DEDUP_REMOVED lines=11> */
.L_x_4381:
[----:B------:R-:W-:Y:S02]  /*5a70*/  FSETP.GTU.FTZ.AND P0, PT, |R17|, +INF , PT ;  /* 0x7f8000001100780b */ /* 0x000fe40003f1c200 */
[----:B------:R-:W-:-:S04]  /*5a80*/  ISETP.LT.U32.AND P2, PT, R6, R19, PT ;  /* 0x000000130600720c */ /* 0x000fc80003f41070 */
[----:B------:R-:W-:-:S08]  /*5a90*/  ISETP.LT.OR.EX P0, PT, R23, RZ, !P0, P2 ;  /* 0x000000ff1700720c */ /* 0x000fd00004701720 */
.L_x_4382:
[----:B------:R-:W-:Y:S05]  /*5aa0*/  BSYNC B2 ;  /* 0x0000000000027941 */ /* 0x000fea0003800000 */
.L_x_4380:
        /* <DEDUP_REMOVED lines=17> */
.L_x_4384:
[----:B------:R-:W-:Y:S02]  /*5bc0*/  FSETP.GTU.FTZ.AND P0, PT, |R17|, +INF , PT ;  /* 0x7f8000001100780b */ /* 0x000fe40003f1c200 */
[----:B------:R-:W-:-:S04]  /*5bd0*/  ISETP.LT.U32.AND P2, PT, R9, R12, PT ;  /* 0x0000000c0900720c */ /* 0x000fc80003f41070 */
[----:B------:R-:W-:-:S08]  /*5be0*/  ISETP.LT.OR.EX P0, PT, R24, RZ, !P0, P2 ;  /* 0x000000ff1800720c */ /* 0x000fd00004701720 */
.L_x_4385:
[----:B------:R-:W-:Y:S05]  /*5bf0*/  BSYNC B2 ;  /* 0x0000000000027941 */ /* 0x000fea0003800000 */
.L_x_4383:
[----:B------:R-:W-:Y:S01]  /*5c00*/  IADD3 R0, R12, c[0x0][0x184], RZ ;  /* 0x000061000c007a10 */ /* 0x000fe20007ffe0ff */
[----:B------:R-:W-:Y:S01]  /*5c10*/  IMAD.MOV.U32 R19, RZ, RZ, c[0x0][0x184] ;  /* 0x00006100ff137624 */ /* 0x000fe200078e00ff */
[----:B------:R-:W-:Y:S02]  /*5c20*/  FSEL R8, R8, R17, P0 ;  /* 0x0000001108087208 */ /* 0x000fe40000000000 */
[----:B------:R-:W-:Y:S01]  /*5c30*/  SEL R9, R9, R12, P0 ;  /* 0x0000000c09097207 */ /* 0x000fe20000000000 */
[----:B------:R-:W-:Y:S01]  /*5c40*/  IMAD R10, R19, 0x3, R0 ;  /* 0x00000003130a7824 */ /* 0x000fe200078e0200 */
[----:B------:R-:W-:-:S04]  /*5c50*/  SEL R24, R24, RZ, P0 ;  /* 0x000000ff18187207 */ /* 0x000fc80000000000 */
[----:B------:R-:W-:-:S13]  /*5c60*/  ISETP.GE.U32.AND P2, PT, R10, c[0x0][0x17c], PT ;  /* 0x00005f000a007a0c */ /* 0x000fda0003f46070 */
[----:B------:R-:W-:Y:S01]  /*5c70*/  @P2 CALL.REL.NOINC `(.L_x_4372) ;  /* 0x0000001000002944 */ /* 0x000fe20003c00000 */
[----:B------:R-:W-:Y:S05]  /*5c80*/  BRA `(.L_x_4386) ;  /* 0xffffc47000007947 */ /* 0x000fea000383ffff */
.L_x_4372:
[----:B------:R-:W-:Y:S05]  /*5c90*/  BSYNC B1 ;  /* 0x0000000000017941 */ /* 0x000fea0003800000 */
.L_x_4371:
        /* <DEDUP_REMOVED lines=205> */
.L_x_4389:
        /* <DEDUP_REMOVED lines=207> */
.L_x_4390:
        /* <DEDUP_REMOVED lines=207> */
.L_x_4391:
        /* <DEDUP_REMOVED lines=207> */
.L_x_4392:
[----:B------:R-:W-:-:S04]  /*9040*/  LOP3.LUT R11, R10, 0xfffffffe, RZ, 0xc0, !PT ;  /* 0xfffffffe0a0b7812 */ /* 0x000fc800078ec0ff */
[----:B------:R-:W-:-:S04]  /*9050*/  IADD3 R10, P1, R14, R11, RZ ;  /* 0x0000000b0e0a7210 */ /* 0x000fc80007f3e0ff */
[----:B------:R-:W-:-:S06]  /*9060*/  IADD3.X R11, RZ, R15, RZ, P1, !PT ;  /* 0x0000000fff0b7210 */ /* 0x000fcc0000ffe4ff */
[----:B------:R0:W5:Y:S03]  /*9070*/  LDG.E.U16 R11, [R10.64] ;  /* 0x000000240a0b7981 */ /* 0x000166000c1e1500 */
.L_x_4388:
[----:B0-----:R-:W-:Y:S05]  /*9080*/  BSYNC B1 ;  /* 0x0000000000017941 */ /* 0x001fea0003800000 */
.L_x_4387:
[----:B------:R-:W-:Y:S01]  /*9090*/  BSSY B1, `(.L_x_4393) ;  /* 0x000005b000017945 */ /* 0x000fe20003800000 */
[----:B------:R-:W-:Y:S05]  /*90a0*/  @P0 BRA `(.L_x_4394) ;  /* 0x0000059000000947 */ /* 0x000fea0003800000 */
[----:B------:R-:W-:Y:S01]  /*90b0*/  FSETP.GTU.FTZ.AND P0, PT, |R7|, +INF , PT ;  /* 0x7f8000000700780b */ /* 0x000fe20003f1c200 */
[----:B------:R-:W-:Y:S01]  /*90c0*/  BSSY B2, `(.L_x_4395) ;  /* 0x000000f000027945 */ /* 0x000fe20003800000 */
[----:B-----5:R-:W-:-:S11]  /*90d0*/  PRMT R12, RZ, 0x5410, R27 ;  /* 0x00005410ff0c7816 */ /* 0x020fd6000000001b */
        /* <DEDUP_REMOVED lines=10> */
.L_x_4396:
[----:B------:R-:W-:Y:S02]  /*9180*/  FSETP.GTU.FTZ.AND P0, PT, |R12|, +INF , PT ;  /* 0x7f8000000c00780b */ /* 0x000fe40003f1c200 */
[----:B------:R-:W-:-:S04]  /*9190*/  ISETP.LT.U32.AND P1, PT, R13, R0, PT ;  /* 0x000000000d00720c */ /* 0x000fc80003f21070 */
[----:B------:R-:W-:-:S08]  /*91a0*/  ISETP.LT.OR.EX P0, PT, R22, RZ, !P0, P1 ;  /* 0x000000ff1600720c */ /* 0x000fd00004701710 */
.L_x_4397:
[----:B------:R-:W-:Y:S05]  /*91b0*/  BSYNC B2 ;  /* 0x0000000000027941 */ /* 0x000fea0003800000 */
.L_x_4395:
[----:B------:R-:W-:Y:S02]  /*91c0*/  IADD3 R10, R0, c[0x0][0x184], RZ ;  /* 0x00006100000a7a10 */ /* 0x000fe40007ffe0ff */
[----:B------:R-:W-:Y:S02]  /*91d0*/  FSEL R7, R7, R12, P0 ;  /* 0x0000000c07077208 */ /* 0x000fe40000000000 */
[----:B------:R-:W-:Y:S02]  /*91e0*/  ISETP.GE.U32.AND P1, PT, R10, c[0x0][0x17c], PT ;  /* 0x00005f000a007a0c */ /* 0x000fe40003f26070 */
[----:B------:R-:W-:Y:S02]  /*91f0*/  SEL R13, R13, R0, P0 ;  /* 0x000000000d0d7207 */ /* 0x000fe40000000000 */
[----:B------:R-:W-:-:S09]  /*9200*/  SEL R22, R22, RZ, P0 ;  /* 0x000000ff16167207 */ /* 0x000fd20000000000 */
[----:B------:R-:W-:Y:S05]  /*9210*/  @P1 BRA `(.L_x_4394) ;  /* 0x0000042000001947 */ /* 0x000fea0003800000 */
[----:B------:R-:W-:Y:S01]  /*9220*/  FSETP.GTU.FTZ.AND P0, PT, |R5|, +INF , PT ;  /* 0x7f8000000500780b */ /* 0x000fe20003f1c200 */
[----:B------:R-:W-:Y:S01]  /*9230*/  BSSY B2, `(.L_x_4398) ;  /* 0x000000f000027945 */ /* 0x000fe20003800000 */
[----:B------:R-:W-:-:S11]  /*9240*/  PRMT R26, RZ, 0x5410, R26 ;  /* 0x00005410ff1a7816 */ /* 0x000fd6000000001a */
        /* <DEDUP_REMOVED lines=10> */
.L_x_4399:
[----:B------:R-:W-:Y:S02]  /*92f0*/  FSETP.GTU.FTZ.AND P0, PT, |R26|, +INF , PT ;  /* 0x7f8000001a00780b */ /* 0x000fe40003f1c200 */
[----:B------:R-:W-:-:S04]  /*9300*/  ISETP.LT.U32.AND P1, PT, R3, R10, PT ;  /* 0x0000000a0300720c */ /* 0x000fc80003f21070 */
[----:B------:R-:W-:-:S08]  /*9310*/  ISETP.LT.OR.EX P0, PT, R4, RZ, !P0, P1 ;  /* 0x000000ff0400720c */ /* 0x000fd00004701710 */
.L_x_4400:
[----:B------:R-:W-:Y:S05]  /*9320*/  BSYNC B2 ;  /* 0x0000000000027941 */ /* 0x000fea0003800000 */
.L_x_4398:
        /* <DEDUP_REMOVED lines=19> */
.L_x_4402:
[----:B------:R-:W-:Y:S02]  /*9460*/  FSETP.GTU.FTZ.AND P0, PT, |R25|, +INF , PT ;  /* 0x7f8000001900780b */ /* 0x000fe40003f1c200 */
[----:B------:R-:W-:-:S04]  /*9470*/  ISETP.LT.U32.AND P1, PT, R6, R15, PT ;  /* 0x0000000f0600720c */ /* 0x000fc80003f21070 */
[----:B------:R-:W-:-:S08]  /*9480*/  ISETP.LT.OR.EX P0, PT, R23, RZ, !P0, P1 ;  /* 0x000000ff1700720c */ /* 0x000fd00004701710 */
.L_x_4403:
[----:B------:R-:W-:Y:S05]  /*9490*/  BSYNC B2 ;  /* 0x0000000000027941 */ /* 0x000fea0003800000 */
.L_x_4401:
        /* <DEDUP_REMOVED lines=19> */
.L_x_4405:
[----:B------:R-:W-:Y:S02]  /*95d0*/  FSETP.GTU.FTZ.AND P0, PT, |R11|, +INF , PT ;  /* 0x7f8000000b00780b */ /* 0x000fe40003f1c200 */
[----:B------:R-:W-:-:S04]  /*95e0*/  ISETP.LT.U32.AND P1, PT, R9, R10, PT ;  /* 0x0000000a0900720c */ /* 0x000fc80003f21070 */
[----:B------:R-:W-:-:S08]  /*95f0*/  ISETP.LT.OR.EX P0, PT, R24, RZ, !P0, P1 ;  /* 0x000000ff1800720c */ /* 0x000fd00004701710 */
.L_x_4406:
[----:B------:R-:W-:Y:S05]  /*9600*/  BSYNC B2 ;  /* 0x0000000000027941 */ /* 0x000fea0003800000 */
.L_x_4404:
[----:B------:R-:W-:Y:S02]  /*9610*/  FSEL R8, R8, R11, P0 ;  /* 0x0000000b08087208 */ /* 0x000fe40000000000 */
[----:B------:R-:W-:Y:S02]  /*9620*/  SEL R9, R9, R10, P0 ;  /* 0x0000000a09097207 */ /* 0x000fe40000000000 */
[----:B------:R-:W-:Y:S02]  /*9630*/  SEL R24, R24, RZ, P0 ;  /* 0x000000ff18187207 */ /* 0x000fe40000000000 */
.L_x_4394:
[----:B------:R-:W-:Y:S05]  /*9640*/  BSYNC B1 ;  /* 0x0000000000017941 */ /* 0x000fea0003800000 */
.L_x_4393:
        /* <DEDUP_REMOVED lines=12> */
.L_x_4408:
[----:B------:R-:W-:Y:S02]  /*9710*/  FSETP.GTU.FTZ.AND P0, PT, |R5|, +INF , PT ;  /* 0x7f8000000500780b */ /* 0x000fe40003f1c200 */
[----:B------:R-:W-:-:S04]  /*9720*/  ISETP.LT.U32.AND P1, PT, R13, R3, PT ;  /* 0x000000030d00720c */ /* 0x000fc80003f21070 */
[----:B------:R-:W-:-:S08]  /*9730*/  ISETP.LT.OR.EX P0, PT, R22, R4, !P0, P1 ;  /* 0x000000041600720c */ /* 0x000fd00004701710 */
.L_x_4409:
[----:B------:R-:W-:Y:S05]  /*9740*/  BSYNC B1 ;  /* 0x0000000000017941 */ /* 0x000fea0003800000 */
.L_x_4407:
        /* <DEDUP_REMOVED lines=15> */
.L_x_4411:
[----:B------:R-:W-:Y:S02]  /*9840*/  FSETP.GTU.FTZ.AND P0, PT, |R2|, +INF , PT ;  /* 0x7f8000000200780b */ /* 0x000fe40003f1c200 */
[----:B------:R-:W-:-:S04]  /*9850*/  ISETP.LT.U32.AND P1, PT, R3, R6, PT ;  /* 0x000000060300720c */ /* 0x000fc80003f21070 */
[----:B------:R-:W-:-:S08]  /*9860*/  ISETP.LT.OR.EX P0, PT, R4, R23, !P0, P1 ;  /* 0x000000170400720c */ /* 0x000fd00004701710 */
.L_x_4412:
[----:B------:R-:W-:Y:S05]  /*9870*/  BSYNC B1 ;  /* 0x0000000000017941 */ /* 0x000fea0003800000 */
.L_x_4410:
        /* <DEDUP_REMOVED lines=15> */
.L_x_4414:
[----:B------:R-:W-:Y:S02]  /*9970*/  FSETP.GTU.FTZ.AND P0, PT, |R8|, +INF , PT ;  /* 0x7f8000000800780b */ /* 0x000fe40003f1c200 */
[----:B------:R-:W-:-:S04]  /*9980*/  ISETP.LT.U32.AND P1, PT, R6, R9, PT ;  /* 0x000000090600720c */ /* 0x000fc80003f21070 */
[----:B------:R-:W-:-:S08]  /*9990*/  ISETP.LT.OR.EX P0, PT, R13, R24, !P0, P1 ;  /* 0x000000180d00720c */ /* 0x000fd00004701710 */
.L_x_4415:
[----:B------:R-:W-:Y:S05]  /*99a0*/  BSYNC B1 ;  /* 0x0000000000017941 */ /* 0x000fea0003800000 */
.L_x_4413:
[----:B------:R-:W-:Y:S02]  /*99b0*/  SEL R9, R6, R9, P0 ;  /* 0x0000000906097207 */ /* 0x000fe40000000000 */
[----:B------:R-:W-:Y:S02]  /*99c0*/  SEL R13, R13, R24, P0 ;  /* 0x000000180d0d7207 */ /* 0x000fe40000000000 */
[----:B-----5:R-:W-:Y:S01]  /*99d0*/  FSEL R11, R5, R8, P0 ;  /* 0x00000008050b7208 */ /* 0x020fe20000000000 */
[----:B------:R-:W-:Y:S05]  /*99e0*/  BRA `(.L_x_4336) ;  /* 0x0000245000007947 */ /* 0x000fea0003800000 */
.L_x_4370:
        /* <DEDUP_REMOVED lines=21> */
.L_x_4427:
[----:B------:R-:W-:-:S04]  /*9b40*/  IMAD R17, R19, R0, RZ ;  /* 0x0000000013117224 */ /* 0x000fc800078e02ff */
[----:B------:R-:W-:-:S05]  /*9b50*/  IMAD.WIDE.U32 R16, R17, 0x2, R14 ;  /* 0x0000000211107825 */ /* 0x000fca00078e000e */
[----:B------:R0:W2:Y:S01]  /*9b60*/  LDG.E.U16 R18, [R16.64] ;  /* 0x0000002410127981 */ /* 0x0000a2000c1e1500 */
[----:B------:R-:W-:Y:S02]  /*9b70*/  FSETP.GTU.FTZ.AND P1, PT, |R10|, +INF , PT ;  /* 0x7f8000000a00780b */ /* 0x000fe40003f3c200 */
[----:B------:R-:W-:-:S04]  /*9b80*/  IADD3 R23, R0, c[0x0][0x184], RZ ;  /* 0x0000610000177a10 */ /* 0x000fc80007ffe0ff */
[----:B------:R-:W-:Y:S01]  /*9b90*/  IADD3 R24, R23, c[0x0][0x184], RZ ;  /* 0x0000610017187a10 */ /* 0x000fe20007ffe0ff */
[----:B0-----:R-:W-:-:S03]  /*9ba0*/  IMAD R17, R19, R23, RZ ;  /* 0x0000001713117224 */ /* 0x001fc600078e02ff */
[----:B------:R-:W-:-:S03]  /*9bb0*/  IADD3 R25, R24, c[0x0][0x184], RZ ;  /* 0x0000610018197a10 */ /* 0x000fc60007ffe0ff */
[----:B------:R-:W-:Y:S01]  /*9bc0*/  @!P1 ISETP.GE.U32.AND P0, PT, R6, R0, PT ;  /* 0x000000000600920c */ /* 0x000fe20003f06070 */
[----:B------:R-:W-:-:S03]  /*9bd0*/  IMAD.WIDE.U32 R16, R17, 0x2, R14 ;  /* 0x0000000211107825 */ /* 0x000fc600078e000e */
        /* <DEDUP_REMOVED lines=10> */
[----:B------:R0:W2:Y:S01]  /*9c80*/  LDG.E.U16 R20, [R16.64] ;  /* 0x0000002410147981 */ /* 0x0000a2000c1e1500 */
[----:B------:R-:W-:Y:S02]  /*9c90*/  @P1 ISETP.LT.OR.EX P0, PT, R7, RZ, !P2, P3 ;  /* 0x000000ff0700120c */ /* 0x000fe40005701730 */
[----:B------:R-:W-:Y:S01]  /*9ca0*/  FSETP.GTU.FTZ.AND P1, PT, |R5|, +INF , PT ;  /* 0x7f8000000500780b */ /* 0x000fe20003f3c200 */
[----:B------:R-:W-:-:S10]  /*9cb0*/  IMAD R27, R19, R25, RZ ;  /* 0x00000019131b7224 */ /* 0x000fd400078e02ff */
[----:B------:R-:W-:Y:S01]  /*9cc0*/  FSEL R10, R10, R21, P0 ;  /* 0x000000150a0a7208 */ /* 0x000fe20000000000 */
[----:B------:R-:W-:Y:S01]  /*9cd0*/  IMAD R21, R19, R24, RZ ;  /* 0x0000001813157224 */ /* 0x000fe200078e02ff */
[----:B------:R-:W-:Y:S01]  /*9ce0*/  BSSY B2, `(.L_x_4418) ;  /* 0x0000015000027945 */ /* 0x000fe20003800000 */
[----:B------:R-:W-:Y:S02]  /*9cf0*/  SEL R6, R6, R0, P0 ;  /* 0x0000000006067207 */ /* 0x000fe40000000000 */
[----:B0-----:R-:W-:-:S05]  /*9d00*/  IMAD.WIDE.U32 R16, R21, 0x2, R14 ;  /* 0x0000000215107825 */ /* 0x001fca00078e000e */
[----:B------:R0:W5:Y:S01]  /*9d10*/  LDG.E.U16 R21, [R16.64] ;  /* 0x0000002410157981 */ /* 0x000162000c1e1500 */
[----:B------:R-:W-:Y:S01]  /*9d20*/  SEL R7, R7, RZ, P0 ;  /* 0x000000ff07077207 */ /* 0x000fe20000000000 */
[----:B0-----:R-:W-:-:S05]  /*9d30*/  IMAD.WIDE.U32 R16, R27, 0x2, R14 ;  /* 0x000000021b107825 */ /* 0x001fca00078e000e */
[----:B------:R2:W5:Y:S02]  /*9d40*/  LDG.E.U16 R22, [R16.64] ;  /* 0x0000002410167981 */ /* 0x000564000c1e1500 */
[----:B--2---:R-:W-:Y:S01]  /*9d50*/  PRMT R16, RZ, 0x5410, R20 ;  /* 0x00005410ff107816 */ /* 0x004fe20000000014 */
        /* <DEDUP_REMOVED lines=10> */
.L_x_4419:
[----:B------:R-:W-:Y:S02]  /*9e00*/  FSETP.GTU.FTZ.AND P0, PT, |R16|, +INF , PT ;  /* 0x7f8000001000780b */ /* 0x000fe40003f1c200 */
[----:B------:R-:W-:-:S04]  /*9e10*/  ISETP.LT.U32.AND P1, PT, R3, R23, PT ;  /* 0x000000170300720c */ /* 0x000fc80003f21070 */
[----:B------:R-:W-:-:S08]  /*9e20*/  ISETP.LT.OR.EX P0, PT, R4, RZ, !P0, P1 ;  /* 0x000000ff0400720c */ /* 0x000fd00004701710 */
.L_x_4420:
[----:B------:R-:W-:Y:S05]  /*9e30*/  BSYNC B2 ;  /* 0x0000000000027941 */ /* 0x000fea0003800000 */
.L_x_4418:
[----:B------:R-:W-:Y:S01]  /*9e40*/  FSETP.GTU.FTZ.AND P1, PT, |R2|, +INF , PT ;  /* 0x7f8000000200780b */ /* 0x000fe20003f3c200 */
[----:B------:R-:W-:Y:S01]  /*9e50*/  BSSY B2, `(.L_x_4421) ;  /* 0x0000012000027945 */ /* 0x000fe20003800000 */
[----:B------:R-:W-:Y:S02]  /*9e60*/  FSEL R5, R5, R16, P0 ;  /* 0x0000001005057208 */ /* 0x000fe40000000000 */
[----:B------:R-:W-:Y:S02]  /*9e70*/  SEL R3, R3, R23, P0 ;  /* 0x0000001703037207 */ /* 0x000fe40000000000 */
[----:B------:R-:W-:Y:S02]  /*9e80*/  SEL R4, R4, RZ, P0 ;  /* 0x000000ff04047207 */ /* 0x000fe40000000000 */
[----:B-----5:R-:W-:-:S05]  /*9e90*/  PRMT R17, RZ, 0x5410, R21 ;  /* 0x00005410ff117816 */ /* 0x020fca0000000015 */
        /* <DEDUP_REMOVED lines=10> */
.L_x_4422:
[----:B------:R-:W-:Y:S02]  /*9f40*/  FSETP.GTU.FTZ.AND P0, PT, |R17|, +INF , PT ;  /* 0x7f8000001100780b */ /* 0x000fe40003f1c200 */
[----:B------:R-:W-:-:S04]  /*9f50*/  ISETP.LT.U32.AND P1, PT, R8, R24, PT ;  /* 0x000000180800720c */ /* 0x000fc80003f21070 */
[----:B------:R-:W-:-:S08]  /*9f60*/  ISETP.LT.OR.EX P0, PT, R9, RZ, !P0, P1 ;  /* 0x000000ff0900720c */ /* 0x000fd00004701710 */
.L_x_4423:
[----:B------:R-:W-:Y:S05]  /*9f70*/  BSYNC B2 ;  /* 0x0000000000027941 */ /* 0x000fea0003800000 */
.L_x_4421:
[----:B------:R-:W-:Y:S01]  /*9f80*/  FSETP.GTU.FTZ.AND P1, PT, |R11|, +INF , PT ;  /* 0x7f8000000b00780b */ /* 0x000fe20003f3c200 */
[----:B------:R-:W-:Y:S01]  /*9f90*/  BSSY B2, `(.L_x_4424) ;  /* 0x0000012000027945 */ /* 0x000fe20003800000 */
[----:B------:R-:W-:Y:S02]  /*9fa0*/  SEL R8, R8, R24, P0 ;  /* 0x0000001808087207 */ /* 0x000fe40000000000 */
[----:B------:R-:W-:Y:S02]  /*9fb0*/  FSEL R2, R2, R17, P0 ;  /* 0x0000001102027208 */ /* 0x000fe40000000000 */
[----:B------:R-:W-:Y:S02]  /*9fc0*/  SEL R9, R9, RZ, P0 ;  /* 0x000000ff09097207 */ /* 0x000fe40000000000 */
[----:B------:R-:W-:-:S05]  /*9fd0*/  PRMT R24, RZ, 0x5410, R22 ;  /* 0x00005410ff187816 */ /* 0x000fca0000000016 */
        /* <DEDUP_REMOVED lines=10> */
.L_x_4425:
[----:B------:R-:W-:Y:S02]  /*a080*/  FSETP.GTU.FTZ.AND P0, PT, |R24|, +INF , PT ;  /* 0x7f8000001800780b */ /* 0x000fe40003f1c200 */
[----:B------:R-:W-:-:S04]  /*a090*/  ISETP.LT.U32.AND P1, PT, R12, R25, PT ;  /* 0x000000190c00720c */ /* 0x000fc80003f21070 */
[----:B------:R-:W-:-:S08]  /*a0a0*/  ISETP.LT.OR.EX P0, PT, R13, RZ, !P0, P1 ;  /* 0x000000ff0d00720c */ /* 0x000fd00004701710 */
.L_x_4426:
[----:B------:R-:W-:Y:S05]  /*a0b0*/  BSYNC B2 ;  /* 0x0000000000027941 */ /* 0x000fea0003800000 */
.L_x_4424:
[----:B------:R-:W-:Y:S01]  /*a0c0*/  IADD3 R0, R25, c[0x0][0x184], RZ ;  /* 0x0000610019007a10 */ /* 0x000fe20007ffe0ff */
[----:B------:R-:W-:Y:S01]  /*a0d0*/  IMAD.MOV.U32 R17, RZ, RZ, c[0x0][0x184] ;  /* 0x00006100ff117624 */ /* 0x000fe200078e00ff */
[----:B------:R-:W-:Y:S02]  /*a0e0*/  FSEL R11, R11, R24, P0 ;  /* 0x000000180b0b7208 */ /* 0x000fe40000000000 */
[----:B------:R-:W-:Y:S01]  /*a0f0*/  SEL R12, R12, R25, P0 ;  /* 0x000000190c0c7207 */ /* 0x000fe20000000000 */
[----:B------:R-:W-:Y:S01]  /*a100*/  IMAD R16, R17, 0x3, R0 ;  /* 0x0000000311107824 */ /* 0x000fe200078e0200 */
[----:B------:R-:W-:-:S04]  /*a110*/  SEL R13, R13, RZ, P0 ;  /* 0x000000ff0d0d7207 */ /* 0x000fc80000000000 */
[----:B------:R-:W-:-:S13]  /*a120*/  ISETP.GE.U32.AND P1, PT, R16, c[0x0][0x17c], PT ;  /* 0x00005f0010007a0c */ /* 0x000fda0003f26070 */
[----:B------:R-:W-:Y:S05]  /*a130*/  @!P1 BRA `(.L_x_4427) ;  /* 0xfffffa0000009947 */ /* 0x000fea000383ffff */
.L_x_4417:
[----:B------:R-:W-:Y:S05]  /*a140*/  BSYNC B1 ;  /* 0x0000000000017941 */ /* 0x000fea0003800000 */
.L_x_4416:
        /* <DEDUP_REMOVED lines=23> */
.L_x_4429:
[----:B0-----:R-:W-:Y:S05]  /*a2c0*/  BSYNC B1 ;  /* 0x0000000000017941 */ /* 0x001fea0003800000 */
.L_x_4428:
[----:B------:R-:W-:Y:S01]  /*a2d0*/  BSSY B1, `(.L_x_4430) ;  /* 0x000005b000017945 */ /* 0x000fe20003800000 */
[----:B------:R-:W-:Y:S05]  /*a2e0*/  @P1 BRA `(.L_x_4431) ;  /* 0x0000059000001947 */ /* 0x000fea0003800000 */
[----:B------:R-:W-:Y:S01]  /*a2f0*/  FSETP.GTU.FTZ.AND P0, PT, |R10|, +INF , PT ;  /* 0x7f8000000a00780b */ /* 0x000fe20003f1c200 */
[----:B------:R-:W-:Y:S01]  /*a300*/  BSSY B2, `(.L_x_4432) ;  /* 0x000000f000027945 */ /* 0x000fe20003800000 */
[----:B-----5:R-:W-:-:S11]  /*a310*/  PRMT R15, RZ, 0x5410, R18 ;  /* 0x00005410ff0f7816 */ /* 0x020fd60000000012 */
        /* <DEDUP_REMOVED lines=10> */
.L_x_4433:
[----:B------:R-:W-:Y:S02]  /*a3c0*/  FSETP.GTU.FTZ.AND P0, PT, |R15|, +INF , PT ;  /* 0x7f8000000f00780b */ /* 0x000fe40003f1c200 */
[----:B------:R-:W-:-:S04]  /*a3d0*/  ISETP.LT.U32.AND P1, PT, R6, R0, PT ;  /* 0x000000000600720c */ /* 0x000fc80003f21070 */
[----:B------:R-:W-:-:S08]  /*a3e0*/  ISETP.LT.OR.EX P0, PT, R7, RZ, !P0, P1 ;  /* 0x000000ff0700720c */ /* 0x000fd00004701710 */
.L_x_4434:
[----:B------:R-:W-:Y:S05]  /*a3f0*/  BSYNC B2 ;  /* 0x0000000000027941 */ /* 0x000fea0003800000 */
.L_x_4432:
        /* <DEDUP_REMOVED lines=19> */
.L_x_4436:
[----:B------:R-:W-:Y:S02]  /*a530*/  FSETP.GTU.FTZ.AND P0, PT, |R20|, +INF , PT ;  /* 0x7f8000001400780b */ /* 0x000fe40003f1c200 */
[----:B------:R-:W-:-:S04]  /*a540*/  ISETP.LT.U32.AND P1, PT, R3, R14, PT ;  /* 0x0000000e0300720c */ /* 0x000fc80003f21070 */
[----:B------:R-:W-:-:S08]  /*a550*/  ISETP.LT.OR.EX P0, PT, R4, RZ, !P0, P1 ;  /* 0x000000ff0400720c */ /* 0x000fd00004701710 */
.L_x_4437:
[----:B------:R-:W-:Y:S05]  /*a560*/  BSYNC B2 ;  /* 0x0000000000027941 */ /* 0x000fea0003800000 */
.L_x_4435:
        /* <DEDUP_REMOVED lines=19> */
.L_x_4439:
[----:B------:R-:W-:Y:S02]  /*a6a0*/  FSETP.GTU.FTZ.AND P0, PT, |R21|, +INF , PT ;  /* 0x7f8000001500780b */ /* 0x000fe40003f1c200 */
[----:B------:R-:W-:-:S04]  /*a6b0*/  ISETP.LT.U32.AND P1, PT, R8, R15, PT ;  /* 0x0000000f0800720c */ /* 0x000fc80003f21070 */
[----:B------:R-:W-:-:S08]  /*a6c0*/  ISETP.LT.OR.EX P0, PT, R9, RZ, !P0, P1 ;  /* 0x000000ff0900720c */ /* 0x000fd00004701710 */
.L_x_4440:
[----:B------:R-:W-:Y:S05]  /*a6d0*/  BSYNC B2 ;  /* 0x0000000000027941 */ /* 0x000fea0003800000 */
.L_x_4438:
        /* <DEDUP_REMOVED lines=19> */
.L_x_4442:
[----:B------:R-:W-:Y:S02]  /*a810*/  FSETP.GTU.FTZ.AND P0, PT, |R22|, +INF , PT ;  /* 0x7f8000001600780b */ /* 0x000fe40003f1c200 */
[----:B------:R-:W-:-:S04]  /*a820*/  ISETP.LT.U32.AND P1, PT, R12, R17, PT ;  /* 0x000000110c00720c */ /* 0x000fc80003f21070 */
[----:B------:R-:W-:-:S08]  /*a830*/  ISETP.LT.OR.EX P0, PT, R13, RZ, !P0, P1 ;  /* 0x000000ff0d00720c */ /* 0x000fd00004701710 */
.L_x_4443:
[----:B------:R-:W-:Y:S05]  /*a840*/  BSYNC B2 ;  /* 0x0000000000027941 */ /* 0x000fea0003800000 */
.L_x_4441:
[----:B------:R-:W-:Y:S02]  /*a850*/  FSEL R11, R11, R22, P0 ;  /* 0x000000160b0b7208 */ /* 0x000fe40000000000 */
[----:B------:R-:W-:Y:S02]  /*a860*/  SEL R12, R12, R17, P0 ;  /* 0x000000110c0c7207 */ /* 0x000fe40000000000 */
[----:B------:R-:W-:Y:S02]  /*a870*/  SEL R13, R13, RZ, P0 ;  /* 0x000000ff0d0d7207 */ /* 0x000fe40000000000 */
.L_x_4431:
[----:B------:R-:W-:Y:S05]  /*a880*/  BSYNC B1 ;  /* 0x0000000000017941 */ /* 0x000fea0003800000 */
.L_x_4430:
        /* <DEDUP_REMOVED lines=12> */
.L_x_4445:
[----:B------:R-:W-:Y:S02]  /*a950*/  FSETP.GTU.FTZ.AND P0, PT, |R5|, +INF , PT ;  /* 0x7f8000000500780b */ /* 0x000fe40003f1c200 */
[----:B------:R-:W-:-:S04]  /*a960*/  ISETP.LT.U32.AND P1, PT, R6, R3, PT ;  /* 0x000000030600720c */ /* 0x000fc80003f21070 */
[----:B------:R-:W-:-:S08]  /*a970*/  ISETP.LT.OR.EX P0, PT, R7, R4, !P0, P1 ;  /* 0x000000040700720c */ /* 0x000fd00004701710 */
.L_x_4446:
[----:B------:R-:W-:Y:S05]  /*a980*/  BSYNC B1 ;  /* 0x0000000000017941 */ /* 0x000fea0003800000 */
.L_x_4444:
        /* <DEDUP_REMOVED lines=15> */
.L_x_4448:
[----:B------:R-:W-:Y:S02]  /*aa80*/  FSETP.GTU.FTZ.AND P0, PT, |R2|, +INF , PT ;  /* 0x7f8000000200780b */ /* 0x000fe40003f1c200 */
[----:B------:R-:W-:-:S04]  /*aa90*/  ISETP.LT.U32.AND P1, PT, R3, R8, PT ;  /* 0x000000080300720c */ /* 0x000fc80003f21070 */
[----:B------:R-:W-:-:S08]  /*aaa0*/  ISETP.LT.OR.EX P0, PT, R4, R9, !P0, P1 ;  /* 0x000000090400720c */ /* 0x000fd00004701710 */
.L_x_4449:
[----:B------:R-:W-:Y:S05]  /*aab0*/  BSYNC B1 ;  /* 0x0000000000017941 */ /* 0x000fea0003800000 */
.L_x_4447:
        /* <DEDUP_REMOVED lines=15> */
.L_x_4451:
[----:B------:R-:W-:Y:S02]  /*abb0*/  FSETP.GTU.FTZ.AND P0, PT, |R11|, +INF , PT ;  /* 0x7f8000000b00780b */ /* 0x000fe40003f1c200 */
[----:B------:R-:W-:-:S04]  /*abc0*/  ISETP.LT.U32.AND P1, PT, R3, R12, PT ;  /* 0x0000000c0300720c */ /* 0x000fc80003f21070 */
[----:B------:R-:W-:-:S08]  /*abd0*/  ISETP.LT.OR.EX P0, PT, R4, R13, !P0, P1 ;  /* 0x0000000d0400720c */ /* 0x000fd00004701710 */
.L_x_4452:
[----:B------:R-:W-:Y:S05]  /*abe0*/  BSYNC B1 ;  /* 0x0000000000017941 */ /* 0x000fea0003800000 */
.L_x_4450:
[----:B------:R-:W-:Y:S02]  /*abf0*/  SEL R9, R3, R12, P0 ;  /* 0x0000000c03097207 */ /* 0x000fe40000000000 */
[----:B------:R-:W-:Y:S02]  /*ac00*/  SEL R13, R4, R13, P0 ;  /* 0x0000000d040d7207 */ /* 0x000fe40000000000 */
[----:B------:R-:W-:Y:S01]  /*ac10*/  FSEL R11, R2, R11, P0 ;  /* 0x0000000b020b7208 */ /* 0x000fe20000000000 */
[----:B------:R-:W-:Y:S05]  /*ac20*/  BRA `(.L_x_4336) ;  /* 0x0000121000007947 */ /* 0x000fea0003800000 */
.L_x_4369:
[----:B------:R-:W-:Y:S01]  /*ac30*/  MOV R0, c[0x0][0x184] ;  /* 0x0000610000007a02 */ /* 0x000fe20000000f00 */
[----:B------:R-:W-:Y:S01]  /*ac40*/  BSSY B1, `(.L_x_4453) ;  /* 0x0000076000017945 */ /* 0x000fe20003800000 */
[----:B------:R-:W-:Y:S01]  /*ac50*/  IMAD.MOV.U32 R2, RZ, RZ, c[0x0][0x168] ;  /* 0x00005a00ff027624 */ /* 0x000fe200078e00ff */
[----:B------:R-:W-:Y:S01]  /*ac60*/  MOV R10, c[0x0][0x168] ;  /* 0x00005a00000a7a02 */ /* 0x000fe20000000f00 */
[----:B------:R-:W-:Y:S02]  /*ac70*/  IMAD.MOV.U32 R5, RZ, RZ, c[0x0][0x168] ;  /* 0x00005a00ff057624 */ /* 0x000fe400078e00ff */
[----:B------:R-:W-:-:S02]  /*ac80*/  IMAD R4, R0, 0x3, R3 ;  /* 0x0000000300047824 */ /* 0x000fc400078e0203 */
[----:B------:R-:W-:Y:S02]  /*ac90*/  IMAD.MOV.U32 R0, RZ, RZ, R3 ;  /* 0x000000ffff007224 */ /* 0x000fe400078e0003 */
        /* <DEDUP_REMOVED lines=20> */
.L_x_4464:
[----:B------:R-:W-:-:S05]  /*ade0*/  IMAD.WIDE.U32 R12, R0, 0x2, R14 ;  /* 0x00000002000c7825 */ /* 0x000fca00078e000e */
[----:B------:R0:W2:Y:S01]  /*adf0*/  LDG.E.U16 R20, [R12.64] ;  /* 0x000000240c147981 */ /* 0x0000a2000c1e1500 */
[----:B------:R-:W-:Y:S02]  /*ae00*/  IADD3 R22, R0, c[0x0][0x184], RZ ;  /* 0x0000610000167a10 */ /* 0x000fe40007ffe0ff */
[----:B------:R-:W-:Y:S02]  /*ae10*/  FSETP.GTU.FTZ.AND P1, PT, |R10|, +INF , PT ;  /* 0x7f8000000a00780b */ /* 0x000fe40003f3c200 */
[----:B------:R-:W-:-:S04]  /*ae20*/  IADD3 R23, R22, c[0x0][0x184], RZ ;  /* 0x0000610016177a10 */ /* 0x000fc80007ffe0ff */
[----:B------:R-:W-:Y:S01]  /*ae30*/  IADD3 R24, R23, c[0x0][0x184], RZ ;  /* 0x0000610017187a10 */ /* 0x000fe20007ffe0ff */
[----:B0-----:R-:W-:-:S05]  /*ae40*/  IMAD.WIDE.U32 R12, R22, 0x2, R14 ;  /* 0x00000002160c7825 */ /* 0x001fca00078e000e */
[----:B------:R0:W3:Y:S01]  /*ae50*/  LDG.E.U16 R21, [R12.64] ;  /* 0x000000240c157981 */ /* 0x0000e2000c1e1500 */
[----:B------:R-:W-:-:S04]  /*ae60*/  @!P1 ISETP.GE.U32.AND P0, PT, R6, R0, PT ;  /* 0x000000000600920c */ /* 0x000fc80003f06070 */
[----:B------:R-:W-:Y:S01]  /*ae70*/  @!P1 ISETP.GE.AND.EX P0, PT, R7, RZ, PT, P0 ;  /* 0x000000ff0700920c */ /* 0x000fe20003f06300 */
[----:B------:R-:W-:Y:S01]  /*ae80*/  BSSY B2, `(.L_x_4455) ;  /* 0x0000021000027945 */ /* 0x000fe20003800000 */
[----:B0-----:R-:W-:Y:S01]  /*ae90*/  IMAD.WIDE.U32 R12, R24, 0x2, R14 ;  /* 0x00000002180c7825 */ /* 0x001fe200078e000e */
        /* <DEDUP_REMOVED lines=11> */
[----:B------:R-:W-:Y:S01]  /*af50*/  FSEL R10, R10, R17, P0 ;  /* 0x000000110a0a7208 */ /* 0x000fe20000000000 */
[----:B------:R-:W-:Y:S01]  /*af60*/  IMAD.WIDE.U32 R16, R23, 0x2, R14 ;  /* 0x0000000217107825 */ /* 0x000fe200078e000e */
[----:B------:R-:W-:Y:S02]  /*af70*/  SEL R6, R6, R0, P0 ;  /* 0x0000000006067207 */ /* 0x000fe40000000000 */
[----:B------:R-:W-:-:S03]  /*af80*/  SEL R7, R7, RZ, P0 ;  /* 0x000000ff07077207 */ /* 0x000fc60000000000 */
[----:B------:R0:W5:Y:S04]  /*af90*/  LDG.E.U16 R16, [R16.64] ;  /* 0x0000002410107981 */ /* 0x000168000c1e1500 */
[----:B0-----:R3:W5:Y:S02]  /*afa0*/  LDG.E.U16 R17, [R12.64] ;  /* 0x000000240c117981 */ /* 0x001764000c1e1500 */
[----:B---3--:R-:W-:Y:S01]  /*afb0*/  PRMT R12, RZ, 0x5410, R21 ;  /* 0x00005410ff0c7816 */ /* 0x008fe20000000015 */
[----:B------:R-:W-:Y:S05]  /*afc0*/  @P1 BRA `(.L_x_4456) ;  /* 0x0000009000001947 */ /* 0x000fea0003800000 */
[----:B------:R-:W-:Y:S02]  /*afd0*/  FSETP.NEU.FTZ.AND P2, PT, R5, R12, PT ;  /* 0x0000000c0500720b */ /* 0x000fe40003f5d000 */
        /* <DEDUP_REMOVED lines=8> */
.L_x_4456:
[----:B------:R-:W-:Y:S02]  /*b060*/  FSETP.GTU.FTZ.AND P0, PT, |R12|, +INF , PT ;  /* 0x7f8000000c00780b */ /* 0x000fe40003f1c200 */
[----:B------:R-:W-:-:S04]  /*b070*/  ISETP.LT.U32.AND P1, PT, R3, R22, PT ;  /* 0x000000160300720c */ /* 0x000fc80003f21070 */
[----:B------:R-:W-:-:S08]  /*b080*/  ISETP.LT.OR.EX P0, PT, R4, RZ, !P0, P1 ;  /* 0x000000ff0400720c */ /* 0x000fd00004701710 */
.L_x_4457:
[----:B------:R-:W-:Y:S05]  /*b090*/  BSYNC B2 ;  /* 0x0000000000027941 */ /* 0x000fea0003800000 */
.L_x_4455:
[----:B------:R-:W-:Y:S01]  /*b0a0*/  FSETP.GTU.FTZ.AND P1, PT, |R2|, +INF , PT ;  /* 0x7f8000000200780b */ /* 0x000fe20003f3c200 */
[----:B------:R-:W-:Y:S01]  /*b0b0*/  BSSY B2, `(.L_x_4458) ;  /* 0x0000012000027945 */ /* 0x000fe20003800000 */
[----:B------:R-:W-:Y:S02]  /*b0c0*/  FSEL R5, R5, R12, P0 ;  /* 0x0000000c05057208 */ /* 0x000fe40000000000 */
[----:B------:R-:W-:Y:S02]  /*b0d0*/  SEL R3, R3, R22, P0 ;  /* 0x0000001603037207 */ /* 0x000fe40000000000 */
[----:B------:R-:W-:Y:S02]  /*b0e0*/  SEL R4, R4, RZ, P0 ;  /* 0x000000ff04047207 */ /* 0x000fe40000000000 */
[----:B-----5:R-:W-:-:S05]  /*b0f0*/  PRMT R13, RZ, 0x5410, R16 ;  /* 0x00005410ff0d7816 */ /* 0x020fca0000000010 */
        /* <DEDUP_REMOVED lines=10> */
.L_x_4459:
[----:B------:R-:W-:Y:S02]  /*b1a0*/  FSETP.GTU.FTZ.AND P0, PT, |R13|, +INF , PT ;  /* 0x7f8000000d00780b */ /* 0x000fe40003f1c200 */
[----:B------:R-:W-:-:S04]  /*b1b0*/  ISETP.LT.U32.AND P1, PT, R8, R23, PT ;  /* 0x000000170800720c */ /* 0x000fc80003f21070 */
[----:B------:R-:W-:-:S08]  /*b1c0*/  ISETP.LT.OR.EX P0, PT, R9, RZ, !P0, P1 ;  /* 0x000000ff0900720c */ /* 0x000fd00004701710 */
.L_x_4460:
[----:B------:R-:W-:Y:S05]  /*b1d0*/  BSYNC B2 ;  /* 0x0000000000027941 */ /* 0x000fea0003800000 */
.L_x_4458:
[----:B------:R-:W-:Y:S01]  /*b1e0*/  FSETP.GTU.FTZ.AND P1, PT, |R11|, +INF , PT ;  /* 0x7f8000000b00780b */ /* 0x000fe20003f3c200 */
[----:B------:R-:W-:Y:S01]  /*b1f0*/  BSSY B2, `(.L_x_4461) ;  /* 0x0000012000027945 */ /* 0x000fe20003800000 */
[----:B------:R-:W-:Y:S02]  /*b200*/  FSEL R2, R2, R13, P0 ;  /* 0x0000000d02027208 */ /* 0x000fe40000000000 */
[----:B------:R-:W-:Y:S02]  /*b210*/  SEL R8, R8, R23, P0 ;  /* 0x0000001708087207 */ /* 0x000fe40000000000 */
[----:B------:R-:W-:Y:S02]  /*b220*/  SEL R9, R9, RZ, P0 ;  /* 0x000000ff09097207 */ /* 0x000fe40000000000 */
[----:B------:R-:W-:-:S05]  /*b230*/  PRMT R22, RZ, 0x5410, R17 ;  /* 0x00005410ff167816 */ /* 0x000fca0000000011 */
        /* <DEDUP_REMOVED lines=10> */
.L_x_4462:
[----:B------:R-:W-:Y:S02]  /*b2e0*/  FSETP.GTU.FTZ.AND P0, PT, |R22|, +INF , PT ;  /* 0x7f8000001600780b */ /* 0x000fe40003f1c200 */
[----:B------:R-:W-:-:S04]  /*b2f0*/  ISETP.LT.U32.AND P1, PT, R18, R24, PT ;  /* 0x000000181200720c */ /* 0x000fc80003f21070 */
[----:B------:R-:W-:-:S08]  /*b300*/  ISETP.LT.OR.EX P0, PT, R19, RZ, !P0, P1 ;  /* 0x000000ff1300720c */ /* 0x000fd00004701710 */
.L_x_4463:
[----:B------:R-:W-:Y:S05]  /*b310*/  BSYNC B2 ;  /* 0x0000000000027941 */ /* 0x000fea0003800000 */
.L_x_4461:
        /* <DEDUP_REMOVED lines=8> */
.L_x_4454:
[----:B------:R-:W-:Y:S05]  /*b3a0*/  BSYNC B1 ;  /* 0x0000000000017941 */ /* 0x000fea0003800000 */
.L_x_4453:
        /* <DEDUP_REMOVED lines=15> */
[C---:B------:R-:W-:Y:S02]  /*b4a0*/  ISETP.GE.U32.AND P0, PT, R25.reuse, c[0x0][0x17c], PT ;  /* 0x00005f0019007a0c */ /* 0x040fe40003f06070 */
[----:B------:R0:W5:Y:S11]  /*b4b0*/  LDG.E.U16 R16, [R12.64] ;  /* 0x000000240c107981 */ /* 0x000176000c1e1500 */
[----:B------:R-:W-:-:S05]  /*b4c0*/  @!P0 IMAD.WIDE.U32 R14, R25, 0x2, R14 ;  /* 0x00000002190e8825 */ /* 0x000fca00078e000e */
[----:B------:R0:W5:Y:S02]  /*b4d0*/  @!P0 LDG.E.U16 R17, [R14.64] ;  /* 0x000000240e118981 */ /* 0x000164000c1e1500 */
.L_x_4466:
[----:B0-----:R-:W-:Y:S05]  /*b4e0*/  BSYNC B1 ;  /* 0x0000000000017941 */ /* 0x001fea0003800000 */
.L_x_4465:
        /* <DEDUP_REMOVED lines=15> */
.L_x_4470:
[----:B------:R-:W-:Y:S02]  /*b5e0*/  FSETP.GTU.FTZ.AND P0, PT, |R13|, +INF , PT ;  /* 0x7f8000000d00780b */ /* 0x000fe40003f1c200 */
[----:B------:R-:W-:-:S04]  /*b5f0*/  ISETP.LT.U32.AND P1, PT, R6, R0, PT ;  /* 0x000000000600720c */ /* 0x000fc80003f21070 */
[----:B------:R-:W-:-:S08]  /*b600*/  ISETP.LT.OR.EX P0, PT, R7, RZ, !P0, P1 ;  /* 0x000000ff0700720c */ /* 0x000fd00004701710 */
.L_x_4471:
[----:B------:R-:W-:Y:S05]  /*b610*/  BSYNC B2 ;  /* 0x0000000000027941 */ /* 0x000fea0003800000 */
.L_x_4469:
        /* <DEDUP_REMOVED lines=19> */
.L_x_4473:
[----:B------:R-:W-:Y:S02]  /*b750*/  FSETP.GTU.FTZ.AND P0, PT, |R12|, +INF , PT ;  /* 0x7f8000000c00780b */ /* 0x000fe40003f1c200 */
[----:B------:R-:W-:-:S04]  /*b760*/  ISETP.LT.U32.AND P1, PT, R3, R14, PT ;  /* 0x0000000e0300720c */ /* 0x000fc80003f21070 */
[----:B------:R-:W-:-:S08]  /*b770*/  ISETP.LT.OR.EX P0, PT, R4, RZ, !P0, P1 ;  /* 0x000000ff0400720c */ /* 0x000fd00004701710 */
.L_x_4474:
[----:B------:R-:W-:Y:S05]  /*b780*/  BSYNC B2 ;  /* 0x0000000000027941 */ /* 0x000fea0003800000 */
.L_x_4472:
        /* <DEDUP_REMOVED lines=19> */
.L_x_4476:
[----:B------:R-:W-:Y:S02]  /*b8c0*/  FSETP.GTU.FTZ.AND P0, PT, |R15|, +INF , PT ;  /* 0x7f8000000f00780b */ /* 0x000fe40003f1c200 */
[----:B------:R-:W-:-:S04]  /*b8d0*/  ISETP.LT.U32.AND P1, PT, R8, R13, PT ;  /* 0x0000000d0800720c */ /* 0x000fc80003f21070 */
[----:B------:R-:W-:-:S08]  /*b8e0*/  ISETP.LT.OR.EX P0, PT, R9, RZ, !P0, P1 ;  /* 0x000000ff0900720c */ /* 0x000fd00004701710 */
.L_x_4477:
[----:B------:R-:W-:Y:S05]  /*b8f0*/  BSYNC B2 ;  /* 0x0000000000027941 */ /* 0x000fea0003800000 */
.L_x_4475:
        /* <DEDUP_REMOVED lines=19> */
.L_x_4479:
[----:B------:R-:W-:Y:S02]  /*ba30*/  FSETP.GTU.FTZ.AND P0, PT, |R12|, +INF , PT ;  /* 0x7f8000000c00780b */ /* 0x000fe40003f1c200 */
[----:B------:R-:W-:-:S04]  /*ba40*/  ISETP.LT.U32.AND P1, PT, R18, R21, PT ;  /* 0x000000151200720c */ /* 0x000fc80003f21070 */
[----:B------:R-:W-:-:S08]  /*ba50*/  ISETP.LT.OR.EX P0, PT, R19, RZ, !P0, P1 ;  /* 0x000000ff1300720c */ /* 0x000fd00004701710 */
.L_x_4480:
[----:B------:R-:W-:Y:S05]  /*ba60*/  BSYNC B2 ;  /* 0x0000000000027941 */ /* 0x000fea0003800000 */
.L_x_4478:
[----:B------:R-:W-:Y:S02]  /*ba70*/  FSEL R11, R11, R12, P0 ;  /* 0x0000000c0b0b7208 */ /* 0x000fe40000000000 */
[----:B------:R-:W-:Y:S02]  /*ba80*/  SEL R18, R18, R21, P0 ;  /* 0x0000001512127207 */ /* 0x000fe40000000000 */
[----:B------:R-:W-:Y:S02]  /*ba90*/  SEL R19, R19, RZ, P0 ;  /* 0x000000ff13137207 */ /* 0x000fe40000000000 */
.L_x_4468:
[----:B------:R-:W-:Y:S05]  /*baa0*/  BSYNC B1 ;  /* 0x0000000000017941 */ /* 0x000fea0003800000 */
.L_x_4467:
        /* <DEDUP_REMOVED lines=12> */
.L_x_4482:
[----:B------:R-:W-:Y:S02]  /*bb70*/  FSETP.GTU.FTZ.AND P0, PT, |R5|, +INF , PT ;  /* 0x7f8000000500780b */ /* 0x000fe40003f1c200 */
[----:B------:R-:W-:-:S04]  /*bb80*/  ISETP.LT.U32.AND P1, PT, R6, R3, PT ;  /* 0x000000030600720c */ /* 0x000fc80003f21070 */
[----:B------:R-:W-:-:S08]  /*bb90*/  ISETP.LT.OR.EX P0, PT, R7, R4, !P0, P1 ;  /* 0x000000040700720c */ /* 0x000fd00004701710 */
.L_x_4483:
[----:B------:R-:W-:Y:S05]  /*bba0*/  BSYNC B1 ;  /* 0x0000000000017941 */ /* 0x000fea0003800000 */
.L_x_4481:
        /* <DEDUP_REMOVED lines=15> */
.L_x_4485:
[----:B------:R-:W-:Y:S02]  /*bca0*/  FSETP.GTU.FTZ.AND P0, PT, |R2|, +INF , PT ;  /* 0x7f8000000200780b */ /* 0x000fe40003f1c200 */
[----:B------:R-:W-:-:S04]  /*bcb0*/  ISETP.LT.U32.AND P1, PT, R3, R8, PT ;  /* 0x000000080300720c */ /* 0x000fc80003f21070 */
[----:B------:R-:W-:-:S08]  /*bcc0*/  ISETP.LT.OR.EX P0, PT, R4, R9, !P0, P1 ;  /* 0x000000090400720c */ /* 0x000fd00004701710 */
.L_x_4486:
[----:B------:R-:W-:Y:S05]  /*bcd0*/  BSYNC B1 ;  /* 0x0000000000017941 */ /* 0x000fea0003800000 */
.L_x_4484:
        /* <DEDUP_REMOVED lines=15> */
.L_x_4488:
[----:B------:R-:W-:Y:S02]  /*bdd0*/  FSETP.GTU.FTZ.AND P0, PT, |R11|, +INF , PT ;  /* 0x7f8000000b00780b */ /* 0x000fe40003f1c200 */
[----:B------:R-:W-:-:S04]  /*bde0*/  ISETP.LT.U32.AND P1, PT, R3, R18, PT ;  /* 0x000000120300720c */ /* 0x000fc80003f21070 */
[----:B------:R-:W-:-:S08]  /*bdf0*/  ISETP.LT.OR.EX P0, PT, R4, R19, !P0, P1 ;  /* 0x000000130400720c */ /* 0x000fd00004701710 */
.L_x_4489:
[----:B------:R-:W-:Y:S05]  /*be00*/  BSYNC B1 ;  /* 0x0000000000017941 */ /* 0x000fea0003800000 */
.L_x_4487:
[----:B------:R-:W-:Y:S02]  /*be10*/  SEL R9, R3, R18, P0 ;  /* 0x0000001203097207 */ /* 0x000fe40000000000 */
[----:B------:R-:W-:Y:S02]  /*be20*/  SEL R13, R4, R19, P0 ;  /* 0x00000013040d7207 */ /* 0x000fe40000000000 */
[----:B------:R-:W-:Y:S02]  /*be30*/  FSEL R11, R2, R11, P0 ;  /* 0x0000000b020b7208 */ /* 0x000fe40000000000 */
.L_x_4336:
[----:B------:R-:W-:Y:S05]  /*be40*/  BSYNC B0 ;  /* 0x0000000000007941 */ /* 0x000fea0003800000 */
.L_x_4335:
[----:B------:R-:W-:-:S13]  /*be50*/  ISETP.NE.AND P0, PT, RZ, c[0x0][0x194], PT ;  /* 0x00006500ff007a0c */ /* 0x000fda0003f05270 */
[----:B------:R-:W-:Y:S05]  /*be60*/  @!P0 BRA `(.L_x_4490) ;  /* 0x000002c000008947 */ /* 0x000fea0003800000 */
[----:B------:R-:W-:Y:S01]  /*be70*/  IMAD R0, R29, c[0x0][0x0], R28 ;  /* 0x000000001d007a24 */ /* 0x000fe200078e021c */
[----:B------:R-:W-:Y:S01]  /*be80*/  ULDC UR4, c[0x0][0x4] ;  /* 0x0000010000047ab9 */ /* 0x000fe20000000800 */
[----:B------:R-:W-:Y:S01]  /*be90*/  IMAD.MOV.U32 R12, RZ, RZ, R9 ;  /* 0x000000ffff0c7224 */ /* 0x000fe200078e0009 */
[----:B------:R-:W-:Y:S02]  /*bea0*/  USHF.R.U32.HI UR4, URZ, 0x1, UR4 ;  /* 0x000000013f047899 */ /* 0x000fe40008011604 */
[----:B------:R0:W-:Y:S04]  /*beb0*/  STS [R0.X16+0x10], R11 ;  /* 0x0000100b00007388 */ /* 0x0001e8000000c800 */
[----:B------:R0:W-:Y:S01]  /*bec0*/  STS.64 [R0.X16+0x18], R12 ;  /* 0x0000180c00007388 */ /* 0x0001e2000000ca00 */
[----:B------:R-:W-:-:S13]  /*bed0*/  ISETP.NE.AND P0, PT, RZ, UR4, PT ;  /* 0x00000004ff007c0c */ /* 0x000fda000bf05270 */
[----:B------:R-:W-:Y:S05]  /*bee0*/  @!P0 BRA `(.L_x_4490) ;  /* 0x0000024000008947 */ /* 0x000fea0003800000 */
[----:B0-----:R-:W-:-:S04]  /*bef0*/  IMAD.U32 R4, RZ, RZ, UR4 ;  /* 0x00000004ff047e24 */ /* 0x001fc8000f8e00ff */
.L_x_4496:
        /* <DEDUP_REMOVED lines=21> */
.L_x_4494:
[----:B-1----:R-:W-:Y:S02]  /*c050*/  FSETP.GTU.FTZ.AND P0, PT, |R6|, +INF , PT ;  /* 0x7f8000000600780b */ /* 0x002fe40003f1c200 */
[----:B--2---:R-:W-:-:S04]  /*c060*/  ISETP.LT.U32.AND P1, PT, R9, R2, PT ;  /* 0x000000020900720c */ /* 0x004fc80003f21070 */
[----:B------:R-:W-:-:S08]  /*c070*/  ISETP.LT.OR.EX P0, PT, R13, R3, !P0, P1 ;  /* 0x000000030d00720c */ /* 0x000fd00004701710 */
.L_x_4495:
[----:B------:R-:W-:Y:S05]  /*c080*/  BSYNC B1 ;  /* 0x0000000000017941 */ /* 0x000fea0003800000 */
.L_x_4493:
[----:B------:R-:W-:Y:S02]  /*c090*/  SEL R9, R9, R2, P0 ;  /* 0x0000000209097207 */ /* 0x000fe40000000000 */
[----:B------:R-:W-:Y:S02]  /*c0a0*/  FSEL R11, R11, R6, P0 ;  /* 0x000000060b0b7208 */ /* 0x000fe40000000000 */
[----:B------:R-:W-:Y:S01]  /*c0b0*/  SEL R13, R13, R3, P0 ;  /* 0x000000030d0d7207 */ /* 0x000fe20000000000 */
[----:B------:R-:W-:Y:S02]  /*c0c0*/  IMAD.MOV.U32 R12, RZ, RZ, R9 ;  /* 0x000000ffff0c7224 */ /* 0x000fe400078e0009 */
[----:B------:R1:W-:Y:S04]  /*c0d0*/  STS [R0.X16+0x10], R11 ;  /* 0x0000100b00007388 */ /* 0x0003e8000000c800 */
[----:B------:R1:W-:Y:S02]  /*c0e0*/  STS.64 [R0.X16+0x18], R12 ;  /* 0x0000180c00007388 */ /* 0x0003e4000000ca00 */
.L_x_4492:
[----:B------:R-:W-:Y:S05]  /*c0f0*/  BSYNC B0 ;  /* 0x0000000000007941 */ /* 0x000fea0003800000 */
.L_x_4491:
[----:B------:R-:W-:Y:S02]  /*c100*/  ISETP.GT.AND P0, PT, R4, 0x1, PT ;  /* 0x000000010400780c */ /* 0x000fe40003f04270 */
[----:B------:R-:W-:-:S11]  /*c110*/  SHF.R.S32.HI R4, RZ, 0x1, R4 ;  /* 0x00000001ff047819 */ /* 0x000fd60000011404 */
[----:B------:R-:W-:Y:S05]  /*c120*/  @P0 BRA `(.L_x_4496) ;  /* 0xfffffdd000000947 */ /* 0x000fea000383ffff */
.L_x_4490:
[----:B0-----:R-:W-:-:S13]  /*c130*/  ISETP.NE.AND P0, PT, RZ, c[0x0][0x190], PT ;  /* 0x00006400ff007a0c */ /* 0x001fda0003f05270 */
[----:B------:R-:W-:Y:S05]  /*c140*/  @!P0 BRA `(.L_x_4497) ;  /* 0x0000050000008947 */ /* 0x000fea0003800000 */
[----:B------:R-:W-:Y:S02]  /*c150*/  IMAD.MOV.U32 R2, RZ, RZ, c[0x0][0x0] ;  /* 0x00000000ff027624 */ /* 0x000fe400078e00ff */
[----:B-1----:R-:W-:-:S03]  /*c160*/  IMAD.MOV.U32 R0, RZ, RZ, c[0x0][0x0] ;  /* 0x00000000ff007624 */ /* 0x002fc600078e00ff */
[----:B------:R-:W-:-:S13]  /*c170*/  ISETP.GT.AND P0, PT, R2, 0x20, PT ;  /* 0x000000200200780c */ /* 0x000fda0003f04270 */
[----:B------:R-:W-:Y:S05]  /*c180*/  @!P0 BRA `(.L_x_4498) ;  /* 0x000002f000008947 */ /* 0x000fea0003800000 */
[----:B------:R-:W-:Y:S01]  /*c190*/  IMAD R6, R29, c[0x0][0x0], R28 ;  /* 0x000000001d067a24 */ /* 0x000fe200078e021c */
[----:B------:R-:W-:Y:S02]  /*c1a0*/  MOV R12, R9 ;  /* 0x00000009000c7202 */ /* 0x000fe40000000f00 */
[----:B------:R-:W-:Y:S02]  /*c1b0*/  LEA.HI R0, R2, c[0x0][0x0], RZ, 0x1 ;  /* 0x0000000002007a11 */ /* 0x000fe400078f08ff */
[----:B------:R0:W-:Y:S02]  /*c1c0*/  STS [R6.X16+0x10], R11 ;  /* 0x0000100b06007388 */ /* 0x0001e4000000c800 */
[----:B------:R-:W-:Y:S01]  /*c1d0*/  SHF.R.S32.HI R2, RZ, 0x1, R0 ;  /* 0x00000001ff027819 */ /* 0x000fe20000011400 */
[----:B------:R-:W-:Y:S01]  /*c1e0*/  IMAD.MOV.U32 R0, RZ, RZ, 0x20 ;  /* 0x00000020ff007424 */ /* 0x000fe200078e00ff */
[----:B------:R0:W-:Y:S02]  /*c1f0*/  STS.64 [R6.X16+0x18], R12 ;  /* 0x0000180c06007388 */ /* 0x0001e4000000ca00 */
[----:B------:R-:W-:-:S13]  /*c200*/  ISETP.GE.AND P0, PT, R2, 0x20, PT ;  /* 0x000000200200780c */ /* 0x000fda0003f06270 */
[----:B------:R-:W-:Y:S05]  /*c210*/  @!P0 BRA `(.L_x_4498) ;  /* 0x0000026000008947 */ /* 0x000fea0003800000 */
[----:B0-----:R-:W-:Y:S01]  /*c220*/  IMAD.MOV.U32 R5, RZ, RZ, R2 ;  /* 0x000000ffff057224 */ /* 0x001fe200078e0002 */
[----:B------:R-:W-:-:S03]  /*c230*/  LEA R8, R6, 0x10, 0x4 ;  /* 0x0000001006087811 */ /* 0x000fc600078e20ff */
.L_x_4504:
        /* <DEDUP_REMOVED lines=21> */
.L_x_4502:
[----:B-1----:R-:W-:Y:S02]  /*c390*/  FSETP.GTU.FTZ.AND P0, PT, |R4|, +INF , PT ;  /* 0x7f8000000400780b */ /* 0x002fe40003f1c200 */
[----:B--2---:R-:W-:-:S04]  /*c3a0*/  ISETP.LT.U32.AND P1, PT, R9, R2, PT ;  /* 0x000000020900720c */ /* 0x004fc80003f21070 */
[----:B------:R-:W-:-:S08]  /*c3b0*/  ISETP.LT.OR.EX P0, PT, R13, R3, !P0, P1 ;  /* 0x000000030d00720c */ /* 0x000fd00004701710 */
.L_x_4503:
[----:B------:R-:W-:Y:S05]  /*c3c0*/  BSYNC B1 ;  /* 0x0000000000017941 */ /* 0x000fea0003800000 */
.L_x_4501:
[----:B------:R-:W-:Y:S02]  /*c3d0*/  SEL R9, R9, R2, P0 ;  /* 0x0000000209097207 */ /* 0x000fe40000000000 */
[----:B------:R-:W-:Y:S02]  /*c3e0*/  FSEL R11, R11, R4, P0 ;  /* 0x000000040b0b7208 */ /* 0x000fe40000000000 */
[----:B------:R-:W-:Y:S01]  /*c3f0*/  SEL R13, R13, R3, P0 ;  /* 0x000000030d0d7207 */ /* 0x000fe20000000000 */
[----:B------:R-:W-:Y:S02]  /*c400*/  IMAD.MOV.U32 R12, RZ, RZ, R9 ;  /* 0x000000ffff0c7224 */ /* 0x000fe400078e0009 */
[----:B------:R1:W-:Y:S04]  /*c410*/  STS [R6.X16+0x10], R11 ;  /* 0x0000100b06007388 */ /* 0x0003e8000000c800 */
[----:B------:R1:W-:Y:S02]  /*c420*/  STS.64 [R6.X16+0x18], R12 ;  /* 0x0000180c06007388 */ /* 0x0003e4000000ca00 */
.L_x_4500:
[----:B------:R-:W-:Y:S05]  /*c430*/  BSYNC B0 ;  /* 0x0000000000007941 */ /* 0x000fea0003800000 */
.L_x_4499:
[----:B------:R-:W-:-:S04]  /*c440*/  SHF.R.S32.HI R5, RZ, 0x1, R5 ;  /* 0x00000001ff057819 */ /* 0x000fc80000011405 */
[----:B------:R-:W-:-:S13]  /*c450*/  ISETP.GE.AND P0, PT, R5, 0x20, PT ;  /* 0x000000200500780c */ /* 0x000fda0003f06270 */
[----:B------:R-:W-:Y:S05]  /*c460*/  @P0 BRA `(.L_x_4504) ;  /* 0xfffffdd000000947 */ /* 0x000fea000383ffff */
[----:B0-----:R-:W-:-:S04]  /*c470*/  IMAD.MOV.U32 R0, RZ, RZ, 0x20 ;  /* 0x00000020ff007424 */ /* 0x001fc800078e00ff */
.L_x_4498:
[----:B0-----:R-:W-:Y:S01]  /*c480*/  BAR.SYNC.DEFER_BLOCKING 0x0 ;  /* 0x0000000000007b1d */ /* 0x001fe20000010000 */
[----:B------:R-:W-:-:S13]  /*c490*/  ISETP.GE.AND P0, PT, R0, 0x2, PT ;  /* 0x000000020000780c */ /* 0x000fda0003f06270 */
[----:B------:R-:W-:Y:S05]  /*c4a0*/  @!P0 BRA `(.L_x_4497) ;  /* 0x000001a000008947 */ /* 0x000fea0003800000 */
[----:B------:R-:W-:-:S04]  /*c4b0*/  IMAD.MOV.U32 R2, RZ, RZ, 0x1 ;  /* 0x00000001ff027424 */ /* 0x000fc800078e00ff */
.L_x_4508:
        /* <DEDUP_REMOVED lines=15> */
.L_x_4506:
[----:B--2---:R-:W-:Y:S02]  /*c5b0*/  FSETP.GTU.FTZ.AND P0, PT, |R4|, +INF , PT ;  /* 0x7f8000000400780b */ /* 0x004fe40003f1c200 */
[----:B---3--:R-:W-:-:S04]  /*c5c0*/  ISETP.LT.U32.AND P1, PT, R9, R8, PT ;  /* 0x000000080900720c */ /* 0x008fc80003f21070 */
[----:B-1----:R-:W-:-:S08]  /*c5d0*/  ISETP.LT.OR.EX P0, PT, R13, R6, !P0, P1 ;  /* 0x000000060d00720c */ /* 0x002fd00004701710 */
.L_x_4507:
[----:B------:R-:W-:Y:S05]  /*c5e0*/  BSYNC B0 ;  /* 0x0000000000007941 */ /* 0x000fea0003800000 */
.L_x_4505:
[----:B0-----:R-:W-:Y:S01]  /*c5f0*/  IMAD.SHL.U32 R2, R2, 0x2, RZ ;  /* 0x0000000202027824 */ /* 0x001fe200078e00ff */
[----:B------:R-:W-:Y:S02]  /*c600*/  FSEL R11, R11, R4, P0 ;  /* 0x000000040b0b7208 */ /* 0x000fe40000000000 */
[----:B------:R-:W-:Y:S02]  /*c610*/  SEL R9, R9, R8, P0 ;  /* 0x0000000809097207 */ /* 0x000fe40000000000 */
[----:B------:R-:W-:Y:S02]  /*c620*/  ISETP.GE.AND P1, PT, R2, R0, PT ;  /* 0x000000000200720c */ /* 0x000fe40003f26270 */
[----:B------:R-:W-:-:S11]  /*c630*/  SEL R13, R13, R6, P0 ;  /* 0x000000060d0d7207 */ /* 0x000fd60000000000 */
[----:B------:R-:W-:Y:S05]  /*c640*/  @!P1 BRA `(.L_x_4508) ;  /* 0xfffffe7000009947 */ /* 0x000fea000383ffff */
.L_x_4497:
[----:B------:R-:W-:Y:S01]  /*c650*/  ISETP.NE.AND P0, PT, RZ, c[0x0][0x34c], PT ;  /* 0x0000d300ff007a0c */ /* 0x000fe20003f05270 */
[----:B------:R-:W-:-:S12]  /*c660*/  IMAD.MOV.U32 R2, RZ, RZ, RZ ;  /* 0x000000ffff027224 */ /* 0x000fd800078e00ff */
[----:B------:R-:W-:Y:S05]  /*c670*/  @!P0 BRA `(.L_x_4509) ;  /* 0x00000cc000008947 */ /* 0x000fea0003800000 */
[----:B------:R-:W0:Y:S01]  /*c680*/  S2R R29, SR_TID.Y ;  /* 0x00000000001d7919 */ /* 0x000e220000002200 */
[----:B------:R-:W-:Y:S02]  /*c690*/  IMAD R3, R28, c[0x0][0x19c], RZ ;  /* 0x000067001c037a24 */ /* 0x000fe400078e02ff */
[----:B-1----:R-:W-:Y:S01]  /*c6a0*/  IMAD.MOV.U32 R0, RZ, RZ, 0x1 ;  /* 0x00000001ff007424 */ /* 0x002fe200078e00ff */
[----:B------:R-:W1:Y:S04]  /*c6b0*/  S2R R2, SR_CTAID.X ;  /* 0x0000000000027919 */ /* 0x000e680000002500 */
        /* <DEDUP_REMOVED lines=199> */
[----:B------:R-:W-:Y:S02]  /*d330*/  @P0 IMAD R2, R5, c[0x0][0x53c], R2 ;  /* 0x00014f0005020a24 */ /* 0x000fe400078e0202 */
.L_x_4509:
[----:B------:R-:W-:Y:S01]  /*d340*/  ISETP.NE.U32.AND P0, PT, RZ, c[0x0][0x560], PT ;  /* 0x00015800ff007a0c */ /* 0x000fe20003f05070 */
[----:B------:R-:W-:Y:S01]  /*d350*/  CS2R R4, SRZ ;  /* 0x0000000000047805 */ /* 0x000fe2000001ff00 */
[----:B-1----:R-:W-:Y:S02]  /*d360*/  IMAD.MOV.U32 R0, RZ, RZ, RZ ;  /* 0x000000ffff007224 */ /* 0x002fe400078e00ff */
[----:B------:R-:W-:-:S13]  /*d370*/  ISETP.NE.AND.EX P0, PT, RZ, c[0x0][0x564], PT, P0 ;  /* 0x00015900ff007a0c */ /* 0x000fda0003f05300 */
[----:B------:R-:W-:Y:S05]  /*d380*/  @!P0 BRA `(.L_x_4510) ;  /* 0x0000083000008947 */ /* 0x000fea0003800000 */
[----:B------:R-:W-:Y:S02]  /*d390*/  IMAD.MOV.U32 R3, RZ, RZ, 0x8 ;  /* 0x00000008ff037424 */ /* 0x000fe400078e00ff */
[----:B------:R-:W-:Y:S02]  /*d3a0*/  IMAD.MOV.U32 R8, RZ, RZ, RZ ;  /* 0x000000ffff087224 */ /* 0x000fe400078e00ff */
[----:B------:R-:W-:Y:S02]  /*d3b0*/  IMAD.MOV.U32 R14, RZ, RZ, 0x10 ;  /* 0x00000010ff0e7424 */ /* 0x000fe400078e00ff */
[----:B------:R-:W-:-:S05]  /*d3c0*/  IMAD.MOV.U32 R15, RZ, RZ, 0x0 ;  /* 0x00000000ff0f7424 */ /* 0x000fca00078e00ff */
.L_x_4513:
[----:B------:R-:W-:Y:S01]  /*d3d0*/  LOP3.LUT R0, R8, R15, RZ, 0xfc, !PT ;  /* 0x0000000f08007212 */ /* 0x000fe200078efcff */
[----:B------:R-:W-:Y:S02]  /*d3e0*/  IMAD.MOV.U32 R5, RZ, RZ, R14 ;  /* 0x000000ffff057224 */ /* 0x000fe400078e000e */
[----:B------:R-:W-:Y:S01]  /*d3f0*/  IMAD.MOV.U32 R6, RZ, RZ, R15 ;  /* 0x000000ffff067224 */ /* 0x000fe200078e000f */
[----:B------:R-:W-:-:S13]  /*d400*/  ISETP.NE.U32.AND P0, PT, R0, RZ, PT ;  /* 0x000000ff0000720c */ /* 0x000fda0003f05070 */
[----:B------:R-:W-:Y:S05]  /*d410*/  @!P0 BRA `(.L_x_4511) ;  /* 0x0000008000008947 */ /* 0x000fea0003800000 */
[----:B------:R-:W-:Y:S01]  /*d420*/  IMAD.MOV.U32 R0, RZ, RZ, R3 ;  /* 0x000000ffff007224 */ /* 0x000fe200078e0003 */
[----:B------:R-:W-:Y:S01]  /*d430*/  MOV R4, R15 ;  /* 0x0000000f00047202 */ /* 0x000fe20000000f00 */
[----:B------:R-:W-:Y:S01]  /*d440*/  IMAD.MOV.U32 R7, RZ, RZ, R14 ;  /* 0x000000ffff077224 */ /* 0x000fe200078e000e */
[----:B------:R-:W-:Y:S02]  /*d450*/  MOV R3, 0xd470 ;  /* 0x0000d47000037802 */ /* 0x000fe40000000f00 */
[----:B-----5:R-:W-:Y:S05]  /*d460*/  CALL.REL.NOINC `($__internal_43_$__cuda_sm20_rem_u64) ;  /* 0x00003a0000007944 */ /* 0x020fea0003c00000 */
[----:B------:R-:W-:Y:S02]  /*d470*/  IMAD.MOV.U32 R14, RZ, RZ, R0 ;  /* 0x000000ffff0e7224 */ /* 0x000fe400078e0000 */
[----:B------:R-:W-:Y:S01]  /*d480*/  IMAD.MOV.U32 R15, RZ, RZ, R7 ;  /* 0x000000ffff0f7224 */ /* 0x000fe200078e0007 */
[----:B------:R-:W-:Y:S05]  /*d490*/  BRA `(.L_x_4512) ;  /* 0x0000013000007947 */ /* 0x000fea0003800000 */
.L_x_4511:
[----:B------:R-:W0:Y:S01]  /*d4a0*/  I2F.U32.RP R0, R14 ;  /* 0x0000000e00007306 */ /* 0x000e220000209000 */
[----:B------:R-:W-:Y:S01]  /*d4b0*/  ISETP.NE.U32.AND P1, PT, R14, RZ, PT ;  /* 0x000000ff0e00720c */ /* 0x000fe20003f25070 */
[----:B------:R-:W-:-:S06]  /*d4c0*/  HFMA2.MMA R15, -RZ, RZ, 0, 0 ;  /* 0x00000000ff0f7435 */ /* 0x000fcc00000001ff */
[----:B0-----:R-:W0:Y:S02]  /*d4d0*/  MUFU.RCP R0, R0 ;  /* 0x0000000000007308 */ /* 0x001e240000001000 */
[----:B0----5:R-:W-:-:S06]  /*d4e0*/  IADD3 R16, R0, 0xffffffe, RZ ;  /* 0x0ffffffe00107810 */ /* 0x021fcc0007ffe0ff */
        /* <DEDUP_REMOVED lines=14> */
.L_x_4512:
        /* <DEDUP_REMOVED lines=10> */
[----:B------:R-:W-:Y:S05]  /*d670*/  CALL.REL.NOINC `($__internal_42_$__cuda_sm20_div_u64) ;  /* 0x0000339000007944 */ /* 0x000fea0003c00000 */
[----:B------:R-:W-:Y:S02]  /*d680*/  IMAD.MOV.U32 R14, RZ, RZ, R4 ;  /* 0x000000ffff0e7224 */ /* 0x000fe400078e0004 */
[----:B------:R-:W-:Y:S01]  /*d690*/  IMAD.MOV.U32 R15, RZ, RZ, R7 ;  /* 0x000000ffff0f7224 */ /* 0x000fe200078e0007 */
[----:B------:R-:W-:Y:S05]  /*d6a0*/  BRA `(.L_x_4515) ;  /* 0x0000013000007947 */ /* 0x000fea0003800000 */
.L_x_4514:
        /* <DEDUP_REMOVED lines=19> */
.L_x_4515:
[----:B------:R-:W-:Y:S05]  /*d7e0*/  @!P2 BRA `(.L_x_4516) ;  /* 0x000000600000a947 */ /* 0x000fea0003800000 */
[----:B------:R-:W-:Y:S01]  /*d7f0*/  IMAD.MOV.U32 R3, RZ, RZ, 0x8 ;  /* 0x00000008ff037424 */ /* 0x000fe200078e00ff */
[----:B------:R-:W-:Y:S01]  /*d800*/  MOV R0, 0xd830 ;  /* 0x0000d83000007802 */ /* 0x000fe20000000f00 */
[----:B------:R-:W-:Y:S02]  /*d810*/  IMAD.MOV.U32 R4, RZ, RZ, RZ ;  /* 0x000000ffff047224 */ /* 0x000fe400078e00ff */
[----:B------:R-:W-:Y:S05]  /*d820*/  CALL.REL.NOINC `($__internal_42_$__cuda_sm20_div_u64) ;  /* 0x000031e000007944 */ /* 0x000fea0003c00000 */
[----:B------:R-:W-:Y:S01]  /*d830*/  IMAD.MOV.U32 R6, RZ, RZ, R4 ;  /* 0x000000ffff067224 */ /* 0x000fe200078e0004 */
[----:B------:R-:W-:Y:S05]  /*d840*/  BRA `(.L_x_4517) ;  /* 0x0000013000007947 */ /* 0x000fea0003800000 */
.L_x_4516:
        /* <DEDUP_REMOVED lines=19> */
.L_x_4517:
        /* <DEDUP_REMOVED lines=10> */
[----:B------:R-:W-:Y:S05]  /*da20*/  CALL.REL.NOINC `($__internal_42_$__cuda_sm20_div_u64) ;  /* 0x00002fe000007944 */ /* 0x000fea0003c00000 */
[----:B------:R-:W-:Y:S01]  /*da30*/  IMAD.MOV.U32 R5, RZ, RZ, R7 ;  /* 0x000000ffff057224 */ /* 0x000fe200078e0007 */
[----:B------:R-:W-:Y:S05]  /*da40*/  BRA `(.L_x_4520) ;  /* 0x0000013000007947 */ /* 0x000fea0003800000 */
.L_x_4519:
        /* <DEDUP_REMOVED lines=19> */
.L_x_4520:
[----:B------:R-:W-:Y:S05]  /*db80*/  BSYNC B0 ;  /* 0x0000000000007941 */ /* 0x000fea0003800000 */
.L_x_4518:
[----:B------:R-:W-:-:S04]  /*db90*/  IADD3 R4, P0, R4, c[0x0][0x560], RZ ;  /* 0x0001580004047a10 */ /* 0x000fc80007f1e0ff */
[----:B------:R-:W-:-:S04]  /*dba0*/  IADD3.X R5, R5, c[0x0][0x564], RZ, P0, !PT ;  /* 0x0001590005057a10 */ /* 0x000fc800007fe4ff */
[----:B------:R-:W-:Y:S02]  /*dbb0*/  MOV R0, R5 ;  /* 0x0000000500007202 */ /* 0x000fe40000000f00 */
.L_x_4510:
        /* <DEDUP_REMOVED lines=207> */
.L_x_4522:
        /* <DEDUP_REMOVED lines=11> */
.L_x_4524:
[----:B------:R-:W-:Y:S05]  /*e960*/  BSYNC B0 ;  /* 0x0000000000007941 */ /* 0x000fea0003800000 */
.L_x_4523:
        /* <DEDUP_REMOVED lines=13> */
[----:B------:R0:W-:Y:S02]  /*ea40*/  STG.E [R2.64], R11 ;  /* 0x0000000b02007986 */ /* 0x0001e4000c101924 */
.L_x_4526:
[----:B------:R-:W-:Y:S05]  /*ea50*/  BSYNC B0 ;  /* 0x0000000000007941 */ /* 0x000fea0003800000 */
.L_x_4525:
        /* <DEDUP_REMOVED lines=30> */
.L_x_4528:
[----:B------:R-:W-:Y:S05]  /*ec40*/  BSYNC B0 ;  /* 0x0000000000007941 */ /* 0x000fea0003800000 */
.L_x_4527:
        /* <DEDUP_REMOVED lines=21> */
.L_x_4533:
        /* <DEDUP_REMOVED lines=24> */
.L_x_4532:
[----:B------:R-:W-:Y:S05]  /*ef20*/  BSYNC B1 ;  /* 0x0000000000017941 */ /* 0x000fea0003800000 */
.L_x_4531:
[----:B------:R-:W-:Y:S05]  /*ef30*/  BRA `(.L_x_4534) ;  /* 0x000001b000007947 */ /* 0x000fea0003800000 */
.L_x_4530:
[----:B------:R-:W-:-:S13]  /*ef40*/  ISETP.GE.U32.AND P0, PT, R29, c[0x0][0x18c], PT ;  /* 0x000063001d007a0c */ /* 0x000fda0003f06070 */
[----:B------:R-:W-:Y:S05]  /*ef50*/  @P0 BRA `(.L_x_4534) ;  /* 0x0000019000000947 */ /* 0x000fea0003800000 */
[----:B------:R-:W-:-:S04]  /*ef60*/  IMAD.MOV.U32 R9, RZ, RZ, R29 ;  /* 0x000000ffff097224 */ /* 0x000fc800078e001d */
.L_x_4535:
        /* <DEDUP_REMOVED lines=24> */
.L_x_4534:
[----:B------:R-:W-:Y:S05]  /*f0f0*/  BSYNC B0 ;  /* 0x0000000000007941 */ /* 0x000fea0003800000 */
.L_x_4529:
        /* <DEDUP_REMOVED lines=11> */
.L_x_4542:
        /* <DEDUP_REMOVED lines=21> */
.L_x_4540:
[----:B-1----:R-:W-:Y:S02]  /*f300*/  FSETP.GTU.FTZ.AND P0, PT, |R14|, +INF , PT ;  /* 0x7f8000000e00780b */ /* 0x002fe40003f1c200 */
[----:B--2---:R-:W-:-:S04]  /*f310*/  ISETP.LT.U32.AND P2, PT, R2, R8, PT ;  /* 0x000000080200720c */ /* 0x004fc80003f41070 */
[----:B------:R-:W-:-:S08]  /*f320*/  ISETP.LT.OR.EX P0, PT, R7, R9, !P0, P2 ;  /* 0x000000090700720c */ /* 0x000fd00004701720 */
.L_x_4541:
[----:B------:R-:W-:Y:S05]  /*f330*/  BSYNC B1 ;  /* 0x0000000000017941 */ /* 0x000fea0003800000 */
.L_x_4539:
[----:B------:R-:W-:Y:S02]  /*f340*/  SEL R2, R2, R8, P0 ;  /* 0x0000000802027207 */ /* 0x000fe40000000000 */
[----:B------:R-:W-:Y:S02]  /*f350*/  SEL R7, R7, R9, P0 ;  /* 0x0000000907077207 */ /* 0x000fe40000000000 */
[----:B------:R-:W-:Y:S01]  /*f360*/  FSEL R3, R3, R14, P0 ;  /* 0x0000000e03037208 */ /* 0x000fe20000000000 */
[----:B------:R-:W-:Y:S01]  /*f370*/  IMAD.MOV.U32 R8, RZ, RZ, R2 ;  /* 0x000000ffff087224 */ /* 0x000fe200078e0002 */
[----:B------:R-:W-:-:S03]  /*f380*/  MOV R9, R7 ;  /* 0x0000000700097202 */ /* 0x000fc60000000f00 */
[----:B------:R1:W-:Y:S04]  /*f390*/  STS [R6.X16+0x10], R3 ;  /* 0x0000100306007388 */ /* 0x0003e8000000c800 */
[----:B------:R1:W-:Y:S02]  /*f3a0*/  STS.64 [R6.X16+0x18], R8 ;  /* 0x0000180806007388 */ /* 0x0003e4000000ca00 */
.L_x_4538:
[----:B------:R-:W-:Y:S05]  /*f3b0*/  BSYNC B0 ;  /* 0x0000000000007941 */ /* 0x000fea0003800000 */
.L_x_4537:
[----:B------:R-:W-:Y:S02]  /*f3c0*/  ISETP.GT.AND P0, PT, R12, 0x1, PT ;  /* 0x000000010c00780c */ /* 0x000fe40003f04270 */
[----:B------:R-:W-:-:S11]  /*f3d0*/  SHF.R.S32.HI R12, RZ, 0x1, R12 ;  /* 0x00000001ff0c7819 */ /* 0x000fd6000001140c */
[----:B------:R-:W-:Y:S05]  /*f3e0*/  @P0 BRA `(.L_x_4542) ;  /* 0xfffffdc000000947 */ /* 0x000fea000383ffff */
.L_x_4536:
[----:B0-----:R-:W-:-:S13]  /*f3f0*/  ISETP.NE.AND P0, PT, RZ, c[0x0][0x190], PT ;  /* 0x00006400ff007a0c */ /* 0x001fda0003f05270 */
[----:B------:R-:W-:Y:S05]  /*f400*/  @!P0 BRA `(.L_x_4543) ;  /* 0x0000050000008947 */ /* 0x000fea0003800000 */
[----:B------:R-:W-:Y:S02]  /*f410*/  IMAD.MOV.U32 R12, RZ, RZ, c[0x0][0x0] ;  /* 0x00000000ff0c7624 */ /* 0x000fe400078e00ff */
[----:B------:R-:W-:-:S03]  /*f420*/  IMAD.MOV.U32 R11, RZ, RZ, c[0x0][0x0] ;  /* 0x00000000ff0b7624 */ /* 0x000fc600078e00ff */
        /* <DEDUP_REMOVED lines=12> */
.L_x_4550:
        /* <DEDUP_REMOVED lines=21> */
.L_x_4548:
[----:B-1----:R-:W-:Y:S02]  /*f640*/  FSETP.GTU.FTZ.AND P0, PT, |R14|, +INF , PT ;  /* 0x7f8000000e00780b */ /* 0x002fe40003f1c200 */
[----:B--2---:R-:W-:-:S04]  /*f650*/  ISETP.LT.U32.AND P2, PT, R2, R8, PT ;  /* 0x000000080200720c */ /* 0x004fc80003f41070 */
[----:B------:R-:W-:-:S08]  /*f660*/  ISETP.LT.OR.EX P0, PT, R7, R9, !P0, P2 ;  /* 0x000000090700720c */ /* 0x000fd00004701720 */
.L_x_4549:
[----:B------:R-:W-:Y:S05]  /*f670*/  BSYNC B1 ;  /* 0x0000000000017941 */ /* 0x000fea0003800000 */
.L_x_4547:
[----:B------:R-:W-:Y:S02]  /*f680*/  SEL R2, R2, R8, P0 ;  /* 0x0000000802027207 */ /* 0x000fe40000000000 */
[----:B------:R-:W-:Y:S02]  /*f690*/  SEL R7, R7, R9, P0 ;  /* 0x0000000907077207 */ /* 0x000fe40000000000 */
[----:B------:R-:W-:Y:S01]  /*f6a0*/  FSEL R3, R3, R14, P0 ;  /* 0x0000000e03037208 */ /* 0x000fe20000000000 */
[----:B------:R-:W-:Y:S01]  /*f6b0*/  IMAD.MOV.U32 R8, RZ, RZ, R2 ;  /* 0x000000ffff087224 */ /* 0x000fe200078e0002 */
[----:B------:R-:W-:-:S03]  /*f6c0*/  MOV R9, R7 ;  /* 0x0000000700097202 */ /* 0x000fc60000000f00 */
[----:B------:R1:W-:Y:S04]  /*f6d0*/  STS [R6.X16+0x10], R3 ;  /* 0x0000100306007388 */ /* 0x0003e8000000c800 */
[----:B------:R1:W-:Y:S02]  /*f6e0*/  STS.64 [R6.X16+0x18], R8 ;  /* 0x0000180806007388 */ /* 0x0003e4000000ca00 */
.L_x_4546:
[----:B------:R-:W-:Y:S05]  /*f6f0*/  BSYNC B0 ;  /* 0x0000000000007941 */ /* 0x000fea0003800000 */
.L_x_4545:
[----:B------:R-:W-:-:S04]  /*f700*/  SHF.R.S32.HI R11, RZ, 0x1, R11 ;  /* 0x00000001ff0b7819 */ /* 0x000fc8000001140b */
[----:B------:R-:W-:-:S13]  /*f710*/  ISETP.GE.AND P0, PT, R11, 0x20, PT ;  /* 0x000000200b00780c */ /* 0x000fda0003f06270 */
[----:B------:R-:W-:Y:S05]  /*f720*/  @P0 BRA `(.L_x_4550) ;  /* 0xfffffdc000000947 */ /* 0x000fea000383ffff */
[----:B------:R-:W-:-:S04]  /*f730*/  IMAD.MOV.U32 R11, RZ, RZ, 0x20 ;  /* 0x00000020ff0b7424 */ /* 0x000fc800078e00ff */
.L_x_4544:
[----:B0-----:R-:W-:Y:S01]  /*f740*/  BAR.SYNC.DEFER_BLOCKING 0x0 ;  /* 0x0000000000007b1d */ /* 0x001fe20000010000 */
[----:B------:R-:W-:-:S13]  /*f750*/  ISETP.GE.AND P0, PT, R11, 0x2, PT ;  /* 0x000000020b00780c */ /* 0x000fda0003f06270 */
[----:B------:R-:W-:Y:S05]  /*f760*/  @!P0 BRA `(.L_x_4543) ;  /* 0x000001a000008947 */ /* 0x000fea0003800000 */
[----:B-1----:R-:W-:-:S04]  /*f770*/  IMAD.MOV.U32 R6, RZ, RZ, 0x1 ;  /* 0x00000001ff067424 */ /* 0x002fc800078e00ff */
.L_x_4554:
        /* <DEDUP_REMOVED lines=15> */
.L_x_4552:
[----:B-1----:R-:W-:Y:S02]  /*f870*/  FSETP.GTU.FTZ.AND P0, PT, |R10|, +INF , PT ;  /* 0x7f8000000a00780b */ /* 0x002fe40003f1c200 */
[----:B---3--:R-:W-:-:S04]  /*f880*/  ISETP.LT.U32.AND P2, PT, R2, R9, PT ;  /* 0x000000090200720c */ /* 0x008fc80003f41070 */
[----:B--2---:R-:W-:-:S08]  /*f890*/  ISETP.LT.OR.EX P0, PT, R7, R12, !P0, P2 ;  /* 0x0000000c0700720c */ /* 0x004fd00004701720 */
.L_x_4553:
[----:B------:R-:W-:Y:S05]  /*f8a0*/  BSYNC B0 ;  /* 0x0000000000007941 */ /* 0x000fea0003800000 */
.L_x_4551:
[----:B0-----:R-:W-:Y:S01]  /*f8b0*/  IMAD.SHL.U32 R6, R6, 0x2, RZ ;  /* 0x0000000206067824 */ /* 0x001fe200078e00ff */
[----:B------:R-:W-:Y:S02]  /*f8c0*/  FSEL R3, R3, R10, P0 ;  /* 0x0000000a03037208 */ /* 0x000fe40000000000 */
[----:B------:R-:W-:Y:S02]  /*f8d0*/  SEL R2, R2, R9, P0 ;  /* 0x0000000902027207 */ /* 0x000fe40000000000 */
[----:B------:R-:W-:Y:S02]  /*f8e0*/  ISETP.GE.AND P2, PT, R6, R11, PT ;  /* 0x0000000b0600720c */ /* 0x000fe40003f46270 */
[----:B------:R-:W-:-:S11]  /*f8f0*/  SEL R7, R7, R12, P0 ;  /* 0x0000000c07077207 */ /* 0x000fd60000000000 */
[----:B------:R-:W-:Y:S05]  /*f900*/  @!P2 BRA `(.L_x_4554) ;  /* 0xfffffe700000a947 */ /* 0x000fea000383ffff */
.L_x_4543:
        /* <DEDUP_REMOVED lines=30> */
.L_x_4556:
        /* <DEDUP_REMOVED lines=23> */
.L_x_4558:
[----:B------:R-:W-:-:S05]  /*fc60*/  IADD3 R18, P0, R18, c[0x0][0x550], RZ ;  /* 0x0001540012127a10 */ /* 0x000fca0007f1e0ff */
[----:B------:R-:W-:-:S05]  /*fc70*/  IMAD.X R19, RZ, RZ, c[0x0][0x554], P0 ;  /* 0x00015500ff137624 */ /* 0x000fca00000e06ff */
[----:B------:R-:W-:Y:S01]  /*fc80*/  STG.E.64 [R18.64], R16 ;  /* 0x0000001012007986 */ /* 0x000fe2000c101b24 */
[----:B------:R-:W-:Y:S05]  /*fc90*/  EXIT ;  /* 0x000000000000794d */ /* 0x000fea0003800000 */
.L_x_4557:
[----:B------:R-:W-:Y:S04]  /*fca0*/  STG.E.64 [R4.64+0x8], R16 ;  /* 0x0000081004007986 */ /* 0x000fe8000c101b24 */
[----:B------:R-:W-:Y:S01]  /*fcb0*/  STG.E [R4.64], R3 ;  /* 0x0000000304007986 */ /* 0x000fe2000c101924 */
[----:B------:R-:W-:Y:S05]  /*fcc0*/  EXIT ;  /* 0x000000000000794d */ /* 0x000fea0003800000 */
.L_x_4555:
        /* <DEDUP_REMOVED lines=21> */
.L_x_4559:
        /* <DEDUP_REMOVED lines=25> */
.L_x_4561:
[----:B------:R-:W-:-:S05]  /*ffb0*/  IADD3 R18, P0, R18, c[0x0][0x550], RZ ;  /* 0x0001540012127a10 */ /* 0x000fca0007f1e0ff */
[----:B------:R-:W-:-:S05]  /*ffc0*/  IMAD.X R19, RZ, RZ, c[0x0][0x554], P0 ;  /* 0x00015500ff137624 */ /* 0x000fca00000e06ff */
[----:B------:R-:W-:Y:S01]  /*ffd0*/  STG.E.64 [R18.64], R16 ;  /* 0x0000001012007986 */ /* 0x000fe2000c101b24 */
[----:B------:R-:W-:Y:S05]  /*ffe0*/  EXIT ;  /* 0x000000000000794d */ /* 0x000fea0003800000 */
.L_x_4560:
        /* <DEDUP_REMOVED lines=20> */
.L_x_4521:
[----:B------:R-:W0:Y:S01]  /*10130*/  S2R R6, SR_TID.Y ;  /* 0x0000000000067919 */ /* 0x000e220000002200 */
[----:B------:R-:W-:-:S03]  /*10140*/  IMAD R7, R28, c[0x0][0x19c], RZ ;  /* 0x000067001c077a24 */ /* 0x000fc600078e02ff */
        /* <DEDUP_REMOVED lines=40> */
.L_x_4563:
        /* <DEDUP_REMOVED lines=23> */
.L_x_4565:
[----:B------:R-:W-:-:S05]  /*10540*/  IADD3 R2, P0, R2, c[0x0][0x550], RZ ;  /* 0x0001540002027a10 */ /* 0x000fca0007f1e0ff */
[----:B------:R-:W-:-:S05]  /*10550*/  IMAD.X R3, RZ, RZ, c[0x0][0x554], P0 ;  /* 0x00015500ff037624 */ /* 0x000fca00000e06ff */
[----:B------:R-:W-:Y:S01]  /*10560*/  STG.E.64 [R2.64], R16 ;  /* 0x0000001002007986 */ /* 0x000fe2000c101b24 */
[----:B------:R-:W-:Y:S05]  /*10570*/  EXIT ;  /* 0x000000000000794d */ /* 0x000fea0003800000 */
.L_x_4564:
[----:B------:R-:W-:Y:S04]  /*10580*/  STG.E.64 [R4.64+0x8], R16 ;  /* 0x0000081004007986 */ /* 0x000fe8000c101b24 */
[----:B------:R-:W-:Y:S01]  /*10590*/  STG.E [R4.64], R11 ;  /* 0x0000000b04007986 */ /* 0x000fe2000c101924 */
[----:B------:R-:W-:Y:S05]  /*105a0*/  EXIT ;  /* 0x000000000000794d */ /* 0x000fea0003800000 */
.L_x_4562:
        /* <DEDUP_REMOVED lines=21> */
.L_x_4566:
        /* <DEDUP_REMOVED lines=25> */
.L_x_4568:
[----:B------:R-:W-:-:S05]  /*10890*/  IADD3 R2, P0, R2, c[0x0][0x550], RZ ;  /* 0x0001540002027a10 */ /* 0x000fca0007f1e0ff */
[----:B------:R-:W-:-:S05]  /*108a0*/  IMAD.X R3, RZ, RZ, c[0x0][0x554], P0 ;  /* 0x00015500ff037624 */ /* 0x000fca00000e06ff */
[----:B------:R-:W-:Y:S01]  /*108b0*/  STG.E.64 [R2.64], R16 ;  /* 0x0000001002007986 */ /* 0x000fe2000c101b24 */
[----:B------:R-:W-:Y:S05]  /*108c0*/  EXIT ;  /* 0x000000000000794d */ /* 0x000fea0003800000 */
.L_x_4567:
        /* <DEDUP_REMOVED lines=20> */
        .weak           $__internal_42_$__cuda_sm20_div_u64
        .type           $__internal_42_$__cuda_sm20_div_u64,@function
        .size           $__internal_42_$__cuda_sm20_div_u64,($__internal_43_$__cuda_sm20_rem_u64 - $__internal_42_$__cuda_sm20_div_u64)
$__internal_42_$__cuda_sm20_div_u64:
        /* <DEDUP_REMOVED lines=69> */
[----:B------:R-:W-:Y:S06]  /*10e60*/  RET.REL.NODEC R16 `(_ZN2at6native13reduce_kernelILi512ELi1ENS0_8ReduceOpIN3c108BFloat16ENS0_9ArgMaxOpsIfEEjlLi4ELi4EEEEEvT1_) ;  /* 0xfffef19010007950 */ /* 0x000fec0003c3ffff */
        .weak           $__internal_43_$__cuda_sm20_rem_u64
        .type           $__internal_43_$__cuda_sm20_rem_u64,@function
        .size           $__internal_43_$__cuda_sm20_rem_u64,(.L_x_6845 - $__internal_43_$__cuda_sm20_rem_u64)
$__internal_43_$__cuda_sm20_rem_u64:
        /* <DEDUP_REMOVED lines=62> */
[----:B------:R-:W-:Y:S02]  /*11250*/  SEL R0, R0, R8, P0 ;  /* 0x0000000800007207 */ /* 0x000fe40000000000 */
[----:B------:R-:W-:Y:S02]  /*11260*/  SEL R7, R7, 0xffffffff, P1 ;  /* 0xffffffff07077807 */ /* 0x000fe40000800000 */
[----:B------:R-:W-:Y:S01]  /*11270*/  SEL R0, R0, 0xffffffff, P1 ;  /* 0xffffffff00007807 */ /* 0x000fe20000800000 */
[----:B------:R-:W-:Y:S06]  /*11280*/  RET.REL.NODEC R14 `(_ZN2at6native13reduce_kernelILi512ELi1ENS0_8ReduceOpIN3c108BFloat16ENS0_9ArgMaxOpsIfEEjlLi4ELi4EEEEEvT1_) ;  /* 0xfffeed700e007950 */ /* 0x000fec0003c3ffff */
.L_x_4569:
        /* <DEDUP_REMOVED lines=15> */
.L_x_6845:


//--------------------- .text._ZN2at6native13reduce_kernelILi256ELi2ENS0_8ReduceOpIN3c108BFloat16ENS0_9ArgMaxOpsIfEEjlLi4ELi4EEEEEvT1_ --------------------------
	.section	.text._ZN2at6native13reduce_kernelILi256ELi2ENS0_8ReduceOpIN3c108BFloat16ENS0_9ArgMaxOpsIfEEjlLi4ELi4EEEEEvT1_,"ax",@progbits
	.sectioninfo	@"SHI_REGISTERS=48"
	.align	128
        .global         _ZN2at6native13reduce_kernelILi256ELi2ENS0_8ReduceOpIN3c108BFloat16ENS0_9ArgMaxOpsIfEEjlLi4ELi4EEEEEvT1_
        .type           _ZN2at6native13reduce_kernelILi256ELi2ENS0_8ReduceOpIN3c108BFloat16ENS0_9ArgMaxOpsIfEEjlLi4ELi4EEEEEvT1_,@function
        .size           _ZN2at6native13reduce_kernelILi256ELi2ENS0_8ReduceOpIN3c108BFloat16ENS0_9ArgMaxOpsIfEEjlLi4ELi4EEEEEvT1_,(.L_x_6847 - _ZN2at6native13reduce_kernelILi256ELi2ENS0_8ReduceOpIN3c108BFloat16ENS0_9ArgMaxOpsIfEEjlLi4ELi4EEEEEvT1_)
        .other          _ZN2at6native13reduce_kernelILi256ELi2ENS0_8ReduceOpIN3c108BFloat16ENS0_9ArgMaxOpsIfEEjlLi4ELi4EEEEEvT1_,@"STO_CUDA_ENTRY STV_DEFAULT"
_ZN2at6native13reduce_kernelILi256ELi2ENS0_8ReduceOpIN3c108BFloat16ENS0_9ArgMaxOpsIfEEjlLi4ELi4EEEEEvT1_:
.text._ZN2at6native13reduce_kernelILi256ELi2ENS0_8ReduceOpIN3c108BFloat16ENS0_9ArgMaxOpsIfEEjlLi4ELi4EEEEEvT1_:
        /* <DEDUP_REMOVED lines=213> */
.L_x_4570:
        /* <DEDUP_REMOVED lines=57> */
.L_x_4579:
[----:B------:R-:W-:Y:S05]  /*10e0*/  BSYNC B2 ;  /* 0x0000000000027941 */ /* 0x000fea0003800000 */
.L_x_4578:
        /* <DEDUP_REMOVED lines=25> */
.L_x_4577:
[----:B------:R-:W-:Y:S05]  /*1280*/  BSYNC B1 ;  /* 0x0000000000017941 */ /* 0x000fea0003800000 */
.L_x_4576:
[C---:B------:R-:W-:Y:S02]  /*1290*/  IADD3 R5, P0, -R7.reuse, 0x4, RZ ;  /* 0x0000000407057810 */ /* 0x040fe40007f1e1ff */
[----:B------:R-:W-:Y:S02]  /*12a0*/  IADD3 R12, R7, c[0x0][0x17c], RZ ;  /* 0x00005f00070c7a10 */ /* 0x000fe40007ffe0ff */
[----:B------:R-:W-:Y:S01]  /*12b0*/  LEA R18, P1, R5, R18, 0x1 ;  /* 0x0000001205127211 */ /* 0x000fe200078208ff */
[----:B------:R-:W-:Y:S01]  /*12c0*/  IMAD.X R4, RZ, RZ, -0x1, P0 ;  /* 0xffffffffff047424 */ /* 0x000fe200000e06ff */
[----:B------:R-:W-:-:S02]  /*12d0*/  IADD3 R24, -R7, 0x4, RZ ;  /* 0x0000000407187810 */ /* 0x000fc40007ffe1ff */
[----:B------:R-:W-:Y:S02]  /*12e0*/  IADD3 R12, R12, -0x4, RZ ;  /* 0xfffffffc0c0c7810 */ /* 0x000fe40007ffe0ff */
[----:B------:R-:W-:Y:S02]  /*12f0*/  LEA.HI.X R19, R5, R19, R4, 0x1, P1 ;  /* 0x0000001305137211 */ /* 0x000fe400008f0c04 */
.L_x_4575:
[----:B------:R-:W-:Y:S05]  /*1300*/  BSYNC B0 ;  /* 0x0000000000007941 */ /* 0x000fea0003800000 */
.L_x_4574:
        /* <DEDUP_REMOVED lines=24> */
.L_x_4591:
[----:B------:R-:W-:-:S06]  /*1490*/  IMAD.WIDE.U32 R4, R15, 0x8, R18 ;  /* 0x000000080f047825 */ /* 0x000fcc00078e0012 */
[----:B------:R-:W2:Y:S01]  /*14a0*/  LDG.E.64 R4, [R4.64] ;  /* 0x0000002404047981 */ /* 0x000ea2000c1e1b00 */
[----:B------:R-:W-:Y:S01]  /*14b0*/  FSETP.GTU.FTZ.AND P1, PT, |R0|, +INF , PT ;  /* 0x7f8000000000780b */ /* 0x000fe20003f3c200 */
[----:B------:R-:W-:Y:S01]  /*14c0*/  IMAD.IADD R25, R21, 0x1, R24 ;  /* 0x0000000115197824 */ /* 0x000fe200078e0218 */
[----:B------:R-:W-:Y:S04]  /*14d0*/  BSSY B1, `(.L_x_4582) ;  /* 0x0000020000017945 */ /* 0x000fe80003800000 */
[----:B------:R-:W-:-:S07]  /*14e0*/  IADD3 R20, R25, 0x1, RZ ;  /* 0x0000000119147810 */ /* 0x000fce0007ffe0ff */
        /* <DEDUP_REMOVED lines=27> */
.L_x_4583:
[----:B------:R-:W-:Y:S02]  /*16a0*/  FSETP.GTU.FTZ.AND P0, PT, |R14|, +INF , PT ;  /* 0x7f8000000e00780b */ /* 0x000fe40003f1c200 */
[----:B------:R-:W-:-:S04]  /*16b0*/  ISETP.LT.U32.AND P1, PT, R11, R20, PT ;  /* 0x000000140b00720c */ /* 0x000fc80003f21070 */
[----:B------:R-:W-:-:S08]  /*16c0*/  ISETP.LT.OR.EX P0, PT, R10, RZ, !P0, P1 ;  /* 0x000000ff0a00720c */ /* 0x000fd00004701710 */
.L_x_4584:
[----:B------:R-:W-:Y:S05]  /*16d0*/  BSYNC B1 ;  /* 0x0000000000017941 */ /* 0x000fea0003800000 */
.L_x_4582:
        /* <DEDUP_REMOVED lines=17> */
.L_x_4586:
[----:B------:R-:W-:Y:S02]  /*17f0*/  FSETP.GTU.FTZ.AND P0, PT, |R14|, +INF , PT ;  /* 0x7f8000000e00780b */ /* 0x000fe40003f1c200 */
[----:B------:R-:W-:-:S04]  /*1800*/  ISETP.LT.U32.AND P1, PT, R7, R20, PT ;  /* 0x000000140700720c */ /* 0x000fc80003f21070 */
[----:B------:R-:W-:-:S08]  /*1810*/  ISETP.LT.OR.EX P0, PT, R8, RZ, !P0, P1 ;  /* 0x000000ff0800720c */ /* 0x000fd00004701710 */
.L_x_4587:
[----:B------:R-:W-:Y:S05]  /*1820*/  BSYNC B1 ;  /* 0x0000000000017941 */ /* 0x000fea0003800000 */
.L_x_4585:
        /* <DEDUP_REMOVED lines=17> */
.L_x_4589:
[----:B------:R-:W-:Y:S02]  /*1940*/  FSETP.GTU.FTZ.AND P0, PT, |R14|, +INF , PT ;  /* 0x7f8000000e00780b */ /* 0x000fe40003f1c200 */
[----:B------:R-:W-:-:S04]  /*1950*/  ISETP.LT.U32.AND P1, PT, R36, R25, PT ;  /* 0x000000192400720c */ /* 0x000fc80003f21070 */
[----:B------:R-:W-:-:S08]  /*1960*/  ISETP.LT.OR.EX P0, PT, R35, RZ, !P0, P1 ;  /* 0x000000ff2300720c */ /* 0x000fd00004701710 */
.L_x_4590:
[----:B------:R-:W-:Y:S05]  /*1970*/  BSYNC B1 ;  /* 0x0000000000017941 */ /* 0x000fea0003800000 */
.L_x_4588:
        /* <DEDUP_REMOVED lines=8> */
.L_x_4581:
[----:B------:R-:W-:Y:S05]  /*1a00*/  BSYNC B0 ;  /* 0x0000000000007941 */ /* 0x000fea0003800000 */
.L_x_4580:
        /* <DEDUP_REMOVED lines=10> */
.L_x_4593:
[----:B------:R-:W-:Y:S05]  /*1ab0*/  BSYNC B0 ;  /* 0x0000000000007941 */ /* 0x000fea0003800000 */
.L_x_4592:
        /* <DEDUP_REMOVED lines=10> */
[----:B------:R-:W-:Y:S01]  /*1b60*/  FSETP.GTU.FTZ.AND P1, PT, |R0|, +INF , PT ;  /* 0x7f8000000000780b */ /* 0x000fe20003f3c200 */
[----:B------:R-:W-:-:S05]  /*1b70*/  IMAD.IADD R15, R5, 0x1, R24 ;  /* 0x00000001050f7824 */ /* 0x000fca00078e0218 */
        /* <DEDUP_REMOVED lines=16> */
.L_x_4595:
[----:B------:R-:W-:Y:S05]  /*1c80*/  BSYNC B0 ;  /* 0x0000000000007941 */ /* 0x000fea0003800000 */
.L_x_4594:
        /* <DEDUP_REMOVED lines=12> */
.L_x_4597:
[----:B------:R-:W-:Y:S02]  /*1d50*/  FSETP.GTU.FTZ.AND P0, PT, |R13|, +INF , PT ;  /* 0x7f8000000d00780b */ /* 0x000fe40003f1c200 */
[----:B------:R-:W-:-:S04]  /*1d60*/  ISETP.LT.U32.AND P1, PT, R6, R11, PT ;  /* 0x0000000b0600720c */ /* 0x000fc80003f21070 */
[----:B------:R-:W-:-:S08]  /*1d70*/  ISETP.LT.OR.EX P0, PT, R3, R10, !P0, P1 ;  /* 0x0000000a0300720c */ /* 0x000fd00004701710 */
.L_x_4598:
[----:B------:R-:W-:Y:S05]  /*1d80*/  BSYNC B0 ;  /* 0x0000000000007941 */ /* 0x000fea0003800000 */
.L_x_4596:
        /* <DEDUP_REMOVED lines=15> */
.L_x_4600:
[----:B------:R-:W-:Y:S02]  /*1e80*/  FSETP.GTU.FTZ.AND P0, PT, |R9|, +INF , PT ;  /* 0x7f8000000900780b */ /* 0x000fe40003f1c200 */
[----:B------:R-:W-:-:S04]  /*1e90*/  ISETP.LT.U32.AND P1, PT, R6, R7, PT ;  /* 0x000000070600720c */ /* 0x000fc80003f21070 */
[----:B------:R-:W-:-:S08]  /*1ea0*/  ISETP.LT.OR.EX P0, PT, R3, R8, !P0, P1 ;  /* 0x000000080300720c */ /* 0x000fd00004701710 */
.L_x_4601:
[----:B------:R-:W-:Y:S05]  /*1eb0*/  BSYNC B0 ;  /* 0x0000000000007941 */ /* 0x000fea0003800000 */
.L_x_4599:
        /* <DEDUP_REMOVED lines=15> */
.L_x_4603:
[----:B------:R-:W-:Y:S02]  /*1fb0*/  FSETP.GTU.FTZ.AND P0, PT, |R37|, +INF , PT ;  /* 0x7f8000002500780b */ /* 0x000fe40003f1c200 */
[----:B------:R-:W-:-:S04]  /*1fc0*/  ISETP.LT.U32.AND P1, PT, R7, R36, PT ;  /* 0x000000240700720c */ /* 0x000fc80003f21070 */
[----:B------:R-:W-:-:S08]  /*1fd0*/  ISETP.LT.OR.EX P0, PT, R8, R35, !P0, P1 ;  /* 0x000000230800720c */ /* 0x000fd00004701710 */
.L_x_4604:
[----:B------:R-:W-:Y:S05]  /*1fe0*/  BSYNC B0 ;  /* 0x0000000000007941 */ /* 0x000fea0003800000 */
.L_x_4602:
[----:B------:R-:W-:Y:S01]  /*1ff0*/  SEL R36, R7, R36, P0 ;  /* 0x0000002407247207 */ /* 0x000fe20000000000 */
[----:B------:R-:W-:Y:S01]  /*2000*/  CS2R R12, SRZ ;  /* 0x00000000000c7805 */ /* 0x000fe2000001ff00 */
[----:B------:R-:W-:Y:S01]  /*2010*/  SEL R35, R8, R35, P0 ;  /* 0x0000002308237207 */ /* 0x000fe20000000000 */
[----:B------:R-:W-:Y:S01]  /*2020*/  IMAD.MOV.U32 R5, RZ, RZ, RZ ;  /* 0x000000ffff057224 */ /* 0x000fe200078e00ff */
[----:B------:R-:W-:Y:S01]  /*2030*/  FSEL R37, R4, R37, P0 ;  /* 0x0000002504257208 */ /* 0x000fe20000000000 */
[----:B------:R-:W-:Y:S05]  /*2040*/  BRA `(.L_x_4572) ;  /* 0x0000d12000007947 */ /* 0x000fea0003800000 */
.L_x_4573:
        /* <DEDUP_REMOVED lines=60> */
.L_x_4634:
[----:B------:R-:W-:Y:S02]  /*2410*/  IMAD.MOV.U32 R3, RZ, RZ, RZ ;  /* 0x000000ffff037224 */ /* 0x000fe400078e00ff */
[----:B------:R-:W-:Y:S01]  /*2420*/  IMAD.MOV.U32 R24, RZ, RZ, RZ ;  /* 0x000000ffff187224 */ /* 0x000fe200078e00ff */
[----:B------:R-:W-:Y:S05]  /*2430*/  @!P1 BRA `(.L_x_4609) ;  /* 0x00000dd000009947 */ /* 0x000fea0003800000 */
        /* <DEDUP_REMOVED lines=221> */
.L_x_4609:
[----:B------:R-:W-:-:S04]  /*3210*/  LOP3.LUT R23, R24, 0xfffffffc, RZ, 0xc0, !PT ;  /* 0xfffffffc18177812 */ /* 0x000fc800078ec0ff */
[----:B------:R-:W-:-:S05]  /*3220*/  IADD3 R22, P0, R18, R23, RZ ;  /* 0x0000001712167210 */ /* 0x000fca0007f1e0ff */
[----:B------:R-:W-:-:S05]  /*3230*/  IMAD.X R23, RZ, RZ, R19, P0 ;  /* 0x000000ffff177224 */ /* 0x000fca00000e0613 */
[----:B------:R-:W2:Y:S02]  /*3240*/  LDG.E R22, [R22.64] ;  /* 0x0000002416167981 */ /* 0x000ea4000c1e1900 */
[--C-:B--2---:R-:W-:Y:S02]  /*3250*/  PRMT R42, R42, 0x5410, R22.reuse ;  /* 0x000054102a2a7816 */ /* 0x104fe40000000016 */
        /* <DEDUP_REMOVED lines=213> */
.L_x_4610:
[----:B------:R-:W-:-:S04]  /*3fb0*/  LOP3.LUT R3, R3, 0xfffffffc, RZ, 0xc0, !PT ;  /* 0xfffffffc03037812 */ /* 0x000fc800078ec0ff */
[----:B------:R-:W-:-:S05]  /*3fc0*/  IADD3 R22, P0, R18, R3, RZ ;  /* 0x0000000312167210 */ /* 0x000fca0007f1e0ff */
[----:B------:R-:W-:-:S05]  /*3fd0*/  IMAD.X R23, RZ, RZ, R19, P0 ;  /* 0x000000ffff177224 */ /* 0x000fca00000e0613 */
[----:B------:R-:W2:Y:S01]  /*3fe0*/  LDG.E R22, [R22.64] ;  /* 0x0000002416167981 */ /* 0x000ea2000c1e1900 */
[----:B------:R-:W-:Y:S01]  /*3ff0*/  IADD3 R0, R39, c[0x0][0x184], RZ ;  /* 0x0000610027007a10 */ /* 0x000fe20007ffe0ff */
[----:B------:R-:W-:Y:S01]  /*4000*/  CS2R R24, SRZ ;  /* 0x0000000000187805 */ /* 0x000fe2000001ff00 */
[--C-:B--2---:R-:W-:Y:S02]  /*4010*/  PRMT R43, R43, 0x5410, R22.reuse ;  /* 0x000054102b2b7816 */ /* 0x104fe40000000016 */
[----:B------:R-:W-:Y:S01]  /*4020*/  PRMT R44, R44, 0x7610, R22 ;  /* 0x000076102c2c7816 */ /* 0x000fe20000000016 */
        /* <DEDUP_REMOVED lines=212> */
.L_x_4611:
[----:B------:R-:W-:-:S04]  /*4d70*/  LOP3.LUT R23, R24, 0xfffffffc, RZ, 0xc0, !PT ;  /* 0xfffffffc18177812 */ /* 0x000fc800078ec0ff */
[----:B------:R-:W-:-:S05]  /*4d80*/  IADD3 R22, P0, R18, R23, RZ ;  /* 0x0000001712167210 */ /* 0x000fca0007f1e0ff */
[----:B------:R-:W-:-:S05]  /*4d90*/  IMAD.X R23, RZ, RZ, R19, P0 ;  /* 0x000000ffff177224 */ /* 0x000fca00000e0613 */
[----:B------:R-:W2:Y:S01]  /*4da0*/  LDG.E R22, [R22.64] ;  /* 0x0000002416167981 */ /* 0x000ea2000c1e1900 */
[----:B------:R-:W-:-:S04]  /*4db0*/  IMAD.MOV.U32 R3, RZ, RZ, c[0x0][0x184] ;  /* 0x00006100ff037624 */ /* 0x000fc800078e00ff */
[----:B------:R-:W-:Y:S01]  /*4dc0*/  IMAD R3, R3, 0x2, R0 ;  /* 0x0000000203037824 */ /* 0x000fe200078e0200 */
[----:B--2---:R-:W-:Y:S02]  /*4dd0*/  PRMT R45, R45, 0x5410, R22 ;  /* 0x000054102d2d7816 */ /* 0x004fe40000000016 */
[----:B------:R-:W-:Y:S01]  /*4de0*/  PRMT R38, R22, 0x7632, R38 ;  /* 0x0000763216267816 */ /* 0x000fe20000000026 */
        /* <DEDUP_REMOVED lines=212> */
.L_x_4612:
[----:B------:R-:W-:-:S04]  /*5b30*/  LOP3.LUT R23, R25, 0xfffffffc, RZ, 0xc0, !PT ;  /* 0xfffffffc19177812 */ /* 0x000fc800078ec0ff */
[----:B------:R-:W-:-:S05]  /*5b40*/  IADD3 R22, P0, R18, R23, RZ ;  /* 0x0000001712167210 */ /* 0x000fca0007f1e0ff */
[----:B------:R-:W-:-:S05]  /*5b50*/  IMAD.X R23, RZ, RZ, R19, P0 ;  /* 0x000000ffff177224 */ /* 0x000fca00000e0613 */
[----:B------:R-:W2:Y:S01]  /*5b60*/  LDG.E R22, [R22.64] ;  /* 0x0000002416167981 */ /* 0x000ea2000c1e1900 */
[C---:B------:R-:W-:Y:S01]  /*5b70*/  FSETP.GTU.FTZ.AND P2, PT, |R4|.reuse, +INF , PT ;  /* 0x7f8000000400780b */ /* 0x040fe20003f5c200 */
[----:B------:R-:W-:Y:S01]  /*5b80*/  BSSY B1, `(.L_x_4613) ;  /* 0x0000021000017945 */ /* 0x000fe20003800000 */
[----:B------:R-:W-:Y:S02]  /*5b90*/  PRMT R42, RZ, 0x7610, R42 ;  /* 0x00007610ff2a7816 */ /* 0x000fe4000000002a */
[----:B------:R-:W-:Y:S02]  /*5ba0*/  PRMT R41, RZ, 0x7610, R41 ;  /* 0x00007610ff297816 */ /* 0x000fe40000000029 */
[----:B------:R-:W-:-:S07]  /*5bb0*/  FSETP.NEU.OR P4, PT, R4, R42, P2 ;  /* 0x0000002a0400720b */ /* 0x000fce000178d400 */
        /* <DEDUP_REMOVED lines=13> */
[----:B------:R-:W-:Y:S02]  /*5c90*/  SEL R5, R5, RZ, P0 ;  /* 0x000000ff05057207 */ /* 0x000fe40000000000 */
[--C-:B--2---:R-:W-:Y:S02]  /*5ca0*/  PRMT R40, R40, 0x5410, R22.reuse ;  /* 0x0000541028287816 */ /* 0x104fe40000000016 */
[----:B------:R-:W-:Y:S01]  /*5cb0*/  PRMT R38, R38, 0x7610, R22 ;  /* 0x0000761026267816 */ /* 0x000fe20000000016 */
[----:B------:R-:W-:Y:S05]  /*5cc0*/  @P2 BRA `(.L_x_4614) ;  /* 0x0000009000002947 */ /* 0x000fea0003800000 */
[----:B------:R-:W-:Y:S02]  /*5cd0*/  FSETP.NEU.FTZ.AND P3, PT, R7, R41, PT ;  /* 0x000000290700720b */ /* 0x000fe40003f7d000 */
[----:B------:R-:W-:-:S02]  /*5ce0*/  ISETP.GE.U32.AND P0, PT, R9, R39, PT ;  /* 0x000000270900720c */ /* 0x000fc40003f06070 */
[----:B------:R-:W-:Y:S02]  /*5cf0*/  FSETP.GT.FTZ.AND P2, PT, R7, R41, PT ;  /* 0x000000290700720b */ /* 0x000fe40003f54000 */
[----:B------:R-:W-:Y:S02]  /*5d00*/  ISETP.GE.AND.EX P0, PT, R8, RZ, PT, P0 ;  /* 0x000000ff0800720c */ /* 0x000fe40003f06300 */
[----:B------:R-:W-:-:S05]  /*5d10*/  SEL R22, RZ, 0xffffffff, !P2 ;  /* 0xffffffffff167807 */ /* 0x000fca0005000000 */
[----:B------:R-:W-:-:S04]  /*5d20*/  @!P3 SEL R22, RZ, 0xffffffff, P0 ;  /* 0xffffffffff16b807 */ /* 0x000fc80000000000 */
[----:B------:R-:W-:-:S04]  /*5d30*/  LOP3.LUT R22, R22, 0x1, RZ, 0xc0, !PT ;  /* 0x0000000116167812 */ /* 0x000fc800078ec0ff */
[----:B------:R-:W-:Y:S01]  /*5d40*/  ISETP.EQ.U32.AND P0, PT, R22, 0x1, PT ;  /* 0x000000011600780c */ /* 0x000fe20003f02070 */
[----:B------:R-:W-:Y:S07]  /*5d50*/  BRA `(.L_x_4615) ;  /* 0x0000003000007947 */ /* 0x000fee0003800000 */
.L_x_4614:
[----:B------:R-:W-:Y:S02]  /*5d60*/  FSETP.GTU.FTZ.AND P0, PT, |R41|, +INF , PT ;  /* 0x7f8000002900780b */ /* 0x000fe40003f1c200 */
[----:B------:R-:W-:-:S04]  /*5d70*/  ISETP.LT.U32.AND P2, PT, R9, R39, PT ;  /* 0x000000270900720c */ /* 0x000fc80003f41070 */
[----:B------:R-:W-:-:S08]  /*5d80*/  ISETP.LT.OR.EX P0, PT, R8, RZ, !P0, P2 ;  /* 0x000000ff0800720c */ /* 0x000fd00004701720 */
.L_x_4615:
[----:B------:R-:W-:Y:S05]  /*5d90*/  BSYNC B1 ;  /* 0x0000000000017941 */ /* 0x000fea0003800000 */
.L_x_4613:
[----:B------:R-:W-:Y:S01]  /*5da0*/  FSETP.GTU.FTZ.AND P2, PT, |R11|, +INF , PT ;  /* 0x7f8000000b00780b */ /* 0x000fe20003f5c200 */
[----:B------:R-:W-:Y:S01]  /*5db0*/  BSSY B1, `(.L_x_4616) ;  /* 0x0000012000017945 */ /* 0x000fe20003800000 */
[----:B------:R-:W-:Y:S02]  /*5dc0*/  FSEL R7, R7, R41, P0 ;  /* 0x0000002907077208 */ /* 0x000fe40000000000 */
[----:B------:R-:W-:Y:S02]  /*5dd0*/  SEL R9, R9, R39, P0 ;  /* 0x0000002709097207 */ /* 0x000fe40000000000 */
[----:B------:R-:W-:Y:S02]  /*5de0*/  SEL R8, R8, RZ, P0 ;  /* 0x000000ff08087207 */ /* 0x000fe40000000000 */
[----:B------:R-:W-:-:S05]  /*5df0*/  PRMT R43, RZ, 0x7610, R43 ;  /* 0x00007610ff2b7816 */ /* 0x000fca000000002b */
        /* <DEDUP_REMOVED lines=10> */
.L_x_4617:
[----:B------:R-:W-:Y:S02]  /*5ea0*/  FSETP.GTU.FTZ.AND P0, PT, |R43|, +INF , PT ;  /* 0x7f8000002b00780b */ /* 0x000fe40003f1c200 */
[----:B------:R-:W-:-:S04]  /*5eb0*/  ISETP.LT.U32.AND P2, PT, R13, R0, PT ;  /* 0x000000000d00720c */ /* 0x000fc80003f41070 */
[----:B------:R-:W-:-:S08]  /*5ec0*/  ISETP.LT.OR.EX P0, PT, R10, RZ, !P0, P2 ;  /* 0x000000ff0a00720c */ /* 0x000fd00004701720 */
.L_x_4618:
[----:B------:R-:W-:Y:S05]  /*5ed0*/  BSYNC B1 ;  /* 0x0000000000017941 */ /* 0x000fea0003800000 */
.L_x_4616:
[----:B------:R-:W-:Y:S01]  /*5ee0*/  FSETP.GTU.FTZ.AND P2, PT, |R12|, +INF , PT ;  /* 0x7f8000000c00780b */ /* 0x000fe20003f5c200 */
[----:B------:R-:W-:Y:S01]  /*5ef0*/  BSSY B1, `(.L_x_4619) ;  /* 0x0000012000017945 */ /* 0x000fe20003800000 */
[----:B------:R-:W-:Y:S02]  /*5f00*/  FSEL R11, R11, R43, P0 ;  /* 0x0000002b0b0b7208 */ /* 0x000fe40000000000 */
[----:B------:R-:W-:Y:S02]  /*5f10*/  SEL R13, R13, R0, P0 ;  /* 0x000000000d0d7207 */ /* 0x000fe40000000000 */
[----:B------:R-:W-:Y:S02]  /*5f20*/  SEL R10, R10, RZ, P0 ;  /* 0x000000ff0a0a7207 */ /* 0x000fe40000000000 */
[----:B------:R-:W-:-:S05]  /*5f30*/  PRMT R44, RZ, 0x7610, R44 ;  /* 0x00007610ff2c7816 */ /* 0x000fca000000002c */
        /* <DEDUP_REMOVED lines=10> */
.L_x_4620:
[----:B------:R-:W-:Y:S02]  /*5fe0*/  FSETP.GTU.FTZ.AND P0, PT, |R44|, +INF , PT ;  /* 0x7f8000002c00780b */ /* 0x000fe40003f1c200 */
[----:B------:R-:W-:-:S04]  /*5ff0*/  ISETP.LT.U32.AND P2, PT, R14, R0, PT ;  /* 0x000000000e00720c */ /* 0x000fc80003f41070 */
[----:B------:R-:W-:-:S08]  /*6000*/  ISETP.LT.OR.EX P0, PT, R15, RZ, !P0, P2 ;  /* 0x000000ff0f00720c */ /* 0x000fd00004701720 */
.L_x_4621:
[----:B------:R-:W-:Y:S05]  /*6010*/  BSYNC B1 ;  /* 0x0000000000017941 */ /* 0x000fea0003800000 */
.L_x_4619:
        /* <DEDUP_REMOVED lines=17> */
.L_x_4623:
[----:B------:R-:W-:Y:S02]  /*6130*/  FSETP.GTU.FTZ.AND P0, PT, |R45|, +INF , PT ;  /* 0x7f8000002d00780b */ /* 0x000fe40003f1c200 */
[----:B------:R-:W-:-:S04]  /*6140*/  ISETP.LT.U32.AND P2, PT, R30, R23, PT ;  /* 0x000000171e00720c */ /* 0x000fc80003f41070 */
[----:B------:R-:W-:-:S08]  /*6150*/  ISETP.LT.OR.EX P0, PT, R29, RZ, !P0, P2 ;  /* 0x000000ff1d00720c */ /* 0x000fd00004701720 */
.L_x_4624:
[----:B------:R-:W-:Y:S05]  /*6160*/  BSYNC B1 ;  /* 0x0000000000017941 */ /* 0x000fea0003800000 */
.L_x_4622:
[----:B------:R-:W-:Y:S01]  /*6170*/  FSETP.GTU.FTZ.AND P2, PT, |R31|, +INF , PT ;  /* 0x7f8000001f00780b */ /* 0x000fe20003f5c200 */
[----:B------:R-:W-:Y:S01]  /*6180*/  BSSY B1, `(.L_x_4625) ;  /* 0x0000012000017945 */ /* 0x000fe20003800000 */
[----:B------:R-:W-:Y:S02]  /*6190*/  FSEL R20, R20, R45, P0 ;  /* 0x0000002d14147208 */ /* 0x000fe40000000000 */
[----:B------:R-:W-:Y:S02]  /*61a0*/  SEL R30, R30, R23, P0 ;  /* 0x000000171e1e7207 */ /* 0x000fe40000000000 */
        /* <DEDUP_REMOVED lines=12> */
.L_x_4626:
[----:B------:R-:W-:Y:S02]  /*6270*/  FSETP.GTU.FTZ.AND P0, PT, |R22|, +INF , PT ;  /* 0x7f8000001600780b */ /* 0x000fe40003f1c200 */
[----:B------:R-:W-:-:S04]  /*6280*/  ISETP.LT.U32.AND P2, PT, R34, R23, PT ;  /* 0x000000172200720c */ /* 0x000fc80003f41070 */
[----:B------:R-:W-:-:S08]  /*6290*/  ISETP.LT.OR.EX P0, PT, R33, RZ, !P0, P2 ;  /* 0x000000ff2100720c */ /* 0x000fd00004701720 */
.L_x_4627:
[----:B------:R-:W-:Y:S05]  /*62a0*/  BSYNC B1 ;  /* 0x0000000000017941 */ /* 0x000fea0003800000 */
.L_x_4625:
        /* <DEDUP_REMOVED lines=16> */
.L_x_4629:
[----:B------:R-:W-:Y:S02]  /*63b0*/  FSETP.GTU.FTZ.AND P0, PT, |R40|, +INF , PT ;  /* 0x7f8000002800780b */ /* 0x000fe40003f1c200 */
[----:B------:R-:W-:-:S04]  /*63c0*/  ISETP.LT.U32.AND P2, PT, R36, R3, PT ;  /* 0x000000032400720c */ /* 0x000fc80003f41070 */
[----:B------:R-:W-:-:S08]  /*63d0*/  ISETP.LT.OR.EX P0, PT, R35, RZ, !P0, P2 ;  /* 0x000000ff2300720c */ /* 0x000fd00004701720 */
.L_x_4630:
[----:B------:R-:W-:Y:S05]  /*63e0*/  BSYNC B1 ;  /* 0x0000000000017941 */ /* 0x000fea0003800000 */
.L_x_4628:
        /* <DEDUP_REMOVED lines=16> */
.L_x_4632:
[----:B------:R-:W-:Y:S02]  /*64f0*/  FSETP.GTU.FTZ.AND P0, PT, |R23|, +INF , PT ;  /* 0x7f8000001700780b */ /* 0x000fe40003f1c200 */
[----:B------:R-:W-:-:S04]  /*6500*/  ISETP.LT.U32.AND P2, PT, R28, R3, PT ;  /* 0x000000031c00720c */ /* 0x000fc80003f41070 */
[----:B------:R-:W-:-:S08]  /*6510*/  ISETP.LT.OR.EX P0, PT, R21, RZ, !P0, P2 ;  /* 0x000000ff1500720c */ /* 0x000fd00004701720 */
.L_x_4633:
[----:B------:R-:W-:Y:S05]  /*6520*/  BSYNC B1 ;  /* 0x0000000000017941 */ /* 0x000fea0003800000 */
.L_x_4631:
        /* <DEDUP_REMOVED lines=9> */
.L_x_4608:
[----:B------:R-:W-:Y:S05]  /*65c0*/  BSYNC B0 ;  /* 0x0000000000007941 */ /* 0x000fea0003800000 */
.L_x_4607:
        /* <DEDUP_REMOVED lines=205> */
.L_x_4637:
[----:B------:R-:W-:-:S04]  /*72a0*/  LOP3.LUT R3, R3, 0xfffffffc, RZ, 0xc0, !PT ;  /* 0xfffffffc03037812 */ /* 0x000fc800078ec0ff */
[----:B------:R-:W-:-:S05]  /*72b0*/  IADD3 R22, P2, R18, R3, RZ ;  /* 0x0000000312167210 */ /* 0x000fca0007f5e0ff */
[----:B------:R-:W-:-:S05]  /*72c0*/  IMAD.X R23, RZ, RZ, R19, P2 ;  /* 0x000000ffff177224 */ /* 0x000fca00010e0613 */
[----:B------:R-:W2:Y:S01]  /*72d0*/  LDG.E R22, [R22.64] ;  /* 0x0000002416167981 */ /* 0x000ea2000c1e1900 */
[----:B------:R-:W-:-:S04]  /*72e0*/  IADD3 R27, R39, c[0x0][0x184], RZ ;  /* 0x00006100271b7a10 */ /* 0x000fc80007ffe0ff */
[----:B------:R-:W-:Y:S02]  /*72f0*/  ISETP.GE.U32.AND P2, PT, R27, c[0x0][0x17c], PT ;  /* 0x00005f001b007a0c */ /* 0x000fe40003f46070 */
[--C-:B--2---:R-:W-:Y:S02]  /*7300*/  PRMT R42, R42, 0x5410, R22.reuse ;  /* 0x000054102a2a7816 */ /* 0x104fe40000000016 */
        /* <DEDUP_REMOVED lines=202> */
.L_x_4638:
        /* <DEDUP_REMOVED lines=209> */
.L_x_4639:
[----:B------:R-:W-:-:S04]  /*8cc0*/  LOP3.LUT R3, R3, 0xfffffffc, RZ, 0xc0, !PT ;  /* 0xfffffffc03037812 */ /* 0x000fc800078ec0ff */
[----:B------:R-:W-:-:S05]  /*8cd0*/  IADD3 R22, P2, R18, R3, RZ ;  /* 0x0000000312167210 */ /* 0x000fca0007f5e0ff */
[----:B------:R-:W-:-:S05]  /*8ce0*/  IMAD.X R23, RZ, RZ, R19, P2 ;  /* 0x000000ffff177224 */ /* 0x000fca00010e0613 */
[----:B------:R-:W2:Y:S01]  /*8cf0*/  LDG.E R22, [R22.64] ;  /* 0x0000002416167981 */ /* 0x000ea2000c1e1900 */
[----:B------:R-:W-:-:S04]  /*8d00*/  IADD3 R25, R25, c[0x0][0x184], RZ ;  /* 0x0000610019197a10 */ /* 0x000fc80007ffe0ff */
[----:B------:R-:W-:Y:S02]  /*8d10*/  ISETP.GE.U32.AND P2, PT, R25, c[0x0][0x17c], PT ;  /* 0x00005f0019007a0c */ /* 0x000fe40003f46070 */
[----:B--2---:R-:W-:Y:S02]  /*8d20*/  PRMT R45, R45, 0x5410, R22 ;  /* 0x000054102d2d7816 */ /* 0x004fe40000000016 */
        /* <DEDUP_REMOVED lines=202> */
.L_x_4640:
[----:B------:R-:W-:-:S04]  /*99d0*/  LOP3.LUT R3, R3, 0xfffffffc, RZ, 0xc0, !PT ;  /* 0xfffffffc03037812 */ /* 0x000fc800078ec0ff */
[----:B------:R-:W-:-:S05]  /*99e0*/  IADD3 R18, P1, R18, R3, RZ ;  /* 0x0000000312127210 */ /* 0x000fca0007f3e0ff */
[----:B------:R-:W-:-:S05]  /*99f0*/  IMAD.X R19, RZ, RZ, R19, P1 ;  /* 0x000000ffff137224 */ /* 0x000fca00008e0613 */
[----:B------:R-:W2:Y:S02]  /*9a00*/  LDG.E R18, [R18.64] ;  /* 0x0000002412127981 */ /* 0x000ea4000c1e1900 */
[--C-:B--2---:R-:W-:Y:S02]  /*9a10*/  PRMT R40, R40, 0x5410, R18.reuse ;  /* 0x0000541028287816 */ /* 0x104fe40000000012 */
[----:B------:R-:W-:Y:S02]  /*9a20*/  PRMT R38, R38, 0x7610, R18 ;  /* 0x0000761026267816 */ /* 0x000fe40000000012 */
.L_x_4636:
[----:B------:R-:W-:Y:S05]  /*9a30*/  BSYNC B0 ;  /* 0x0000000000007941 */ /* 0x000fea0003800000 */
.L_x_4635:
[----:B------:R-:W-:Y:S01]  /*9a40*/  BSSY B0, `(.L_x_4641) ;  /* 0x00000ab000007945 */ /* 0x000fe20003800000 */
[----:B------:R-:W-:Y:S05]  /*9a50*/  @P0 BRA `(.L_x_4642) ;  /* 0x00000a9000000947 */ /* 0x000fea0003800000 */
[----:B------:R-:W-:Y:S01]  /*9a60*/  FSETP.GTU.FTZ.AND P0, PT, |R4|, +INF , PT ;  /* 0x7f8000000400780b */ /* 0x000fe20003f1c200 */
[----:B------:R-:W-:Y:S01]  /*9a70*/  BSSY B1, `(.L_x_4643) ;  /* 0x000000f000017945 */ /* 0x000fe20003800000 */
[----:B------:R-:W-:-:S11]  /*9a80*/  PRMT R42, RZ, 0x7610, R42 ;  /* 0x00007610ff2a7816 */ /* 0x000fd6000000002a */
        /* <DEDUP_REMOVED lines=10> */
.L_x_4644:
[----:B------:R-:W-:Y:S02]  /*9b30*/  FSETP.GTU.FTZ.AND P0, PT, |R42|, +INF , PT ;  /* 0x7f8000002a00780b */ /* 0x000fe40003f1c200 */
[----:B------:R-:W-:-:S04]  /*9b40*/  ISETP.LT.U32.AND P1, PT, R6, R39, PT ;  /* 0x000000270600720c */ /* 0x000fc80003f21070 */
[----:B------:R-:W-:-:S08]  /*9b50*/  ISETP.LT.OR.EX P0, PT, R5, RZ, !P0, P1 ;  /* 0x000000ff0500720c */ /* 0x000fd00004701710 */
.L_x_4645:
[----:B------:R-:W-:Y:S05]  /*9b60*/  BSYNC B1 ;  /* 0x0000000000017941 */ /* 0x000fea0003800000 */
.L_x_4643:
        /* <DEDUP_REMOVED lines=16> */
.L_x_4647:
[----:B------:R-:W-:Y:S02]  /*9c70*/  FSETP.GTU.FTZ.AND P0, PT, |R41|, +INF , PT ;  /* 0x7f8000002900780b */ /* 0x000fe40003f1c200 */
[----:B------:R-:W-:-:S04]  /*9c80*/  ISETP.LT.U32.AND P1, PT, R9, R39, PT ;  /* 0x000000270900720c */ /* 0x000fc80003f21070 */
[----:B------:R-:W-:-:S08]  /*9c90*/  ISETP.LT.OR.EX P0, PT, R8, RZ, !P0, P1 ;  /* 0x000000ff0800720c */ /* 0x000fd00004701710 */
.L_x_4648:
[----:B------:R-:W-:Y:S05]  /*9ca0*/  BSYNC B1 ;  /* 0x0000000000017941 */ /* 0x000fea0003800000 */
.L_x_4646:
        /* <DEDUP_REMOVED lines=19> */
.L_x_4650:
[----:B------:R-:W-:Y:S02]  /*9de0*/  FSETP.GTU.FTZ.AND P0, PT, |R43|, +INF , PT ;  /* 0x7f8000002b00780b */ /* 0x000fe40003f1c200 */
[----:B------:R-:W-:-:S04]  /*9df0*/  ISETP.LT.U32.AND P1, PT, R13, R18, PT ;  /* 0x000000120d00720c */ /* 0x000fc80003f21070 */
[----:B------:R-:W-:-:S08]  /*9e00*/  ISETP.LT.OR.EX P0, PT, R10, RZ, !P0, P1 ;  /* 0x000000ff0a00720c */ /* 0x000fd00004701710 */
.L_x_4651:
[----:B------:R-:W-:Y:S05]  /*9e10*/  BSYNC B1 ;  /* 0x0000000000017941 */ /* 0x000fea0003800000 */
.L_x_4649:
        /* <DEDUP_REMOVED lines=16> */
.L_x_4653:
[----:B------:R-:W-:Y:S02]  /*9f20*/  FSETP.GTU.FTZ.AND P0, PT, |R44|, +INF , PT ;  /* 0x7f8000002c00780b */ /* 0x000fe40003f1c200 */
[----:B------:R-:W-:-:S04]  /*9f30*/  ISETP.LT.U32.AND P1, PT, R14, R18, PT ;  /* 0x000000120e00720c */ /* 0x000fc80003f21070 */
[----:B------:R-:W-:-:S08]  /*9f40*/  ISETP.LT.OR.EX P0, PT, R15, RZ, !P0, P1 ;  /* 0x000000ff0f00720c */ /* 0x000fd00004701710 */
.L_x_4654:
[----:B------:R-:W-:Y:S05]  /*9f50*/  BSYNC B1 ;  /* 0x0000000000017941 */ /* 0x000fea0003800000 */
.L_x_4652:
        /* <DEDUP_REMOVED lines=19> */
.L_x_4656:
[----:B------:R-:W-:Y:S02]  /*a090*/  FSETP.GTU.FTZ.AND P0, PT, |R45|, +INF , PT ;  /* 0x7f8000002d00780b */ /* 0x000fe40003f1c200 */
[----:B------:R-:W-:-:S04]  /*a0a0*/  ISETP.LT.U32.AND P1, PT, R30, R3, PT ;  /* 0x000000031e00720c */ /* 0x000fc80003f21070 */
[----:B------:R-:W-:-:S08]  /*a0b0*/  ISETP.LT.OR.EX P0, PT, R29, RZ, !P0, P1 ;  /* 0x000000ff1d00720c */ /* 0x000fd00004701710 */
.L_x_4657:
[----:B------:R-:W-:Y:S05]  /*a0c0*/  BSYNC B1 ;  /* 0x0000000000017941 */ /* 0x000fea0003800000 */
.L_x_4655:
        /* <DEDUP_REMOVED lines=16> */
.L_x_4659:
[----:B------:R-:W-:Y:S02]  /*a1d0*/  FSETP.GTU.FTZ.AND P0, PT, |R18|, +INF , PT ;  /* 0x7f8000001200780b */ /* 0x000fe40003f1c200 */
[----:B------:R-:W-:-:S04]  /*a1e0*/  ISETP.LT.U32.AND P1, PT, R34, R3, PT ;  /* 0x000000032200720c */ /* 0x000fc80003f21070 */
[----:B------:R-:W-:-:S08]  /*a1f0*/  ISETP.LT.OR.EX P0, PT, R33, RZ, !P0, P1 ;  /* 0x000000ff2100720c */ /* 0x000fd00004701710 */
.L_x_4660:
[----:B------:R-:W-:Y:S05]  /*a200*/  BSYNC B1 ;  /* 0x0000000000017941 */ /* 0x000fea0003800000 */
.L_x_4658:
        /* <DEDUP_REMOVED lines=19> */
.L_x_4662:
[----:B------:R-:W-:Y:S02]  /*a340*/  FSETP.GTU.FTZ.AND P0, PT, |R40|, +INF , PT ;  /* 0x7f8000002800780b */ /* 0x000fe40003f1c200 */
[----:B------:R-:W-:-:S04]  /*a350*/  ISETP.LT.U32.AND P1, PT, R36, R19, PT ;  /* 0x000000132400720c */ /* 0x000fc80003f21070 */
[----:B------:R-:W-:-:S08]  /*a360*/  ISETP.LT.OR.EX P0, PT, R35, RZ, !P0, P1 ;  /* 0x000000ff2300720c */ /* 0x000fd00004701710 */
.L_x_4663:
[----:B------:R-:W-:Y:S05]  /*a370*/  BSYNC B1 ;  /* 0x0000000000017941 */ /* 0x000fea0003800000 */
.L_x_4661:
        /* <DEDUP_REMOVED lines=16> */
.L_x_4665:
[----:B------:R-:W-:Y:S02]  /*a480*/  FSETP.GTU.FTZ.AND P0, PT, |R38|, +INF , PT ;  /* 0x7f8000002600780b */ /* 0x000fe40003f1c200 */
[----:B------:R-:W-:-:S04]  /*a490*/  ISETP.LT.U32.AND P1, PT, R28, R19, PT ;  /* 0x000000131c00720c */ /* 0x000fc80003f21070 */
[----:B------:R-:W-:-:S08]  /*a4a0*/  ISETP.LT.OR.EX P0, PT, R21, RZ, !P0, P1 ;  /* 0x000000ff1500720c */ /* 0x000fd00004701710 */
.L_x_4666:
[----:B------:R-:W-:Y:S05]  /*a4b0*/  BSYNC B1 ;  /* 0x0000000000017941 */ /* 0x000fea0003800000 */
.L_x_4664:
[----:B------:R-:W-:Y:S02]  /*a4c0*/  FSEL R32, R32, R38, P0 ;  /* 0x0000002620207208 */ /* 0x000fe40000000000 */
[----:B------:R-:W-:Y:S02]  /*a4d0*/  SEL R28, R28, R19, P0 ;  /* 0x000000131c1c7207 */ /* 0x000fe40000000000 */
[----:B------:R-:W-:Y:S02]  /*a4e0*/  SEL R21, R21, RZ, P0 ;  /* 0x000000ff15157207 */ /* 0x000fe40000000000 */
.L_x_4642:
[----:B------:R-:W-:Y:S05]  /*a4f0*/  BSYNC B0 ;  /* 0x0000000000007941 */ /* 0x000fea0003800000 */
.L_x_4641:
        /* <DEDUP_REMOVED lines=12> */
.L_x_4668:
[----:B------:R-:W-:Y:S02]  /*a5c0*/  FSETP.GTU.FTZ.AND P0, PT, |R11|, +INF , PT ;  /* 0x7f8000000b00780b */ /* 0x000fe40003f1c200 */
[----:B------:R-:W-:-:S04]  /*a5d0*/  ISETP.LT.U32.AND P1, PT, R6, R13, PT ;  /* 0x0000000d0600720c */ /* 0x000fc80003f21070 */
[----:B------:R-:W-:-:S08]  /*a5e0*/  ISETP.LT.OR.EX P0, PT, R5, R10, !P0, P1 ;  /* 0x0000000a0500720c */ /* 0x000fd00004701710 */
.L_x_4669:
[----:B------:R-:W-:Y:S05]  /*a5f0*/  BSYNC B0 ;  /* 0x0000000000007941 */ /* 0x000fea0003800000 */
.L_x_4667:
        /* <DEDUP_REMOVED lines=15> */
.L_x_4671:
[----:B------:R-:W-:Y:S02]  /*a6f0*/  FSETP.GTU.FTZ.AND P0, PT, |R12|, +INF , PT ;  /* 0x7f8000000c00780b */ /* 0x000fe40003f1c200 */
[----:B------:R-:W-:-:S04]  /*a700*/  ISETP.LT.U32.AND P1, PT, R9, R14, PT ;  /* 0x0000000e0900720c */ /* 0x000fc80003f21070 */
[----:B------:R-:W-:-:S08]  /*a710*/  ISETP.LT.OR.EX P0, PT, R8, R15, !P0, P1 ;  /* 0x0000000f0800720c */ /* 0x000fd00004701710 */
.L_x_4672:
[----:B------:R-:W-:Y:S05]  /*a720*/  BSYNC B0 ;  /* 0x0000000000007941 */ /* 0x000fea0003800000 */
.L_x_4670:
        /* <DEDUP_REMOVED lines=15> */
.L_x_4674:
[----:B------:R-:W-:Y:S02]  /*a820*/  FSETP.GTU.FTZ.AND P0, PT, |R20|, +INF , PT ;  /* 0x7f8000001400780b */ /* 0x000fe40003f1c200 */
[----:B------:R-:W-:-:S04]  /*a830*/  ISETP.LT.U32.AND P1, PT, R13, R30, PT ;  /* 0x0000001e0d00720c */ /* 0x000fc80003f21070 */
[----:B------:R-:W-:-:S08]  /*a840*/  ISETP.LT.OR.EX P0, PT, R10, R29, !P0, P1 ;  /* 0x0000001d0a00720c */ /* 0x000fd00004701710 */
.L_x_4675:
[----:B------:R-:W-:Y:S05]  /*a850*/  BSYNC B0 ;  /* 0x0000000000007941 */ /* 0x000fea0003800000 */
.L_x_4673:
        /* <DEDUP_REMOVED lines=15> */
.L_x_4677:
[----:B------:R-:W-:Y:S02]  /*a950*/  FSETP.GTU.FTZ.AND P0, PT, |R31|, +INF , PT ;  /* 0x7f8000001f00780b */ /* 0x000fe40003f1c200 */
[----:B------:R-:W-:-:S04]  /*a960*/  ISETP.LT.U32.AND P1, PT, R9, R34, PT ;  /* 0x000000220900720c */ /* 0x000fc80003f21070 */
[----:B------:R-:W-:-:S08]  /*a970*/  ISETP.LT.OR.EX P0, PT, R8, R33, !P0, P1 ;  /* 0x000000210800720c */ /* 0x000fd00004701710 */
.L_x_4678:
[----:B------:R-:W-:Y:S05]  /*a980*/  BSYNC B0 ;  /* 0x0000000000007941 */ /* 0x000fea0003800000 */
.L_x_4676:
        /* <DEDUP_REMOVED lines=15> */
.L_x_4680:
[----:B------:R-:W-:Y:S02]  /*aa80*/  FSETP.GTU.FTZ.AND P0, PT, |R37|, +INF , PT ;  /* 0x7f8000002500780b */ /* 0x000fe40003f1c200 */
[----:B------:R-:W-:-:S04]  /*aa90*/  ISETP.LT.U32.AND P1, PT, R13, R36, PT ;  /* 0x000000240d00720c */ /* 0x000fc80003f21070 */
[----:B------:R-:W-:-:S08]  /*aaa0*/  ISETP.LT.OR.EX P0, PT, R10, R35, !P0, P1 ;  /* 0x000000230a00720c */ /* 0x000fd00004701710 */
.L_x_4681:
[----:B------:R-:W-:Y:S05]  /*aab0*/  BSYNC B0 ;  /* 0x0000000000007941 */ /* 0x000fea0003800000 */
.L_x_4679:
        /* <DEDUP_REMOVED lines=15> */
.L_x_4683:
[----:B------:R-:W-:Y:S02]  /*abb0*/  FSETP.GTU.FTZ.AND P0, PT, |R32|, +INF , PT ;  /* 0x7f8000002000780b */ /* 0x000fe40003f1c200 */
[----:B------:R-:W-:-:S04]  /*abc0*/  ISETP.LT.U32.AND P1, PT, R9, R28, PT ;  /* 0x0000001c0900720c */ /* 0x000fc80003f21070 */
[----:B------:R-:W-:-:S08]  /*abd0*/  ISETP.LT.OR.EX P0, PT, R8, R21, !P0, P1 ;  /* 0x000000150800720c */ /* 0x000fd00004701710 */
.L_x_4684:
[----:B------:R-:W-:Y:S05]  /*abe0*/  BSYNC B0 ;  /* 0x0000000000007941 */ /* 0x000fea0003800000 */
.L_x_4682:
[----:B------:R-:W-:Y:S02]  /*abf0*/  SEL R12, R9, R28, P0 ;  /* 0x0000001c090c7207 */ /* 0x000fe40000000000 */
[----:B------:R-:W-:Y:S02]  /*ac00*/  SEL R13, R8, R21, P0 ;  /* 0x00000015080d7207 */ /* 0x000fe40000000000 */
[----:B------:R-:W-:Y:S01]  /*ac10*/  FSEL R5, R5, R32, P0 ;  /* 0x0000002005057208 */ /* 0x000fe20000000000 */
[----:B------:R-:W-:Y:S05]  /*ac20*/  BRA `(.L_x_4572) ;  /* 0x0000454000007947 */ /* 0x000fea0003800000 */
.L_x_4606:
        /* <DEDUP_REMOVED lines=45> */
.L_x_4708:
[----:B------:R-:W-:-:S05]  /*af00*/  IMAD R14, R38, R39, RZ ;  /* 0x00000027260e7224 */ /* 0x000fca00078e02ff */
[----:B------:R-:W-:-:S05]  /*af10*/  SHF.R.U32.HI R15, RZ, 0x1, R14 ;  /* 0x00000001ff0f7819 */ /* 0x000fca000001160e */
[----:B------:R-:W-:-:S05]  /*af20*/  IMAD.WIDE.U32 R14, R15, 0x4, R18 ;  /* 0x000000040f0e7825 */ /* 0x000fca00078e0012 */
[----:B------:R0:W2:Y:S01]  /*af30*/  LDG.E R40, [R14.64] ;  /* 0x000000240e287981 */ /* 0x0000a2000c1e1900 */
        /* <DEDUP_REMOVED lines=10> */
[--C-:B0-----:R-:W-:Y:S02]  /*afe0*/  IMAD.WIDE.U32 R14, R23, 0x4, R18.reuse ;  /* 0x00000004170e7825 */ /* 0x101fe400078e0012 */
[----:B------:R-:W3:Y:S02]  /*aff0*/  LDG.E R20, [R20.64] ;  /* 0x0000002414147981 */ /* 0x000ee4000c1e1900 */
[----:B------:R-:W-:Y:S02]  /*b000*/  IMAD.WIDE.U32 R22, R43, 0x4, R18 ;  /* 0x000000042b167825 */ /* 0x000fe400078e0012 */
[----:B------:R-:W4:Y:S04]  /*b010*/  LDG.E R14, [R14.64] ;  /* 0x000000240e0e7981 */ /* 0x000f28000c1e1900 */
[----:B------:R2:W5:Y:S01]  /*b020*/  LDG.E R45, [R22.64] ;  /* 0x00000024162d7981 */ /* 0x000562000c1e1900 */
[----:B------:R-:W-:Y:S01]  /*b030*/  FSETP.GTU.FTZ.AND P1, PT, |R29|, +INF , PT ;  /* 0x7f8000001d00780b */ /* 0x000fe20003f3c200 */
[----:B------:R-:W-:-:S12]  /*b040*/  BSSY B1, `(.L_x_4687) ;  /* 0x0000026000017945 */ /* 0x000fd80003800000 */
        /* <DEDUP_REMOVED lines=9> */
[----:B------:R-:W-:Y:S02]  /*b0e0*/  @!P1 LOP3.LUT R42, R42, 0x1, RZ, 0xc0, !PT ;  /* 0x000000012a2a9812 */ /* 0x000fe400078ec0ff */
[----:B---3--:R-:W-:Y:S02]  /*b0f0*/  PRMT R23, R23, 0x5410, R20 ;  /* 0x0000541017177816 */ /* 0x008fe40000000014 */
[----:B------:R-:W-:Y:S02]  /*b100*/  @!P1 ISETP.EQ.U32.AND P0, PT, R42, 0x1, PT ;  /* 0x000000012a00980c */ /* 0x000fe40003f02070 */
[----:B------:R-:W-:-:S02]  /*b110*/  @P1 ISETP.LT.OR.EX P0, PT, R32, RZ, !P2, P3 ;  /* 0x000000ff2000120c */ /* 0x000fc40005701730 */
[----:B------:R-:W-:Y:S02]  /*b120*/  FSETP.GTU.FTZ.AND P1, PT, |R30|, +INF , PT ;  /* 0x7f8000001e00780b */ /* 0x000fe40003f3c200 */
[----:B------:R-:W-:Y:S02]  /*b130*/  PRMT R42, R42, 0x5410, R40 ;  /* 0x000054102a2a7816 */ /* 0x000fe40000000028 */
[--C-:B----4-:R-:W-:Y:S02]  /*b140*/  PRMT R43, R43, 0x5410, R14.reuse ;  /* 0x000054102b2b7816 */ /* 0x110fe4000000000e */
[----:B------:R-:W-:Y:S02]  /*b150*/  PRMT R44, R44, 0x7610, R14 ;  /* 0x000076102c2c7816 */ /* 0x000fe4000000000e */
[----:B-----5:R-:W-:Y:S02]  /*b160*/  PRMT R21, R21, 0x7610, R45 ;  /* 0x0000761015157816 */ /* 0x020fe4000000002d */
[----:B------:R-:W-:-:S02]  /*b170*/  PRMT R40, RZ, 0x7610, R40 ;  /* 0x00007610ff287816 */ /* 0x000fc40000000028 */
[----:B------:R-:W-:Y:S02]  /*b180*/  FSEL R29, R29, R22, P0 ;  /* 0x000000161d1d7208 */ /* 0x000fe40000000000 */
[----:B------:R-:W-:Y:S02]  /*b190*/  PRMT R22, R22, 0x7610, R20 ;  /* 0x0000761016167816 */ /* 0x000fe40000000014 */
[----:B------:R-:W-:Y:S02]  /*b1a0*/  PRMT R20, R20, 0x5410, R45 ;  /* 0x0000541014147816 */ /* 0x000fe4000000002d */
[----:B------:R-:W-:Y:S02]  /*b1b0*/  SEL R34, R34, R39, P0 ;  /* 0x0000002722227207 */ /* 0x000fe40000000000 */
[----:B------:R-:W-:Y:S01]  /*b1c0*/  SEL R32, R32, RZ, P0 ;  /* 0x000000ff20207207 */ /* 0x000fe20000000000 */
        /* <DEDUP_REMOVED lines=10> */
.L_x_4688:
[----:B------:R-:W-:Y:S02]  /*b270*/  FSETP.GTU.FTZ.AND P0, PT, |R40|, +INF , PT ;  /* 0x7f8000002800780b */ /* 0x000fe40003f1c200 */
[----:B------:R-:W-:-:S04]  /*b280*/  ISETP.LT.U32.AND P1, PT, R28, R39, PT ;  /* 0x000000271c00720c */ /* 0x000fc80003f21070 */
[----:B------:R-:W-:-:S08]  /*b290*/  ISETP.LT.OR.EX P0, PT, R27, RZ, !P0, P1 ;  /* 0x000000ff1b00720c */ /* 0x000fd00004701710 */
.L_x_4689:
[----:B------:R-:W-:Y:S05]  /*b2a0*/  BSYNC B1 ;  /* 0x0000000000017941 */ /* 0x000fea0003800000 */
.L_x_4687:
        /* <DEDUP_REMOVED lines=16> */
.L_x_4691:
[----:B------:R-:W-:Y:S02]  /*b3b0*/  FSETP.GTU.FTZ.AND P0, PT, |R23|, +INF , PT ;  /* 0x7f8000001700780b */ /* 0x000fe40003f1c200 */
[----:B------:R-:W-:-:S04]  /*b3c0*/  ISETP.LT.U32.AND P1, PT, R24, R41, PT ;  /* 0x000000291800720c */ /* 0x000fc80003f21070 */
[----:B------:R-:W-:-:S08]  /*b3d0*/  ISETP.LT.OR.EX P0, PT, R25, RZ, !P0, P1 ;  /* 0x000000ff1900720c */ /* 0x000fd00004701710 */
.L_x_4692:
[----:B------:R-:W-:Y:S05]  /*b3e0*/  BSYNC B1 ;  /* 0x0000000000017941 */ /* 0x000fea0003800000 */
.L_x_4690:
        /* <DEDUP_REMOVED lines=16> */
.L_x_4694:
[----:B------:R-:W-:Y:S02]  /*b4f0*/  FSETP.GTU.FTZ.AND P0, PT, |R22|, +INF , PT ;  /* 0x7f8000001600780b */ /* 0x000fe40003f1c200 */
[----:B------:R-:W-:-:S04]  /*b500*/  ISETP.LT.U32.AND P1, PT, R11, R41, PT ;  /* 0x000000290b00720c */ /* 0x000fc80003f21070 */
[----:B------:R-:W-:-:S08]  /*b510*/  ISETP.LT.OR.EX P0, PT, R12, RZ, !P0, P1 ;  /* 0x000000ff0c00720c */ /* 0x000fd00004701710 */
.L_x_4695:
[----:B------:R-:W-:Y:S05]  /*b520*/  BSYNC B1 ;  /* 0x0000000000017941 */ /* 0x000fea0003800000 */
.L_x_4693:
        /* <DEDUP_REMOVED lines=16> */
.L_x_4697:
[----:B------:R-:W-:Y:S02]  /*b630*/  FSETP.GTU.FTZ.AND P0, PT, |R43|, +INF , PT ;  /* 0x7f8000002b00780b */ /* 0x000fe40003f1c200 */
[----:B------:R-:W-:-:S04]  /*b640*/  ISETP.LT.U32.AND P1, PT, R6, R33, PT ;  /* 0x000000210600720c */ /* 0x000fc80003f21070 */
[----:B------:R-:W-:-:S08]  /*b650*/  ISETP.LT.OR.EX P0, PT, R7, RZ, !P0, P1 ;  /* 0x000000ff0700720c */ /* 0x000fd00004701710 */
.L_x_4698:
[----:B------:R-:W-:Y:S05]  /*b660*/  BSYNC B1 ;  /* 0x0000000000017941 */ /* 0x000fea0003800000 */
.L_x_4696:
        /* <DEDUP_REMOVED lines=16> */
.L_x_4700:
[----:B------:R-:W-:Y:S02]  /*b770*/  FSETP.GTU.FTZ.AND P0, PT, |R44|, +INF , PT ;  /* 0x7f8000002c00780b */ /* 0x000fe40003f1c200 */
[----:B------:R-:W-:-:S04]  /*b780*/  ISETP.LT.U32.AND P1, PT, R0, R33, PT ;  /* 0x000000210000720c */ /* 0x000fc80003f21070 */
[----:B------:R-:W-:-:S08]  /*b790*/  ISETP.LT.OR.EX P0, PT, R3, RZ, !P0, P1 ;  /* 0x000000ff0300720c */ /* 0x000fd00004701710 */
.L_x_4701:
[----:B------:R-:W-:Y:S05]  /*b7a0*/  BSYNC B1 ;  /* 0x0000000000017941 */ /* 0x000fea0003800000 */
.L_x_4699:
        /* <DEDUP_REMOVED lines=16> */
.L_x_4703:
[----:B------:R-:W-:Y:S02]  /*b8b0*/  FSETP.GTU.FTZ.AND P0, PT, |R20|, +INF , PT ;  /* 0x7f8000001400780b */ /* 0x000fe40003f1c200 */
[----:B------:R-:W-:-:S04]  /*b8c0*/  ISETP.LT.U32.AND P1, PT, R36, R31, PT ;  /* 0x0000001f2400720c */ /* 0x000fc80003f21070 */
[----:B------:R-:W-:-:S08]  /*b8d0*/  ISETP.LT.OR.EX P0, PT, R35, RZ, !P0, P1 ;  /* 0x000000ff2300720c */ /* 0x000fd00004701710 */
.L_x_4704:
[----:B------:R-:W-:Y:S05]  /*b8e0*/  BSYNC B1 ;  /* 0x0000000000017941 */ /* 0x000fea0003800000 */
.L_x_4702:
        /* <DEDUP_REMOVED lines=16> */
.L_x_4706:
[----:B------:R-:W-:Y:S02]  /*b9f0*/  FSETP.GTU.FTZ.AND P0, PT, |R21|, +INF , PT ;  /* 0x7f8000001500780b */ /* 0x000fe40003f1c200 */
[----:B------:R-:W-:-:S04]  /*ba00*/  ISETP.LT.U32.AND P1, PT, R8, R31, PT ;  /* 0x0000001f0800720c */ /* 0x000fc80003f21070 */
[----:B------:R-:W-:-:S08]  /*ba10*/  ISETP.LT.OR.EX P0, PT, R9, RZ, !P0, P1 ;  /* 0x000000ff0900720c */ /* 0x000fd00004701710 */
.L_x_4707:
[----:B------:R-:W-:Y:S05]  /*ba20*/  BSYNC B1 ;  /* 0x0000000000017941 */ /* 0x000fea0003800000 */
.L_x_4705:
        /* <DEDUP_REMOVED lines=8> */
.L_x_4686:
[----:B------:R-:W-:Y:S05]  /*bab0*/  BSYNC B0 ;  /* 0x0000000000007941 */ /* 0x000fea0003800000 */
.L_x_4685:
        /* <DEDUP_REMOVED lines=9> */
[--C-:B--2---:R-:W-:Y:S02]  /*bb50*/  PRMT R42, R42, 0x5410, R14.reuse ;  /* 0x000054102a2a7816 */ /* 0x104fe4000000000e */
        /* <DEDUP_REMOVED lines=21> */
[--C-:B--2---:R-:W-:Y:S02]  /*bcb0*/  PRMT R43, R43, 0x5410, R14.reuse ;  /* 0x000054102b2b7816 */ /* 0x104fe4000000000e */
[----:B------:R-:W-:Y:S02]  /*bcc0*/  PRMT R44, R44, 0x7610, R14 ;  /* 0x000076102c2c7816 */ /* 0x000fe4000000000e */
[----:B---3--:R-:W-:-:S02]  /*bcd0*/  @!P0 PRMT R20, R20, 0x5410, R18 ;  /* 0x0000541014148816 */ /* 0x008fc40000000012 */
[----:B------:R-:W-:Y:S02]  /*bce0*/  @!P0 PRMT R21, R21, 0x7610, R18 ;  /* 0x0000761015158816 */ /* 0x000fe40000000012 */
.L_x_4710:
[----:B------:R-:W-:Y:S05]  /*bcf0*/  BSYNC B0 ;  /* 0x0000000000007941 */ /* 0x000fea0003800000 */
.L_x_4709:
[----:B------:R-:W-:Y:S01]  /*bd00*/  BSSY B0, `(.L_x_4711) ;  /* 0x00000ab000007945 */ /* 0x000fe20003800000 */
        /* <DEDUP_REMOVED lines=14> */
.L_x_4714:
[----:B------:R-:W-:Y:S02]  /*bdf0*/  FSETP.GTU.FTZ.AND P0, PT, |R42|, +INF , PT ;  /* 0x7f8000002a00780b */ /* 0x000fe40003f1c200 */
[----:B------:R-:W-:-:S04]  /*be00*/  ISETP.LT.U32.AND P1, PT, R34, R39, PT ;  /* 0x000000272200720c */ /* 0x000fc80003f21070 */
[----:B------:R-:W-:-:S08]  /*be10*/  ISETP.LT.OR.EX P0, PT, R32, RZ, !P0, P1 ;  /* 0x000000ff2000720c */ /* 0x000fd00004701710 */
.L_x_4715:
[----:B------:R-:W-:Y:S05]  /*be20*/  BSYNC B1 ;  /* 0x0000000000017941 */ /* 0x000fea0003800000 */
.L_x_4713:
        /* <DEDUP_REMOVED lines=16> */
.L_x_4717:
[----:B------:R-:W-:Y:S02]  /*bf30*/  FSETP.GTU.FTZ.AND P0, PT, |R40|, +INF , PT ;  /* 0x7f8000002800780b */ /* 0x000fe40003f1c200 */
[----:B------:R-:W-:-:S04]  /*bf40*/  ISETP.LT.U32.AND P1, PT, R28, R39, PT ;  /* 0x000000271c00720c */ /* 0x000fc80003f21070 */
[----:B------:R-:W-:-:S08]  /*bf50*/  ISETP.LT.OR.EX P0, PT, R27, RZ, !P0, P1 ;  /* 0x000000ff1b00720c */ /* 0x000fd00004701710 */
.L_x_4718:
[----:B------:R-:W-:Y:S05]  /*bf60*/  BSYNC B1 ;  /* 0x0000000000017941 */ /* 0x000fea0003800000 */
.L_x_4716:
        /* <DEDUP_REMOVED lines=19> */
.L_x_4720:
[----:B------:R-:W-:Y:S02]  /*c0a0*/  FSETP.GTU.FTZ.AND P0, PT, |R23|, +INF , PT ;  /* 0x7f8000001700780b */ /* 0x000fe40003f1c200 */
[----:B------:R-:W-:-:S04]  /*c0b0*/  ISETP.LT.U32.AND P1, PT, R24, R18, PT ;  /* 0x000000121800720c */ /* 0x000fc80003f21070 */
[----:B------:R-:W-:-:S08]  /*c0c0*/  ISETP.LT.OR.EX P0, PT, R25, RZ, !P0, P1 ;  /* 0x000000ff1900720c */ /* 0x000fd00004701710 */
.L_x_4721:
[----:B------:R-:W-:Y:S05]  /*c0d0*/  BSYNC B1 ;  /* 0x0000000000017941 */ /* 0x000fea0003800000 */
.L_x_4719:
        /* <DEDUP_REMOVED lines=16> */
.L_x_4723:
[----:B------:R-:W-:Y:S02]  /*c1e0*/  FSETP.GTU.FTZ.AND P0, PT, |R22|, +INF , PT ;  /* 0x7f8000001600780b */ /* 0x000fe40003f1c200 */
[----:B------:R-:W-:-:S04]  /*c1f0*/  ISETP.LT.U32.AND P1, PT, R11, R18, PT ;  /* 0x000000120b00720c */ /* 0x000fc80003f21070 */
[----:B------:R-:W-:-:S08]  /*c200*/  ISETP.LT.OR.EX P0, PT, R12, RZ, !P0, P1 ;  /* 0x000000ff0c00720c */ /* 0x000fd00004701710 */
.L_x_4724:
[----:B------:R-:W-:Y:S05]  /*c210*/  BSYNC B1 ;  /* 0x0000000000017941 */ /* 0x000fea0003800000 */
.L_x_4722:
        /* <DEDUP_REMOVED lines=19> */
.L_x_4726:
[----:B------:R-:W-:Y:S02]  /*c350*/  FSETP.GTU.FTZ.AND P0, PT, |R43|, +INF , PT ;  /* 0x7f8000002b00780b */ /* 0x000fe40003f1c200 */
[----:B------:R-:W-:-:S04]  /*c360*/  ISETP.LT.U32.AND P1, PT, R6, R15, PT ;  /* 0x0000000f0600720c */ /* 0x000fc80003f21070 */
[----:B------:R-:W-:-:S08]  /*c370*/  ISETP.LT.OR.EX P0, PT, R7, RZ, !P0, P1 ;  /* 0x000000ff0700720c */ /* 0x000fd00004701710 */
.L_x_4727:
[----:B------:R-:W-:Y:S05]  /*c380*/  BSYNC B1 ;  /* 0x0000000000017941 */ /* 0x000fea0003800000 */
.L_x_4725:
        /* <DEDUP_REMOVED lines=16> */
.L_x_4729:
[----:B------:R-:W-:Y:S02]  /*c490*/  FSETP.GTU.FTZ.AND P0, PT, |R44|, +INF , PT ;  /* 0x7f8000002c00780b */ /* 0x000fe40003f1c200 */
[----:B------:R-:W-:-:S04]  /*c4a0*/  ISETP.LT.U32.AND P1, PT, R0, R15, PT ;  /* 0x0000000f0000720c */ /* 0x000fc80003f21070 */
[----:B------:R-:W-:-:S08]  /*c4b0*/  ISETP.LT.OR.EX P0, PT, R3, RZ, !P0, P1 ;  /* 0x000000ff0300720c */ /* 0x000fd00004701710 */
.L_x_4730:
[----:B------:R-:W-:Y:S05]  /*c4c0*/  BSYNC B1 ;  /* 0x0000000000017941 */ /* 0x000fea0003800000 */
.L_x_4728:
        /* <DEDUP_REMOVED lines=19> */
.L_x_4732:
[----:B------:R-:W-:Y:S02]  /*c600*/  FSETP.GTU.FTZ.AND P0, PT, |R20|, +INF , PT ;  /* 0x7f8000001400780b */ /* 0x000fe40003f1c200 */
[----:B------:R-:W-:-:S04]  /*c610*/  ISETP.LT.U32.AND P1, PT, R36, R19, PT ;  /* 0x000000132400720c */ /* 0x000fc80003f21070 */
[----:B------:R-:W-:-:S08]  /*c620*/  ISETP.LT.OR.EX P0, PT, R35, RZ, !P0, P1 ;  /* 0x000000ff2300720c */ /* 0x000fd00004701710 */
.L_x_4733:
[----:B------:R-:W-:Y:S05]  /*c630*/  BSYNC B1 ;  /* 0x0000000000017941 */ /* 0x000fea0003800000 */
.L_x_4731:
        /* <DEDUP_REMOVED lines=16> */
.L_x_4735:
[----:B------:R-:W-:Y:S02]  /*c740*/  FSETP.GTU.FTZ.AND P0, PT, |R21|, +INF , PT ;  /* 0x7f8000001500780b */ /* 0x000fe40003f1c200 */
[----:B------:R-:W-:-:S04]  /*c750*/  ISETP.LT.U32.AND P1, PT, R8, R19, PT ;  /* 0x000000130800720c */ /* 0x000fc80003f21070 */
[----:B------:R-:W-:-:S08]  /*c760*/  ISETP.LT.OR.EX P0, PT, R9, RZ, !P0, P1 ;  /* 0x000000ff0900720c */ /* 0x000fd00004701710 */
.L_x_4736:
[----:B------:R-:W-:Y:S05]  /*c770*/  BSYNC B1 ;  /* 0x0000000000017941 */ /* 0x000fea0003800000 */
.L_x_4734:
[----:B------:R-:W-:Y:S02]  /*c780*/  FSEL R4, R4, R21, P0 ;  /* 0x0000001504047208 */ /* 0x000fe40000000000 */
[----:B------:R-:W-:Y:S02]  /*c790*/  SEL R8, R8, R19, P0 ;  /* 0x0000001308087207 */ /* 0x000fe40000000000 */
[----:B------:R-:W-:Y:S02]  /*c7a0*/  SEL R9, R9, RZ, P0 ;  /* 0x000000ff09097207 */ /* 0x000fe40000000000 */
.L_x_4712:
[----:B------:R-:W-:Y:S05]  /*c7b0*/  BSYNC B0 ;  /* 0x0000000000007941 */ /* 0x000fea0003800000 */
.L_x_4711:
        /* <DEDUP_REMOVED lines=12> */
.L_x_4738:
[----:B------:R-:W-:Y:S02]  /*c880*/  FSETP.GTU.FTZ.AND P0, PT, |R26|, +INF , PT ;  /* 0x7f8000001a00780b */ /* 0x000fe40003f1c200 */
[----:B------:R-:W-:-:S04]  /*c890*/  ISETP.LT.U32.AND P1, PT, R34, R24, PT ;  /* 0x000000182200720c */ /* 0x000fc80003f21070 */
[----:B------:R-:W-:-:S08]  /*c8a0*/  ISETP.LT.OR.EX P0, PT, R32, R25, !P0, P1 ;  /* 0x000000192000720c */ /* 0x000fd00004701710 */
.L_x_4739:
[----:B------:R-:W-:Y:S05]  /*c8b0*/  BSYNC B0 ;  /* 0x0000000000007941 */ /* 0x000fea0003800000 */
.L_x_4737:
        /* <DEDUP_REMOVED lines=15> */
.L_x_4741:
[----:B------:R-:W-:Y:S02]  /*c9b0*/  FSETP.GTU.FTZ.AND P0, PT, |R13|, +INF , PT ;  /* 0x7f8000000d00780b */ /* 0x000fe40003f1c200 */
[----:B------:R-:W-:-:S04]  /*c9c0*/  ISETP.LT.U32.AND P1, PT, R28, R11, PT ;  /* 0x0000000b1c00720c */ /* 0x000fc80003f21070 */
[----:B------:R-:W-:-:S08]  /*c9d0*/  ISETP.LT.OR.EX P0, PT, R27, R12, !P0, P1 ;  /* 0x0000000c1b00720c */ /* 0x000fd00004701710 */
.L_x_4742:
[----:B------:R-:W-:Y:S05]  /*c9e0*/  BSYNC B0 ;  /* 0x0000000000007941 */ /* 0x000fea0003800000 */
.L_x_4740:
        /* <DEDUP_REMOVED lines=15> */
.L_x_4744:
[----:B------:R-:W-:Y:S02]  /*cae0*/  FSETP.GTU.FTZ.AND P0, PT, |R10|, +INF , PT ;  /* 0x7f8000000a00780b */ /* 0x000fe40003f1c200 */
[----:B------:R-:W-:-:S04]  /*caf0*/  ISETP.LT.U32.AND P1, PT, R15, R6, PT ;  /* 0x000000060f00720c */ /* 0x000fc80003f21070 */
[----:B------:R-:W-:-:S08]  /*cb00*/  ISETP.LT.OR.EX P0, PT, R32, R7, !P0, P1 ;  /* 0x000000072000720c */ /* 0x000fd00004701710 */
.L_x_4745:
[----:B------:R-:W-:Y:S05]  /*cb10*/  BSYNC B0 ;  /* 0x0000000000007941 */ /* 0x000fea0003800000 */
.L_x_4743:
        /* <DEDUP_REMOVED lines=15> */
.L_x_4747:
[----:B------:R-:W-:Y:S02]  /*cc10*/  FSETP.GTU.FTZ.AND P0, PT, |R5|, +INF , PT ;  /* 0x7f8000000500780b */ /* 0x000fe40003f1c200 */
[----:B------:R-:W-:-:S04]  /*cc20*/  ISETP.LT.U32.AND P1, PT, R19, R0, PT ;  /* 0x000000001300720c */ /* 0x000fc80003f21070 */
[----:B------:R-:W-:-:S08]  /*cc30*/  ISETP.LT.OR.EX P0, PT, R12, R3, !P0, P1 ;  /* 0x000000030c00720c */ /* 0x000fd00004701710 */
.L_x_4748:
[----:B------:R-:W-:Y:S05]  /*cc40*/  BSYNC B0 ;  /* 0x0000000000007941 */ /* 0x000fea0003800000 */
.L_x_4746:
        /* <DEDUP_REMOVED lines=15> */
.L_x_4750:
[----:B------:R-:W-:Y:S02]  /*cd40*/  FSETP.GTU.FTZ.AND P0, PT, |R37|, +INF , PT ;  /* 0x7f8000002500780b */ /* 0x000fe40003f1c200 */
[----:B------:R-:W-:-:S04]  /*cd50*/  ISETP.LT.U32.AND P1, PT, R15, R36, PT ;  /* 0x000000240f00720c */ /* 0x000fc80003f21070 */
[----:B------:R-:W-:-:S08]  /*cd60*/  ISETP.LT.OR.EX P0, PT, R32, R35, !P0, P1 ;  /* 0x000000232000720c */ /* 0x000fd00004701710 */
.L_x_4751:
[----:B------:R-:W-:Y:S05]  /*cd70*/  BSYNC B0 ;  /* 0x0000000000007941 */ /* 0x000fea0003800000 */
.L_x_4749:
        /* <DEDUP_REMOVED lines=15> */
.L_x_4753:
[----:B------:R-:W-:Y:S02]  /*ce70*/  FSETP.GTU.FTZ.AND P0, PT, |R4|, +INF , PT ;  /* 0x7f8000000400780b */ /* 0x000fe40003f1c200 */
[----:B------:R-:W-:-:S04]  /*ce80*/  ISETP.LT.U32.AND P1, PT, R19, R8, PT ;  /* 0x000000081300720c */ /* 0x000fc80003f21070 */
[----:B------:R-:W-:-:S08]  /*ce90*/  ISETP.LT.OR.EX P0, PT, R6, R9, !P0, P1 ;  /* 0x000000090600720c */ /* 0x000fd00004701710 */
.L_x_4754:
[----:B------:R-:W-:Y:S05]  /*cea0*/  BSYNC B0 ;  /* 0x0000000000007941 */ /* 0x000fea0003800000 */
.L_x_4752:
[----:B------:R-:W-:Y:S02]  /*ceb0*/  SEL R12, R19, R8, P0 ;  /* 0x00000008130c7207 */ /* 0x000fe40000000000 */
[----:B------:R-:W-:Y:S02]  /*cec0*/  SEL R13, R6, R9, P0 ;  /* 0x00000009060d7207 */ /* 0x000fe40000000000 */
[----:B------:R-:W-:Y:S01]  /*ced0*/  FSEL R5, R5, R4, P0 ;  /* 0x0000000405057208 */ /* 0x000fe20000000000 */
[----:B------:R-:W-:Y:S05]  /*cee0*/  BRA `(.L_x_4572) ;  /* 0x0000228000007947 */ /* 0x000fea0003800000 */
.L_x_4605:
[----:B------:R-:W-:Y:S01]  /*cef0*/  IMAD.MOV.U32 R3, RZ, RZ, c[0x0][0x184] ;  /* 0x00006100ff037624 */ /* 0x000fe200078e00ff */
[----:B------:R-:W-:Y:S01]  /*cf00*/  BSSY B0, `(.L_x_4755) ;  /* 0x00000e8000007945 */ /* 0x000fe20003800000 */
[----:B------:R-:W-:Y:S02]  /*cf10*/  IMAD.MOV.U32 R5, RZ, RZ, c[0x0][0x174] ;  /* 0x00005d00ff057624 */ /* 0x000fe400078e00ff */
[----:B------:R-:W-:Y:S02]  /*cf20*/  IMAD R4, R3, 0x3, R0 ;  /* 0x0000000303047824 */ /* 0x000fe400078e0200 */
        /* <DEDUP_REMOVED lines=46> */
.L_x_4778:
[----:B------:R-:W-:-:S05]  /*d210*/  SHF.R.U32.HI R39, RZ, 0x1, R0 ;  /* 0x00000001ff277819 */ /* 0x000fca0000011600 */
[----:B------:R-:W-:-:S06]  /*d220*/  IMAD.WIDE.U32 R38, R39, 0x4, R18 ;  /* 0x0000000427267825 */ /* 0x000fcc00078e0012 */
[----:B------:R-:W2:Y:S01]  /*d230*/  LDG.E R38, [R38.64] ;  /* 0x0000002426267981 */ /* 0x000ea2000c1e1900 */
        /* <DEDUP_REMOVED lines=16> */
[--C-:B--2---:R-:W-:Y:S02]  /*d340*/  PRMT R40, RZ, 0x5410, R38.reuse ;  /* 0x00005410ff287816 */ /* 0x104fe40000000026 */
[--C-:B0-----:R-:W-:Y:S02]  /*d350*/  PRMT R26, R26, 0x5410, R38.reuse ;  /* 0x000054101a1a7816 */ /* 0x101fe40000000026 */
[CC--:B------:R-:W-:Y:S02]  /*d360*/  FSETP.NEU.OR P3, PT, R37.reuse, R40.reuse, P1 ;  /* 0x000000282500720b */ /* 0x0c0fe40000f6d400 */
[----:B------:R-:W-:Y:S02]  /*d370*/  @!P1 FSETP.GT.FTZ.AND P2, PT, R37, R40, PT ;  /* 0x000000282500920b */ /* 0x000fe40003f54000 */
[----:B------:R-:W-:-:S02]  /*d380*/  PRMT R38, RZ, 0x7610, R38 ;  /* 0x00007610ff267816 */ /* 0x000fc40000000026 */
        /* <DEDUP_REMOVED lines=10> */
[----:B----4-:R-:W-:Y:S02]  /*d430*/  PRMT R44, R44, 0x7610, R22 ;  /* 0x000076102c2c7816 */ /* 0x010fe40000000016 */
[--C-:B-----5:R-:W-:Y:S02]  /*d440*/  PRMT R24, R24, 0x5410, R42.reuse ;  /* 0x0000541018187816 */ /* 0x120fe4000000002a */
[----:B------:R-:W-:-:S03]  /*d450*/  PRMT R25, R25, 0x7610, R42 ;  /* 0x0000761019197816 */ /* 0x000fc6000000002a */
[----:B------:R-:W-:Y:S02]  /*d460*/  FSEL R37, R37, R40, P0 ;  /* 0x0000002825257208 */ /* 0x000fe40000000000 */
[----:B------:R-:W-:Y:S02]  /*d470*/  PRMT R40, R40, 0x5410, R22 ;  /* 0x0000541028287816 */ /* 0x000fe40000000016 */
[----:B------:R-:W-:Y:S02]  /*d480*/  SEL R35, R35, R0, P0 ;  /* 0x0000000023237207 */ /* 0x000fe40000000000 */
[----:B------:R-:W-:Y:S01]  /*d490*/  SEL R34, R34, RZ, P0 ;  /* 0x000000ff22227207 */ /* 0x000fe20000000000 */
[----:B------:R-:W-:Y:S05]  /*d4a0*/  @P1 BRA `(.L_x_4758) ;  /* 0x0000009000001947 */ /* 0x000fea0003800000 */
[C---:B------:R-:W-:Y:S02]  /*d4b0*/  FSETP.NEU.FTZ.AND P2, PT, R32.reuse, R38, PT ;  /* 0x000000262000720b */ /* 0x040fe40003f5d000 */
        /* <DEDUP_REMOVED lines=8> */
.L_x_4758:
[----:B------:R-:W-:Y:S02]  /*d540*/  FSETP.GTU.FTZ.AND P0, PT, |R38|, +INF , PT ;  /* 0x7f8000002600780b */ /* 0x000fe40003f1c200 */
[----:B------:R-:W-:-:S04]  /*d550*/  ISETP.LT.U32.AND P1, PT, R31, R0, PT ;  /* 0x000000001f00720c */ /* 0x000fc80003f21070 */
[----:B------:R-:W-:-:S08]  /*d560*/  ISETP.LT.OR.EX P0, PT, R33, RZ, !P0, P1 ;  /* 0x000000ff2100720c */ /* 0x000fd00004701710 */
.L_x_4759:
[----:B------:R-:W-:Y:S05]  /*d570*/  BSYNC B1 ;  /* 0x0000000000017941 */ /* 0x000fea0003800000 */
.L_x_4757:
        /* <DEDUP_REMOVED lines=16> */
.L_x_4761:
[----:B------:R-:W-:Y:S02]  /*d680*/  FSETP.GTU.FTZ.AND P0, PT, |R27|, +INF , PT ;  /* 0x7f8000001b00780b */ /* 0x000fe40003f1c200 */
[----:B------:R-:W-:-:S04]  /*d690*/  ISETP.LT.U32.AND P1, PT, R28, R36, PT ;  /* 0x000000241c00720c */ /* 0x000fc80003f21070 */
[----:B------:R-:W-:-:S08]  /*d6a0*/  ISETP.LT.OR.EX P0, PT, R29, RZ, !P0, P1 ;  /* 0x000000ff1d00720c */ /* 0x000fd00004701710 */
.L_x_4762:
[----:B------:R-:W-:Y:S05]  /*d6b0*/  BSYNC B1 ;  /* 0x0000000000017941 */ /* 0x000fea0003800000 */
.L_x_4760:
        /* <DEDUP_REMOVED lines=16> */
.L_x_4764:
[----:B------:R-:W-:Y:S02]  /*d7c0*/  FSETP.GTU.FTZ.AND P0, PT, |R39|, +INF , PT ;  /* 0x7f8000002700780b */ /* 0x000fe40003f1c200 */
[----:B------:R-:W-:-:S04]  /*d7d0*/  ISETP.LT.U32.AND P1, PT, R15, R36, PT ;  /* 0x000000240f00720c */ /* 0x000fc80003f21070 */
[----:B------:R-:W-:-:S08]  /*d7e0*/  ISETP.LT.OR.EX P0, PT, R20, RZ, !P0, P1 ;  /* 0x000000ff1400720c */ /* 0x000fd00004701710 */
.L_x_4765:
[----:B------:R-:W-:Y:S05]  /*d7f0*/  BSYNC B1 ;  /* 0x0000000000017941 */ /* 0x000fea0003800000 */
.L_x_4763:
        /* <DEDUP_REMOVED lines=16> */
.L_x_4767:
[----:B------:R-:W-:Y:S02]  /*d900*/  FSETP.GTU.FTZ.AND P0, PT, |R40|, +INF , PT ;  /* 0x7f8000002800780b */ /* 0x000fe40003f1c200 */
[----:B------:R-:W-:-:S04]  /*d910*/  ISETP.LT.U32.AND P1, PT, R10, R43, PT ;  /* 0x0000002b0a00720c */ /* 0x000fc80003f21070 */
[----:B------:R-:W-:-:S08]  /*d920*/  ISETP.LT.OR.EX P0, PT, R11, RZ, !P0, P1 ;  /* 0x000000ff0b00720c */ /* 0x000fd00004701710 */
.L_x_4768:
[----:B------:R-:W-:Y:S05]  /*d930*/  BSYNC B1 ;  /* 0x0000000000017941 */ /* 0x000fea0003800000 */
.L_x_4766:
        /* <DEDUP_REMOVED lines=16> */
.L_x_4770:
[----:B------:R-:W-:Y:S02]  /*da40*/  FSETP.GTU.FTZ.AND P0, PT, |R44|, +INF , PT ;  /* 0x7f8000002c00780b */ /* 0x000fe40003f1c200 */
[----:B------:R-:W-:-:S04]  /*da50*/  ISETP.LT.U32.AND P1, PT, R6, R43, PT ;  /* 0x0000002b0600720c */ /* 0x000fc80003f21070 */
[----:B------:R-:W-:-:S08]  /*da60*/  ISETP.LT.OR.EX P0, PT, R7, RZ, !P0, P1 ;  /* 0x000000ff0700720c */ /* 0x000fd00004701710 */
.L_x_4771:
[----:B------:R-:W-:Y:S05]  /*da70*/  BSYNC B1 ;  /* 0x0000000000017941 */ /* 0x000fea0003800000 */
.L_x_4769:
        /* <DEDUP_REMOVED lines=16> */
.L_x_4773:
[----:B------:R-:W-:Y:S02]  /*db80*/  FSETP.GTU.FTZ.AND P0, PT, |R24|, +INF , PT ;  /* 0x7f8000001800780b */ /* 0x000fe40003f1c200 */
[----:B------:R-:W-:-:S04]  /*db90*/  ISETP.LT.U32.AND P1, PT, R4, R41, PT ;  /* 0x000000290400720c */ /* 0x000fc80003f21070 */
[----:B------:R-:W-:-:S08]  /*dba0*/  ISETP.LT.OR.EX P0, PT, R5, RZ, !P0, P1 ;  /* 0x000000ff0500720c */ /* 0x000fd00004701710 */
.L_x_4774:
[----:B------:R-:W-:Y:S05]  /*dbb0*/  BSYNC B1 ;  /* 0x0000000000017941 */ /* 0x000fea0003800000 */
.L_x_4772:
        /* <DEDUP_REMOVED lines=16> */
.L_x_4776:
[----:B------:R-:W-:Y:S02]  /*dcc0*/  FSETP.GTU.FTZ.AND P0, PT, |R25|, +INF , PT ;  /* 0x7f8000001900780b */ /* 0x000fe40003f1c200 */
[----:B------:R-:W-:-:S04]  /*dcd0*/  ISETP.LT.U32.AND P1, PT, R12, R41, PT ;  /* 0x000000290c00720c */ /* 0x000fc80003f21070 */
[----:B------:R-:W-:-:S08]  /*dce0*/  ISETP.LT.OR.EX P0, PT, R13, RZ, !P0, P1 ;  /* 0x000000ff0d00720c */ /* 0x000fd00004701710 */
.L_x_4777:
[----:B------:R-:W-:Y:S05]  /*dcf0*/  BSYNC B1 ;  /* 0x0000000000017941 */ /* 0x000fea0003800000 */
.L_x_4775:
        /* <DEDUP_REMOVED lines=8> */
.L_x_4756:
[----:B------:R-:W-:Y:S05]  /*dd80*/  BSYNC B0 ;  /* 0x0000000000007941 */ /* 0x000fea0003800000 */
.L_x_4755:
        /* <DEDUP_REMOVED lines=27> */
[--C-:B--2---:R-:W-:Y:S02]  /*df40*/  PRMT R40, R40, 0x5410, R22.reuse ;  /* 0x0000541028287816 */ /* 0x104fe40000000016 */
[----:B------:R-:W-:Y:S02]  /*df50*/  PRMT R44, R44, 0x7610, R22 ;  /* 0x000076102c2c7816 */ /* 0x000fe40000000016 */
[--C-:B---3--:R-:W-:Y:S02]  /*df60*/  @!P0 PRMT R24, R24, 0x5410, R18.reuse ;  /* 0x0000541018188816 */ /* 0x108fe40000000012 */
[----:B------:R-:W-:Y:S02]  /*df70*/  @!P0 PRMT R25, R25, 0x7610, R18 ;  /* 0x0000761019198816 */ /* 0x000fe40000000012 */
.L_x_4780:
[----:B------:R-:W-:Y:S05]  /*df80*/  BSYNC B0 ;  /* 0x0000000000007941 */ /* 0x000fea0003800000 */
.L_x_4779:
[----:B------:R-:W-:Y:S01]  /*df90*/  BSSY B0, `(.L_x_4781) ;  /* 0x00000ab000007945 */ /* 0x000fe20003800000 */
        /* <DEDUP_REMOVED lines=14> */
.L_x_4784:
[----:B------:R-:W-:Y:S02]  /*e080*/  FSETP.GTU.FTZ.AND P0, PT, |R26|, +INF , PT ;  /* 0x7f8000001a00780b */ /* 0x000fe40003f1c200 */
[----:B------:R-:W-:-:S04]  /*e090*/  ISETP.LT.U32.AND P1, PT, R35, R0, PT ;  /* 0x000000002300720c */ /* 0x000fc80003f21070 */
[----:B------:R-:W-:-:S08]  /*e0a0*/  ISETP.LT.OR.EX P0, PT, R34, RZ, !P0, P1 ;  /* 0x000000ff2200720c */ /* 0x000fd00004701710 */
.L_x_4785:
[----:B------:R-:W-:Y:S05]  /*e0b0*/  BSYNC B1 ;  /* 0x0000000000017941 */ /* 0x000fea0003800000 */
.L_x_4783:
        /* <DEDUP_REMOVED lines=16> */
.L_x_4787:
[----:B------:R-:W-:Y:S02]  /*e1c0*/  FSETP.GTU.FTZ.AND P0, PT, |R38|, +INF , PT ;  /* 0x7f8000002600780b */ /* 0x000fe40003f1c200 */
[----:B------:R-:W-:-:S04]  /*e1d0*/  ISETP.LT.U32.AND P1, PT, R31, R0, PT ;  /* 0x000000001f00720c */ /* 0x000fc80003f21070 */
[----:B------:R-:W-:-:S08]  /*e1e0*/  ISETP.LT.OR.EX P0, PT, R33, RZ, !P0, P1 ;  /* 0x000000ff2100720c */ /* 0x000fd00004701710 */
.L_x_4788:
[----:B------:R-:W-:Y:S05]  /*e1f0*/  BSYNC B1 ;  /* 0x0000000000017941 */ /* 0x000fea0003800000 */
.L_x_4786:
        /* <DEDUP_REMOVED lines=19> */
.L_x_4790:
[----:B------:R-:W-:Y:S02]  /*e330*/  FSETP.GTU.FTZ.AND P0, PT, |R27|, +INF , PT ;  /* 0x7f8000001b00780b */ /* 0x000fe40003f1c200 */
[----:B------:R-:W-:-:S04]  /*e340*/  ISETP.LT.U32.AND P1, PT, R28, R18, PT ;  /* 0x000000121c00720c */ /* 0x000fc80003f21070 */
[----:B------:R-:W-:-:S08]  /*e350*/  ISETP.LT.OR.EX P0, PT, R29, RZ, !P0, P1 ;  /* 0x000000ff1d00720c */ /* 0x000fd00004701710 */
.L_x_4791:
[----:B------:R-:W-:Y:S05]  /*e360*/  BSYNC B1 ;  /* 0x0000000000017941 */ /* 0x000fea0003800000 */
.L_x_4789:
        /* <DEDUP_REMOVED lines=16> */
.L_x_4793:
[----:B------:R-:W-:Y:S02]  /*e470*/  FSETP.GTU.FTZ.AND P0, PT, |R39|, +INF , PT ;  /* 0x7f8000002700780b */ /* 0x000fe40003f1c200 */
[----:B------:R-:W-:-:S04]  /*e480*/  ISETP.LT.U32.AND P1, PT, R15, R18, PT ;  /* 0x000000120f00720c */ /* 0x000fc80003f21070 */
[----:B------:R-:W-:-:S08]  /*e490*/  ISETP.LT.OR.EX P0, PT, R20, RZ, !P0, P1 ;  /* 0x000000ff1400720c */ /* 0x000fd00004701710 */
.L_x_4794:
[----:B------:R-:W-:Y:S05]  /*e4a0*/  BSYNC B1 ;  /* 0x0000000000017941 */ /* 0x000fea0003800000 */
.L_x_4792:
        /* <DEDUP_REMOVED lines=19> */
.L_x_4796:
[----:B------:R-:W-:Y:S02]  /*e5e0*/  FSETP.GTU.FTZ.AND P0, PT, |R40|, +INF , PT ;  /* 0x7f8000002800780b */ /* 0x000fe40003f1c200 */
[----:B------:R-:W-:-:S04]  /*e5f0*/  ISETP.LT.U32.AND P1, PT, R10, R19, PT ;  /* 0x000000130a00720c */ /* 0x000fc80003f21070 */
[----:B------:R-:W-:-:S08]  /*e600*/  ISETP.LT.OR.EX P0, PT, R11, RZ, !P0, P1 ;  /* 0x000000ff0b00720c */ /* 0x000fd00004701710 */
.L_x_4797:
[----:B------:R-:W-:Y:S05]  /*e610*/  BSYNC B1 ;  /* 0x0000000000017941 */ /* 0x000fea0003800000 */
.L_x_4795:
        /* <DEDUP_REMOVED lines=16> */
.L_x_4799:
[----:B------:R-:W-:Y:S02]  /*e720*/  FSETP.GTU.FTZ.AND P0, PT, |R44|, +INF , PT ;  /* 0x7f8000002c00780b */ /* 0x000fe40003f1c200 */
[----:B------:R-:W-:-:S04]  /*e730*/  ISETP.LT.U32.AND P1, PT, R6, R19, PT ;  /* 0x000000130600720c */ /* 0x000fc80003f21070 */
[----:B------:R-:W-:-:S08]  /*e740*/  ISETP.LT.OR.EX P0, PT, R7, RZ, !P0, P1 ;  /* 0x000000ff0700720c */ /* 0x000fd00004701710 */
.L_x_4800:
[----:B------:R-:W-:Y:S05]  /*e750*/  BSYNC B1 ;  /* 0x0000000000017941 */ /* 0x000fea0003800000 */
.L_x_4798:
        /* <DEDUP_REMOVED lines=19> */
.L_x_4802:
[----:B------:R-:W-:Y:S02]  /*e890*/  FSETP.GTU.FTZ.AND P0, PT, |R24|, +INF , PT ;  /* 0x7f8000001800780b */ /* 0x000fe40003f1c200 */
[----:B------:R-:W-:-:S04]  /*e8a0*/  ISETP.LT.U32.AND P1, PT, R4, R23, PT ;  /* 0x000000170400720c */ /* 0x000fc80003f21070 */
[----:B------:R-:W-:-:S08]  /*e8b0*/  ISETP.LT.OR.EX P0, PT, R5, RZ, !P0, P1 ;  /* 0x000000ff0500720c */ /* 0x000fd00004701710 */
.L_x_4803:
[----:B------:R-:W-:Y:S05]  /*e8c0*/  BSYNC B1 ;  /* 0x0000000000017941 */ /* 0x000fea0003800000 */
.L_x_4801:
        /* <DEDUP_REMOVED lines=16> */
.L_x_4805:
[----:B------:R-:W-:Y:S02]  /*e9d0*/  FSETP.GTU.FTZ.AND P0, PT, |R25|, +INF , PT ;  /* 0x7f8000001900780b */ /* 0x000fe40003f1c200 */
[----:B------:R-:W-:-:S04]  /*e9e0*/  ISETP.LT.U32.AND P1, PT, R12, R23, PT ;  /* 0x000000170c00720c */ /* 0x000fc80003f21070 */
[----:B------:R-:W-:-:S08]  /*e9f0*/  ISETP.LT.OR.EX P0, PT, R13, RZ, !P0, P1 ;  /* 0x000000ff0d00720c */ /* 0x000fd00004701710 */
.L_x_4806:
[----:B------:R-:W-:Y:S05]  /*ea00*/  BSYNC B1 ;  /* 0x0000000000017941 */ /* 0x000fea0003800000 */
.L_x_4804:
[----:B------:R-:W-:Y:S02]  /*ea10*/  FSEL R8, R8, R25, P0 ;  /* 0x0000001908087208 */ /* 0x000fe40000000000 */
[----:B------:R-:W-:Y:S02]  /*ea20*/  SEL R12, R12, R23, P0 ;  /* 0x000000170c0c7207 */ /* 0x000fe40000000000 */
[----:B------:R-:W-:Y:S02]  /*ea30*/  SEL R13, R13, RZ, P0 ;  /* 0x000000ff0d0d7207 */ /* 0x000fe40000000000 */
.L_x_4782:
[----:B------:R-:W-:Y:S05]  /*ea40*/  BSYNC B0 ;  /* 0x0000000000007941 */ /* 0x000fea0003800000 */
.L_x_4781:
        /* <DEDUP_REMOVED lines=12> */
.L_x_4808:
[----:B------:R-:W-:Y:S02]  /*eb10*/  FSETP.GTU.FTZ.AND P0, PT, |R30|, +INF , PT ;  /* 0x7f8000001e00780b */ /* 0x000fe40003f1c200 */
[----:B------:R-:W-:-:S04]  /*eb20*/  ISETP.LT.U32.AND P1, PT, R35, R28, PT ;  /* 0x0000001c2300720c */ /* 0x000fc80003f21070 */
[----:B------:R-:W-:-:S08]  /*eb30*/  ISETP.LT.OR.EX P0, PT, R34, R29, !P0, P1 ;  /* 0x0000001d2200720c */ /* 0x000fd00004701710 */
.L_x_4809:
[----:B------:R-:W-:Y:S05]  /*eb40*/  BSYNC B0 ;  /* 0x0000000000007941 */ /* 0x000fea0003800000 */
.L_x_4807:
        /* <DEDUP_REMOVED lines=15> */
.L_x_4811:
[----:B------:R-:W-:Y:S02]  /*ec40*/  FSETP.GTU.FTZ.AND P0, PT, |R21|, +INF , PT ;  /* 0x7f8000001500780b */ /* 0x000fe40003f1c200 */
[----:B------:R-:W-:-:S04]  /*ec50*/  ISETP.LT.U32.AND P1, PT, R31, R15, PT ;  /* 0x0000000f1f00720c */ /* 0x000fc80003f21070 */
[----:B------:R-:W-:-:S08]  /*ec60*/  ISETP.LT.OR.EX P0, PT, R33, R20, !P0, P1 ;  /* 0x000000142100720c */ /* 0x000fd00004701710 */
.L_x_4812:
[----:B------:R-:W-:Y:S05]  /*ec70*/  BSYNC B0 ;  /* 0x0000000000007941 */ /* 0x000fea0003800000 */
.L_x_4810:
        /* <DEDUP_REMOVED lines=15> */
.L_x_4814:
[----:B------:R-:W-:Y:S02]  /*ed70*/  FSETP.GTU.FTZ.AND P0, PT, |R14|, +INF , PT ;  /* 0x7f8000000e00780b */ /* 0x000fe40003f1c200 */
[----:B------:R-:W-:-:S04]  /*ed80*/  ISETP.LT.U32.AND P1, PT, R35, R10, PT ;  /* 0x0000000a2300720c */ /* 0x000fc80003f21070 */
[----:B------:R-:W-:-:S08]  /*ed90*/  ISETP.LT.OR.EX P0, PT, R34, R11, !P0, P1 ;  /* 0x0000000b2200720c */ /* 0x000fd00004701710 */
.L_x_4815:
[----:B------:R-:W-:Y:S05]  /*eda0*/  BSYNC B0 ;  /* 0x0000000000007941 */ /* 0x000fea0003800000 */
.L_x_4813:
        /* <DEDUP_REMOVED lines=15> */
.L_x_4817:
[----:B------:R-:W-:Y:S02]  /*eea0*/  FSETP.GTU.FTZ.AND P0, PT, |R9|, +INF , PT ;  /* 0x7f8000000900780b */ /* 0x000fe40003f1c200 */
[----:B------:R-:W-:-:S04]  /*eeb0*/  ISETP.LT.U32.AND P1, PT, R15, R6, PT ;  /* 0x000000060f00720c */ /* 0x000fc80003f21070 */
[----:B------:R-:W-:-:S08]  /*eec0*/  ISETP.LT.OR.EX P0, PT, R20, R7, !P0, P1 ;  /* 0x000000071400720c */ /* 0x000fd00004701710 */
.L_x_4818:
[----:B------:R-:W-:Y:S05]  /*eed0*/  BSYNC B0 ;  /* 0x0000000000007941 */ /* 0x000fea0003800000 */
.L_x_4816:
        /* <DEDUP_REMOVED lines=15> */
.L_x_4820:
[----:B------:R-:W-:Y:S02]  /*efd0*/  FSETP.GTU.FTZ.AND P0, PT, |R3|, +INF , PT ;  /* 0x7f8000000300780b */ /* 0x000fe40003f1c200 */
[----:B------:R-:W-:-:S04]  /*efe0*/  ISETP.LT.U32.AND P1, PT, R35, R4, PT ;  /* 0x000000042300720c */ /* 0x000fc80003f21070 */
[----:B------:R-:W-:-:S08]  /*eff0*/  ISETP.LT.OR.EX P0, PT, R34, R5, !P0, P1 ;  /* 0x000000052200720c */ /* 0x000fd00004701710 */
.L_x_4821:
[----:B------:R-:W-:Y:S05]  /*f000*/  BSYNC B0 ;  /* 0x0000000000007941 */ /* 0x000fea0003800000 */
.L_x_4819:
        /* <DEDUP_REMOVED lines=15> */
.L_x_4823:
[----:B------:R-:W-:Y:S02]  /*f100*/  FSETP.GTU.FTZ.AND P0, PT, |R8|, +INF , PT ;  /* 0x7f8000000800780b */ /* 0x000fe40003f1c200 */
[----:B------:R-:W-:-:S04]  /*f110*/  ISETP.LT.U32.AND P1, PT, R15, R12, PT ;  /* 0x0000000c0f00720c */ /* 0x000fc80003f21070 */
[----:B------:R-:W-:-:S08]  /*f120*/  ISETP.LT.OR.EX P0, PT, R20, R13, !P0, P1 ;  /* 0x0000000d1400720c */ /* 0x000fd00004701710 */
.L_x_4824:
[----:B------:R-:W-:Y:S05]  /*f130*/  BSYNC B0 ;  /* 0x0000000000007941 */ /* 0x000fea0003800000 */
.L_x_4822:
[----:B------:R-:W-:Y:S02]  /*f140*/  SEL R12, R15, R12, P0 ;  /* 0x0000000c0f0c7207 */ /* 0x000fe40000000000 */
[----:B------:R-:W-:Y:S02]  /*f150*/  SEL R13, R20, R13, P0 ;  /* 0x0000000d140d7207 */ /* 0x000fe40000000000 */
[----:B------:R-:W-:Y:S02]  /*f160*/  FSEL R5, R9, R8, P0 ;  /* 0x0000000809057208 */ /* 0x000fe40000000000 */
.L_x_4572:
[----:B------:R-:W-:Y:S05]  /*f170*/  BSYNC B6 ;  /* 0x0000000000067941 */ /* 0x000fea0003800000 */
.L_x_4571:
        /* <DEDUP_REMOVED lines=15> */
.L_x_4834:
[----:B0-----:R-:W-:Y:S01]  /*f270*/  IMAD.IADD R3, R17, 0x1, R4 ;  /* 0x0000000111037824 */ /* 0x001fe200078e0204 */
[----:B------:R-:W-:Y:S01]  /*f280*/  WARPSYNC 0xffffffff ;  /* 0xffffffff00007948 */ /* 0x000fe20003800000 */
[----:B------:R-:W-:Y:S03]  /*f290*/  BAR.SYNC.DEFER_BLOCKING 0x0 ;  /* 0x0000000000007b1d */ /* 0x000fe60000010000 */
[----:B------:R-:W-:-:S03]  /*f2a0*/  ISETP.GE.U32.AND P0, PT, R3, c[0x0][0x4], PT ;  /* 0x0000010003007a0c */ /* 0x000fc60003f06070 */
[----:B------:R-:W-:Y:S01]  /*f2b0*/  BSSY B0, `(.L_x_4826) ;  /* 0x0000034000007945 */ /* 0x000fe20003800000 */
[----:B------:R-:W-:-:S13]  /*f2c0*/  ISETP.GE.U32.OR P0, PT, R17, R4, P0 ;  /* 0x000000041100720c */ /* 0x000fda0000706470 */
[----:B-1----:R-:W-:Y:S05]  /*f2d0*/  @P0 BRA `(.L_x_4827) ;  /* 0x0000031000000947 */ /* 0x002fea0003800000 */
[----:B------:R-:W-:Y:S01]  /*f2e0*/  IMAD R3, R3, c[0x0][0x0], R16 ;  /* 0x0000000003037a24 */ /* 0x000fe200078e0210 */
        /* <DEDUP_REMOVED lines=17> */
.L_x_4829:
[----:B-1----:R-:W-:Y:S02]  /*f400*/  FSETP.GTU.FTZ.AND P0, PT, |R10|, +INF , PT ;  /* 0x7f8000000a00780b */ /* 0x002fe40003f1c200 */
[----:B---3--:R-:W-:-:S04]  /*f410*/  ISETP.LT.U32.AND P1, PT, R36, R6, PT ;  /* 0x000000062400720c */ /* 0x008fc80003f21070 */
[----:B------:R-:W-:-:S08]  /*f420*/  ISETP.LT.OR.EX P0, PT, R35, R7, !P0, P1 ;  /* 0x000000072300720c */ /* 0x000fd00004701710 */
.L_x_4830:
[----:B------:R-:W-:Y:S05]  /*f430*/  BSYNC B1 ;  /* 0x0000000000017941 */ /* 0x000fea0003800000 */
.L_x_4828:
        /* <DEDUP_REMOVED lines=15> */
.L_x_4832:
[----:B--2---:R-:W-:Y:S02]  /*f530*/  FSETP.GTU.FTZ.AND P0, PT, |R14|, +INF , PT ;  /* 0x7f8000000e00780b */ /* 0x004fe40003f1c200 */
[----:B----4-:R-:W-:-:S04]  /*f540*/  ISETP.LT.U32.AND P1, PT, R12, R8, PT ;  /* 0x000000080c00720c */ /* 0x010fc80003f21070 */
[----:B------:R-:W-:-:S08]  /*f550*/  ISETP.LT.OR.EX P0, PT, R13, R9, !P0, P1 ;  /* 0x000000090d00720c */ /* 0x000fd00004701710 */
.L_x_4833:
[----:B------:R-:W-:Y:S05]  /*f560*/  BSYNC B1 ;  /* 0x0000000000017941 */ /* 0x000fea0003800000 */
.L_x_4831:
        /* <DEDUP_REMOVED lines=8> */
.L_x_4827:
[----:B------:R-:W-:Y:S05]  /*f5f0*/  BSYNC B0 ;  /* 0x0000000000007941 */ /* 0x000fea0003800000 */
.L_x_4826:
[----:B------:R-:W-:Y:S02]  /*f600*/  ISETP.GT.AND P0, PT, R4, 0x1, PT ;  /* 0x000000010400780c */ /* 0x000fe40003f04270 */
[----:B------:R-:W-:-:S11]  /*f610*/  SHF.R.S32.HI R4, RZ, 0x1, R4 ;  /* 0x00000001ff047819 */ /* 0x000fd60000011404 */
[----:B------:R-:W-:Y:S05]  /*f620*/  @P0 BRA `(.L_x_4834) ;  /* 0xfffffc4000000947 */ /* 0x000fea000383ffff */
.L_x_4825:
[----:B------:R-:W-:-:S13]  /*f630*/  ISETP.NE.AND P0, PT, RZ, c[0x0][0x190], PT ;  /* 0x00006400ff007a0c */ /* 0x000fda0003f05270 */
[----:B------:R-:W-:Y:S05]  /*f640*/  @!P0 BRA `(.L_x_4835) ;  /* 0x0000081000008947 */ /* 0x000fea0003800000 */
[----:B0-----:R-:W-:Y:S02]  /*f650*/  IMAD.MOV.U32 R3, RZ, RZ, c[0x0][0x0] ;  /* 0x00000000ff037624 */ /* 0x001fe400078e00ff */
[----:B-1----:R-:W-:-:S03]  /*f660*/  IMAD.MOV.U32 R0, RZ, RZ, c[0x0][0x0] ;  /* 0x00000000ff007624 */ /* 0x002fc600078e00ff */
        /* <DEDUP_REMOVED lines=15> */
.L_x_4845:
        /* <DEDUP_REMOVED lines=24> */
.L_x_4840:
[----:B-1----:R-:W-:Y:S02]  /*f8e0*/  FSETP.GTU.FTZ.AND P0, PT, |R4|, +INF , PT ;  /* 0x7f8000000400780b */ /* 0x002fe40003f1c200 */
[----:B---3--:R-:W-:-:S04]  /*f8f0*/  ISETP.LT.U32.AND P1, PT, R36, R6, PT ;  /* 0x000000062400720c */ /* 0x008fc80003f21070 */
[----:B------:R-:W-:-:S08]  /*f900*/  ISETP.LT.OR.EX P0, PT, R35, R7, !P0, P1 ;  /* 0x000000072300720c */ /* 0x000fd00004701710 */
.L_x_4841:
[----:B------:R-:W-:Y:S05]  /*f910*/  BSYNC B1 ;  /* 0x0000000000017941 */ /* 0x000fea0003800000 */
.L_x_4839:
        /* <DEDUP_REMOVED lines=15> */
.L_x_4843:
[----:B--2---:R-:W-:Y:S02]  /*fa10*/  FSETP.GTU.FTZ.AND P0, PT, |R10|, +INF , PT ;  /* 0x7f8000000a00780b */ /* 0x004fe40003f1c200 */
[----:B----4-:R-:W-:-:S04]  /*fa20*/  ISETP.LT.U32.AND P1, PT, R12, R8, PT ;  /* 0x000000080c00720c */ /* 0x010fc80003f21070 */
[----:B------:R-:W-:-:S08]  /*fa30*/  ISETP.LT.OR.EX P0, PT, R13, R9, !P0, P1 ;  /* 0x000000090d00720c */ /* 0x000fd00004701710 */
.L_x_4844:
[----:B------:R-:W-:Y:S05]  /*fa40*/  BSYNC B1 ;  /* 0x0000000000017941 */ /* 0x000fea0003800000 */
.L_x_4842:
        /* <DEDUP_REMOVED lines=8> */
.L_x_4838:
[----:B------:R-:W-:Y:S05]  /*fad0*/  BSYNC B0 ;  /* 0x0000000000007941 */ /* 0x000fea0003800000 */
.L_x_4837:
[----:B------:R-:W-:-:S04]  /*fae0*/  SHF.R.S32.HI R3, RZ, 0x1, R3 ;  /* 0x00000001ff037819 */ /* 0x000fc80000011403 */
[----:B------:R-:W-:-:S13]  /*faf0*/  ISETP.GE.AND P0, PT, R3, 0x20, PT ;  /* 0x000000200300780c */ /* 0x000fda0003f06270 */
[----:B------:R-:W-:Y:S05]  /*fb00*/  @P0 BRA `(.L_x_4845) ;  /* 0xfffffc5000000947 */ /* 0x000fea000383ffff */
[----:B0-----:R-:W-:-:S05]  /*fb10*/  IMAD.MOV.U32 R0, RZ, RZ, 0x20 ;  /* 0x00000020ff007424 */ /* 0x001fca00078e00ff */
.L_x_4836:
[----:B------:R-:W-:Y:S01]  /*fb20*/  ISETP.GE.AND P0, PT, R0, 0x2, PT ;  /* 0x000000020000780c */ /* 0x000fe20003f06270 */
[----:B------:R-:W-:Y:S01]  /*fb30*/  WARPSYNC 0xffffffff ;  /* 0xffffffff00007948 */ /* 0x000fe20003800000 */
[----:B------:R-:W-:Y:S11]  /*fb40*/  BAR.SYNC.DEFER_BLOCKING 0x0 ;  /* 0x0000000000007b1d */ /* 0x000ff60000010000 */
[----:B------:R-:W-:Y:S05]  /*fb50*/  @!P0 BRA `(.L_x_4835) ;  /* 0x0000030000008947 */ /* 0x000fea0003800000 */
[----:B0-----:R-:W-:-:S04]  /*fb60*/  IMAD.MOV.U32 R4, RZ, RZ, 0x1 ;  /* 0x00000001ff047424 */ /* 0x001fc800078e00ff */
.L_x_4852:
        /* <DEDUP_REMOVED lines=15> */
.L_x_4847:
[----:B--2---:R-:W-:Y:S02]  /*fc60*/  FSETP.GTU.FTZ.AND P0, PT, |R6|, +INF , PT ;  /* 0x7f8000000600780b */ /* 0x004fe40003f1c200 */
[----:B----4-:R-:W-:-:S04]  /*fc70*/  ISETP.LT.U32.AND P1, PT, R36, R7, PT ;  /* 0x000000072400720c */ /* 0x010fc80003f21070 */
[----:B---3--:R-:W-:-:S08]  /*fc80*/  ISETP.LT.OR.EX P0, PT, R35, R8, !P0, P1 ;  /* 0x000000082300720c */ /* 0x008fd00004701710 */
.L_x_4848:
[----:B------:R-:W-:Y:S05]  /*fc90*/  BSYNC B0 ;  /* 0x0000000000007941 */ /* 0x000fea0003800000 */
.L_x_4846:
[----:B------:R-:W-:Y:S01]  /*fca0*/  FSETP.GTU.FTZ.AND P1, PT, |R5|, +INF , PT ;  /* 0x7f8000000500780b */ /* 0x000fe20003f3c200 */
[----:B------:R2:W3:Y:S01]  /*fcb0*/  SHFL.DOWN PT, R10, R5, R4, 0x1f ;  /* 0x08001f04050a7589 */ /* 0x0004e200000e0000 */
[----:B------:R-:W-:Y:S01]  /*fcc0*/  BSSY B0, `(.L_x_4849) ;  /* 0x0000013000007945 */ /* 0x000fe20003800000 */
[----:B0-----:R-:W-:Y:S02]  /*fcd0*/  SEL R36, R36, R7, P0 ;  /* 0x0000000724247207 */ /* 0x001fe40000000000 */
[----:B-1----:R2:W0:Y:S01]  /*fce0*/  SHFL.DOWN PT, R14, R13, R4, 0x1f ;  /* 0x08001f040d0e7589 */ /* 0x00242200000e0000 */
        /* <DEDUP_REMOVED lines=13> */
.L_x_4850:
[----:B---3--:R-:W-:Y:S02]  /*fdc0*/  FSETP.GTU.FTZ.AND P0, PT, |R10|, +INF , PT ;  /* 0x7f8000000a00780b */ /* 0x008fe40003f1c200 */
[----:B-1----:R-:W-:-:S04]  /*fdd0*/  ISETP.LT.U32.AND P1, PT, R12, R9, PT ;  /* 0x000000090c00720c */ /* 0x002fc80003f21070 */
[----:B0-----:R-:W-:-:S08]  /*fde0*/  ISETP.LT.OR.EX P0, PT, R13, R14, !P0, P1 ;  /* 0x0000000e0d00720c */ /* 0x001fd00004701710 */
.L_x_4851:
[----:B------:R-:W-:Y:S05]  /*fdf0*/  BSYNC B0 ;  /* 0x0000000000007941 */ /* 0x000fea0003800000 */
.L_x_4849:
[----:B--2---:R-:W-:Y:S01]  /*fe00*/  IMAD.SHL.U32 R4, R4, 0x2, RZ ;  /* 0x0000000204047824 */ /* 0x004fe200078e00ff */
[----:B------:R-:W-:Y:S02]  /*fe10*/  FSEL R5, R5, R10, P0 ;  /* 0x0000000a05057208 */ /* 0x000fe40000000000 */
[----:B------:R-:W-:Y:S02]  /*fe20*/  SEL R12, R12, R9, P0 ;  /* 0x000000090c0c7207 */ /* 0x000fe40000000000 */
[----:B------:R-:W-:Y:S02]  /*fe30*/  ISETP.GE.AND P1, PT, R4, R0, PT ;  /* 0x000000000400720c */ /* 0x000fe40003f26270 */
[----:B------:R-:W-:-:S11]  /*fe40*/  SEL R13, R13, R14, P0 ;  /* 0x0000000e0d0d7207 */ /* 0x000fd60000000000 */
[----:B------:R-:W-:Y:S05]  /*fe50*/  @!P1 BRA `(.L_x_4852) ;  /* 0xfffffd1000009947 */ /* 0x000fea000383ffff */
.L_x_4835:
[----:B------:R-:W-:Y:S01]  /*fe60*/  ISETP.NE.AND P0, PT, RZ, c[0x0][0x34c], PT ;  /* 0x0000d300ff007a0c */ /* 0x000fe20003f05270 */
[----:B------:R-:W-:-:S12]  /*fe70*/  CS2R R22, SRZ ;  /* 0x0000000000167805 */ /* 0x000fd8000001ff00 */
[----:B------:R-:W-:Y:S05]  /*fe80*/  @!P0 BRA `(.L_x_4853) ;  /* 0x00000cc000008947 */ /* 0x000fea0003800000 */
[----:B0-----:R-:W0:Y:S01]  /*fe90*/  S2R R3, SR_TID.Y ;  /* 0x0000000000037919 */ /* 0x001e220000002200 */
[----:B------:R-:W-:-:S03]  /*fea0*/  IMAD.MOV.U32 R6, RZ, RZ, RZ ;  /* 0x000000ffff067224 */ /* 0x000fc600078e00ff */
[----:B-1----:R-:W1:Y:S01]  /*feb0*/  S2R R0, SR_CTAID.X ;  /* 0x0000000000007919 */ /* 0x002e620000002500 */
        /* <DEDUP_REMOVED lines=201> */
.L_x_4853:
[----:B------:R-:W2:Y:S04]  /*10b50*/  S2R R7, SR_TID.Y ;  /* 0x0000000000077919 */ /* 0x000ea80000002200 */
[----:B-1----:R-:W1:Y:S01]  /*10b60*/  S2R R0, SR_CTAID.X ;  /* 0x0000000000007919 */ /* 0x002e620000002500 */
[----:B0-2---:R-:W-:-:S04]  /*10b70*/  IMAD R3, R7, c[0x0][0x1a0], R2 ;  /* 0x0000680007037a24 */ /* 0x005fc800078e0202 */
        /* <DEDUP_REMOVED lines=201> */
.L_x_4854:
        /* <DEDUP_REMOVED lines=10> */
.L_x_4860:
        /* <DEDUP_REMOVED lines=8> */
[----:B------:R-:W-:Y:S05]  /*11930*/  CALL.REL.NOINC `($__internal_45_$__cuda_sm20_rem_u64) ;  /* 0x00005a4000007944 */ /* 0x000fea0003c00000 */
[----:B------:R-:W-:Y:S02]  /*11940*/  IMAD.MOV.U32 R10, RZ, RZ, R2 ;  /* 0x000000ffff0a7224 */ /* 0x000fe400078e0002 */
[----:B------:R-:W-:Y:S01]  /*11950*/  IMAD.MOV.U32 R11, RZ, RZ, R3 ;  /* 0x000000ffff0b7224 */ /* 0x000fe200078e0003 */
[----:B------:R-:W-:Y:S05]  /*11960*/  BRA `(.L_x_4859) ;  /* 0x0000013000007947 */ /* 0x000fea0003800000 */
.L_x_4858:
        /* <DEDUP_REMOVED lines=19> */
.L_x_4859:
[----:B------:R-:W-:Y:S05]  /*11aa0*/  BSYNC B1 ;  /* 0x0000000000017941 */ /* 0x000fea0003800000 */
.L_x_4857:
[----:B------:R-:W-:Y:S01]  /*11ab0*/  ISETP.NE.U32.AND P0, PT, R10, RZ, PT ;  /* 0x000000ff0a00720c */ /* 0x000fe20003f05070 */
[----:B------:R-:W-:Y:S02]  /*11ac0*/  IMAD.MOV.U32 R8, RZ, RZ, R4 ;  /* 0x000000ffff087224 */ /* 0x000fe400078e0004 */
[----:B------:R-:W-:Y:S01]  /*11ad0*/  IMAD.MOV.U32 R14, RZ, RZ, R9 ;  /* 0x000000ffff0e7224 */ /* 0x000fe200078e0009 */
[----:B------:R-:W-:-:S13]  /*11ae0*/  ISETP.NE.AND.EX P0, PT, R11, RZ, PT, P0 ;  /* 0x000000ff0b00720c */ /* 0x000fda0003f05300 */
[----:B------:R-:W-:Y:S05]  /*11af0*/  @P0 BRA `(.L_x_4860) ;  /* 0xfffffdb000000947 */ /* 0x000fea000383ffff */
[----:B------:R-:W-:Y:S05]  /*11b00*/  BSYNC B0 ;  /* 0x0000000000007941 */ /* 0x000fea0003800000 */
.L_x_4856:
[----:B------:R-:W-:Y:S01]  /*11b10*/  ISETP.NE.U32.AND P2, PT, R9, RZ, PT ;  /* 0x000000ff0900720c */ /* 0x000fe20003f45070 */
[----:B------:R-:W-:-:S12]  /*11b20*/  BSSY B0, `(.L_x_4861) ;  /* 0x000001c000007945 */ /* 0x000fd80003800000 */
[----:B------:R-:W-:Y:S05]  /*11b30*/  @!P2 BRA `(.L_x_4862) ;  /* 0x000000700000a947 */ /* 0x000fea0003800000 */
[----:B------:R-:W-:Y:S01]  /*11b40*/  IMAD.MOV.U32 R6, RZ, RZ, 0x10 ;  /* 0x00000010ff067424 */ /* 0x000fe200078e00ff */
[----:B------:R-:W-:Y:S01]  /*11b50*/  MOV R8, 0x11b80 ;  /* 0x00011b8000087802 */ /* 0x000fe20000000f00 */
[----:B------:R-:W-:Y:S02]  /*11b60*/  IMAD.MOV.U32 R14, RZ, RZ, RZ ;  /* 0x000000ffff0e7224 */ /* 0x000fe400078e00ff */
[----:B------:R-:W-:Y:S05]  /*11b70*/  CALL.REL.NOINC `($__internal_44_$__cuda_sm20_div_u64) ;  /* 0x000053a000007944 */ /* 0x000fea0003c00000 */
[----:B------:R-:W-:Y:S02]  /*11b80*/  IMAD.MOV.U32 R2, RZ, RZ, R6 ;  /* 0x000000ffff027224 */ /* 0x000fe400078e0006 */
[----:B------:R-:W-:Y:S01]  /*11b90*/  IMAD.MOV.U32 R3, RZ, RZ, R15 ;  /* 0x000000ffff037224 */ /* 0x000fe200078e000f */
[----:B------:R-:W-:Y:S05]  /*11ba0*/  BRA `(.L_x_4863) ;  /* 0x0000013000007947 */ /* 0x000fea0003800000 */
.L_x_4862:
        /* <DEDUP_REMOVED lines=19> */
.L_x_4863:
[----:B------:R-:W-:Y:S05]  /*11ce0*/  BSYNC B0 ;  /* 0x0000000000007941 */ /* 0x000fea0003800000 */
.L_x_4861:
[----:B------:R-:W-:Y:S01]  /*11cf0*/  BSSY B0, `(.L_x_4864) ;  /* 0x000001c000007945 */ /* 0x000fe20003800000 */
        /* <DEDUP_REMOVED lines=8> */
.L_x_4865:
        /* <DEDUP_REMOVED lines=19> */
.L_x_4866:
[----:B------:R-:W-:Y:S05]  /*11eb0*/  BSYNC B0 ;  /* 0x0000000000007941 */ /* 0x000fea0003800000 */
.L_x_4864:
        /* <DEDUP_REMOVED lines=9> */
[----:B------:R-:W-:Y:S05]  /*11f50*/  CALL.REL.NOINC `($__internal_44_$__cuda_sm20_div_u64) ;  /* 0x00004fc000007944 */ /* 0x000fea0003c00000 */
[----:B------:R-:W-:Y:S02]  /*11f60*/  IMAD.MOV.U32 R2, RZ, RZ, R6 ;  /* 0x000000ffff027224 */ /* 0x000fe400078e0006 */
[----:B------:R-:W-:Y:S01]  /*11f70*/  IMAD.MOV.U32 R3, RZ, RZ, R15 ;  /* 0x000000ffff037224 */ /* 0x000fe200078e000f */
[----:B------:R-:W-:Y:S05]  /*11f80*/  BRA `(.L_x_4869) ;  /* 0x0000014000007947 */ /* 0x000fea0003800000 */
.L_x_4868:
        /* <DEDUP_REMOVED lines=20> */
.L_x_4869:
[----:B------:R-:W-:Y:S05]  /*120d0*/  BSYNC B0 ;  /* 0x0000000000007941 */ /* 0x000fea0003800000 */
.L_x_4867:
[----:B------:R-:W-:-:S04]  /*120e0*/  IADD3 R2, P0, R2, c[0x0][0x560], RZ ;  /* 0x0001580002027a10 */ /* 0x000fc80007f1e0ff */
[----:B------:R-:W-:-:S05]  /*120f0*/  IADD3.X R3, R3, c[0x0][0x564], RZ, P0, !PT ;  /* 0x0001590003037a10 */ /* 0x000fca00007fe4ff */
[----:B------:R-:W-:Y:S02]  /*12100*/  IMAD.MOV.U32 R4, RZ, RZ, R3 ;  /* 0x000000ffff047224 */ /* 0x000fe400078e0003 */
.L_x_4855:
        /* <DEDUP_REMOVED lines=208> */
.L_x_4871:
        /* <DEDUP_REMOVED lines=200> */
.L_x_4872:
        /* <DEDUP_REMOVED lines=11> */
.L_x_4874:
[----:B------:R-:W-:Y:S05]  /*13b40*/  BSYNC B0 ;  /* 0x0000000000007941 */ /* 0x000fea0003800000 */
.L_x_4873:
        /* <DEDUP_REMOVED lines=16> */
.L_x_4876:
[----:B------:R-:W-:Y:S05]  /*13c50*/  BSYNC B0 ;  /* 0x0000000000007941 */ /* 0x000fea0003800000 */
.L_x_4875:
        /* <DEDUP_REMOVED lines=31> */
.L_x_4878:
[----:B------:R-:W-:Y:S05]  /*13e50*/  BSYNC B0 ;  /* 0x0000000000007941 */ /* 0x000fea0003800000 */
.L_x_4877:
        /* <DEDUP_REMOVED lines=27> */
.L_x_4886:
        /* <DEDUP_REMOVED lines=37> */
.L_x_4884:
[----:B0----5:R-:W-:Y:S02]  /*14260*/  FSETP.GTU.FTZ.AND P0, PT, |R24|, +INF , PT ;  /* 0x7f8000001800780b */ /* 0x021fe40003f1c200 */
[----:B------:R-:W-:-:S04]  /*14270*/  ISETP.LT.U32.AND P2, PT, R8, R14, PT ;  /* 0x0000000e0800720c */ /* 0x000fc80003f41070 */
[----:B------:R-:W-:-:S08]  /*14280*/  ISETP.LT.OR.EX P0, PT, R13, R15, !P0, P2 ;  /* 0x0000000f0d00720c */ /* 0x000fd00004701720 */
.L_x_4885:
[----:B------:R-:W-:Y:S05]  /*14290*/  BSYNC B2 ;  /* 0x0000000000027941 */ /* 0x000fea0003800000 */
.L_x_4883:
[----:B------:R-:W-:Y:S02]  /*142a0*/  SEL R8, R8, R14, P0 ;  /* 0x0000000e08087207 */ /* 0x000fe40000000000 */
[----:B------:R-:W-:Y:S02]  /*142b0*/  SEL R13, R13, R15, P0 ;  /* 0x0000000f0d0d7207 */ /* 0x000fe40000000000 */
[----:B------:R-:W-:Y:S01]  /*142c0*/  FSEL R5, R5, R24, P0 ;  /* 0x0000001805057208 */ /* 0x000fe20000000000 */
[----:B------:R-:W-:Y:S05]  /*142d0*/  @!P3 BRA `(.L_x_4886) ;  /* 0xfffffd300000b947 */ /* 0x000fea000383ffff */
.L_x_4882:
[----:B------:R-:W-:Y:S05]  /*142e0*/  BSYNC B1 ;  /* 0x0000000000017941 */ /* 0x000fea0003800000 */
.L_x_4881:
[----:B------:R-:W-:Y:S05]  /*142f0*/  BRA `(.L_x_4887) ;  /* 0x0000036000007947 */ /* 0x000fea0003800000 */
.L_x_4880:
        /* <DEDUP_REMOVED lines=9> */
.L_x_4891:
        /* <DEDUP_REMOVED lines=37> */
.L_x_4889:
[----:B0----5:R-:W-:Y:S02]  /*145e0*/  FSETP.GTU.FTZ.AND P0, PT, |R24|, +INF , PT ;  /* 0x7f8000001800780b */ /* 0x021fe40003f1c200 */
[----:B------:R-:W-:-:S04]  /*145f0*/  ISETP.LT.U32.AND P2, PT, R8, R14, PT ;  /* 0x0000000e0800720c */ /* 0x000fc80003f41070 */
[----:B------:R-:W-:-:S08]  /*14600*/  ISETP.LT.OR.EX P0, PT, R13, R15, !P0, P2 ;  /* 0x0000000f0d00720c */ /* 0x000fd00004701720 */
.L_x_4890:
[----:B------:R-:W-:Y:S05]  /*14610*/  BSYNC B1 ;  /* 0x0000000000017941 */ /* 0x000fea0003800000 */
.L_x_4888:
[----:B------:R-:W-:Y:S02]  /*14620*/  SEL R8, R8, R14, P0 ;  /* 0x0000000e08087207 */ /* 0x000fe40000000000 */
[----:B------:R-:W-:Y:S02]  /*14630*/  SEL R13, R13, R15, P0 ;  /* 0x0000000f0d0d7207 */ /* 0x000fe40000000000 */
[----:B------:R-:W-:Y:S01]  /*14640*/  FSEL R5, R5, R24, P0 ;  /* 0x0000001805057208 */ /* 0x000fe20000000000 */
[----:B------:R-:W-:Y:S05]  /*14650*/  @!P3 BRA `(.L_x_4891) ;  /* 0xfffffd300000b947 */ /* 0x000fea000383ffff */
.L_x_4887:
[----:B------:R-:W-:Y:S05]  /*14660*/  BSYNC B0 ;  /* 0x0000000000007941 */ /* 0x000fea0003800000 */
.L_x_4879:
        /* <DEDUP_REMOVED lines=14> */
.L_x_4901:
        /* <DEDUP_REMOVED lines=24> */
.L_x_4896:
[----:B-1----:R-:W-:Y:S02]  /*148d0*/  FSETP.GTU.FTZ.AND P0, PT, |R12|, +INF , PT ;  /* 0x7f8000000c00780b */ /* 0x002fe40003f1c200 */
[----:B---3--:R-:W-:-:S04]  /*148e0*/  ISETP.LT.U32.AND P2, PT, R6, R18, PT ;  /* 0x000000120600720c */ /* 0x008fc80003f41070 */
[----:B------:R-:W-:-:S08]  /*148f0*/  ISETP.LT.OR.EX P0, PT, R11, R19, !P0, P2 ;  /* 0x000000130b00720c */ /* 0x000fd00004701720 */
.L_x_4897:
[----:B------:R-:W-:Y:S05]  /*14900*/  BSYNC B1 ;  /* 0x0000000000017941 */ /* 0x000fea0003800000 */
.L_x_4895:
        /* <DEDUP_REMOVED lines=15> */
.L_x_4899:
[----:B--2---:R-:W-:Y:S02]  /*14a00*/  FSETP.GTU.FTZ.AND P0, PT, |R24|, +INF , PT ;  /* 0x7f8000001800780b */ /* 0x004fe40003f1c200 */
[----:B----4-:R-:W-:-:S04]  /*14a10*/  ISETP.LT.U32.AND P2, PT, R8, R14, PT ;  /* 0x0000000e0800720c */ /* 0x010fc80003f41070 */
[----:B------:R-:W-:-:S08]  /*14a20*/  ISETP.LT.OR.EX P0, PT, R13, R15, !P0, P2 ;  /* 0x0000000f0d00720c */ /* 0x000fd00004701720 */
.L_x_4900:
[----:B------:R-:W-:Y:S05]  /*14a30*/  BSYNC B1 ;  /* 0x0000000000017941 */ /* 0x000fea0003800000 */
.L_x_4898:
        /* <DEDUP_REMOVED lines=9> */
.L_x_4894:
[----:B------:R-:W-:Y:S05]  /*14ad0*/  BSYNC B0 ;  /* 0x0000000000007941 */ /* 0x000fea0003800000 */
.L_x_4893:
[----:B------:R-:W-:Y:S02]  /*14ae0*/  ISETP.GT.AND P0, PT, R20, 0x1, PT ;  /* 0x000000011400780c */ /* 0x000fe40003f04270 */
[----:B------:R-:W-:-:S11]  /*14af0*/  SHF.R.S32.HI R20, RZ, 0x1, R20 ;  /* 0x00000001ff147819 */ /* 0x000fd60000011414 */
[----:B------:R-:W-:Y:S05]  /*14b00*/  @P0 BRA `(.L_x_4901) ;  /* 0xfffffc4000000947 */ /* 0x000fea000383ffff */
.L_x_4892:
        /* <DEDUP_REMOVED lines=18> */
.L_x_4912:
        /* <DEDUP_REMOVED lines=23> */
.L_x_4907:
[----:B-1----:R-:W-:Y:S02]  /*14da0*/  FSETP.GTU.FTZ.AND P0, PT, |R10|, +INF , PT ;  /* 0x7f8000000a00780b */ /* 0x002fe40003f1c200 */
[----:B---3--:R-:W-:-:S04]  /*14db0*/  ISETP.LT.U32.AND P2, PT, R6, R14, PT ;  /* 0x0000000e0600720c */ /* 0x008fc80003f41070 */
[----:B------:R-:W-:-:S08]  /*14dc0*/  ISETP.LT.OR.EX P0, PT, R11, R15, !P0, P2 ;  /* 0x0000000f0b00720c */ /* 0x000fd00004701720 */
.L_x_4908:
[----:B------:R-:W-:Y:S05]  /*14dd0*/  BSYNC B1 ;  /* 0x0000000000017941 */ /* 0x000fea0003800000 */
.L_x_4906:
        /* <DEDUP_REMOVED lines=15> */
.L_x_4910:
[----:B--2---:R-:W-:Y:S02]  /*14ed0*/  FSETP.GTU.FTZ.AND P0, PT, |R12|, +INF , PT ;  /* 0x7f8000000c00780b */ /* 0x004fe40003f1c200 */
[----:B----4-:R-:W-:-:S04]  /*14ee0*/  ISETP.LT.U32.AND P2, PT, R8, R18, PT ;  /* 0x000000120800720c */ /* 0x010fc80003f41070 */
[----:B------:R-:W-:-:S08]  /*14ef0*/  ISETP.LT.OR.EX P0, PT, R13, R19, !P0, P2 ;  /* 0x000000130d00720c */ /* 0x000fd00004701720 */
.L_x_4911:
[----:B------:R-:W-:Y:S05]  /*14f00*/  BSYNC B1 ;  /* 0x0000000000017941 */ /* 0x000fea0003800000 */
.L_x_4909:
        /* <DEDUP_REMOVED lines=9> */
.L_x_4905:
[----:B------:R-:W-:Y:S05]  /*14fa0*/  BSYNC B0 ;  /* 0x0000000000007941 */ /* 0x000fea0003800000 */
.L_x_4904:
[----:B------:R-:W-:-:S04]  /*14fb0*/  SHF.R.S32.HI R17, RZ, 0x1, R17 ;  /* 0x00000001ff117819 */ /* 0x000fc80000011411 */
[----:B------:R-:W-:-:S13]  /*14fc0*/  ISETP.GE.AND P0, PT, R17, 0x20, PT ;  /* 0x000000201100780c */ /* 0x000fda0003f06270 */
[----:B------:R-:W-:Y:S05]  /*14fd0*/  @P0 BRA `(.L_x_4912) ;  /* 0xfffffc5000000947 */ /* 0x000fea000383ffff */
[----:B------:R-:W-:-:S04]  /*14fe0*/  IMAD.MOV.U32 R10, RZ, RZ, 0x20 ;  /* 0x00000020ff0a7424 */ /* 0x000fc800078e00ff */
.L_x_4903:
[----:B------:R-:W-:Y:S01]  /*14ff0*/  BAR.SYNC.DEFER_BLOCKING 0x0 ;  /* 0x0000000000007b1d */ /* 0x000fe20000010000 */
[----:B------:R-:W-:-:S13]  /*15000*/  ISETP.GE.AND P0, PT, R10, 0x2, PT ;  /* 0x000000020a00780c */ /* 0x000fda0003f06270 */
[----:B------:R-:W-:Y:S05]  /*15010*/  @!P0 BRA `(.L_x_4902) ;  /* 0x0000030000008947 */ /* 0x000fea0003800000 */
[----:B0-----:R-:W-:-:S04]  /*15020*/  IMAD.MOV.U32 R0, RZ, RZ, 0x1 ;  /* 0x00000001ff007424 */ /* 0x001fc800078e00ff */
.L_x_4919:
        /* <DEDUP_REMOVED lines=15> */
.L_x_4914:
[----:B-1----:R-:W-:Y:S02]  /*15120*/  FSETP.GTU.FTZ.AND P0, PT, |R12|, +INF , PT ;  /* 0x7f8000000c00780b */ /* 0x002fe40003f1c200 */
[----:B---3--:R-:W-:-:S04]  /*15130*/  ISETP.LT.U32.AND P2, PT, R6, R15, PT ;  /* 0x0000000f0600720c */ /* 0x008fc80003f41070 */
[----:B--2---:R-:W-:-:S08]  /*15140*/  ISETP.LT.OR.EX P0, PT, R11, R14, !P0, P2 ;  /* 0x0000000e0b00720c */ /* 0x004fd00004701720 */
.L_x_4915:
[----:B------:R-:W-:Y:S05]  /*15150*/  BSYNC B0 ;  /* 0x0000000000007941 */ /* 0x000fea0003800000 */
.L_x_4913:
        /* <DEDUP_REMOVED lines=18> */
.L_x_4917:
[----:B--2---:R-:W-:Y:S02]  /*15280*/  FSETP.GTU.FTZ.AND P0, PT, |R16|, +INF , PT ;  /* 0x7f8000001000780b */ /* 0x004fe40003f1c200 */
[----:B---3--:R-:W-:-:S04]  /*15290*/  ISETP.LT.U32.AND P2, PT, R8, R17, PT ;  /* 0x000000110800720c */ /* 0x008fc80003f41070 */
[----:B0-----:R-:W-:-:S08]  /*152a0*/  ISETP.LT.OR.EX P0, PT, R13, R18, !P0, P2 ;  /* 0x000000120d00720c */ /* 0x001fd00004701720 */
.L_x_4918:
[----:B------:R-:W-:Y:S05]  /*152b0*/  BSYNC B0 ;  /* 0x0000000000007941 */ /* 0x000fea0003800000 */
.L_x_4916:
[----:B-1----:R-:W-:Y:S01]  /*152c0*/  IMAD.SHL.U32 R0, R0, 0x2, RZ ;  /* 0x0000000200007824 */ /* 0x002fe200078e00ff */
[----:B------:R-:W-:Y:S02]  /*152d0*/  FSEL R5, R5, R16, P0 ;  /* 0x0000001005057208 */ /* 0x000fe40000000000 */
[----:B------:R-:W-:Y:S02]  /*152e0*/  SEL R8, R8, R17, P0 ;  /* 0x0000001108087207 */ /* 0x000fe40000000000 */
[----:B------:R-:W-:Y:S02]  /*152f0*/  ISETP.GE.AND P2, PT, R0, R10, PT ;  /* 0x0000000a0000720c */ /* 0x000fe40003f46270 */
[----:B------:R-:W-:-:S11]  /*15300*/  SEL R13, R13, R18, P0 ;  /* 0x000000120d0d7207 */ /* 0x000fd60000000000 */
[----:B------:R-:W-:Y:S05]  /*15310*/  @!P2 BRA `(.L_x_4919) ;  /* 0xfffffd100000a947 */ /* 0x000fea000383ffff */
.L_x_4902:
        /* <DEDUP_REMOVED lines=49> */
.L_x_4921:
        /* <DEDUP_REMOVED lines=24> */
.L_x_4923:
        /* <DEDUP_REMOVED lines=24> */
.L_x_4924:
[----:B------:R-:W-:-:S05]  /*15930*/  IADD3 R22, P0, R22, c[0x0][0x550], RZ ;  /* 0x0001540016167a10 */ /* 0x000fca0007f1e0ff */
[----:B------:R-:W-:-:S05]  /*15940*/  IMAD.X R23, RZ, RZ, c[0x0][0x554], P0 ;  /* 0x00015500ff177624 */ /* 0x000fca00000e06ff */
[----:B------:R-:W-:Y:S01]  /*15950*/  STG.E.64 [R22.64], R16 ;  /* 0x0000001016007986 */ /* 0x000fe2000c101b24 */
[----:B------:R-:W-:Y:S05]  /*15960*/  EXIT ;  /* 0x000000000000794d */ /* 0x000fea0003800000 */
.L_x_4922:
[----:B------:R-:W-:Y:S04]  /*15970*/  STG.E.64 [R2.64+0x8], R18 ;  /* 0x0000081202007986 */ /* 0x000fe8000c101b24 */
[----:B------:R-:W-:Y:S04]  /*15980*/  STG.E.64 [R2.64+0x18], R16 ;  /* 0x0000181002007986 */ /* 0x000fe8000c101b24 */
[----:B------:R-:W-:Y:S04]  /*15990*/  STG.E [R2.64], R9 ;  /* 0x0000000902007986 */ /* 0x000fe8000c101924 */
[----:B------:R-:W-:Y:S01]  /*159a0*/  STG.E [R2.64+0x10], R5 ;  /* 0x0000100502007986 */ /* 0x000fe2000c101924 */
[----:B------:R-:W-:Y:S05]  /*159b0*/  EXIT ;  /* 0x000000000000794d */ /* 0x000fea0003800000 */
.L_x_4920:
        /* <DEDUP_REMOVED lines=22> */
.L_x_4925:
        /* <DEDUP_REMOVED lines=26> */
.L_x_4927:
        /* <DEDUP_REMOVED lines=24> */
.L_x_4928:
[----:B------:R-:W-:-:S05]  /*15e40*/  IADD3 R22, P0, R22, c[0x0][0x550], RZ ;  /* 0x0001540016167a10 */ /* 0x000fca0007f1e0ff */
[----:B------:R-:W-:-:S05]  /*15e50*/  IMAD.X R23, RZ, RZ, c[0x0][0x554], P0 ;  /* 0x00015500ff177624 */ /* 0x000fca00000e06ff */
[----:B------:R-:W-:Y:S01]  /*15e60*/  STG.E.64 [R22.64], R16 ;  /* 0x0000001016007986 */ /* 0x000fe2000c101b24 */
[----:B------:R-:W-:Y:S05]  /*15e70*/  EXIT ;  /* 0x000000000000794d */ /* 0x000fea0003800000 */
.L_x_4926:
        /* <DEDUP_REMOVED lines=38> */
.L_x_4870:
        /* <DEDUP_REMOVED lines=57> */
.L_x_4930:
        /* <DEDUP_REMOVED lines=24> */
.L_x_4932:
        /* <DEDUP_REMOVED lines=24> */
.L_x_4933:
[----:B------:R-:W-:-:S05]  /*16770*/  IADD3 R22, P0, R22, c[0x0][0x550], RZ ;  /* 0x0001540016167a10 */ /* 0x000fca0007f1e0ff */
[----:B------:R-:W-:-:S05]  /*16780*/  IMAD.X R23, RZ, RZ, c[0x0][0x554], P0 ;  /* 0x00015500ff177624 */ /* 0x000fca00000e06ff */
[----:B------:R-:W-:Y:S01]  /*16790*/  STG.E.64 [R22.64], R16 ;  /* 0x0000001016007986 */ /* 0x000fe2000c101b24 */
[----:B------:R-:W-:Y:S05]  /*167a0*/  EXIT ;  /* 0x000000000000794d */ /* 0x000fea0003800000 */
.L_x_4931:
[----:B------:R-:W-:Y:S04]  /*167b0*/  STG.E.64 [R2.64+0x8], R18 ;  /* 0x0000081202007986 */ /* 0x000fe8000c101b24 */
[----:B------:R-:W-:Y:S04]  /*167c0*/  STG.E.64 [R2.64+0x18], R16 ;  /* 0x0000181002007986 */ /* 0x000fe8000c101b24 */
[----:B------:R-:W-:Y:S04]  /*167d0*/  STG.E [R2.64], R37 ;  /* 0x0000002502007986 */ /* 0x000fe8000c101924 */
[----:B------:R-:W-:Y:S01]  /*167e0*/  STG.E [R2.64+0x10], R5 ;  /* 0x0000100502007986 */ /* 0x000fe2000c101924 */
[----:B------:R-:W-:Y:S05]  /*167f0*/  EXIT ;  /* 0x000000000000794d */ /* 0x000fea0003800000 */
.L_x_4929:
        /* <DEDUP_REMOVED lines=22> */
.L_x_4934:
        /* <DEDUP_REMOVED lines=26> */
.L_x_4936:
        /* <DEDUP_REMOVED lines=24> */
.L_x_4937:
[----:B------:R-:W-:-:S05]  /*16c80*/  IADD3 R22, P0, R22, c[0x0][0x550], RZ ;  /* 0x0001540016167a10 */ /* 0x000fca0007f1e0ff */
[----:B------:R-:W-:-:S05]  /*16c90*/  IMAD.X R23, RZ, RZ, c[0x0][0x554], P0 ;  /* 0x00015500ff177624 */ /* 0x000fca00000e06ff */
[----:B------:R-:W-:Y:S01]  /*16ca0*/  STG.E.64 [R22.64], R16 ;  /* 0x0000001016007986 */ /* 0x000fe2000c101b24 */
[----:B------:R-:W-:Y:S05]  /*16cb0*/  EXIT ;  /* 0x000000000000794d */ /* 0x000fea0003800000 */
.L_x_4935:
        /* <DEDUP_REMOVED lines=38> */
        .weak           $__internal_44_$__cuda_sm20_div_u64
        .type           $__internal_44_$__cuda_sm20_div_u64,@function
        .size           $__internal_44_$__cuda_sm20_div_u64,($__internal_45_$__cuda_sm20_rem_u64 - $__internal_44_$__cuda_sm20_div_u64)
$__internal_44_$__cuda_sm20_div_u64:
        /* <DEDUP_REMOVED lines=69> */
[----:B------:R-:W-:Y:S06]  /*17370*/  RET.REL.NODEC R10 `(_ZN2at6native13reduce_kernelILi256ELi2ENS0_8ReduceOpIN3c108BFloat16ENS0_9ArgMaxOpsIfEEjlLi4ELi4EEEEEvT1_) ;  /* 0xfffe8c800a007950 */ /* 0x000fec0003c3ffff */
        .weak           $__internal_45_$__cuda_sm20_rem_u64
        .type           $__internal_45_$__cuda_sm20_rem_u64,@function
        .size           $__internal_45_$__cuda_sm20_rem_u64,(.L_x_6847 - $__internal_45_$__cuda_sm20_rem_u64)
$__internal_45_$__cuda_sm20_rem_u64:
        /* <DEDUP_REMOVED lines=64> */
[----:B------:R-:W-:Y:S06]  /*17780*/  RET.REL.NODEC R10 `(_ZN2at6native13reduce_kernelILi256ELi2ENS0_8ReduceOpIN3c108BFloat16ENS0_9ArgMaxOpsIfEEjlLi4ELi4EEEEEvT1_) ;  /* 0xfffe88700a007950 */ /* 0x000fec0003c3ffff */
.L_x_4938:
        /* <DEDUP_REMOVED lines=15> */
.L_x_6847:


//--------------------- .text._ZN2at6native13reduce_kernelILi128ELi4ENS0_8ReduceOpIN3c108BFloat16ENS0_9ArgMaxOpsIfEEjlLi4ELi4EEEEEvT1_ --------------------------
	.section	.text._ZN2at6native13reduce_kernelILi128ELi4ENS0_8ReduceOpIN3c108BFloat16ENS0_9ArgMaxOpsIfEEjlLi4ELi4EEEEEvT1_,"ax",@progbits
	.sectioninfo	@"SHI_REGISTERS=80"
	.align	128
        .global         _ZN2at6native13reduce_kernelILi128ELi4ENS0_8ReduceOpIN3c108BFloat16ENS0_9ArgMaxOpsIfEEjlLi4ELi4EEEEEvT1_
        .type           _ZN2at6native13reduce_kernelILi128ELi4ENS0_8ReduceOpIN3c108BFloat16ENS0_9ArgMaxOpsIfEEjlLi4ELi4EEEEEvT1_,@function
        .size           _ZN2at6native13reduce_kernelILi128ELi4ENS0_8ReduceOpIN3c108BFloat16ENS0_9ArgMaxOpsIfEEjlLi4ELi4EEEEEvT1_,(.L_x_6849 - _ZN2at6native13reduce_kernelILi128ELi4ENS0_8ReduceOpIN3c108BFloat16ENS0_9ArgMaxOpsIfEEjlLi4ELi4EEEEEvT1_)
        .other          _ZN2at6native13reduce_kernelILi128ELi4ENS0_8ReduceOpIN3c108BFloat16ENS0_9ArgMaxOpsIfEEjlLi4ELi4EEEEEvT1_,@"STO_CUDA_ENTRY STV_DEFAULT"
_ZN2at6native13reduce_kernelILi128ELi4ENS0_8ReduceOpIN3c108BFloat16ENS0_9ArgMaxOpsIfEEjlLi4ELi4EEEEEvT1_:
.text._ZN2at6native13reduce_kernelILi128ELi4ENS0_8ReduceOpIN3c108BFloat16ENS0_9ArgMaxOpsIfEEjlLi4ELi4EEEEEvT1_:
        /* <DEDUP_REMOVED lines=213> */
.L_x_4939:
        /* <DEDUP_REMOVED lines=61> */
.L_x_4948:
[----:B------:R-:W-:Y:S05]  /*1120*/  BSYNC B2 ;  /* 0x0000000000027941 */ /* 0x000fea0003800000 */
.L_x_4947:
        /* <DEDUP_REMOVED lines=25> */
.L_x_4946:
[----:B------:R-:W-:Y:S05]  /*12c0*/  BSYNC B1 ;  /* 0x0000000000017941 */ /* 0x000fea0003800000 */
.L_x_4945:
[C---:B------:R-:W-:Y:S02]  /*12d0*/  IADD3 R5, P0, -R9.reuse, 0x4, RZ ;  /* 0x0000000409057810 */ /* 0x040fe40007f1e1ff */
[----:B------:R-:W-:Y:S02]  /*12e0*/  IADD3 R7, R9, c[0x0][0x17c], RZ ;  /* 0x00005f0009077a10 */ /* 0x000fe40007ffe0ff */
[----:B------:R-:W-:Y:S01]  /*12f0*/  LEA R18, P1, R5, R18, 0x1 ;  /* 0x0000001205127211 */ /* 0x000fe200078208ff */
[----:B------:R-:W-:Y:S01]  /*1300*/  IMAD.X R4, RZ, RZ, -0x1, P0 ;  /* 0xffffffffff047424 */ /* 0x000fe200000e06ff */
[----:B------:R-:W-:-:S02]  /*1310*/  IADD3 R24, -R9, 0x4, RZ ;  /* 0x0000000409187810 */ /* 0x000fc40007ffe1ff */
[----:B------:R-:W-:Y:S02]  /*1320*/  IADD3 R7, R7, -0x4, RZ ;  /* 0xfffffffc07077810 */ /* 0x000fe40007ffe0ff */
[----:B------:R-:W-:Y:S02]  /*1330*/  LEA.HI.X R19, R5, R19, R4, 0x1, P1 ;  /* 0x0000001305137211 */ /* 0x000fe400008f0c04 */
.L_x_4944:
[----:B------:R-:W-:Y:S05]  /*1340*/  BSYNC B0 ;  /* 0x0000000000007941 */ /* 0x000fea0003800000 */
.L_x_4943:
        /* <DEDUP_REMOVED lines=24> */
.L_x_4960:
        /* <DEDUP_REMOVED lines=33> */
.L_x_4952:
[----:B------:R-:W-:Y:S02]  /*16e0*/  FSETP.GTU.FTZ.AND P0, PT, |R10|, +INF , PT ;  /* 0x7f8000000a00780b */ /* 0x000fe40003f1c200 */
[----:B------:R-:W-:-:S04]  /*16f0*/  ISETP.LT.U32.AND P1, PT, R21, R22, PT ;  /* 0x000000161500720c */ /* 0x000fc80003f21070 */
[----:B------:R-:W-:-:S08]  /*1700*/  ISETP.LT.OR.EX P0, PT, R12, RZ, !P0, P1 ;  /* 0x000000ff0c00720c */ /* 0x000fd00004701710 */
.L_x_4953:
[----:B------:R-:W-:Y:S05]  /*1710*/  BSYNC B1 ;  /* 0x0000000000017941 */ /* 0x000fea0003800000 */
.L_x_4951:
        /* <DEDUP_REMOVED lines=17> */
.L_x_4955:
[----:B------:R-:W-:Y:S02]  /*1830*/  FSETP.GTU.FTZ.AND P0, PT, |R11|, +INF , PT ;  /* 0x7f8000000b00780b */ /* 0x000fe40003f1c200 */
[----:B------:R-:W-:-:S04]  /*1840*/  ISETP.LT.U32.AND P1, PT, R14, R27, PT ;  /* 0x0000001b0e00720c */ /* 0x000fc80003f21070 */
[----:B------:R-:W-:-:S08]  /*1850*/  ISETP.LT.OR.EX P0, PT, R20, RZ, !P0, P1 ;  /* 0x000000ff1400720c */ /* 0x000fd00004701710 */
.L_x_4956:
[----:B------:R-:W-:Y:S05]  /*1860*/  BSYNC B1 ;  /* 0x0000000000017941 */ /* 0x000fea0003800000 */
.L_x_4954:
        /* <DEDUP_REMOVED lines=17> */
.L_x_4958:
[----:B------:R-:W-:Y:S02]  /*1980*/  FSETP.GTU.FTZ.AND P0, PT, |R10|, +INF , PT ;  /* 0x7f8000000a00780b */ /* 0x000fe40003f1c200 */
[----:B------:R-:W-:-:S04]  /*1990*/  ISETP.LT.U32.AND P1, PT, R28, R25, PT ;  /* 0x000000191c00720c */ /* 0x000fc80003f21070 */
[----:B------:R-:W-:-:S08]  /*19a0*/  ISETP.LT.OR.EX P0, PT, R29, RZ, !P0, P1 ;  /* 0x000000ff1d00720c */ /* 0x000fd00004701710 */
.L_x_4959:
[----:B------:R-:W-:Y:S05]  /*19b0*/  BSYNC B1 ;  /* 0x0000000000017941 */ /* 0x000fea0003800000 */
.L_x_4957:
        /* <DEDUP_REMOVED lines=8> */
.L_x_4950:
[----:B------:R-:W-:Y:S05]  /*1a40*/  BSYNC B0 ;  /* 0x0000000000007941 */ /* 0x000fea0003800000 */
.L_x_4949:
        /* <DEDUP_REMOVED lines=10> */
.L_x_4962:
[----:B------:R-:W-:Y:S05]  /*1af0*/  BSYNC B0 ;  /* 0x0000000000007941 */ /* 0x000fea0003800000 */
.L_x_4961:
        /* <DEDUP_REMOVED lines=28> */
.L_x_4964:
[----:B------:R-:W-:Y:S05]  /*1cc0*/  BSYNC B0 ;  /* 0x0000000000007941 */ /* 0x000fea0003800000 */
.L_x_4963:
        /* <DEDUP_REMOVED lines=12> */
.L_x_4966:
[----:B------:R-:W-:Y:S02]  /*1d90*/  FSETP.GTU.FTZ.AND P0, PT, |R15|, +INF , PT ;  /* 0x7f8000000f00780b */ /* 0x000fe40003f1c200 */
[----:B------:R-:W-:-:S04]  /*1da0*/  ISETP.LT.U32.AND P1, PT, R0, R21, PT ;  /* 0x000000150000720c */ /* 0x000fc80003f21070 */
[----:B------:R-:W-:-:S08]  /*1db0*/  ISETP.LT.OR.EX P0, PT, R3, R12, !P0, P1 ;  /* 0x0000000c0300720c */ /* 0x000fd00004701710 */
.L_x_4967:
[----:B------:R-:W-:Y:S05]  /*1dc0*/  BSYNC B0 ;  /* 0x0000000000007941 */ /* 0x000fea0003800000 */
.L_x_4965:
        /* <DEDUP_REMOVED lines=15> */
.L_x_4969:
[----:B------:R-:W-:Y:S02]  /*1ec0*/  FSETP.GTU.FTZ.AND P0, PT, |R8|, +INF , PT ;  /* 0x7f8000000800780b */ /* 0x000fe40003f1c200 */
[----:B------:R-:W-:-:S04]  /*1ed0*/  ISETP.LT.U32.AND P1, PT, R21, R14, PT ;  /* 0x0000000e1500720c */ /* 0x000fc80003f21070 */
[----:B------:R-:W-:-:S08]  /*1ee0*/  ISETP.LT.OR.EX P0, PT, R3, R20, !P0, P1 ;  /* 0x000000140300720c */ /* 0x000fd00004701710 */
.L_x_4970:
[----:B------:R-:W-:Y:S05]  /*1ef0*/  BSYNC B0 ;  /* 0x0000000000007941 */ /* 0x000fea0003800000 */
.L_x_4968:
        /* <DEDUP_REMOVED lines=15> */
.L_x_4972:
[----:B------:R-:W-:Y:S02]  /*1ff0*/  FSETP.GTU.FTZ.AND P0, PT, |R13|, +INF , PT ;  /* 0x7f8000000d00780b */ /* 0x000fe40003f1c200 */
[----:B------:R-:W-:-:S04]  /*2000*/  ISETP.LT.U32.AND P1, PT, R21, R28, PT ;  /* 0x0000001c1500720c */ /* 0x000fc80003f21070 */
[----:B------:R-:W-:-:S08]  /*2010*/  ISETP.LT.OR.EX P0, PT, R20, R29, !P0, P1 ;  /* 0x0000001d1400720c */ /* 0x000fd00004701710 */
.L_x_4973:
[----:B------:R-:W-:Y:S05]  /*2020*/  BSYNC B0 ;  /* 0x0000000000007941 */ /* 0x000fea0003800000 */
.L_x_4971:
        /* <DEDUP_REMOVED lines=10> */
.L_x_4942:
        /* <DEDUP_REMOVED lines=108> */
.L_x_5027:
        /* <DEDUP_REMOVED lines=214> */
.L_x_4978:
[----:B------:R-:W-:-:S04]  /*34f0*/  LOP3.LUT R37, R59, 0xfffffff8, RZ, 0xc0, !PT ;  /* 0xfffffff83b257812 */ /* 0x000fc800078ec0ff */
[----:B------:R-:W-:-:S05]  /*3500*/  IADD3 R36, P0, R18, R37, RZ ;  /* 0x0000002512247210 */ /* 0x000fca0007f1e0ff */
[----:B------:R-:W-:-:S06]  /*3510*/  IMAD.X R37, RZ, RZ, R19, P0 ;  /* 0x000000ffff257224 */ /* 0x000fcc00000e0613 */
[----:B------:R-:W2:Y:S02]  /*3520*/  LDG.E.64 R36, [R36.64] ;  /* 0x0000002424247981 */ /* 0x000ea4000c1e1b00 */
[--C-:B--2---:R-:W-:Y:S02]  /*3530*/  PRMT R59, R59, 0x5410, R36.reuse ;  /* 0x000054103b3b7816 */ /* 0x104fe40000000024 */
[----:B------:R-:W-:Y:S02]  /*3540*/  PRMT R64, R64, 0x7610, R36 ;  /* 0x0000761040407816 */ /* 0x000fe40000000024 */
[--C-:B------:R-:W-:Y:S02]  /*3550*/  PRMT R65, R65, 0x5410, R37.reuse ;  /* 0x0000541041417816 */ /* 0x100fe40000000025 */
        /* <DEDUP_REMOVED lines=213> */
.L_x_4979:
[----:B------:R-:W-:-:S04]  /*42b0*/  LOP3.LUT R55, R55, 0xfffffff8, RZ, 0xc0, !PT ;  /* 0xfffffff837377812 */ /* 0x000fc800078ec0ff */
[----:B------:R-:W-:-:S05]  /*42c0*/  IADD3 R60, P0, R18, R55, RZ ;  /* 0x00000037123c7210 */ /* 0x000fca0007f1e0ff */
[----:B------:R-:W-:-:S05]  /*42d0*/  IMAD.X R61, RZ, RZ, R19, P0 ;  /* 0x000000ffff3d7224 */ /* 0x000fca00000e0613 */
[----:B------:R-:W2:Y:S01]  /*42e0*/  LDG.E.64 R36, [R60.64] ;  /* 0x000000243c247981 */ /* 0x000ea2000c1e1b00 */
[----:B------:R-:W-:Y:S01]  /*42f0*/  IADD3 R55, R3, c[0x0][0x184], RZ ;  /* 0x0000610003377a10 */ /* 0x000fe20007ffe0ff */
[----:B------:R-:W-:Y:S01]  /*4300*/  IMAD.MOV.U32 R57, RZ, RZ, RZ ;  /* 0x000000ffff397224 */ /* 0x000fe200078e00ff */
[--C-:B--2---:R-:W-:Y:S02]  /*4310*/  PRMT R66, R66, 0x5410, R36.reuse ;  /* 0x0000541042427816 */ /* 0x104fe40000000024 */
[----:B------:R-:W-:Y:S01]  /*4320*/  PRMT R68, R68, 0x7610, R36 ;  /* 0x0000761044447816 */ /* 0x000fe20000000024 */
[----:B------:R-:W-:Y:S01]  /*4330*/  IMAD.MOV.U32 R36, RZ, RZ, RZ ;  /* 0x000000ffff247224 */ /* 0x000fe200078e00ff */
[----:B------:R-:W-:Y:S02]  /*4340*/  PRMT R67, R67, 0x5410, R37 ;  /* 0x0000541043437816 */ /* 0x000fe40000000025 */
[----:B------:R-:W-:Y:S01]  /*4350*/  PRMT R59, R37, 0x7632, R59 ;  /* 0x00007632253b7816 */ /* 0x000fe2000000003b */
[----:B------:R-:W-:Y:S05]  /*4360*/  @!P1 BRA `(.L_x_4980) ;  /* 0x00000de000009947 */ /* 0x000fea0003800000 */
[----:B------:R-:W-:Y:S01]  /*4370*/  IADD3 R61, R55, c[0x0][0x184], RZ ;  /* 0x00006100373d7a10 */ /* 0x000fe20007ffe0ff */
        /* <DEDUP_REMOVED lines=221> */
.L_x_4980:
        /* <DEDUP_REMOVED lines=220> */
.L_x_4981:
[----:B------:R-:W-:-:S04]  /*5f10*/  LOP3.LUT R37, R57, 0xfffffff8, RZ, 0xc0, !PT ;  /* 0xfffffff839257812 */ /* 0x000fc800078ec0ff */
[----:B------:R-:W-:-:S05]  /*5f20*/  IADD3 R36, P0, R18, R37, RZ ;  /* 0x0000002512247210 */ /* 0x000fca0007f1e0ff */
[----:B------:R-:W-:-:S06]  /*5f30*/  IMAD.X R37, RZ, RZ, R19, P0 ;  /* 0x000000ffff257224 */ /* 0x000fcc00000e0613 */
[----:B------:R-:W2:Y:S01]  /*5f40*/  LDG.E.64 R36, [R36.64] ;  /* 0x0000002424247981 */ /* 0x000ea2000c1e1b00 */
[----:B------:R-:W-:Y:S01]  /*5f50*/  FSETP.GTU.FTZ.AND P2, PT, |R58|, +INF , PT ;  /* 0x7f8000003a00780b */ /* 0x000fe20003f5c200 */
[----:B------:R-:W-:Y:S01]  /*5f60*/  BSSY B1, `(.L_x_4982) ;  /* 0x0000023000017945 */ /* 0x000fe20003800000 */
[----:B------:R-:W-:-:S04]  /*5f70*/  PRMT R57, RZ, 0x7610, R59 ;  /* 0x00007610ff397816 */ /* 0x000fc8000000003b */
        /* <DEDUP_REMOVED lines=15> */
[C---:B--2---:R-:W-:Y:S02]  /*6070*/  PRMT R64, R36.reuse, 0x7610, R64 ;  /* 0x0000761024407816 */ /* 0x044fe40000000040 */
[----:B------:R-:W-:Y:S02]  /*6080*/  PRMT R66, R36, 0x7632, R66 ;  /* 0x0000763224427816 */ /* 0x000fe40000000042 */
[----:B------:R-:W-:-:S02]  /*6090*/  PRMT R65, R37, 0x7610, R65 ;  /* 0x0000761025417816 */ /* 0x000fc40000000041 */
[----:B------:R-:W-:Y:S02]  /*60a0*/  PRMT R67, R37, 0x7632, R67 ;  /* 0x0000763225437816 */ /* 0x000fe40000000043 */
[----:B------:R-:W-:Y:S01]  /*60b0*/  PRMT R36, RZ, 0x7610, R64 ;  /* 0x00007610ff247816 */ /* 0x000fe20000000040 */
        /* <DEDUP_REMOVED lines=10> */
.L_x_4983:
[----:B------:R-:W-:Y:S02]  /*6160*/  FSETP.GTU.FTZ.AND P0, PT, |R36|, +INF , PT ;  /* 0x7f8000002400780b */ /* 0x000fe40003f1c200 */
[----:B------:R-:W-:-:S04]  /*6170*/  ISETP.LT.U32.AND P2, PT, R52, R3, PT ;  /* 0x000000033400720c */ /* 0x000fc80003f41070 */
[----:B------:R-:W-:-:S08]  /*6180*/  ISETP.LT.OR.EX P0, PT, R54, RZ, !P0, P2 ;  /* 0x000000ff3600720c */ /* 0x000fd00004701720 */
.L_x_4984:
[----:B------:R-:W-:Y:S05]  /*6190*/  BSYNC B1 ;  /* 0x0000000000017941 */ /* 0x000fea0003800000 */
.L_x_4982:
        /* <DEDUP_REMOVED lines=16> */
.L_x_4986:
[----:B------:R-:W-:Y:S02]  /*62a0*/  FSETP.GTU.FTZ.AND P0, PT, |R37|, +INF , PT ;  /* 0x7f8000002500780b */ /* 0x000fe40003f1c200 */
[----:B------:R-:W-:-:S04]  /*62b0*/  ISETP.LT.U32.AND P2, PT, R48, R3, PT ;  /* 0x000000033000720c */ /* 0x000fc80003f41070 */
[----:B------:R-:W-:-:S08]  /*62c0*/  ISETP.LT.OR.EX P0, PT, R47, RZ, !P0, P2 ;  /* 0x000000ff2f00720c */ /* 0x000fd00004701720 */
.L_x_4987:
[----:B------:R-:W-:Y:S05]  /*62d0*/  BSYNC B1 ;  /* 0x0000000000017941 */ /* 0x000fea0003800000 */
.L_x_4985:
        /* <DEDUP_REMOVED lines=16> */
.L_x_4989:
[----:B------:R-:W-:Y:S02]  /*63e0*/  FSETP.GTU.FTZ.AND P0, PT, |R69|, +INF , PT ;  /* 0x7f8000004500780b */ /* 0x000fe40003f1c200 */
[----:B------:R-:W-:-:S04]  /*63f0*/  ISETP.LT.U32.AND P2, PT, R44, R3, PT ;  /* 0x000000032c00720c */ /* 0x000fc80003f41070 */
[----:B------:R-:W-:-:S08]  /*6400*/  ISETP.LT.OR.EX P0, PT, R46, RZ, !P0, P2 ;  /* 0x000000ff2e00720c */ /* 0x000fd00004701720 */
.L_x_4990:
[----:B------:R-:W-:Y:S05]  /*6410*/  BSYNC B1 ;  /* 0x0000000000017941 */ /* 0x000fea0003800000 */
.L_x_4988:
        /* <DEDUP_REMOVED lines=16> */
.L_x_4992:
[----:B------:R-:W-:Y:S02]  /*6520*/  FSETP.GTU.FTZ.AND P0, PT, |R36|, +INF , PT ;  /* 0x7f8000002400780b */ /* 0x000fe40003f1c200 */
[----:B------:R-:W-:-:S04]  /*6530*/  ISETP.LT.U32.AND P2, PT, R41, R55, PT ;  /* 0x000000372900720c */ /* 0x000fc80003f41070 */
[----:B------:R-:W-:-:S08]  /*6540*/  ISETP.LT.OR.EX P0, PT, R42, RZ, !P0, P2 ;  /* 0x000000ff2a00720c */ /* 0x000fd00004701720 */
.L_x_4993:
[----:B------:R-:W-:Y:S05]  /*6550*/  BSYNC B1 ;  /* 0x0000000000017941 */ /* 0x000fea0003800000 */
.L_x_4991:
        /* <DEDUP_REMOVED lines=16> */
.L_x_4995:
[----:B------:R-:W-:Y:S02]  /*6660*/  FSETP.GTU.FTZ.AND P0, PT, |R68|, +INF , PT ;  /* 0x7f8000004400780b */ /* 0x000fe40003f1c200 */
[----:B------:R-:W-:-:S04]  /*6670*/  ISETP.LT.U32.AND P2, PT, R38, R55, PT ;  /* 0x000000372600720c */ /* 0x000fc80003f41070 */
[----:B------:R-:W-:-:S08]  /*6680*/  ISETP.LT.OR.EX P0, PT, R39, RZ, !P0, P2 ;  /* 0x000000ff2700720c */ /* 0x000fd00004701720 */
.L_x_4996:
[----:B------:R-:W-:Y:S05]  /*6690*/  BSYNC B1 ;  /* 0x0000000000017941 */ /* 0x000fea0003800000 */
.L_x_4994:
        /* <DEDUP_REMOVED lines=16> */
.L_x_4998:
[----:B------:R-:W-:Y:S02]  /*67a0*/  FSETP.GTU.FTZ.AND P0, PT, |R36|, +INF , PT ;  /* 0x7f8000002400780b */ /* 0x000fe40003f1c200 */
[----:B------:R-:W-:-:S04]  /*67b0*/  ISETP.LT.U32.AND P2, PT, R33, R55, PT ;  /* 0x000000372100720c */ /* 0x000fc80003f41070 */
[----:B------:R-:W-:-:S08]  /*67c0*/  ISETP.LT.OR.EX P0, PT, R34, RZ, !P0, P2 ;  /* 0x000000ff2200720c */ /* 0x000fd00004701720 */
.L_x_4999:
[----:B------:R-:W-:Y:S05]  /*67d0*/  BSYNC B1 ;  /* 0x0000000000017941 */ /* 0x000fea0003800000 */
.L_x_4997:
        /* <DEDUP_REMOVED lines=16> */
.L_x_5001:
[----:B------:R-:W-:Y:S02]  /*68e0*/  FSETP.GTU.FTZ.AND P0, PT, |R3|, +INF , PT ;  /* 0x7f8000000300780b */ /* 0x000fe40003f1c200 */
[----:B------:R-:W-:-:S04]  /*68f0*/  ISETP.LT.U32.AND P2, PT, R30, R55, PT ;  /* 0x000000371e00720c */ /* 0x000fc80003f41070 */
[----:B------:R-:W-:-:S08]  /*6900*/  ISETP.LT.OR.EX P0, PT, R31, RZ, !P0, P2 ;  /* 0x000000ff1f00720c */ /* 0x000fd00004701720 */
.L_x_5002:
[----:B------:R-:W-:Y:S05]  /*6910*/  BSYNC B1 ;  /* 0x0000000000017941 */ /* 0x000fea0003800000 */
.L_x_5000:
        /* <DEDUP_REMOVED lines=17> */
.L_x_5004:
[----:B------:R-:W-:Y:S02]  /*6a30*/  FSETP.GTU.FTZ.AND P0, PT, |R72|, +INF , PT ;  /* 0x7f8000004800780b */ /* 0x000fe40003f1c200 */
[----:B------:R-:W-:-:S04]  /*6a40*/  ISETP.LT.U32.AND P2, PT, R27, R36, PT ;  /* 0x000000241b00720c */ /* 0x000fc80003f41070 */
[----:B------:R-:W-:-:S08]  /*6a50*/  ISETP.LT.OR.EX P0, PT, R28, RZ, !P0, P2 ;  /* 0x000000ff1c00720c */ /* 0x000fd00004701720 */
.L_x_5005:
[----:B------:R-:W-:Y:S05]  /*6a60*/  BSYNC B1 ;  /* 0x0000000000017941 */ /* 0x000fea0003800000 */
.L_x_5003:
        /* <DEDUP_REMOVED lines=16> */
.L_x_5007:
[----:B------:R-:W-:Y:S02]  /*6b70*/  FSETP.GTU.FTZ.AND P0, PT, |R73|, +INF , PT ;  /* 0x7f8000004900780b */ /* 0x000fe40003f1c200 */
[----:B------:R-:W-:-:S04]  /*6b80*/  ISETP.LT.U32.AND P2, PT, R24, R36, PT ;  /* 0x000000241800720c */ /* 0x000fc80003f41070 */
[----:B------:R-:W-:-:S08]  /*6b90*/  ISETP.LT.OR.EX P0, PT, R25, RZ, !P0, P2 ;  /* 0x000000ff1900720c */ /* 0x000fd00004701720 */
.L_x_5008:
[----:B------:R-:W-:Y:S05]  /*6ba0*/  BSYNC B1 ;  /* 0x0000000000017941 */ /* 0x000fea0003800000 */
.L_x_5006:
        /* <DEDUP_REMOVED lines=16> */
.L_x_5010:
[----:B------:R-:W-:Y:S02]  /*6cb0*/  FSETP.GTU.FTZ.AND P0, PT, |R74|, +INF , PT ;  /* 0x7f8000004a00780b */ /* 0x000fe40003f1c200 */
[----:B------:R-:W-:-:S04]  /*6cc0*/  ISETP.LT.U32.AND P2, PT, R21, R36, PT ;  /* 0x000000241500720c */ /* 0x000fc80003f41070 */
[----:B------:R-:W-:-:S08]  /*6cd0*/  ISETP.LT.OR.EX P0, PT, R22, RZ, !P0, P2 ;  /* 0x000000ff1600720c */ /* 0x000fd00004701720 */
.L_x_5011:
[----:B------:R-:W-:Y:S05]  /*6ce0*/  BSYNC B1 ;  /* 0x0000000000017941 */ /* 0x000fea0003800000 */
.L_x_5009:
        /* <DEDUP_REMOVED lines=16> */
.L_x_5013:
[----:B------:R-:W-:Y:S02]  /*6df0*/  FSETP.GTU.FTZ.AND P0, PT, |R75|, +INF , PT ;  /* 0x7f8000004b00780b */ /* 0x000fe40003f1c200 */
[----:B------:R-:W-:-:S04]  /*6e00*/  ISETP.LT.U32.AND P2, PT, R14, R36, PT ;  /* 0x000000240e00720c */ /* 0x000fc80003f41070 */
[----:B------:R-:W-:-:S08]  /*6e10*/  ISETP.LT.OR.EX P0, PT, R15, RZ, !P0, P2 ;  /* 0x000000ff0f00720c */ /* 0x000fd00004701720 */
.L_x_5014:
[----:B------:R-:W-:Y:S05]  /*6e20*/  BSYNC B1 ;  /* 0x0000000000017941 */ /* 0x000fea0003800000 */
.L_x_5012:
[----:B------:R-:W-:Y:S01]  /*6e30*/  FSETP.GTU.FTZ.AND P2, PT, |R13|, +INF , PT ;  /* 0x7f8000000d00780b */ /* 0x000fe20003f5c200 */
[----:B------:R-:W-:Y:S01]  /*6e40*/  BSSY B1, `(.L_x_5015) ;  /* 0x0000013000017945 */ /* 0x000fe20003800000 */
[----:B------:R-:W-:Y:S02]  /*6e50*/  SEL R14, R14, R36, P0 ;  /* 0x000000240e0e7207 */ /* 0x000fe40000000000 */
[----:B------:R-:W-:Y:S02]  /*6e60*/  FSEL R20, R20, R75, P0 ;  /* 0x0000004b14147208 */ /* 0x000fe40000000000 */
        /* <DEDUP_REMOVED lines=13> */
.L_x_5016:
[----:B------:R-:W-:Y:S02]  /*6f40*/  FSETP.GTU.FTZ.AND P0, PT, |R60|, +INF , PT ;  /* 0x7f8000003c00780b */ /* 0x000fe40003f1c200 */
[----:B------:R-:W-:-:S04]  /*6f50*/  ISETP.LT.U32.AND P2, PT, R9, R36, PT ;  /* 0x000000240900720c */ /* 0x000fc80003f41070 */
[----:B------:R-:W-:-:S08]  /*6f60*/  ISETP.LT.OR.EX P0, PT, R10, RZ, !P0, P2 ;  /* 0x000000ff0a00720c */ /* 0x000fd00004701720 */
.L_x_5017:
[----:B------:R-:W-:Y:S05]  /*6f70*/  BSYNC B1 ;  /* 0x0000000000017941 */ /* 0x000fea0003800000 */
.L_x_5015:
        /* <DEDUP_REMOVED lines=16> */
.L_x_5019:
[----:B------:R-:W-:Y:S02]  /*7080*/  FSETP.GTU.FTZ.AND P0, PT, |R3|, +INF , PT ;  /* 0x7f8000000300780b */ /* 0x000fe40003f1c200 */
[----:B------:R-:W-:-:S04]  /*7090*/  ISETP.LT.U32.AND P2, PT, R5, R36, PT ;  /* 0x000000240500720c */ /* 0x000fc80003f41070 */
[----:B------:R-:W-:-:S08]  /*70a0*/  ISETP.LT.OR.EX P0, PT, R6, RZ, !P0, P2 ;  /* 0x000000ff0600720c */ /* 0x000fd00004701720 */
.L_x_5020:
[----:B------:R-:W-:Y:S05]  /*70b0*/  BSYNC B1 ;  /* 0x0000000000017941 */ /* 0x000fea0003800000 */
.L_x_5018:
        /* <DEDUP_REMOVED lines=16> */
.L_x_5022:
[----:B------:R-:W-:Y:S02]  /*71c0*/  FSETP.GTU.FTZ.AND P0, PT, |R60|, +INF , PT ;  /* 0x7f8000003c00780b */ /* 0x000fe40003f1c200 */
[----:B------:R-:W-:-:S04]  /*71d0*/  ISETP.LT.U32.AND P2, PT, R0, R36, PT ;  /* 0x000000240000720c */ /* 0x000fc80003f41070 */
[----:B------:R-:W-:-:S08]  /*71e0*/  ISETP.LT.OR.EX P0, PT, R4, RZ, !P0, P2 ;  /* 0x000000ff0400720c */ /* 0x000fd00004701720 */
.L_x_5023:
[----:B------:R-:W-:Y:S05]  /*71f0*/  BSYNC B1 ;  /* 0x0000000000017941 */ /* 0x000fea0003800000 */
.L_x_5021:
        /* <DEDUP_REMOVED lines=16> */
.L_x_5025:
[----:B------:R-:W-:Y:S02]  /*7300*/  FSETP.GTU.FTZ.AND P0, PT, |R60|, +INF , PT ;  /* 0x7f8000003c00780b */ /* 0x000fe40003f1c200 */
[----:B------:R-:W-:-:S04]  /*7310*/  ISETP.LT.U32.AND P2, PT, R11, R36, PT ;  /* 0x000000240b00720c */ /* 0x000fc80003f41070 */
[----:B------:R-:W-:-:S08]  /*7320*/  ISETP.LT.OR.EX P0, PT, R12, RZ, !P0, P2 ;  /* 0x000000ff0c00720c */ /* 0x000fd00004701720 */
.L_x_5026:
[----:B------:R-:W-:Y:S05]  /*7330*/  BSYNC B1 ;  /* 0x0000000000017941 */ /* 0x000fea0003800000 */
.L_x_5024:
        /* <DEDUP_REMOVED lines=9> */
.L_x_4977:
[----:B------:R-:W-:Y:S05]  /*73d0*/  BSYNC B0 ;  /* 0x0000000000007941 */ /* 0x000fea0003800000 */
.L_x_4976:
        /* <DEDUP_REMOVED lines=205> */
.L_x_5030:
[----:B------:R-:W-:-:S04]  /*80b0*/  LOP3.LUT R37, R36, 0xfffffff8, RZ, 0xc0, !PT ;  /* 0xfffffff824257812 */ /* 0x000fc800078ec0ff */
[----:B------:R-:W-:-:S05]  /*80c0*/  IADD3 R36, P2, R18, R37, RZ ;  /* 0x0000002512247210 */ /* 0x000fca0007f5e0ff */
[----:B------:R-:W-:-:S06]  /*80d0*/  IMAD.X R37, RZ, RZ, R19, P2 ;  /* 0x000000ffff257224 */ /* 0x000fcc00010e0613 */
[----:B------:R-:W2:Y:S01]  /*80e0*/  LDG.E.64 R36, [R36.64] ;  /* 0x0000002424247981 */ /* 0x000ea2000c1e1b00 */
[----:B------:R-:W-:-:S04]  /*80f0*/  IADD3 R61, R3, c[0x0][0x184], RZ ;  /* 0x00006100033d7a10 */ /* 0x000fc80007ffe0ff */
[----:B------:R-:W-:Y:S02]  /*8100*/  ISETP.GE.U32.AND P2, PT, R61, c[0x0][0x17c], PT ;  /* 0x00005f003d007a0c */ /* 0x000fe40003f46070 */
[--C-:B--2---:R-:W-:Y:S02]  /*8110*/  PRMT R59, R59, 0x5410, R36.reuse ;  /* 0x000054103b3b7816 */ /* 0x104fe40000000024 */
[----:B------:R-:W-:Y:S02]  /*8120*/  PRMT R64, R64, 0x7610, R36 ;  /* 0x0000761040407816 */ /* 0x000fe40000000024 */
[--C-:B------:R-:W-:Y:S02]  /*8130*/  PRMT R65, R65, 0x5410, R37.reuse ;  /* 0x0000541041417816 */ /* 0x100fe40000000025 */
        /* <DEDUP_REMOVED lines=202> */
.L_x_5031:
        /* <DEDUP_REMOVED lines=8> */
[----:B------:R-:W-:Y:S02]  /*8e60*/  PRMT R67, R67, 0x5410, R37 ;  /* 0x0000541043437816 */ /* 0x000fe40000000025 */
        /* <DEDUP_REMOVED lines=202> */
.L_x_5032:
        /* <DEDUP_REMOVED lines=211> */
.L_x_5033:
        /* <DEDUP_REMOVED lines=8> */
.L_x_5029:
[----:B------:R-:W-:Y:S05]  /*a8c0*/  BSYNC B0 ;  /* 0x0000000000007941 */ /* 0x000fea0003800000 */
.L_x_5028:
        /* <DEDUP_REMOVED lines=15> */
.L_x_5037:
[----:B------:R-:W-:Y:S02]  /*a9c0*/  FSETP.GTU.FTZ.AND P0, PT, |R19|, +INF , PT ;  /* 0x7f8000001300780b */ /* 0x000fe40003f1c200 */
[----:B------:R-:W-:-:S04]  /*a9d0*/  ISETP.LT.U32.AND P1, PT, R56, R3, PT ;  /* 0x000000033800720c */ /* 0x000fc80003f21070 */
[----:B------:R-:W-:-:S08]  /*a9e0*/  ISETP.LT.OR.EX P0, PT, R51, RZ, !P0, P1 ;  /* 0x000000ff3300720c */ /* 0x000fd00004701710 */
.L_x_5038:
[----:B------:R-:W-:Y:S05]  /*a9f0*/  BSYNC B1 ;  /* 0x0000000000017941 */ /* 0x000fea0003800000 */
.L_x_5036:
        /* <DEDUP_REMOVED lines=16> */
.L_x_5040:
[----:B------:R-:W-:Y:S02]  /*ab00*/  FSETP.GTU.FTZ.AND P0, PT, |R36|, +INF , PT ;  /* 0x7f8000002400780b */ /* 0x000fe40003f1c200 */
[----:B------:R-:W-:-:S04]  /*ab10*/  ISETP.LT.U32.AND P1, PT, R52, R3, PT ;  /* 0x000000033400720c */ /* 0x000fc80003f21070 */
[----:B------:R-:W-:-:S08]  /*ab20*/  ISETP.LT.OR.EX P0, PT, R54, RZ, !P0, P1 ;  /* 0x000000ff3600720c */ /* 0x000fd00004701710 */
.L_x_5041:
[----:B------:R-:W-:Y:S05]  /*ab30*/  BSYNC B1 ;  /* 0x0000000000017941 */ /* 0x000fea0003800000 */
.L_x_5039:
        /* <DEDUP_REMOVED lines=16> */
.L_x_5043:
[----:B------:R-:W-:Y:S02]  /*ac40*/  FSETP.GTU.FTZ.AND P0, PT, |R19|, +INF , PT ;  /* 0x7f8000001300780b */ /* 0x000fe40003f1c200 */
[----:B------:R-:W-:-:S04]  /*ac50*/  ISETP.LT.U32.AND P1, PT, R48, R3, PT ;  /* 0x000000033000720c */ /* 0x000fc80003f21070 */
[----:B------:R-:W-:-:S08]  /*ac60*/  ISETP.LT.OR.EX P0, PT, R47, RZ, !P0, P1 ;  /* 0x000000ff2f00720c */ /* 0x000fd00004701710 */
.L_x_5044:
[----:B------:R-:W-:Y:S05]  /*ac70*/  BSYNC B1 ;  /* 0x0000000000017941 */ /* 0x000fea0003800000 */
.L_x_5042:
        /* <DEDUP_REMOVED lines=16> */
.L_x_5046:
[----:B------:R-:W-:Y:S02]  /*ad80*/  FSETP.GTU.FTZ.AND P0, PT, |R69|, +INF , PT ;  /* 0x7f8000004500780b */ /* 0x000fe40003f1c200 */
[----:B------:R-:W-:-:S04]  /*ad90*/  ISETP.LT.U32.AND P1, PT, R44, R3, PT ;  /* 0x000000032c00720c */ /* 0x000fc80003f21070 */
[----:B------:R-:W-:-:S08]  /*ada0*/  ISETP.LT.OR.EX P0, PT, R46, RZ, !P0, P1 ;  /* 0x000000ff2e00720c */ /* 0x000fd00004701710 */
.L_x_5047:
[----:B------:R-:W-:Y:S05]  /*adb0*/  BSYNC B1 ;  /* 0x0000000000017941 */ /* 0x000fea0003800000 */
.L_x_5045:
        /* <DEDUP_REMOVED lines=19> */
.L_x_5049:
[----:B------:R-:W-:Y:S02]  /*aef0*/  FSETP.GTU.FTZ.AND P0, PT, |R36|, +INF , PT ;  /* 0x7f8000002400780b */ /* 0x000fe40003f1c200 */
[----:B------:R-:W-:-:S04]  /*af00*/  ISETP.LT.U32.AND P1, PT, R41, R18, PT ;  /* 0x000000122900720c */ /* 0x000fc80003f21070 */
[----:B------:R-:W-:-:S08]  /*af10*/  ISETP.LT.OR.EX P0, PT, R42, RZ, !P0, P1 ;  /* 0x000000ff2a00720c */ /* 0x000fd00004701710 */
.L_x_5050:
[----:B------:R-:W-:Y:S05]  /*af20*/  BSYNC B1 ;  /* 0x0000000000017941 */ /* 0x000fea0003800000 */
.L_x_5048:
        /* <DEDUP_REMOVED lines=16> */
.L_x_5052:
[----:B------:R-:W-:Y:S02]  /*b030*/  FSETP.GTU.FTZ.AND P0, PT, |R68|, +INF , PT ;  /* 0x7f8000004400780b */ /* 0x000fe40003f1c200 */
[----:B------:R-:W-:-:S04]  /*b040*/  ISETP.LT.U32.AND P1, PT, R38, R18, PT ;  /* 0x000000122600720c */ /* 0x000fc80003f21070 */
[----:B------:R-:W-:-:S08]  /*b050*/  ISETP.LT.OR.EX P0, PT, R39, RZ, !P0, P1 ;  /* 0x000000ff2700720c */ /* 0x000fd00004701710 */
.L_x_5053:
[----:B------:R-:W-:Y:S05]  /*b060*/  BSYNC B1 ;  /* 0x0000000000017941 */ /* 0x000fea0003800000 */
.L_x_5051:
        /* <DEDUP_REMOVED lines=16> */
.L_x_5055:
[----:B------:R-:W-:Y:S02]  /*b170*/  FSETP.GTU.FTZ.AND P0, PT, |R36|, +INF , PT ;  /* 0x7f8000002400780b */ /* 0x000fe40003f1c200 */
[----:B------:R-:W-:-:S04]  /*b180*/  ISETP.LT.U32.AND P1, PT, R33, R18, PT ;  /* 0x000000122100720c */ /* 0x000fc80003f21070 */
[----:B------:R-:W-:-:S08]  /*b190*/  ISETP.LT.OR.EX P0, PT, R34, RZ, !P0, P1 ;  /* 0x000000ff2200720c */ /* 0x000fd00004701710 */
.L_x_5056:
[----:B------:R-:W-:Y:S05]  /*b1a0*/  BSYNC B1 ;  /* 0x0000000000017941 */ /* 0x000fea0003800000 */
.L_x_5054:
        /* <DEDUP_REMOVED lines=16> */
.L_x_5058:
[----:B------:R-:W-:Y:S02]  /*b2b0*/  FSETP.GTU.FTZ.AND P0, PT, |R59|, +INF , PT ;  /* 0x7f8000003b00780b */ /* 0x000fe40003f1c200 */
[----:B------:R-:W-:-:S04]  /*b2c0*/  ISETP.LT.U32.AND P1, PT, R30, R18, PT ;  /* 0x000000121e00720c */ /* 0x000fc80003f21070 */
[----:B------:R-:W-:-:S08]  /*b2d0*/  ISETP.LT.OR.EX P0, PT, R31, RZ, !P0, P1 ;  /* 0x000000ff1f00720c */ /* 0x000fd00004701710 */
.L_x_5059:
[----:B------:R-:W-:Y:S05]  /*b2e0*/  BSYNC B1 ;  /* 0x0000000000017941 */ /* 0x000fea0003800000 */
.L_x_5057:
        /* <DEDUP_REMOVED lines=19> */
.L_x_5061:
[----:B------:R-:W-:Y:S02]  /*b420*/  FSETP.GTU.FTZ.AND P0, PT, |R72|, +INF , PT ;  /* 0x7f8000004800780b */ /* 0x000fe40003f1c200 */
[----:B------:R-:W-:-:S04]  /*b430*/  ISETP.LT.U32.AND P1, PT, R27, R3, PT ;  /* 0x000000031b00720c */ /* 0x000fc80003f21070 */
[----:B------:R-:W-:-:S08]  /*b440*/  ISETP.LT.OR.EX P0, PT, R28, RZ, !P0, P1 ;  /* 0x000000ff1c00720c */ /* 0x000fd00004701710 */
.L_x_5062:
[----:B------:R-:W-:Y:S05]  /*b450*/  BSYNC B1 ;  /* 0x0000000000017941 */ /* 0x000fea0003800000 */
.L_x_5060:
        /* <DEDUP_REMOVED lines=16> */
.L_x_5064:
[----:B------:R-:W-:Y:S02]  /*b560*/  FSETP.GTU.FTZ.AND P0, PT, |R73|, +INF , PT ;  /* 0x7f8000004900780b */ /* 0x000fe40003f1c200 */
[----:B------:R-:W-:-:S04]  /*b570*/  ISETP.LT.U32.AND P1, PT, R24, R3, PT ;  /* 0x000000031800720c */ /* 0x000fc80003f21070 */
[----:B------:R-:W-:-:S08]  /*b580*/  ISETP.LT.OR.EX P0, PT, R25, RZ, !P0, P1 ;  /* 0x000000ff1900720c */ /* 0x000fd00004701710 */
.L_x_5065:
[----:B------:R-:W-:Y:S05]  /*b590*/  BSYNC B1 ;  /* 0x0000000000017941 */ /* 0x000fea0003800000 */
.L_x_5063:
        /* <DEDUP_REMOVED lines=16> */
.L_x_5067:
[----:B------:R-:W-:Y:S02]  /*b6a0*/  FSETP.GTU.FTZ.AND P0, PT, |R74|, +INF , PT ;  /* 0x7f8000004a00780b */ /* 0x000fe40003f1c200 */
[----:B------:R-:W-:-:S04]  /*b6b0*/  ISETP.LT.U32.AND P1, PT, R21, R3, PT ;  /* 0x000000031500720c */ /* 0x000fc80003f21070 */
[----:B------:R-:W-:-:S08]  /*b6c0*/  ISETP.LT.OR.EX P0, PT, R22, RZ, !P0, P1 ;  /* 0x000000ff1600720c */ /* 0x000fd00004701710 */
.L_x_5068:
[----:B------:R-:W-:Y:S05]  /*b6d0*/  BSYNC B1 ;  /* 0x0000000000017941 */ /* 0x000fea0003800000 */
.L_x_5066:
        /* <DEDUP_REMOVED lines=16> */
.L_x_5070:
[----:B------:R-:W-:Y:S02]  /*b7e0*/  FSETP.GTU.FTZ.AND P0, PT, |R75|, +INF , PT ;  /* 0x7f8000004b00780b */ /* 0x000fe40003f1c200 */
[----:B------:R-:W-:-:S04]  /*b7f0*/  ISETP.LT.U32.AND P1, PT, R14, R3, PT ;  /* 0x000000030e00720c */ /* 0x000fc80003f21070 */
[----:B------:R-:W-:-:S08]  /*b800*/  ISETP.LT.OR.EX P0, PT, R15, RZ, !P0, P1 ;  /* 0x000000ff0f00720c */ /* 0x000fd00004701710 */
.L_x_5071:
[----:B------:R-:W-:Y:S05]  /*b810*/  BSYNC B1 ;  /* 0x0000000000017941 */ /* 0x000fea0003800000 */
.L_x_5069:
        /* <DEDUP_REMOVED lines=19> */
.L_x_5073:
[----:B------:R-:W-:Y:S02]  /*b950*/  FSETP.GTU.FTZ.AND P0, PT, |R64|, +INF , PT ;  /* 0x7f8000004000780b */ /* 0x000fe40003f1c200 */
[----:B------:R-:W-:-:S04]  /*b960*/  ISETP.LT.U32.AND P1, PT, R9, R18, PT ;  /* 0x000000120900720c */ /* 0x000fc80003f21070 */
[----:B------:R-:W-:-:S08]  /*b970*/  ISETP.LT.OR.EX P0, PT, R10, RZ, !P0, P1 ;  /* 0x000000ff0a00720c */ /* 0x000fd00004701710 */
.L_x_5074:
[----:B------:R-:W-:Y:S05]  /*b980*/  BSYNC B1 ;  /* 0x0000000000017941 */ /* 0x000fea0003800000 */
.L_x_5072:
        /* <DEDUP_REMOVED lines=16> */
.L_x_5076:
[----:B------:R-:W-:Y:S02]  /*ba90*/  FSETP.GTU.FTZ.AND P0, PT, |R19|, +INF , PT ;  /* 0x7f8000001300780b */ /* 0x000fe40003f1c200 */
[----:B------:R-:W-:-:S04]  /*baa0*/  ISETP.LT.U32.AND P1, PT, R5, R18, PT ;  /* 0x000000120500720c */ /* 0x000fc80003f21070 */
[----:B------:R-:W-:-:S08]  /*bab0*/  ISETP.LT.OR.EX P0, PT, R6, RZ, !P0, P1 ;  /* 0x000000ff0600720c */ /* 0x000fd00004701710 */
.L_x_5077:
[----:B------:R-:W-:Y:S05]  /*bac0*/  BSYNC B1 ;  /* 0x0000000000017941 */ /* 0x000fea0003800000 */
.L_x_5075:
        /* <DEDUP_REMOVED lines=16> */
.L_x_5079:
[----:B------:R-:W-:Y:S02]  /*bbd0*/  FSETP.GTU.FTZ.AND P0, PT, |R36|, +INF , PT ;  /* 0x7f8000002400780b */ /* 0x000fe40003f1c200 */
[----:B------:R-:W-:-:S04]  /*bbe0*/  ISETP.LT.U32.AND P1, PT, R0, R18, PT ;  /* 0x000000120000720c */ /* 0x000fc80003f21070 */
[----:B------:R-:W-:-:S08]  /*bbf0*/  ISETP.LT.OR.EX P0, PT, R4, RZ, !P0, P1 ;  /* 0x000000ff0400720c */ /* 0x000fd00004701710 */
.L_x_5080:
[----:B------:R-:W-:Y:S05]  /*bc00*/  BSYNC B1 ;  /* 0x0000000000017941 */ /* 0x000fea0003800000 */
.L_x_5078:
        /* <DEDUP_REMOVED lines=16> */
.L_x_5082:
[----:B------:R-:W-:Y:S02]  /*bd10*/  FSETP.GTU.FTZ.AND P0, PT, |R36|, +INF , PT ;  /* 0x7f8000002400780b */ /* 0x000fe40003f1c200 */
[----:B------:R-:W-:-:S04]  /*bd20*/  ISETP.LT.U32.AND P1, PT, R11, R18, PT ;  /* 0x000000120b00720c */ /* 0x000fc80003f21070 */
[----:B------:R-:W-:-:S08]  /*bd30*/  ISETP.LT.OR.EX P0, PT, R12, RZ, !P0, P1 ;  /* 0x000000ff0c00720c */ /* 0x000fd00004701710 */
.L_x_5083:
[----:B------:R-:W-:Y:S05]  /*bd40*/  BSYNC B1 ;  /* 0x0000000000017941 */ /* 0x000fea0003800000 */
.L_x_5081:
[----:B------:R-:W-:Y:S02]  /*bd50*/  FSEL R7, R7, R36, P0 ;  /* 0x0000002407077208 */ /* 0x000fe40000000000 */
[----:B------:R-:W-:Y:S02]  /*bd60*/  SEL R11, R11, R18, P0 ;  /* 0x000000120b0b7207 */ /* 0x000fe40000000000 */
[----:B------:R-:W-:Y:S02]  /*bd70*/  SEL R12, R12, RZ, P0 ;  /* 0x000000ff0c0c7207 */ /* 0x000fe40000000000 */
.L_x_5035:
[----:B------:R-:W-:Y:S05]  /*bd80*/  BSYNC B0 ;  /* 0x0000000000007941 */ /* 0x000fea0003800000 */
.L_x_5034:
        /* <DEDUP_REMOVED lines=12> */
.L_x_5085:
[----:B------:R-:W-:Y:S02]  /*be50*/  FSETP.GTU.FTZ.AND P0, PT, |R43|, +INF , PT ;  /* 0x7f8000002b00780b */ /* 0x000fe40003f1c200 */
[----:B------:R-:W-:-:S04]  /*be60*/  ISETP.LT.U32.AND P1, PT, R56, R41, PT ;  /* 0x000000293800720c */ /* 0x000fc80003f21070 */
[----:B------:R-:W-:-:S08]  /*be70*/  ISETP.LT.OR.EX P0, PT, R51, R42, !P0, P1 ;  /* 0x0000002a3300720c */ /* 0x000fd00004701710 */
.L_x_5086:
[----:B------:R-:W-:Y:S05]  /*be80*/  BSYNC B0 ;  /* 0x0000000000007941 */ /* 0x000fea0003800000 */
.L_x_5084:
        /* <DEDUP_REMOVED lines=15> */
.L_x_5088:
[----:B------:R-:W-:Y:S02]  /*bf80*/  FSETP.GTU.FTZ.AND P0, PT, |R40|, +INF , PT ;  /* 0x7f8000002800780b */ /* 0x000fe40003f1c200 */
[----:B------:R-:W-:-:S04]  /*bf90*/  ISETP.LT.U32.AND P1, PT, R52, R38, PT ;  /* 0x000000263400720c */ /* 0x000fc80003f21070 */
[----:B------:R-:W-:-:S08]  /*bfa0*/  ISETP.LT.OR.EX P0, PT, R54, R39, !P0, P1 ;  /* 0x000000273600720c */ /* 0x000fd00004701710 */
.L_x_5089:
[----:B------:R-:W-:Y:S05]  /*bfb0*/  BSYNC B0 ;  /* 0x0000000000007941 */ /* 0x000fea0003800000 */
.L_x_5087:
        /* <DEDUP_REMOVED lines=15> */
.L_x_5091:
[----:B------:R-:W-:Y:S02]  /*c0b0*/  FSETP.GTU.FTZ.AND P0, PT, |R35|, +INF , PT ;  /* 0x7f8000002300780b */ /* 0x000fe40003f1c200 */
[----:B------:R-:W-:-:S04]  /*c0c0*/  ISETP.LT.U32.AND P1, PT, R48, R33, PT ;  /* 0x000000213000720c */ /* 0x000fc80003f21070 */
[----:B------:R-:W-:-:S08]  /*c0d0*/  ISETP.LT.OR.EX P0, PT, R47, R34, !P0, P1 ;  /* 0x000000222f00720c */ /* 0x000fd00004701710 */
.L_x_5092:
[----:B------:R-:W-:Y:S05]  /*c0e0*/  BSYNC B0 ;  /* 0x0000000000007941 */ /* 0x000fea0003800000 */
.L_x_5090:
        /* <DEDUP_REMOVED lines=15> */
.L_x_5094:
[----:B------:R-:W-:Y:S02]  /*c1e0*/  FSETP.GTU.FTZ.AND P0, PT, |R32|, +INF , PT ;  /* 0x7f8000002000780b */ /* 0x000fe40003f1c200 */
[----:B------:R-:W-:-:S04]  /*c1f0*/  ISETP.LT.U32.AND P1, PT, R44, R30, PT ;  /* 0x0000001e2c00720c */ /* 0x000fc80003f21070 */
[----:B------:R-:W-:-:S08]  /*c200*/  ISETP.LT.OR.EX P0, PT, R46, R31, !P0, P1 ;  /* 0x0000001f2e00720c */ /* 0x000fd00004701710 */
.L_x_5095:
[----:B------:R-:W-:Y:S05]  /*c210*/  BSYNC B0 ;  /* 0x0000000000007941 */ /* 0x000fea0003800000 */
.L_x_5093:
        /* <DEDUP_REMOVED lines=15> */
.L_x_5097:
[----:B------:R-:W-:Y:S02]  /*c310*/  FSETP.GTU.FTZ.AND P0, PT, |R29|, +INF , PT ;  /* 0x7f8000001d00780b */ /* 0x000fe40003f1c200 */
[----:B------:R-:W-:-:S04]  /*c320*/  ISETP.LT.U32.AND P1, PT, R56, R27, PT ;  /* 0x0000001b3800720c */ /* 0x000fc80003f21070 */
[----:B------:R-:W-:-:S08]  /*c330*/  ISETP.LT.OR.EX P0, PT, R51, R28, !P0, P1 ;  /* 0x0000001c3300720c */ /* 0x000fd00004701710 */
.L_x_5098:
[----:B------:R-:W-:Y:S05]  /*c340*/  BSYNC B0 ;  /* 0x0000000000007941 */ /* 0x000fea0003800000 */
.L_x_5096:
        /* <DEDUP_REMOVED lines=15> */
.L_x_5100:
[----:B------:R-:W-:Y:S02]  /*c440*/  FSETP.GTU.FTZ.AND P0, PT, |R26|, +INF , PT ;  /* 0x7f8000001a00780b */ /* 0x000fe40003f1c200 */
[----:B------:R-:W-:-:S04]  /*c450*/  ISETP.LT.U32.AND P1, PT, R19, R24, PT ;  /* 0x000000181300720c */ /* 0x000fc80003f21070 */
[----:B------:R-:W-:-:S08]  /*c460*/  ISETP.LT.OR.EX P0, PT, R54, R25, !P0, P1 ;  /* 0x000000193600720c */ /* 0x000fd00004701710 */
.L_x_5101:
[----:B------:R-:W-:Y:S05]  /*c470*/  BSYNC B0 ;  /* 0x0000000000007941 */ /* 0x000fea0003800000 */
.L_x_5099:
        /* <DEDUP_REMOVED lines=15> */
.L_x_5103:
[----:B------:R-:W-:Y:S02]  /*c570*/  FSETP.GTU.FTZ.AND P0, PT, |R23|, +INF , PT ;  /* 0x7f8000001700780b */ /* 0x000fe40003f1c200 */
[----:B------:R-:W-:-:S04]  /*c580*/  ISETP.LT.U32.AND P1, PT, R48, R21, PT ;  /* 0x000000153000720c */ /* 0x000fc80003f21070 */
[----:B------:R-:W-:-:S08]  /*c590*/  ISETP.LT.OR.EX P0, PT, R47, R22, !P0, P1 ;  /* 0x000000162f00720c */ /* 0x000fd00004701710 */
.L_x_5104:
[----:B------:R-:W-:Y:S05]  /*c5a0*/  BSYNC B0 ;  /* 0x0000000000007941 */ /* 0x000fea0003800000 */
.L_x_5102:
        /* <DEDUP_REMOVED lines=15> */
.L_x_5106:
[----:B------:R-:W-:Y:S02]  /*c6a0*/  FSETP.GTU.FTZ.AND P0, PT, |R20|, +INF , PT ;  /* 0x7f8000001400780b */ /* 0x000fe40003f1c200 */
[----:B------:R-:W-:-:S04]  /*c6b0*/  ISETP.LT.U32.AND P1, PT, R33, R14, PT ;  /* 0x0000000e2100720c */ /* 0x000fc80003f21070 */
[----:B------:R-:W-:-:S08]  /*c6c0*/  ISETP.LT.OR.EX P0, PT, R46, R15, !P0, P1 ;  /* 0x0000000f2e00720c */ /* 0x000fd00004701710 */
.L_x_5107:
[----:B------:R-:W-:Y:S05]  /*c6d0*/  BSYNC B0 ;  /* 0x0000000000007941 */ /* 0x000fea0003800000 */
.L_x_5105:
        /* <DEDUP_REMOVED lines=15> */
.L_x_5109:
[----:B------:R-:W-:Y:S02]  /*c7d0*/  FSETP.GTU.FTZ.AND P0, PT, |R13|, +INF , PT ;  /* 0x7f8000000d00780b */ /* 0x000fe40003f1c200 */
[----:B------:R-:W-:-:S04]  /*c7e0*/  ISETP.LT.U32.AND P1, PT, R56, R9, PT ;  /* 0x000000093800720c */ /* 0x000fc80003f21070 */
[----:B------:R-:W-:-:S08]  /*c7f0*/  ISETP.LT.OR.EX P0, PT, R51, R10, !P0, P1 ;  /* 0x0000000a3300720c */ /* 0x000fd00004701710 */
.L_x_5110:
[----:B------:R-:W-:Y:S05]  /*c800*/  BSYNC B0 ;  /* 0x0000000000007941 */ /* 0x000fea0003800000 */
.L_x_5108:
        /* <DEDUP_REMOVED lines=15> */
.L_x_5112:
[----:B------:R-:W-:Y:S02]  /*c900*/  FSETP.GTU.FTZ.AND P0, PT, |R8|, +INF , PT ;  /* 0x7f8000000800780b */ /* 0x000fe40003f1c200 */
[----:B------:R-:W-:-:S04]  /*c910*/  ISETP.LT.U32.AND P1, PT, R24, R5, PT ;  /* 0x000000051800720c */ /* 0x000fc80003f21070 */
[----:B------:R-:W-:-:S08]  /*c920*/  ISETP.LT.OR.EX P0, PT, R25, R6, !P0, P1 ;  /* 0x000000061900720c */ /* 0x000fd00004701710 */
.L_x_5113:
[----:B------:R-:W-:Y:S05]  /*c930*/  BSYNC B0 ;  /* 0x0000000000007941 */ /* 0x000fea0003800000 */
.L_x_5111:
        /* <DEDUP_REMOVED lines=15> */
.L_x_5115:
[----:B------:R-:W-:Y:S02]  /*ca30*/  FSETP.GTU.FTZ.AND P0, PT, |R53|, +INF , PT ;  /* 0x7f8000003500780b */ /* 0x000fe40003f1c200 */
[----:B------:R-:W-:-:S04]  /*ca40*/  ISETP.LT.U32.AND P1, PT, R21, R0, PT ;  /* 0x000000001500720c */ /* 0x000fc80003f21070 */
[----:B------:R-:W-:-:S08]  /*ca50*/  ISETP.LT.OR.EX P0, PT, R19, R4, !P0, P1 ;  /* 0x000000041300720c */ /* 0x000fd00004701710 */
.L_x_5116:
[----:B------:R-:W-:Y:S05]  /*ca60*/  BSYNC B0 ;  /* 0x0000000000007941 */ /* 0x000fea0003800000 */
.L_x_5114:
        /* <DEDUP_REMOVED lines=15> */
.L_x_5118:
[----:B------:R-:W-:Y:S02]  /*cb60*/  FSETP.GTU.FTZ.AND P0, PT, |R7|, +INF , PT ;  /* 0x7f8000000700780b */ /* 0x000fe40003f1c200 */
[----:B------:R-:W-:-:S04]  /*cb70*/  ISETP.LT.U32.AND P1, PT, R14, R11, PT ;  /* 0x0000000b0e00720c */ /* 0x000fc80003f21070 */
[----:B------:R-:W-:-:S08]  /*cb80*/  ISETP.LT.OR.EX P0, PT, R15, R12, !P0, P1 ;  /* 0x0000000c0f00720c */ /* 0x000fd00004701710 */
.L_x_5119:
[----:B------:R-:W-:Y:S05]  /*cb90*/  BSYNC B0 ;  /* 0x0000000000007941 */ /* 0x000fea0003800000 */
.L_x_5117:
[----:B------:R-:W-:Y:S02]  /*cba0*/  SEL R10, R14, R11, P0 ;  /* 0x0000000b0e0a7207 */ /* 0x000fe40000000000 */
[----:B------:R-:W-:Y:S02]  /*cbb0*/  SEL R11, R15, R12, P0 ;  /* 0x0000000c0f0b7207 */ /* 0x000fe40000000000 */
[----:B------:R-:W-:Y:S01]  /*cbc0*/  FSEL R59, R20, R7, P0 ;  /* 0x00000007143b7208 */ /* 0x000fe20000000000 */
[----:B------:R-:W-:Y:S05]  /*cbd0*/  BRA `(.L_x_4941) ;  /* 0x0000837000007947 */ /* 0x000fea0003800000 */
.L_x_4975:
        /* <DEDUP_REMOVED lines=93> */
.L_x_5167:
        /* <DEDUP_REMOVED lines=14> */
[--C-:B------:R-:W-:Y:S02]  /*d290*/  IMAD.WIDE.U32 R36, R37, 0x8, R18.reuse ;  /* 0x0000000825247825 */ /* 0x100fe400078e0012 */
[----:B------:R-:W3:Y:S02]  /*d2a0*/  LDG.E.64 R34, [R34.64] ;  /* 0x0000002422227981 */ /* 0x000ee4000c1e1b00 */
[----:B------:R-:W-:Y:S02]  /*d2b0*/  IMAD.WIDE.U32 R38, R39, 0x8, R18 ;  /* 0x0000000827267825 */ /* 0x000fe400078e0012 */
[----:B------:R-:W4:Y:S04]  /*d2c0*/  LDG.E.64 R36, [R36.64] ;  /* 0x0000002424247981 */ /* 0x000f28000c1e1b00 */
[----:B------:R-:W5:Y:S01]  /*d2d0*/  LDG.E.64 R38, [R38.64] ;  /* 0x0000002426267981 */ /* 0x000f62000c1e1b00 */
[----:B------:R-:W-:Y:S01]  /*d2e0*/  FSETP.GTU.FTZ.AND P1, PT, |R57|, +INF , PT ;  /* 0x7f8000003900780b */ /* 0x000fe20003f3c200 */
[----:B------:R-:W-:-:S12]  /*d2f0*/  BSSY B1, `(.L_x_5122) ;  /* 0x000002c000017945 */ /* 0x000fd80003800000 */
[----:B------:R-:W-:-:S04]  /*d300*/  @!P1 ISETP.GE.U32.AND P0, PT, R62, R3, PT ;  /* 0x000000033e00920c */ /* 0x000fc80003f06070 */
[----:B------:R-:W-:Y:S02]  /*d310*/  @!P1 ISETP.GE.AND.EX P0, PT, R64, RZ, PT, P0 ;  /* 0x000000ff4000920c */ /* 0x000fe40003f06300 */
[--C-:B--2---:R-:W-:Y:S02]  /*d320*/  PRMT R70, RZ, 0x5410, R32.reuse ;  /* 0x00005410ff467816 */ /* 0x104fe40000000020 */
[----:B------:R-:W-:Y:S02]  /*d330*/  PRMT R68, R68, 0x7610, R32 ;  /* 0x0000761044447816 */ /* 0x000fe40000000020 */
[CC--:B------:R-:W-:Y:S02]  /*d340*/  FSETP.NEU.OR P3, PT, R57.reuse, R70.reuse, P1 ;  /* 0x000000463900720b */ /* 0x0c0fe40000f6d400 */
[----:B------:R-:W-:Y:S02]  /*d350*/  @!P1 FSETP.GT.FTZ.AND P2, PT, R57, R70, PT ;  /* 0x000000463900920b */ /* 0x000fe40003f54000 */
[----:B------:R-:W-:-:S02]  /*d360*/  PRMT R69, R69, 0x5410, R33 ;  /* 0x0000541045457816 */ /* 0x000fc40000000021 */
[----:B------:R-:W-:Y:S02]  /*d370*/  @!P1 SEL R67, RZ, 0xffffffff, !P2 ;  /* 0xffffffffff439807 */ /* 0x000fe40005000000 */
[----:B------:R-:W-:Y:S02]  /*d380*/  @P1 FSETP.GTU.FTZ.AND P2, PT, |R70|, +INF , PT ;  /* 0x7f8000004600180b */ /* 0x000fe40003f5c200 */
[----:B------:R-:W-:Y:S02]  /*d390*/  PRMT R71, R71, 0x7610, R33 ;  /* 0x0000761047477816 */ /* 0x000fe40000000021 */
[----:B------:R-:W-:Y:S02]  /*d3a0*/  PRMT R68, RZ, 0x7610, R68 ;  /* 0x00007610ff447816 */ /* 0x000fe40000000044 */
[----:B------:R-:W-:Y:S02]  /*d3b0*/  @!P3 SEL R67, RZ, 0xffffffff, P0 ;  /* 0xffffffffff43b807 */ /* 0x000fe40000000000 */
[----:B------:R-:W-:-:S02]  /*d3c0*/  @P1 ISETP.LT.U32.AND P3, PT, R62, R3, PT ;  /* 0x000000033e00120c */ /* 0x000fc40003f61070 */
[----:B------:R-:W-:Y:S02]  /*d3d0*/  @!P1 LOP3.LUT R67, R67, 0x1, RZ, 0xc0, !PT ;  /* 0x0000000143439812 */ /* 0x000fe400078ec0ff */
[----:B---3--:R-:W-:Y:S02]  /*d3e0*/  PRMT R73, R73, 0x7610, R34 ;  /* 0x0000761049497816 */ /* 0x008fe40000000022 */
[----:B------:R-:W-:Y:S02]  /*d3f0*/  @!P1 ISETP.EQ.U32.AND P0, PT, R67, 0x1, PT ;  /* 0x000000014300980c */ /* 0x000fe40003f02070 */
[----:B------:R-:W-:Y:S02]  /*d400*/  @P1 ISETP.LT.OR.EX P0, PT, R64, RZ, !P2, P3 ;  /* 0x000000ff4000120c */ /* 0x000fe40005701730 */
[----:B------:R-:W-:Y:S02]  /*d410*/  FSETP.GTU.FTZ.AND P1, PT, |R60|, +INF , PT ;  /* 0x7f8000003c00780b */ /* 0x000fe40003f3c200 */
[----:B----4-:R-:W-:-:S02]  /*d420*/  PRMT R67, R37, 0x5432, R32 ;  /* 0x0000543225437816 */ /* 0x010fc40000000020 */
[--C-:B------:R-:W-:Y:S02]  /*d430*/  PRMT R75, R75, 0x5410, R36.reuse ;  /* 0x000054104b4b7816 */ /* 0x100fe40000000024 */
[----:B------:R-:W-:Y:S02]  /*d440*/  PRMT R77, R77, 0x7610, R36 ;  /* 0x000076104d4d7816 */ /* 0x000fe40000000024 */
[----:B------:R-:W-:Y:S02]  /*d450*/  PRMT R76, R76, 0x5410, R37 ;  /* 0x000054104c4c7816 */ /* 0x000fe40000000025 */
[----:B------:R-:W-:Y:S02]  /*d460*/  PRMT R72, R72, 0x5410, R35 ;  /* 0x0000541048487816 */ /* 0x000fe40000000023 */
[----:B------:R-:W-:Y:S02]  /*d470*/  FSEL R57, R57, R70, P0 ;  /* 0x0000004639397208 */ /* 0x000fe40000000000 */
[----:B------:R-:W-:-:S02]  /*d480*/  PRMT R70, R70, 0x5410, R34 ;  /* 0x0000541046467816 */ /* 0x000fc40000000022 */
[----:B------:R-:W-:Y:S02]  /*d490*/  PRMT R74, R74, 0x7610, R35 ;  /* 0x000076104a4a7816 */ /* 0x000fe40000000023 */
[----:B-----5:R-:W-:Y:S02]  /*d4a0*/  PRMT R36, R36, 0x5410, R38 ;  /* 0x0000541024247816 */ /* 0x020fe40000000026 */
        /* <DEDUP_REMOVED lines=13> */
.L_x_5123:
[----:B------:R-:W-:Y:S02]  /*d580*/  FSETP.GTU.FTZ.AND P0, PT, |R68|, +INF , PT ;  /* 0x7f8000004400780b */ /* 0x000fe40003f1c200 */
[----:B------:R-:W-:-:S04]  /*d590*/  ISETP.LT.U32.AND P1, PT, R58, R3, PT ;  /* 0x000000033a00720c */ /* 0x000fc80003f21070 */
[----:B------:R-:W-:-:S08]  /*d5a0*/  ISETP.LT.OR.EX P0, PT, R55, RZ, !P0, P1 ;  /* 0x000000ff3700720c */ /* 0x000fd00004701710 */
.L_x_5124:
[----:B------:R-:W-:Y:S05]  /*d5b0*/  BSYNC B1 ;  /* 0x0000000000017941 */ /* 0x000fea0003800000 */
.L_x_5122:
        /* <DEDUP_REMOVED lines=16> */
.L_x_5126:
[----:B------:R-:W-:Y:S02]  /*d6c0*/  FSETP.GTU.FTZ.AND P0, PT, |R69|, +INF , PT ;  /* 0x7f8000004500780b */ /* 0x000fe40003f1c200 */
[----:B------:R-:W-:-:S04]  /*d6d0*/  ISETP.LT.U32.AND P1, PT, R54, R3, PT ;  /* 0x000000033600720c */ /* 0x000fc80003f21070 */
[----:B------:R-:W-:-:S08]  /*d6e0*/  ISETP.LT.OR.EX P0, PT, R56, RZ, !P0, P1 ;  /* 0x000000ff3800720c */ /* 0x000fd00004701710 */
.L_x_5127:
[----:B------:R-:W-:Y:S05]  /*d6f0*/  BSYNC B1 ;  /* 0x0000000000017941 */ /* 0x000fea0003800000 */
.L_x_5125:
        /* <DEDUP_REMOVED lines=16> */
.L_x_5129:
[----:B------:R-:W-:Y:S02]  /*d800*/  FSETP.GTU.FTZ.AND P0, PT, |R71|, +INF , PT ;  /* 0x7f8000004700780b */ /* 0x000fe40003f1c200 */
[----:B------:R-:W-:-:S04]  /*d810*/  ISETP.LT.U32.AND P1, PT, R50, R3, PT ;  /* 0x000000033200720c */ /* 0x000fc80003f21070 */
[----:B------:R-:W-:-:S08]  /*d820*/  ISETP.LT.OR.EX P0, PT, R49, RZ, !P0, P1 ;  /* 0x000000ff3100720c */ /* 0x000fd00004701710 */
.L_x_5130:
[----:B------:R-:W-:Y:S05]  /*d830*/  BSYNC B1 ;  /* 0x0000000000017941 */ /* 0x000fea0003800000 */
.L_x_5128:
        /* <DEDUP_REMOVED lines=16> */
.L_x_5132:
[----:B------:R-:W-:Y:S02]  /*d940*/  FSETP.GTU.FTZ.AND P0, PT, |R70|, +INF , PT ;  /* 0x7f8000004600780b */ /* 0x000fe40003f1c200 */
[----:B------:R-:W-:-:S04]  /*d950*/  ISETP.LT.U32.AND P1, PT, R46, R61, PT ;  /* 0x0000003d2e00720c */ /* 0x000fc80003f21070 */
[----:B------:R-:W-:-:S08]  /*d960*/  ISETP.LT.OR.EX P0, PT, R47, RZ, !P0, P1 ;  /* 0x000000ff2f00720c */ /* 0x000fd00004701710 */
.L_x_5133:
[----:B------:R-:W-:Y:S05]  /*d970*/  BSYNC B1 ;  /* 0x0000000000017941 */ /* 0x000fea0003800000 */
.L_x_5131:
        /* <DEDUP_REMOVED lines=16> */
.L_x_5135:
[----:B------:R-:W-:Y:S02]  /*da80*/  FSETP.GTU.FTZ.AND P0, PT, |R73|, +INF , PT ;  /* 0x7f8000004900780b */ /* 0x000fe40003f1c200 */
[----:B------:R-:W-:-:S04]  /*da90*/  ISETP.LT.U32.AND P1, PT, R43, R61, PT ;  /* 0x0000003d2b00720c */ /* 0x000fc80003f21070 */
[----:B------:R-:W-:-:S08]  /*daa0*/  ISETP.LT.OR.EX P0, PT, R44, RZ, !P0, P1 ;  /* 0x000000ff2c00720c */ /* 0x000fd00004701710 */
.L_x_5136:
[----:B------:R-:W-:Y:S05]  /*dab0*/  BSYNC B1 ;  /* 0x0000000000017941 */ /* 0x000fea0003800000 */
.L_x_5134:
        /* <DEDUP_REMOVED lines=16> */
.L_x_5138:
[----:B------:R-:W-:Y:S02]  /*dbc0*/  FSETP.GTU.FTZ.AND P0, PT, |R72|, +INF , PT ;  /* 0x7f8000004800780b */ /* 0x000fe40003f1c200 */
[----:B------:R-:W-:-:S04]  /*dbd0*/  ISETP.LT.U32.AND P1, PT, R40, R61, PT ;  /* 0x0000003d2800720c */ /* 0x000fc80003f21070 */
[----:B------:R-:W-:-:S08]  /*dbe0*/  ISETP.LT.OR.EX P0, PT, R41, RZ, !P0, P1 ;  /* 0x000000ff2900720c */ /* 0x000fd00004701710 */
.L_x_5139:
[----:B------:R-:W-:Y:S05]  /*dbf0*/  BSYNC B1 ;  /* 0x0000000000017941 */ /* 0x000fea0003800000 */
.L_x_5137:
        /* <DEDUP_REMOVED lines=16> */
.L_x_5141:
[----:B------:R-:W-:Y:S02]  /*dd00*/  FSETP.GTU.FTZ.AND P0, PT, |R32|, +INF , PT ;  /* 0x7f8000002000780b */ /* 0x000fe40003f1c200 */
[----:B------:R-:W-:-:S04]  /*dd10*/  ISETP.LT.U32.AND P1, PT, R29, R61, PT ;  /* 0x0000003d1d00720c */ /* 0x000fc80003f21070 */
[----:B------:R-:W-:-:S08]  /*dd20*/  ISETP.LT.OR.EX P0, PT, R30, RZ, !P0, P1 ;  /* 0x000000ff1e00720c */ /* 0x000fd00004701710 */
.L_x_5142:
[----:B------:R-:W-:Y:S05]  /*dd30*/  BSYNC B1 ;  /* 0x0000000000017941 */ /* 0x000fea0003800000 */
.L_x_5140:
        /* <DEDUP_REMOVED lines=16> */
.L_x_5144:
[----:B------:R-:W-:Y:S02]  /*de40*/  FSETP.GTU.FTZ.AND P0, PT, |R3|, +INF , PT ;  /* 0x7f8000000300780b */ /* 0x000fe40003f1c200 */
[----:B------:R-:W-:-:S04]  /*de50*/  ISETP.LT.U32.AND P1, PT, R26, R63, PT ;  /* 0x0000003f1a00720c */ /* 0x000fc80003f21070 */
[----:B------:R-:W-:-:S08]  /*de60*/  ISETP.LT.OR.EX P0, PT, R27, RZ, !P0, P1 ;  /* 0x000000ff1b00720c */ /* 0x000fd00004701710 */
.L_x_5145:
[----:B------:R-:W-:Y:S05]  /*de70*/  BSYNC B1 ;  /* 0x0000000000017941 */ /* 0x000fea0003800000 */
.L_x_5143:
        /* <DEDUP_REMOVED lines=16> */
.L_x_5147:
[----:B------:R-:W-:Y:S02]  /*df80*/  FSETP.GTU.FTZ.AND P0, PT, |R32|, +INF , PT ;  /* 0x7f8000002000780b */ /* 0x000fe40003f1c200 */
[----:B------:R-:W-:-:S04]  /*df90*/  ISETP.LT.U32.AND P1, PT, R23, R63, PT ;  /* 0x0000003f1700720c */ /* 0x000fc80003f21070 */
[----:B------:R-:W-:-:S08]  /*dfa0*/  ISETP.LT.OR.EX P0, PT, R24, RZ, !P0, P1 ;  /* 0x000000ff1800720c */ /* 0x000fd00004701710 */
.L_x_5148:
[----:B------:R-:W-:Y:S05]  /*dfb0*/  BSYNC B1 ;  /* 0x0000000000017941 */ /* 0x000fea0003800000 */
.L_x_5146:
        /* <DEDUP_REMOVED lines=16> */
.L_x_5150:
[----:B------:R-:W-:Y:S02]  /*e0c0*/  FSETP.GTU.FTZ.AND P0, PT, |R3|, +INF , PT ;  /* 0x7f8000000300780b */ /* 0x000fe40003f1c200 */
[----:B------:R-:W-:-:S04]  /*e0d0*/  ISETP.LT.U32.AND P1, PT, R20, R63, PT ;  /* 0x0000003f1400720c */ /* 0x000fc80003f21070 */
[----:B------:R-:W-:-:S08]  /*e0e0*/  ISETP.LT.OR.EX P0, PT, R21, RZ, !P0, P1 ;  /* 0x000000ff1500720c */ /* 0x000fd00004701710 */
.L_x_5151:
[----:B------:R-:W-:Y:S05]  /*e0f0*/  BSYNC B1 ;  /* 0x0000000000017941 */ /* 0x000fea0003800000 */
.L_x_5149:
        /* <DEDUP_REMOVED lines=16> */
.L_x_5153:
[----:B------:R-:W-:Y:S02]  /*e200*/  FSETP.GTU.FTZ.AND P0, PT, |R32|, +INF , PT ;  /* 0x7f8000002000780b */ /* 0x000fe40003f1c200 */
[----:B------:R-:W-:-:S04]  /*e210*/  ISETP.LT.U32.AND P1, PT, R13, R63, PT ;  /* 0x0000003f0d00720c */ /* 0x000fc80003f21070 */
[----:B------:R-:W-:-:S08]  /*e220*/  ISETP.LT.OR.EX P0, PT, R14, RZ, !P0, P1 ;  /* 0x000000ff0e00720c */ /* 0x000fd00004701710 */
.L_x_5154:
[----:B------:R-:W-:Y:S05]  /*e230*/  BSYNC B1 ;  /* 0x0000000000017941 */ /* 0x000fea0003800000 */
.L_x_5152:
        /* <DEDUP_REMOVED lines=16> */
.L_x_5156:
[----:B------:R-:W-:Y:S02]  /*e340*/  FSETP.GTU.FTZ.AND P0, PT, |R36|, +INF , PT ;  /* 0x7f8000002400780b */ /* 0x000fe40003f1c200 */
[----:B------:R-:W-:-:S04]  /*e350*/  ISETP.LT.U32.AND P1, PT, R8, R65, PT ;  /* 0x000000410800720c */ /* 0x000fc80003f21070 */
[----:B------:R-:W-:-:S08]  /*e360*/  ISETP.LT.OR.EX P0, PT, R9, RZ, !P0, P1 ;  /* 0x000000ff0900720c */ /* 0x000fd00004701710 */
.L_x_5157:
[----:B------:R-:W-:Y:S05]  /*e370*/  BSYNC B1 ;  /* 0x0000000000017941 */ /* 0x000fea0003800000 */
.L_x_5155:
        /* <DEDUP_REMOVED lines=16> */
.L_x_5159:
[----:B------:R-:W-:Y:S02]  /*e480*/  FSETP.GTU.FTZ.AND P0, PT, |R38|, +INF , PT ;  /* 0x7f8000002600780b */ /* 0x000fe40003f1c200 */
[----:B------:R-:W-:-:S04]  /*e490*/  ISETP.LT.U32.AND P1, PT, R6, R65, PT ;  /* 0x000000410600720c */ /* 0x000fc80003f21070 */
[----:B------:R-:W-:-:S08]  /*e4a0*/  ISETP.LT.OR.EX P0, PT, R5, RZ, !P0, P1 ;  /* 0x000000ff0500720c */ /* 0x000fd00004701710 */
.L_x_5160:
[----:B------:R-:W-:Y:S05]  /*e4b0*/  BSYNC B1 ;  /* 0x0000000000017941 */ /* 0x000fea0003800000 */
.L_x_5158:
        /* <DEDUP_REMOVED lines=16> */
.L_x_5162:
[----:B------:R-:W-:Y:S02]  /*e5c0*/  FSETP.GTU.FTZ.AND P0, PT, |R37|, +INF , PT ;  /* 0x7f8000002500780b */ /* 0x000fe40003f1c200 */
[----:B------:R-:W-:-:S04]  /*e5d0*/  ISETP.LT.U32.AND P1, PT, R0, R65, PT ;  /* 0x000000410000720c */ /* 0x000fc80003f21070 */
[----:B------:R-:W-:-:S08]  /*e5e0*/  ISETP.LT.OR.EX P0, PT, R4, RZ, !P0, P1 ;  /* 0x000000ff0400720c */ /* 0x000fd00004701710 */
.L_x_5163:
[----:B------:R-:W-:Y:S05]  /*e5f0*/  BSYNC B1 ;  /* 0x0000000000017941 */ /* 0x000fea0003800000 */
.L_x_5161:
        /* <DEDUP_REMOVED lines=16> */
.L_x_5165:
[----:B------:R-:W-:Y:S02]  /*e700*/  FSETP.GTU.FTZ.AND P0, PT, |R32|, +INF , PT ;  /* 0x7f8000002000780b */ /* 0x000fe40003f1c200 */
[----:B------:R-:W-:-:S04]  /*e710*/  ISETP.LT.U32.AND P1, PT, R10, R65, PT ;  /* 0x000000410a00720c */ /* 0x000fc80003f21070 */
[----:B------:R-:W-:-:S08]  /*e720*/  ISETP.LT.OR.EX P0, PT, R11, RZ, !P0, P1 ;  /* 0x000000ff0b00720c */ /* 0x000fd00004701710 */
.L_x_5166:
[----:B------:R-:W-:Y:S05]  /*e730*/  BSYNC B1 ;  /* 0x0000000000017941 */ /* 0x000fea0003800000 */
.L_x_5164:
        /* <DEDUP_REMOVED lines=9> */
.L_x_5121:
[----:B------:R-:W-:Y:S05]  /*e7d0*/  BSYNC B0 ;  /* 0x0000000000007941 */ /* 0x000fea0003800000 */
.L_x_5120:
        /* <DEDUP_REMOVED lines=25> */
[----:B------:R-:W-:Y:S01]  /*e970*/  IADD3 R33, R35, c[0x0][0x184], RZ ;  /* 0x0000610023217a10 */ /* 0x000fe20007ffe0ff */
[----:B------:R-:W-:-:S03]  /*e980*/  IMAD R35, R66, R35, RZ ;  /* 0x0000002342237224 */ /* 0x000fc600078e02ff */
[----:B------:R-:W-:Y:S02]  /*e990*/  ISETP.GE.U32.AND P0, PT, R33, c[0x0][0x17c], PT ;  /* 0x00005f0021007a0c */ /* 0x000fe40003f06070 */
[----:B------:R-:W-:-:S05]  /*e9a0*/  SHF.R.U32.HI R35, RZ, 0x2, R35 ;  /* 0x00000002ff237819 */ /* 0x000fca0000011623 */
[----:B------:R-:W-:-:S06]  /*e9b0*/  IMAD.WIDE.U32 R34, R35, 0x8, R18 ;  /* 0x0000000823227825 */ /* 0x000fcc00078e0012 */
[----:B------:R-:W-:-:S05]  /*e9c0*/  @!P0 IMAD R33, R66, R33, RZ ;  /* 0x0000002142218224 */ /* 0x000fca00078e02ff */
[----:B------:R-:W-:-:S05]  /*e9d0*/  @!P0 SHF.R.U32.HI R33, RZ, 0x2, R33 ;  /* 0x00000002ff218819 */ /* 0x000fca0000011621 */
[----:B------:R-:W-:Y:S02]  /*e9e0*/  @!P0 IMAD.WIDE.U32 R32, R33, 0x8, R18 ;  /* 0x0000000821208825 */ /* 0x000fe400078e0012 */
[----:B------:R-:W2:Y:S04]  /*e9f0*/  LDG.E.64 R18, [R34.64] ;  /* 0x0000002422127981 */ /* 0x000ea8000c1e1b00 */
[----:B------:R-:W3:Y:S01]  /*ea00*/  @!P0 LDG.E.64 R32, [R32.64] ;  /* 0x0000002420208981 */ /* 0x000ee2000c1e1b00 */
[--C-:B--2---:R-:W-:Y:S02]  /*ea10*/  PRMT R75, R75, 0x5410, R18.reuse ;  /* 0x000054104b4b7816 */ /* 0x104fe40000000012 */
[----:B------:R-:W-:Y:S02]  /*ea20*/  PRMT R77, R77, 0x7610, R18 ;  /* 0x000076104d4d7816 */ /* 0x000fe40000000012 */
[----:B------:R-:W-:-:S02]  /*ea30*/  PRMT R76, R76, 0x5410, R19 ;  /* 0x000054104c4c7816 */ /* 0x000fc40000000013 */
[----:B------:R-:W-:Y:S02]  /*ea40*/  PRMT R67, R19, 0x7632, R67 ;  /* 0x0000763213437816 */ /* 0x000fe40000000043 */
[--C-:B---3--:R-:W-:Y:S02]  /*ea50*/  @!P0 PRMT R36, R36, 0x5410, R32.reuse ;  /* 0x0000541024248816 */ /* 0x108fe40000000020 */
[----:B------:R-:W-:Y:S02]  /*ea60*/  @!P0 PRMT R38, R38, 0x7610, R32 ;  /* 0x0000761026268816 */ /* 0x000fe40000000020 */
[--C-:B------:R-:W-:Y:S02]  /*ea70*/  @!P0 PRMT R37, R37, 0x5410, R33.reuse ;  /* 0x0000541025258816 */ /* 0x100fe40000000021 */
[----:B------:R-:W-:Y:S02]  /*ea80*/  @!P0 PRMT R39, R39, 0x7610, R33 ;  /* 0x0000761027278816 */ /* 0x000fe40000000021 */
.L_x_5169:
[----:B------:R-:W-:Y:S05]  /*ea90*/  BSYNC B0 ;  /* 0x0000000000007941 */ /* 0x000fea0003800000 */
.L_x_5168:
        /* <DEDUP_REMOVED lines=15> */
.L_x_5173:
[----:B------:R-:W-:Y:S02]  /*eb90*/  FSETP.GTU.FTZ.AND P0, PT, |R18|, +INF , PT ;  /* 0x7f8000001200780b */ /* 0x000fe40003f1c200 */
[----:B------:R-:W-:-:S04]  /*eba0*/  ISETP.LT.U32.AND P1, PT, R62, R3, PT ;  /* 0x000000033e00720c */ /* 0x000fc80003f21070 */
[----:B------:R-:W-:-:S08]  /*ebb0*/  ISETP.LT.OR.EX P0, PT, R64, RZ, !P0, P1 ;  /* 0x000000ff4000720c */ /* 0x000fd00004701710 */
.L_x_5174:
[----:B------:R-:W-:Y:S05]  /*ebc0*/  BSYNC B1 ;  /* 0x0000000000017941 */ /* 0x000fea0003800000 */
.L_x_5172:
        /* <DEDUP_REMOVED lines=16> */
.L_x_5176:
[----:B------:R-:W-:Y:S02]  /*ecd0*/  FSETP.GTU.FTZ.AND P0, PT, |R68|, +INF , PT ;  /* 0x7f8000004400780b */ /* 0x000fe40003f1c200 */
[----:B------:R-:W-:-:S04]  /*ece0*/  ISETP.LT.U32.AND P1, PT, R58, R3, PT ;  /* 0x000000033a00720c */ /* 0x000fc80003f21070 */
[----:B------:R-:W-:-:S08]  /*ecf0*/  ISETP.LT.OR.EX P0, PT, R55, RZ, !P0, P1 ;  /* 0x000000ff3700720c */ /* 0x000fd00004701710 */
.L_x_5177:
[----:B------:R-:W-:Y:S05]  /*ed00*/  BSYNC B1 ;  /* 0x0000000000017941 */ /* 0x000fea0003800000 */
.L_x_5175:
        /* <DEDUP_REMOVED lines=16> */
.L_x_5179:
[----:B------:R-:W-:Y:S02]  /*ee10*/  FSETP.GTU.FTZ.AND P0, PT, |R69|, +INF , PT ;  /* 0x7f8000004500780b */ /* 0x000fe40003f1c200 */
[----:B------:R-:W-:-:S04]  /*ee20*/  ISETP.LT.U32.AND P1, PT, R54, R3, PT ;  /* 0x000000033600720c */ /* 0x000fc80003f21070 */
[----:B------:R-:W-:-:S08]  /*ee30*/  ISETP.LT.OR.EX P0, PT, R56, RZ, !P0, P1 ;  /* 0x000000ff3800720c */ /* 0x000fd00004701710 */
.L_x_5180:
[----:B------:R-:W-:Y:S05]  /*ee40*/  BSYNC B1 ;  /* 0x0000000000017941 */ /* 0x000fea0003800000 */
.L_x_5178:
        /* <DEDUP_REMOVED lines=16> */
.L_x_5182:
[----:B------:R-:W-:Y:S02]  /*ef50*/  FSETP.GTU.FTZ.AND P0, PT, |R71|, +INF , PT ;  /* 0x7f8000004700780b */ /* 0x000fe40003f1c200 */
[----:B------:R-:W-:-:S04]  /*ef60*/  ISETP.LT.U32.AND P1, PT, R50, R3, PT ;  /* 0x000000033200720c */ /* 0x000fc80003f21070 */
[----:B------:R-:W-:-:S08]  /*ef70*/  ISETP.LT.OR.EX P0, PT, R49, RZ, !P0, P1 ;  /* 0x000000ff3100720c */ /* 0x000fd00004701710 */
.L_x_5183:
[----:B------:R-:W-:Y:S05]  /*ef80*/  BSYNC B1 ;  /* 0x0000000000017941 */ /* 0x000fea0003800000 */
.L_x_5181:
        /* <DEDUP_REMOVED lines=19> */
.L_x_5185:
[----:B------:R-:W-:Y:S02]  /*f0c0*/  FSETP.GTU.FTZ.AND P0, PT, |R70|, +INF , PT ;  /* 0x7f8000004600780b */ /* 0x000fe40003f1c200 */
[----:B------:R-:W-:-:S04]  /*f0d0*/  ISETP.LT.U32.AND P1, PT, R46, R18, PT ;  /* 0x000000122e00720c */ /* 0x000fc80003f21070 */
[----:B------:R-:W-:-:S08]  /*f0e0*/  ISETP.LT.OR.EX P0, PT, R47, RZ, !P0, P1 ;  /* 0x000000ff2f00720c */ /* 0x000fd00004701710 */
.L_x_5186:
[----:B------:R-:W-:Y:S05]  /*f0f0*/  BSYNC B1 ;  /* 0x0000000000017941 */ /* 0x000fea0003800000 */
.L_x_5184:
        /* <DEDUP_REMOVED lines=16> */
.L_x_5188:
[----:B------:R-:W-:Y:S02]  /*f200*/  FSETP.GTU.FTZ.AND P0, PT, |R73|, +INF , PT ;  /* 0x7f8000004900780b */ /* 0x000fe40003f1c200 */
[----:B------:R-:W-:-:S04]  /*f210*/  ISETP.LT.U32.AND P1, PT, R43, R18, PT ;  /* 0x000000122b00720c */ /* 0x000fc80003f21070 */
[----:B------:R-:W-:-:S08]  /*f220*/  ISETP.LT.OR.EX P0, PT, R44, RZ, !P0, P1 ;  /* 0x000000ff2c00720c */ /* 0x000fd00004701710 */
.L_x_5189:
[----:B------:R-:W-:Y:S05]  /*f230*/  BSYNC B1 ;  /* 0x0000000000017941 */ /* 0x000fea0003800000 */
.L_x_5187:
        /* <DEDUP_REMOVED lines=16> */
.L_x_5191:
[----:B------:R-:W-:Y:S02]  /*f340*/  FSETP.GTU.FTZ.AND P0, PT, |R72|, +INF , PT ;  /* 0x7f8000004800780b */ /* 0x000fe40003f1c200 */
[----:B------:R-:W-:-:S04]  /*f350*/  ISETP.LT.U32.AND P1, PT, R40, R18, PT ;  /* 0x000000122800720c */ /* 0x000fc80003f21070 */
[----:B------:R-:W-:-:S08]  /*f360*/  ISETP.LT.OR.EX P0, PT, R41, RZ, !P0, P1 ;  /* 0x000000ff2900720c */ /* 0x000fd00004701710 */
.L_x_5192:
[----:B------:R-:W-:Y:S05]  /*f370*/  BSYNC B1 ;  /* 0x0000000000017941 */ /* 0x000fea0003800000 */
.L_x_5190:
        /* <DEDUP_REMOVED lines=16> */
.L_x_5194:
[----:B------:R-:W-:Y:S02]  /*f480*/  FSETP.GTU.FTZ.AND P0, PT, |R74|, +INF , PT ;  /* 0x7f8000004a00780b */ /* 0x000fe40003f1c200 */
[----:B------:R-:W-:-:S04]  /*f490*/  ISETP.LT.U32.AND P1, PT, R29, R18, PT ;  /* 0x000000121d00720c */ /* 0x000fc80003f21070 */
[----:B------:R-:W-:-:S08]  /*f4a0*/  ISETP.LT.OR.EX P0, PT, R30, RZ, !P0, P1 ;  /* 0x000000ff1e00720c */ /* 0x000fd00004701710 */
.L_x_5195:
[----:B------:R-:W-:Y:S05]  /*f4b0*/  BSYNC B1 ;  /* 0x0000000000017941 */ /* 0x000fea0003800000 */
.L_x_5193:
        /* <DEDUP_REMOVED lines=19> */
.L_x_5197:
[----:B------:R-:W-:Y:S02]  /*f5f0*/  FSETP.GTU.FTZ.AND P0, PT, |R75|, +INF , PT ;  /* 0x7f8000004b00780b */ /* 0x000fe40003f1c200 */
[----:B------:R-:W-:-:S04]  /*f600*/  ISETP.LT.U32.AND P1, PT, R26, R3, PT ;  /* 0x000000031a00720c */ /* 0x000fc80003f21070 */
[----:B------:R-:W-:-:S08]  /*f610*/  ISETP.LT.OR.EX P0, PT, R27, RZ, !P0, P1 ;  /* 0x000000ff1b00720c */ /* 0x000fd00004701710 */
.L_x_5198:
[----:B------:R-:W-:Y:S05]  /*f620*/  BSYNC B1 ;  /* 0x0000000000017941 */ /* 0x000fea0003800000 */
.L_x_5196:
        /* <DEDUP_REMOVED lines=16> */
.L_x_5200:
[----:B------:R-:W-:Y:S02]  /*f730*/  FSETP.GTU.FTZ.AND P0, PT, |R77|, +INF , PT ;  /* 0x7f8000004d00780b */ /* 0x000fe40003f1c200 */
[----:B------:R-:W-:-:S04]  /*f740*/  ISETP.LT.U32.AND P1, PT, R23, R3, PT ;  /* 0x000000031700720c */ /* 0x000fc80003f21070 */
[----:B------:R-:W-:-:S08]  /*f750*/  ISETP.LT.OR.EX P0, PT, R24, RZ, !P0, P1 ;  /* 0x000000ff1800720c */ /* 0x000fd00004701710 */
.L_x_5201:
[----:B------:R-:W-:Y:S05]  /*f760*/  BSYNC B1 ;  /* 0x0000000000017941 */ /* 0x000fea0003800000 */
.L_x_5199:
        /* <DEDUP_REMOVED lines=16> */
.L_x_5203:
[----:B------:R-:W-:Y:S02]  /*f870*/  FSETP.GTU.FTZ.AND P0, PT, |R76|, +INF , PT ;  /* 0x7f8000004c00780b */ /* 0x000fe40003f1c200 */
[----:B------:R-:W-:-:S04]  /*f880*/  ISETP.LT.U32.AND P1, PT, R20, R3, PT ;  /* 0x000000031400720c */ /* 0x000fc80003f21070 */
[----:B------:R-:W-:-:S08]  /*f890*/  ISETP.LT.OR.EX P0, PT, R21, RZ, !P0, P1 ;  /* 0x000000ff1500720c */ /* 0x000fd00004701710 */
.L_x_5204:
[----:B------:R-:W-:Y:S05]  /*f8a0*/  BSYNC B1 ;  /* 0x0000000000017941 */ /* 0x000fea0003800000 */
.L_x_5202:
        /* <DEDUP_REMOVED lines=16> */
.L_x_5206:
[----:B------:R-:W-:Y:S02]  /*f9b0*/  FSETP.GTU.FTZ.AND P0, PT, |R32|, +INF , PT ;  /* 0x7f8000002000780b */ /* 0x000fe40003f1c200 */
[----:B------:R-:W-:-:S04]  /*f9c0*/  ISETP.LT.U32.AND P1, PT, R13, R3, PT ;  /* 0x000000030d00720c */ /* 0x000fc80003f21070 */
[----:B------:R-:W-:-:S08]  /*f9d0*/  ISETP.LT.OR.EX P0, PT, R14, RZ, !P0, P1 ;  /* 0x000000ff0e00720c */ /* 0x000fd00004701710 */
.L_x_5207:
[----:B------:R-:W-:Y:S05]  /*f9e0*/  BSYNC B1 ;  /* 0x0000000000017941 */ /* 0x000fea0003800000 */
.L_x_5205:
        /* <DEDUP_REMOVED lines=19> */
.L_x_5209:
[----:B------:R-:W-:Y:S02]  /*fb20*/  FSETP.GTU.FTZ.AND P0, PT, |R36|, +INF , PT ;  /* 0x7f8000002400780b */ /* 0x000fe40003f1c200 */
[----:B------:R-:W-:-:S04]  /*fb30*/  ISETP.LT.U32.AND P1, PT, R8, R19, PT ;  /* 0x000000130800720c */ /* 0x000fc80003f21070 */
[----:B------:R-:W-:-:S08]  /*fb40*/  ISETP.LT.OR.EX P0, PT, R9, RZ, !P0, P1 ;  /* 0x000000ff0900720c */ /* 0x000fd00004701710 */
.L_x_5210:
[----:B------:R-:W-:Y:S05]  /*fb50*/  BSYNC B1 ;  /* 0x0000000000017941 */ /* 0x000fea0003800000 */
.L_x_5208:
        /* <DEDUP_REMOVED lines=16> */
.L_x_5212:
[----:B------:R-:W-:Y:S02]  /*fc60*/  FSETP.GTU.FTZ.AND P0, PT, |R38|, +INF , PT ;  /* 0x7f8000002600780b */ /* 0x000fe40003f1c200 */
[----:B------:R-:W-:-:S04]  /*fc70*/  ISETP.LT.U32.AND P1, PT, R6, R19, PT ;  /* 0x000000130600720c */ /* 0x000fc80003f21070 */
[----:B------:R-:W-:-:S08]  /*fc80*/  ISETP.LT.OR.EX P0, PT, R5, RZ, !P0, P1 ;  /* 0x000000ff0500720c */ /* 0x000fd00004701710 */
.L_x_5213:
[----:B------:R-:W-:Y:S05]  /*fc90*/  BSYNC B1 ;  /* 0x0000000000017941 */ /* 0x000fea0003800000 */
.L_x_5211:
        /* <DEDUP_REMOVED lines=16> */
.L_x_5215:
[----:B------:R-:W-:Y:S02]  /*fda0*/  FSETP.GTU.FTZ.AND P0, PT, |R37|, +INF , PT ;  /* 0x7f8000002500780b */ /* 0x000fe40003f1c200 */
[----:B------:R-:W-:-:S04]  /*fdb0*/  ISETP.LT.U32.AND P1, PT, R0, R19, PT ;  /* 0x000000130000720c */ /* 0x000fc80003f21070 */
[----:B------:R-:W-:-:S08]  /*fdc0*/  ISETP.LT.OR.EX P0, PT, R4, RZ, !P0, P1 ;  /* 0x000000ff0400720c */ /* 0x000fd00004701710 */
.L_x_5216:
[----:B------:R-:W-:Y:S05]  /*fdd0*/  BSYNC B1 ;  /* 0x0000000000017941 */ /* 0x000fea0003800000 */
.L_x_5214:
        /* <DEDUP_REMOVED lines=16> */
.L_x_5218:
[----:B------:R-:W-:Y:S02]  /*fee0*/  FSETP.GTU.FTZ.AND P0, PT, |R39|, +INF , PT ;  /* 0x7f8000002700780b */ /* 0x000fe40003f1c200 */
[----:B------:R-:W-:-:S04]  /*fef0*/  ISETP.LT.U32.AND P1, PT, R10, R19, PT ;  /* 0x000000130a00720c */ /* 0x000fc80003f21070 */
[----:B------:R-:W-:-:S08]  /*ff00*/  ISETP.LT.OR.EX P0, PT, R11, RZ, !P0, P1 ;  /* 0x000000ff0b00720c */ /* 0x000fd00004701710 */
.L_x_5219:
[----:B------:R-:W-:Y:S05]  /*ff10*/  BSYNC B1 ;  /* 0x0000000000017941 */ /* 0x000fea0003800000 */
.L_x_5217:
[----:B------:R-:W-:Y:S02]  /*ff20*/  FSEL R59, R59, R39, P0 ;  /* 0x000000273b3b7208 */ /* 0x000fe40000000000 */
[----:B------:R-:W-:Y:S02]  /*ff30*/  SEL R10, R10, R19, P0 ;  /* 0x000000130a0a7207 */ /* 0x000fe40000000000 */
[----:B------:R-:W-:Y:S02]  /*ff40*/  SEL R11, R11, RZ, P0 ;  /* 0x000000ff0b0b7207 */ /* 0x000fe40000000000 */
.L_x_5171:
[----:B------:R-:W-:Y:S05]  /*ff50*/  BSYNC B0 ;  /* 0x0000000000007941 */ /* 0x000fea0003800000 */
.L_x_5170:
        /* <DEDUP_REMOVED lines=12> */
.L_x_5221:
[----:B------:R-:W-:Y:S02]  /*10020*/  FSETP.GTU.FTZ.AND P0, PT, |R48|, +INF , PT ;  /* 0x7f8000003000780b */ /* 0x000fe40003f1c200 */
[----:B------:R-:W-:-:S04]  /*10030*/  ISETP.LT.U32.AND P1, PT, R62, R46, PT ;  /* 0x0000002e3e00720c */ /* 0x000fc80003f21070 */
[----:B------:R-:W-:-:S08]  /*10040*/  ISETP.LT.OR.EX P0, PT, R64, R47, !P0, P1 ;  /* 0x0000002f4000720c */ /* 0x000fd00004701710 */
.L_x_5222:
[----:B------:R-:W-:Y:S05]  /*10050*/  BSYNC B0 ;  /* 0x0000000000007941 */ /* 0x000fea0003800000 */
.L_x_5220:
        /* <DEDUP_REMOVED lines=15> */
.L_x_5224:
[----:B------:R-:W-:Y:S02]  /*10150*/  FSETP.GTU.FTZ.AND P0, PT, |R45|, +INF , PT ;  /* 0x7f8000002d00780b */ /* 0x000fe40003f1c200 */
[----:B------:R-:W-:-:S04]  /*10160*/  ISETP.LT.U32.AND P1, PT, R58, R43, PT ;  /* 0x0000002b3a00720c */ /* 0x000fc80003f21070 */
[----:B------:R-:W-:-:S08]  /*10170*/  ISETP.LT.OR.EX P0, PT, R55, R44, !P0, P1 ;  /* 0x0000002c3700720c */ /* 0x000fd00004701710 */
.L_x_5225:
[----:B------:R-:W-:Y:S05]  /*10180*/  BSYNC B0 ;  /* 0x0000000000007941 */ /* 0x000fea0003800000 */
.L_x_5223:
        /* <DEDUP_REMOVED lines=15> */
.L_x_5227:
[----:B------:R-:W-:Y:S02]  /*10280*/  FSETP.GTU.FTZ.AND P0, PT, |R42|, +INF , PT ;  /* 0x7f8000002a00780b */ /* 0x000fe40003f1c200 */
[----:B------:R-:W-:-:S04]  /*10290*/  ISETP.LT.U32.AND P1, PT, R54, R40, PT ;  /* 0x000000283600720c */ /* 0x000fc80003f21070 */
[----:B------:R-:W-:-:S08]  /*102a0*/  ISETP.LT.OR.EX P0, PT, R56, R41, !P0, P1 ;  /* 0x000000293800720c */ /* 0x000fd00004701710 */
.L_x_5228:
[----:B------:R-:W-:Y:S05]  /*102b0*/  BSYNC B0 ;  /* 0x0000000000007941 */ /* 0x000fea0003800000 */
.L_x_5226:
        /* <DEDUP_REMOVED lines=15> */
.L_x_5230:
[----:B------:R-:W-:Y:S02]  /*103b0*/  FSETP.GTU.FTZ.AND P0, PT, |R31|, +INF , PT ;  /* 0x7f8000001f00780b */ /* 0x000fe40003f1c200 */
[----:B------:R-:W-:-:S04]  /*103c0*/  ISETP.LT.U32.AND P1, PT, R50, R29, PT ;  /* 0x0000001d3200720c */ /* 0x000fc80003f21070 */
[----:B------:R-:W-:-:S08]  /*103d0*/  ISETP.LT.OR.EX P0, PT, R49, R30, !P0, P1 ;  /* 0x0000001e3100720c */ /* 0x000fd00004701710 */
.L_x_5231:
[----:B------:R-:W-:Y:S05]  /*103e0*/  BSYNC B0 ;  /* 0x0000000000007941 */ /* 0x000fea0003800000 */
.L_x_5229:
        /* <DEDUP_REMOVED lines=15> */
.L_x_5233:
[----:B------:R-:W-:Y:S02]  /*104e0*/  FSETP.GTU.FTZ.AND P0, PT, |R28|, +INF , PT ;  /* 0x7f8000001c00780b */ /* 0x000fe40003f1c200 */
[----:B------:R-:W-:-:S04]  /*104f0*/  ISETP.LT.U32.AND P1, PT, R19, R26, PT ;  /* 0x0000001a1300720c */ /* 0x000fc80003f21070 */
[----:B------:R-:W-:-:S08]  /*10500*/  ISETP.LT.OR.EX P0, PT, R64, R27, !P0, P1 ;  /* 0x0000001b4000720c */ /* 0x000fd00004701710 */
.L_x_5234:
[----:B------:R-:W-:Y:S05]  /*10510*/  BSYNC B0 ;  /* 0x0000000000007941 */ /* 0x000fea0003800000 */
.L_x_5232:
        /* <DEDUP_REMOVED lines=15> */
.L_x_5236:
[----:B------:R-:W-:Y:S02]  /*10610*/  FSETP.GTU.FTZ.AND P0, PT, |R25|, +INF , PT ;  /* 0x7f8000001900780b */ /* 0x000fe40003f1c200 */
[----:B------:R-:W-:-:S04]  /*10620*/  ISETP.LT.U32.AND P1, PT, R58, R23, PT ;  /* 0x000000173a00720c */ /* 0x000fc80003f21070 */
[----:B------:R-:W-:-:S08]  /*10630*/  ISETP.LT.OR.EX P0, PT, R55, R24, !P0, P1 ;  /* 0x000000183700720c */ /* 0x000fd00004701710 */
.L_x_5237:
[----:B------:R-:W-:Y:S05]  /*10640*/  BSYNC B0 ;  /* 0x0000000000007941 */ /* 0x000fea0003800000 */
.L_x_5235:
        /* <DEDUP_REMOVED lines=15> */
.L_x_5239:
[----:B------:R-:W-:Y:S02]  /*10740*/  FSETP.GTU.FTZ.AND P0, PT, |R22|, +INF , PT ;  /* 0x7f8000001600780b */ /* 0x000fe40003f1c200 */
[----:B------:R-:W-:-:S04]  /*10750*/  ISETP.LT.U32.AND P1, PT, R33, R20, PT ;  /* 0x000000142100720c */ /* 0x000fc80003f21070 */
[----:B------:R-:W-:-:S08]  /*10760*/  ISETP.LT.OR.EX P0, PT, R56, R21, !P0, P1 ;  /* 0x000000153800720c */ /* 0x000fd00004701710 */
.L_x_5240:
[----:B------:R-:W-:Y:S05]  /*10770*/  BSYNC B0 ;  /* 0x0000000000007941 */ /* 0x000fea0003800000 */
.L_x_5238:
        /* <DEDUP_REMOVED lines=15> */
.L_x_5242:
[----:B------:R-:W-:Y:S02]  /*10870*/  FSETP.GTU.FTZ.AND P0, PT, |R15|, +INF , PT ;  /* 0x7f8000000f00780b */ /* 0x000fe40003f1c200 */
[----:B------:R-:W-:-:S04]  /*10880*/  ISETP.LT.U32.AND P1, PT, R50, R13, PT ;  /* 0x0000000d3200720c */ /* 0x000fc80003f21070 */
[----:B------:R-:W-:-:S08]  /*10890*/  ISETP.LT.OR.EX P0, PT, R49, R14, !P0, P1 ;  /* 0x0000000e3100720c */ /* 0x000fd00004701710 */
.L_x_5243:
[----:B------:R-:W-:Y:S05]  /*108a0*/  BSYNC B0 ;  /* 0x0000000000007941 */ /* 0x000fea0003800000 */
.L_x_5241:
        /* <DEDUP_REMOVED lines=15> */
.L_x_5245:
[----:B------:R-:W-:Y:S02]  /*109a0*/  FSETP.GTU.FTZ.AND P0, PT, |R12|, +INF , PT ;  /* 0x7f8000000c00780b */ /* 0x000fe40003f1c200 */
[----:B------:R-:W-:-:S04]  /*109b0*/  ISETP.LT.U32.AND P1, PT, R19, R8, PT ;  /* 0x000000081300720c */ /* 0x000fc80003f21070 */
[----:B------:R-:W-:-:S08]  /*109c0*/  ISETP.LT.OR.EX P0, PT, R64, R9, !P0, P1 ;  /* 0x000000094000720c */ /* 0x000fd00004701710 */
.L_x_5246:
[----:B------:R-:W-:Y:S05]  /*109d0*/  BSYNC B0 ;  /* 0x0000000000007941 */ /* 0x000fea0003800000 */
.L_x_5244:
        /* <DEDUP_REMOVED lines=15> */
.L_x_5248:
[----:B------:R-:W-:Y:S02]  /*10ad0*/  FSETP.GTU.FTZ.AND P0, PT, |R7|, +INF , PT ;  /* 0x7f8000000700780b */ /* 0x000fe40003f1c200 */
[----:B------:R-:W-:-:S04]  /*10ae0*/  ISETP.LT.U32.AND P1, PT, R23, R6, PT ;  /* 0x000000061700720c */ /* 0x000fc80003f21070 */
[----:B------:R-:W-:-:S08]  /*10af0*/  ISETP.LT.OR.EX P0, PT, R18, R5, !P0, P1 ;  /* 0x000000051200720c */ /* 0x000fd00004701710 */
.L_x_5249:
[----:B------:R-:W-:Y:S05]  /*10b00*/  BSYNC B0 ;  /* 0x0000000000007941 */ /* 0x000fea0003800000 */
.L_x_5247:
        /* <DEDUP_REMOVED lines=15> */
.L_x_5251:
[----:B------:R-:W-:Y:S02]  /*10c00*/  FSETP.GTU.FTZ.AND P0, PT, |R53|, +INF , PT ;  /* 0x7f8000003500780b */ /* 0x000fe40003f1c200 */
[----:B------:R-:W-:-:S04]  /*10c10*/  ISETP.LT.U32.AND P1, PT, R33, R0, PT ;  /* 0x000000002100720c */ /* 0x000fc80003f21070 */
[----:B------:R-:W-:-:S08]  /*10c20*/  ISETP.LT.OR.EX P0, PT, R21, R4, !P0, P1 ;  /* 0x000000041500720c */ /* 0x000fd00004701710 */
.L_x_5252:
[----:B------:R-:W-:Y:S05]  /*10c30*/  BSYNC B0 ;  /* 0x0000000000007941 */ /* 0x000fea0003800000 */
.L_x_5250:
        /* <DEDUP_REMOVED lines=15> */
.L_x_5254:
[----:B------:R-:W-:Y:S02]  /*10d30*/  FSETP.GTU.FTZ.AND P0, PT, |R59|, +INF , PT ;  /* 0x7f8000003b00780b */ /* 0x000fe40003f1c200 */
[----:B------:R-:W-:-:S04]  /*10d40*/  ISETP.LT.U32.AND P1, PT, R27, R10, PT ;  /* 0x0000000a1b00720c */ /* 0x000fc80003f21070 */
[----:B------:R-:W-:-:S08]  /*10d50*/  ISETP.LT.OR.EX P0, PT, R14, R11, !P0, P1 ;  /* 0x0000000b0e00720c */ /* 0x000fd00004701710 */
.L_x_5255:
[----:B------:R-:W-:Y:S05]  /*10d60*/  BSYNC B0 ;  /* 0x0000000000007941 */ /* 0x000fea0003800000 */
.L_x_5253:
[----:B------:R-:W-:Y:S02]  /*10d70*/  SEL R10, R27, R10, P0 ;  /* 0x0000000a1b0a7207 */ /* 0x000fe40000000000 */
[----:B------:R-:W-:Y:S02]  /*10d80*/  SEL R11, R14, R11, P0 ;  /* 0x0000000b0e0b7207 */ /* 0x000fe40000000000 */
[----:B------:R-:W-:Y:S01]  /*10d90*/  FSEL R59, R52, R59, P0 ;  /* 0x0000003b343b7208 */ /* 0x000fe20000000000 */
[----:B------:R-:W-:Y:S05]  /*10da0*/  BRA `(.L_x_4941) ;  /* 0x000041a000007947 */ /* 0x000fea0003800000 */
.L_x_4974:
        /* <DEDUP_REMOVED lines=98> */
.L_x_5303:
        /* <DEDUP_REMOVED lines=35> */
[----:B------:R-:W-:-:S02]  /*11600*/  PRMT R73, R73, 0x7610, R35 ;  /* 0x0000761049497816 */ /* 0x000fc40000000023 */
[--C-:B----4-:R-:W-:Y:S02]  /*11610*/  PRMT R35, R35, 0x5410, R36.reuse ;  /* 0x0000541023237816 */ /* 0x110fe40000000024 */
[----:B------:R-:W-:Y:S02]  /*11620*/  PRMT R74, R74, 0x7610, R36 ;  /* 0x000076104a4a7816 */ /* 0x000fe40000000024 */
[--C-:B------:R-:W-:Y:S02]  /*11630*/  PRMT R75, R75, 0x5410, R37.reuse ;  /* 0x000054104b4b7816 */ /* 0x100fe40000000025 */
[----:B------:R-:W-:Y:S02]  /*11640*/  PRMT R76, R76, 0x7610, R37 ;  /* 0x000076104c4c7816 */ /* 0x000fe40000000025 */
[----:B------:R-:W-:Y:S02]  /*11650*/  FSEL R56, R56, R69, P0 ;  /* 0x0000004538387208 */ /* 0x000fe40000000000 */
[----:B------:R-:W-:-:S02]  /*11660*/  PRMT R66, R66, 0x5410, R32 ;  /* 0x0000541042427816 */ /* 0x000fc40000000020 */
[--C-:B------:R-:W-:Y:S02]  /*11670*/  PRMT R69, R69, 0x5410, R34.reuse ;  /* 0x0000541045457816 */ /* 0x100fe40000000022 */
        /* <DEDUP_REMOVED lines=15> */
.L_x_5259:
[----:B------:R-:W-:Y:S02]  /*11770*/  FSETP.GTU.FTZ.AND P0, PT, |R67|, +INF , PT ;  /* 0x7f8000004300780b */ /* 0x000fe40003f1c200 */
[----:B------:R-:W-:-:S04]  /*11780*/  ISETP.LT.U32.AND P1, PT, R59, R0, PT ;  /* 0x000000003b00720c */ /* 0x000fc80003f21070 */
[----:B------:R-:W-:-:S08]  /*11790*/  ISETP.LT.OR.EX P0, PT, R54, RZ, !P0, P1 ;  /* 0x000000ff3600720c */ /* 0x000fd00004701710 */
.L_x_5260:
[----:B------:R-:W-:Y:S05]  /*117a0*/  BSYNC B1 ;  /* 0x0000000000017941 */ /* 0x000fea0003800000 */
.L_x_5258:
        /* <DEDUP_REMOVED lines=16> */
.L_x_5262:
[----:B------:R-:W-:Y:S02]  /*118b0*/  FSETP.GTU.FTZ.AND P0, PT, |R68|, +INF , PT ;  /* 0x7f8000004400780b */ /* 0x000fe40003f1c200 */
[----:B------:R-:W-:-:S04]  /*118c0*/  ISETP.LT.U32.AND P1, PT, R55, R0, PT ;  /* 0x000000003700720c */ /* 0x000fc80003f21070 */
[----:B------:R-:W-:-:S08]  /*118d0*/  ISETP.LT.OR.EX P0, PT, R57, RZ, !P0, P1 ;  /* 0x000000ff3900720c */ /* 0x000fd00004701710 */
.L_x_5263:
[----:B------:R-:W-:Y:S05]  /*118e0*/  BSYNC B1 ;  /* 0x0000000000017941 */ /* 0x000fea0003800000 */
.L_x_5261:
        /* <DEDUP_REMOVED lines=16> */
.L_x_5265:
[----:B------:R-:W-:Y:S02]  /*119f0*/  FSETP.GTU.FTZ.AND P0, PT, |R70|, +INF , PT ;  /* 0x7f8000004600780b */ /* 0x000fe40003f1c200 */
[----:B------:R-:W-:-:S04]  /*11a00*/  ISETP.LT.U32.AND P1, PT, R51, R0, PT ;  /* 0x000000003300720c */ /* 0x000fc80003f21070 */
[----:B------:R-:W-:-:S08]  /*11a10*/  ISETP.LT.OR.EX P0, PT, R50, RZ, !P0, P1 ;  /* 0x000000ff3200720c */ /* 0x000fd00004701710 */
.L_x_5266:
[----:B------:R-:W-:Y:S05]  /*11a20*/  BSYNC B1 ;  /* 0x0000000000017941 */ /* 0x000fea0003800000 */
.L_x_5264:
        /* <DEDUP_REMOVED lines=16> */
.L_x_5268:
[----:B------:R-:W-:Y:S02]  /*11b30*/  FSETP.GTU.FTZ.AND P0, PT, |R69|, +INF , PT ;  /* 0x7f8000004500780b */ /* 0x000fe40003f1c200 */
[----:B------:R-:W-:-:S04]  /*11b40*/  ISETP.LT.U32.AND P1, PT, R47, R60, PT ;  /* 0x0000003c2f00720c */ /* 0x000fc80003f21070 */
[----:B------:R-:W-:-:S08]  /*11b50*/  ISETP.LT.OR.EX P0, PT, R48, RZ, !P0, P1 ;  /* 0x000000ff3000720c */ /* 0x000fd00004701710 */
.L_x_5269:
[----:B------:R-:W-:Y:S05]  /*11b60*/  BSYNC B1 ;  /* 0x0000000000017941 */ /* 0x000fea0003800000 */
.L_x_5267:
        /* <DEDUP_REMOVED lines=16> */
.L_x_5271:
[----:B------:R-:W-:Y:S02]  /*11c70*/  FSETP.GTU.FTZ.AND P0, PT, |R72|, +INF , PT ;  /* 0x7f8000004800780b */ /* 0x000fe40003f1c200 */
[----:B------:R-:W-:-:S04]  /*11c80*/  ISETP.LT.U32.AND P1, PT, R44, R60, PT ;  /* 0x0000003c2c00720c */ /* 0x000fc80003f21070 */
[----:B------:R-:W-:-:S08]  /*11c90*/  ISETP.LT.OR.EX P0, PT, R45, RZ, !P0, P1 ;  /* 0x000000ff2d00720c */ /* 0x000fd00004701710 */
.L_x_5272:
[----:B------:R-:W-:Y:S05]  /*11ca0*/  BSYNC B1 ;  /* 0x0000000000017941 */ /* 0x000fea0003800000 */
.L_x_5270:
        /* <DEDUP_REMOVED lines=16> */
.L_x_5274:
[----:B------:R-:W-:Y:S02]  /*11db0*/  FSETP.GTU.FTZ.AND P0, PT, |R71|, +INF , PT ;  /* 0x7f8000004700780b */ /* 0x000fe40003f1c200 */
[----:B------:R-:W-:-:S04]  /*11dc0*/  ISETP.LT.U32.AND P1, PT, R41, R60, PT ;  /* 0x0000003c2900720c */ /* 0x000fc80003f21070 */
[----:B------:R-:W-:-:S08]  /*11dd0*/  ISETP.LT.OR.EX P0, PT, R42, RZ, !P0, P1 ;  /* 0x000000ff2a00720c */ /* 0x000fd00004701710 */
.L_x_5275:
[----:B------:R-:W-:Y:S05]  /*11de0*/  BSYNC B1 ;  /* 0x0000000000017941 */ /* 0x000fea0003800000 */
.L_x_5273:
        /* <DEDUP_REMOVED lines=16> */
.L_x_5277:
[----:B------:R-:W-:Y:S02]  /*11ef0*/  FSETP.GTU.FTZ.AND P0, PT, |R33|, +INF , PT ;  /* 0x7f8000002100780b */ /* 0x000fe40003f1c200 */
[----:B------:R-:W-:-:S04]  /*11f00*/  ISETP.LT.U32.AND P1, PT, R30, R60, PT ;  /* 0x0000003c1e00720c */ /* 0x000fc80003f21070 */
[----:B------:R-:W-:-:S08]  /*11f10*/  ISETP.LT.OR.EX P0, PT, R31, RZ, !P0, P1 ;  /* 0x000000ff1f00720c */ /* 0x000fd00004701710 */
.L_x_5278:
[----:B------:R-:W-:Y:S05]  /*11f20*/  BSYNC B1 ;  /* 0x0000000000017941 */ /* 0x000fea0003800000 */
.L_x_5276:
        /* <DEDUP_REMOVED lines=16> */
.L_x_5280:
[----:B------:R-:W-:Y:S02]  /*12030*/  FSETP.GTU.FTZ.AND P0, PT, |R0|, +INF , PT ;  /* 0x7f8000000000780b */ /* 0x000fe40003f1c200 */
[----:B------:R-:W-:-:S04]  /*12040*/  ISETP.LT.U32.AND P1, PT, R27, R62, PT ;  /* 0x0000003e1b00720c */ /* 0x000fc80003f21070 */
[----:B------:R-:W-:-:S08]  /*12050*/  ISETP.LT.OR.EX P0, PT, R28, RZ, !P0, P1 ;  /* 0x000000ff1c00720c */ /* 0x000fd00004701710 */
.L_x_5281:
[----:B------:R-:W-:Y:S05]  /*12060*/  BSYNC B1 ;  /* 0x0000000000017941 */ /* 0x000fea0003800000 */
.L_x_5279:
        /* <DEDUP_REMOVED lines=16> */
.L_x_5283:
[----:B------:R-:W-:Y:S02]  /*12170*/  FSETP.GTU.FTZ.AND P0, PT, |R33|, +INF , PT ;  /* 0x7f8000002100780b */ /* 0x000fe40003f1c200 */
[----:B------:R-:W-:-:S04]  /*12180*/  ISETP.LT.U32.AND P1, PT, R24, R62, PT ;  /* 0x0000003e1800720c */ /* 0x000fc80003f21070 */
[----:B------:R-:W-:-:S08]  /*12190*/  ISETP.LT.OR.EX P0, PT, R25, RZ, !P0, P1 ;  /* 0x000000ff1900720c */ /* 0x000fd00004701710 */
.L_x_5284:
[----:B------:R-:W-:Y:S05]  /*121a0*/  BSYNC B1 ;  /* 0x0000000000017941 */ /* 0x000fea0003800000 */
.L_x_5282:
        /* <DEDUP_REMOVED lines=16> */
.L_x_5286:
[----:B------:R-:W-:Y:S02]  /*122b0*/  FSETP.GTU.FTZ.AND P0, PT, |R0|, +INF , PT ;  /* 0x7f8000000000780b */ /* 0x000fe40003f1c200 */
[----:B------:R-:W-:-:S04]  /*122c0*/  ISETP.LT.U32.AND P1, PT, R21, R62, PT ;  /* 0x0000003e1500720c */ /* 0x000fc80003f21070 */
[----:B------:R-:W-:-:S08]  /*122d0*/  ISETP.LT.OR.EX P0, PT, R22, RZ, !P0, P1 ;  /* 0x000000ff1600720c */ /* 0x000fd00004701710 */
.L_x_5287:
[----:B------:R-:W-:Y:S05]  /*122e0*/  BSYNC B1 ;  /* 0x0000000000017941 */ /* 0x000fea0003800000 */
.L_x_5285:
        /* <DEDUP_REMOVED lines=16> */
.L_x_5289:
[----:B------:R-:W-:Y:S02]  /*123f0*/  FSETP.GTU.FTZ.AND P0, PT, |R33|, +INF , PT ;  /* 0x7f8000002100780b */ /* 0x000fe40003f1c200 */
[----:B------:R-:W-:-:S04]  /*12400*/  ISETP.LT.U32.AND P1, PT, R14, R62, PT ;  /* 0x0000003e0e00720c */ /* 0x000fc80003f21070 */
[----:B------:R-:W-:-:S08]  /*12410*/  ISETP.LT.OR.EX P0, PT, R15, RZ, !P0, P1 ;  /* 0x000000ff0f00720c */ /* 0x000fd00004701710 */
.L_x_5290:
[----:B------:R-:W-:Y:S05]  /*12420*/  BSYNC B1 ;  /* 0x0000000000017941 */ /* 0x000fea0003800000 */
.L_x_5288:
        /* <DEDUP_REMOVED lines=16> */
.L_x_5292:
[----:B------:R-:W-:Y:S02]  /*12530*/  FSETP.GTU.FTZ.AND P0, PT, |R36|, +INF , PT ;  /* 0x7f8000002400780b */ /* 0x000fe40003f1c200 */
[----:B------:R-:W-:-:S04]  /*12540*/  ISETP.LT.U32.AND P1, PT, R9, R64, PT ;  /* 0x000000400900720c */ /* 0x000fc80003f21070 */
[----:B------:R-:W-:-:S08]  /*12550*/  ISETP.LT.OR.EX P0, PT, R10, RZ, !P0, P1 ;  /* 0x000000ff0a00720c */ /* 0x000fd00004701710 */
.L_x_5293:
[----:B------:R-:W-:Y:S05]  /*12560*/  BSYNC B1 ;  /* 0x0000000000017941 */ /* 0x000fea0003800000 */
.L_x_5291:
        /* <DEDUP_REMOVED lines=16> */
.L_x_5295:
[----:B------:R-:W-:Y:S02]  /*12670*/  FSETP.GTU.FTZ.AND P0, PT, |R38|, +INF , PT ;  /* 0x7f8000002600780b */ /* 0x000fe40003f1c200 */
[----:B------:R-:W-:-:S04]  /*12680*/  ISETP.LT.U32.AND P1, PT, R5, R64, PT ;  /* 0x000000400500720c */ /* 0x000fc80003f21070 */
[----:B------:R-:W-:-:S08]  /*12690*/  ISETP.LT.OR.EX P0, PT, R6, RZ, !P0, P1 ;  /* 0x000000ff0600720c */ /* 0x000fd00004701710 */
.L_x_5296:
[----:B------:R-:W-:Y:S05]  /*126a0*/  BSYNC B1 ;  /* 0x0000000000017941 */ /* 0x000fea0003800000 */
.L_x_5294:
        /* <DEDUP_REMOVED lines=16> */
.L_x_5298:
[----:B------:R-:W-:Y:S02]  /*127b0*/  FSETP.GTU.FTZ.AND P0, PT, |R37|, +INF , PT ;  /* 0x7f8000002500780b */ /* 0x000fe40003f1c200 */
[----:B------:R-:W-:-:S04]  /*127c0*/  ISETP.LT.U32.AND P1, PT, R3, R64, PT ;  /* 0x000000400300720c */ /* 0x000fc80003f21070 */
[----:B------:R-:W-:-:S08]  /*127d0*/  ISETP.LT.OR.EX P0, PT, R4, RZ, !P0, P1 ;  /* 0x000000ff0400720c */ /* 0x000fd00004701710 */
.L_x_5299:
[----:B------:R-:W-:Y:S05]  /*127e0*/  BSYNC B1 ;  /* 0x0000000000017941 */ /* 0x000fea0003800000 */
.L_x_5297:
        /* <DEDUP_REMOVED lines=16> */
.L_x_5301:
[----:B------:R-:W-:Y:S02]  /*128f0*/  FSETP.GTU.FTZ.AND P0, PT, |R39|, +INF , PT ;  /* 0x7f8000002700780b */ /* 0x000fe40003f1c200 */
[----:B------:R-:W-:-:S04]  /*12900*/  ISETP.LT.U32.AND P1, PT, R11, R64, PT ;  /* 0x000000400b00720c */ /* 0x000fc80003f21070 */
[----:B------:R-:W-:-:S08]  /*12910*/  ISETP.LT.OR.EX P0, PT, R12, RZ, !P0, P1 ;  /* 0x000000ff0c00720c */ /* 0x000fd00004701710 */
.L_x_5302:
[----:B------:R-:W-:Y:S05]  /*12920*/  BSYNC B1 ;  /* 0x0000000000017941 */ /* 0x000fea0003800000 */
.L_x_5300:
        /* <DEDUP_REMOVED lines=9> */
.L_x_5257:
[----:B------:R-:W-:Y:S05]  /*129c0*/  BSYNC B0 ;  /* 0x0000000000007941 */ /* 0x000fea0003800000 */
.L_x_5256:
        /* <DEDUP_REMOVED lines=23> */
[----:B------:R-:W-:Y:S02]  /*12b40*/  IADD3 R33, R34, c[0x0][0x184], RZ ;  /* 0x0000610022217a10 */ /* 0x000fe40007ffe0ff */
[----:B------:R-:W-:Y:S02]  /*12b50*/  SHF.R.U32.HI R35, RZ, 0x2, R34 ;  /* 0x00000002ff237819 */ /* 0x000fe40000011622 */
[----:B------:R-:W-:-:S03]  /*12b60*/  ISETP.GE.U32.AND P0, PT, R33, c[0x0][0x17c], PT ;  /* 0x00005f0021007a0c */ /* 0x000fc60003f06070 */
[----:B------:R-:W-:-:S10]  /*12b70*/  IMAD.WIDE.U32 R34, R35, 0x8, R18 ;  /* 0x0000000823227825 */ /* 0x000fd400078e0012 */
        /* <DEDUP_REMOVED lines=12> */
.L_x_5305:
[----:B------:R-:W-:Y:S05]  /*12c40*/  BSYNC B0 ;  /* 0x0000000000007941 */ /* 0x000fea0003800000 */
.L_x_5304:
[----:B------:R-:W-:Y:S01]  /*12c50*/  BSSY B0, `(.L_x_5306) ;  /* 0x000014b000007945 */ /* 0x000fe20003800000 */
[----:B------:R-:W-:Y:S05]  /*12c60*/  @P1 BRA `(.L_x_5307) ;  /* 0x0000149000001947 */ /* 0x000fea0003800000 */
[----:B------:R-:W-:Y:S01]  /*12c70*/  FSETP.GTU.FTZ.AND P0, PT, |R56|, +INF , PT ;  /* 0x7f8000003800780b */ /* 0x000fe20003f1c200 */
[----:B------:R-:W-:Y:S01]  /*12c80*/  BSSY B1, `(.L_x_5308) ;  /* 0x000000f000017945 */ /* 0x000fe20003800000 */
[----:B------:R-:W-:-:S11]  /*12c90*/  PRMT R66, RZ, 0x7610, R66 ;  /* 0x00007610ff427816 */ /* 0x000fd60000000042 */
        /* <DEDUP_REMOVED lines=10> */
.L_x_5309:
[----:B------:R-:W-:Y:S02]  /*12d40*/  FSETP.GTU.FTZ.AND P0, PT, |R66|, +INF , PT ;  /* 0x7f8000004200780b */ /* 0x000fe40003f1c200 */
[----:B------:R-:W-:-:S04]  /*12d50*/  ISETP.LT.U32.AND P1, PT, R63, R0, PT ;  /* 0x000000003f00720c */ /* 0x000fc80003f21070 */
[----:B------:R-:W-:-:S08]  /*12d60*/  ISETP.LT.OR.EX P0, PT, R65, RZ, !P0, P1 ;  /* 0x000000ff4100720c */ /* 0x000fd00004701710 */
.L_x_5310:
[----:B------:R-:W-:Y:S05]  /*12d70*/  BSYNC B1 ;  /* 0x0000000000017941 */ /* 0x000fea0003800000 */
.L_x_5308:
        /* <DEDUP_REMOVED lines=16> */
.L_x_5312:
[----:B------:R-:W-:Y:S02]  /*12e80*/  FSETP.GTU.FTZ.AND P0, PT, |R67|, +INF , PT ;  /* 0x7f8000004300780b */ /* 0x000fe40003f1c200 */
[----:B------:R-:W-:-:S04]  /*12e90*/  ISETP.LT.U32.AND P1, PT, R59, R0, PT ;  /* 0x000000003b00720c */ /* 0x000fc80003f21070 */
[----:B------:R-:W-:-:S08]  /*12ea0*/  ISETP.LT.OR.EX P0, PT, R54, RZ, !P0, P1 ;  /* 0x000000ff3600720c */ /* 0x000fd00004701710 */
.L_x_5313:
[----:B------:R-:W-:Y:S05]  /*12eb0*/  BSYNC B1 ;  /* 0x0000000000017941 */ /* 0x000fea0003800000 */
.L_x_5311:
        /* <DEDUP_REMOVED lines=16> */
.L_x_5315:
[----:B------:R-:W-:Y:S02]  /*12fc0*/  FSETP.GTU.FTZ.AND P0, PT, |R68|, +INF , PT ;  /* 0x7f8000004400780b */ /* 0x000fe40003f1c200 */
[----:B------:R-:W-:-:S04]  /*12fd0*/  ISETP.LT.U32.AND P1, PT, R55, R0, PT ;  /* 0x000000003700720c */ /* 0x000fc80003f21070 */
[----:B------:R-:W-:-:S08]  /*12fe0*/  ISETP.LT.OR.EX P0, PT, R57, RZ, !P0, P1 ;  /* 0x000000ff3900720c */ /* 0x000fd00004701710 */
.L_x_5316:
[----:B------:R-:W-:Y:S05]  /*12ff0*/  BSYNC B1 ;  /* 0x0000000000017941 */ /* 0x000fea0003800000 */
.L_x_5314:
        /* <DEDUP_REMOVED lines=16> */
.L_x_5318:
[----:B------:R-:W-:Y:S02]  /*13100*/  FSETP.GTU.FTZ.AND P0, PT, |R70|, +INF , PT ;  /* 0x7f8000004600780b */ /* 0x000fe40003f1c200 */
[----:B------:R-:W-:-:S04]  /*13110*/  ISETP.LT.U32.AND P1, PT, R51, R0, PT ;  /* 0x000000003300720c */ /* 0x000fc80003f21070 */
[----:B------:R-:W-:-:S08]  /*13120*/  ISETP.LT.OR.EX P0, PT, R50, RZ, !P0, P1 ;  /* 0x000000ff3200720c */ /* 0x000fd00004701710 */
.L_x_5319:
[----:B------:R-:W-:Y:S05]  /*13130*/  BSYNC B1 ;  /* 0x0000000000017941 */ /* 0x000fea0003800000 */
.L_x_5317:
        /* <DEDUP_REMOVED lines=19> */
.L_x_5321:
[----:B------:R-:W-:Y:S02]  /*13270*/  FSETP.GTU.FTZ.AND P0, PT, |R69|, +INF , PT ;  /* 0x7f8000004500780b */ /* 0x000fe40003f1c200 */
[----:B------:R-:W-:-:S04]  /*13280*/  ISETP.LT.U32.AND P1, PT, R47, R18, PT ;  /* 0x000000122f00720c */ /* 0x000fc80003f21070 */
[----:B------:R-:W-:-:S08]  /*13290*/  ISETP.LT.OR.EX P0, PT, R48, RZ, !P0, P1 ;  /* 0x000000ff3000720c */ /* 0x000fd00004701710 */
.L_x_5322:
[----:B------:R-:W-:Y:S05]  /*132a0*/  BSYNC B1 ;  /* 0x0000000000017941 */ /* 0x000fea0003800000 */
.L_x_5320:
        /* <DEDUP_REMOVED lines=16> */
.L_x_5324:
[----:B------:R-:W-:Y:S02]  /*133b0*/  FSETP.GTU.FTZ.AND P0, PT, |R72|, +INF , PT ;  /* 0x7f8000004800780b */ /* 0x000fe40003f1c200 */
[----:B------:R-:W-:-:S04]  /*133c0*/  ISETP.LT.U32.AND P1, PT, R44, R18, PT ;  /* 0x000000122c00720c */ /* 0x000fc80003f21070 */
[----:B------:R-:W-:-:S08]  /*133d0*/  ISETP.LT.OR.EX P0, PT, R45, RZ, !P0, P1 ;  /* 0x000000ff2d00720c */ /* 0x000fd00004701710 */
.L_x_5325:
[----:B------:R-:W-:Y:S05]  /*133e0*/  BSYNC B1 ;  /* 0x0000000000017941 */ /* 0x000fea0003800000 */
.L_x_5323:
        /* <DEDUP_REMOVED lines=16> */
.L_x_5327:
[----:B------:R-:W-:Y:S02]  /*134f0*/  FSETP.GTU.FTZ.AND P0, PT, |R71|, +INF , PT ;  /* 0x7f8000004700780b */ /* 0x000fe40003f1c200 */
[----:B------:R-:W-:-:S04]  /*13500*/  ISETP.LT.U32.AND P1, PT, R41, R18, PT ;  /* 0x000000122900720c */ /* 0x000fc80003f21070 */
[----:B------:R-:W-:-:S08]  /*13510*/  ISETP.LT.OR.EX P0, PT, R42, RZ, !P0, P1 ;  /* 0x000000ff2a00720c */ /* 0x000fd00004701710 */
.L_x_5328:
[----:B------:R-:W-:Y:S05]  /*13520*/  BSYNC B1 ;  /* 0x0000000000017941 */ /* 0x000fea0003800000 */
.L_x_5326:
        /* <DEDUP_REMOVED lines=16> */
.L_x_5330:
[----:B------:R-:W-:Y:S02]  /*13630*/  FSETP.GTU.FTZ.AND P0, PT, |R73|, +INF , PT ;  /* 0x7f8000004900780b */ /* 0x000fe40003f1c200 */
[----:B------:R-:W-:-:S04]  /*13640*/  ISETP.LT.U32.AND P1, PT, R30, R18, PT ;  /* 0x000000121e00720c */ /* 0x000fc80003f21070 */
[----:B------:R-:W-:-:S08]  /*13650*/  ISETP.LT.OR.EX P0, PT, R31, RZ, !P0, P1 ;  /* 0x000000ff1f00720c */ /* 0x000fd00004701710 */
.L_x_5331:
[----:B------:R-:W-:Y:S05]  /*13660*/  BSYNC B1 ;  /* 0x0000000000017941 */ /* 0x000fea0003800000 */
.L_x_5329:
        /* <DEDUP_REMOVED lines=19> */
.L_x_5333:
[----:B------:R-:W-:Y:S02]  /*137a0*/  FSETP.GTU.FTZ.AND P0, PT, |R35|, +INF , PT ;  /* 0x7f8000002300780b */ /* 0x000fe40003f1c200 */
[----:B------:R-:W-:-:S04]  /*137b0*/  ISETP.LT.U32.AND P1, PT, R27, R0, PT ;  /* 0x000000001b00720c */ /* 0x000fc80003f21070 */
[----:B------:R-:W-:-:S08]  /*137c0*/  ISETP.LT.OR.EX P0, PT, R28, RZ, !P0, P1 ;  /* 0x000000ff1c00720c */ /* 0x000fd00004701710 */
.L_x_5334:
[----:B------:R-:W-:Y:S05]  /*137d0*/  BSYNC B1 ;  /* 0x0000000000017941 */ /* 0x000fea0003800000 */
.L_x_5332:
        /* <DEDUP_REMOVED lines=16> */
.L_x_5336:
[----:B------:R-:W-:Y:S02]  /*138e0*/  FSETP.GTU.FTZ.AND P0, PT, |R74|, +INF , PT ;  /* 0x7f8000004a00780b */ /* 0x000fe40003f1c200 */
[----:B------:R-:W-:-:S04]  /*138f0*/  ISETP.LT.U32.AND P1, PT, R24, R0, PT ;  /* 0x000000001800720c */ /* 0x000fc80003f21070 */
[----:B------:R-:W-:-:S08]  /*13900*/  ISETP.LT.OR.EX P0, PT, R25, RZ, !P0, P1 ;  /* 0x000000ff1900720c */ /* 0x000fd00004701710 */
.L_x_5337:
[----:B------:R-:W-:Y:S05]  /*13910*/  BSYNC B1 ;  /* 0x0000000000017941 */ /* 0x000fea0003800000 */
.L_x_5335:
        /* <DEDUP_REMOVED lines=16> */
.L_x_5339:
[----:B------:R-:W-:Y:S02]  /*13a20*/  FSETP.GTU.FTZ.AND P0, PT, |R75|, +INF , PT ;  /* 0x7f8000004b00780b */ /* 0x000fe40003f1c200 */
[----:B------:R-:W-:-:S04]  /*13a30*/  ISETP.LT.U32.AND P1, PT, R21, R0, PT ;  /* 0x000000001500720c */ /* 0x000fc80003f21070 */
[----:B------:R-:W-:-:S08]  /*13a40*/  ISETP.LT.OR.EX P0, PT, R22, RZ, !P0, P1 ;  /* 0x000000ff1600720c */ /* 0x000fd00004701710 */
.L_x_5340:
[----:B------:R-:W-:Y:S05]  /*13a50*/  BSYNC B1 ;  /* 0x0000000000017941 */ /* 0x000fea0003800000 */
.L_x_5338:
        /* <DEDUP_REMOVED lines=16> */
.L_x_5342:
[----:B------:R-:W-:Y:S02]  /*13b60*/  FSETP.GTU.FTZ.AND P0, PT, |R76|, +INF , PT ;  /* 0x7f8000004c00780b */ /* 0x000fe40003f1c200 */
[----:B------:R-:W-:-:S04]  /*13b70*/  ISETP.LT.U32.AND P1, PT, R14, R0, PT ;  /* 0x000000000e00720c */ /* 0x000fc80003f21070 */
[----:B------:R-:W-:-:S08]  /*13b80*/  ISETP.LT.OR.EX P0, PT, R15, RZ, !P0, P1 ;  /* 0x000000ff0f00720c */ /* 0x000fd00004701710 */
.L_x_5343:
[----:B------:R-:W-:Y:S05]  /*13b90*/  BSYNC B1 ;  /* 0x0000000000017941 */ /* 0x000fea0003800000 */
.L_x_5341:
        /* <DEDUP_REMOVED lines=19> */
.L_x_5345:
[----:B------:R-:W-:Y:S02]  /*13cd0*/  FSETP.GTU.FTZ.AND P0, PT, |R36|, +INF , PT ;  /* 0x7f8000002400780b */ /* 0x000fe40003f1c200 */
[----:B------:R-:W-:-:S04]  /*13ce0*/  ISETP.LT.U32.AND P1, PT, R9, R18, PT ;  /* 0x000000120900720c */ /* 0x000fc80003f21070 */
[----:B------:R-:W-:-:S08]  /*13cf0*/  ISETP.LT.OR.EX P0, PT, R10, RZ, !P0, P1 ;  /* 0x000000ff0a00720c */ /* 0x000fd00004701710 */
.L_x_5346:
[----:B------:R-:W-:Y:S05]  /*13d00*/  BSYNC B1 ;  /* 0x0000000000017941 */ /* 0x000fea0003800000 */
.L_x_5344:
        /* <DEDUP_REMOVED lines=16> */
.L_x_5348:
[----:B------:R-:W-:Y:S02]  /*13e10*/  FSETP.GTU.FTZ.AND P0, PT, |R38|, +INF , PT ;  /* 0x7f8000002600780b */ /* 0x000fe40003f1c200 */
[----:B------:R-:W-:-:S04]  /*13e20*/  ISETP.LT.U32.AND P1, PT, R5, R18, PT ;  /* 0x000000120500720c */ /* 0x000fc80003f21070 */
[----:B------:R-:W-:-:S08]  /*13e30*/  ISETP.LT.OR.EX P0, PT, R6, RZ, !P0, P1 ;  /* 0x000000ff0600720c */ /* 0x000fd00004701710 */
.L_x_5349:
[----:B------:R-:W-:Y:S05]  /*13e40*/  BSYNC B1 ;  /* 0x0000000000017941 */ /* 0x000fea0003800000 */
.L_x_5347:
        /* <DEDUP_REMOVED lines=16> */
.L_x_5351:
[----:B------:R-:W-:Y:S02]  /*13f50*/  FSETP.GTU.FTZ.AND P0, PT, |R37|, +INF , PT ;  /* 0x7f8000002500780b */ /* 0x000fe40003f1c200 */
[----:B------:R-:W-:-:S04]  /*13f60*/  ISETP.LT.U32.AND P1, PT, R3, R18, PT ;  /* 0x000000120300720c */ /* 0x000fc80003f21070 */
[----:B------:R-:W-:-:S08]  /*13f70*/  ISETP.LT.OR.EX P0, PT, R4, RZ, !P0, P1 ;  /* 0x000000ff0400720c */ /* 0x000fd00004701710 */
.L_x_5352:
[----:B------:R-:W-:Y:S05]  /*13f80*/  BSYNC B1 ;  /* 0x0000000000017941 */ /* 0x000fea0003800000 */
.L_x_5350:
        /* <DEDUP_REMOVED lines=16> */
.L_x_5354:
[----:B------:R-:W-:Y:S02]  /*14090*/  FSETP.GTU.FTZ.AND P0, PT, |R39|, +INF , PT ;  /* 0x7f8000002700780b */ /* 0x000fe40003f1c200 */
[----:B------:R-:W-:-:S04]  /*140a0*/  ISETP.LT.U32.AND P1, PT, R11, R18, PT ;  /* 0x000000120b00720c */ /* 0x000fc80003f21070 */
[----:B------:R-:W-:-:S08]  /*140b0*/  ISETP.LT.OR.EX P0, PT, R12, RZ, !P0, P1 ;  /* 0x000000ff0c00720c */ /* 0x000fd00004701710 */
.L_x_5355:
[----:B------:R-:W-:Y:S05]  /*140c0*/  BSYNC B1 ;  /* 0x0000000000017941 */ /* 0x000fea0003800000 */
.L_x_5353:
[----:B------:R-:W-:Y:S02]  /*140d0*/  FSEL R7, R7, R39, P0 ;  /* 0x0000002707077208 */ /* 0x000fe40000000000 */
[----:B------:R-:W-:Y:S02]  /*140e0*/  SEL R11, R11, R18, P0 ;  /* 0x000000120b0b7207 */ /* 0x000fe40000000000 */
[----:B------:R-:W-:Y:S02]  /*140f0*/  SEL R12, R12, RZ, P0 ;  /* 0x000000ff0c0c7207 */ /* 0x000fe40000000000 */
.L_x_5307:
[----:B------:R-:W-:Y:S05]  /*14100*/  BSYNC B0 ;  /* 0x0000000000007941 */ /* 0x000fea0003800000 */
.L_x_5306:
        /* <DEDUP_REMOVED lines=12> */
.L_x_5357:
[----:B------:R-:W-:Y:S02]  /*141d0*/  FSETP.GTU.FTZ.AND P0, PT, |R49|, +INF , PT ;  /* 0x7f8000003100780b */ /* 0x000fe40003f1c200 */
[----:B------:R-:W-:-:S04]  /*141e0*/  ISETP.LT.U32.AND P1, PT, R63, R47, PT ;  /* 0x0000002f3f00720c */ /* 0x000fc80003f21070 */
[----:B------:R-:W-:-:S08]  /*141f0*/  ISETP.LT.OR.EX P0, PT, R65, R48, !P0, P1 ;  /* 0x000000304100720c */ /* 0x000fd00004701710 */
.L_x_5358:
[----:B------:R-:W-:Y:S05]  /*14200*/  BSYNC B0 ;  /* 0x0000000000007941 */ /* 0x000fea0003800000 */
.L_x_5356:
        /* <DEDUP_REMOVED lines=15> */
.L_x_5360:
[----:B------:R-:W-:Y:S02]  /*14300*/  FSETP.GTU.FTZ.AND P0, PT, |R46|, +INF , PT ;  /* 0x7f8000002e00780b */ /* 0x000fe40003f1c200 */
[----:B------:R-:W-:-:S04]  /*14310*/  ISETP.LT.U32.AND P1, PT, R59, R44, PT ;  /* 0x0000002c3b00720c */ /* 0x000fc80003f21070 */
[----:B------:R-:W-:-:S08]  /*14320*/  ISETP.LT.OR.EX P0, PT, R54, R45, !P0, P1 ;  /* 0x0000002d3600720c */ /* 0x000fd00004701710 */
.L_x_5361:
[----:B------:R-:W-:Y:S05]  /*14330*/  BSYNC B0 ;  /* 0x0000000000007941 */ /* 0x000fea0003800000 */
.L_x_5359:
        /* <DEDUP_REMOVED lines=15> */
.L_x_5363:
[----:B------:R-:W-:Y:S02]  /*14430*/  FSETP.GTU.FTZ.AND P0, PT, |R43|, +INF , PT ;  /* 0x7f8000002b00780b */ /* 0x000fe40003f1c200 */
[----:B------:R-:W-:-:S04]  /*14440*/  ISETP.LT.U32.AND P1, PT, R55, R41, PT ;  /* 0x000000293700720c */ /* 0x000fc80003f21070 */
[----:B------:R-:W-:-:S08]  /*14450*/  ISETP.LT.OR.EX P0, PT, R57, R42, !P0, P1 ;  /* 0x0000002a3900720c */ /* 0x000fd00004701710 */
.L_x_5364:
[----:B------:R-:W-:Y:S05]  /*14460*/  BSYNC B0 ;  /* 0x0000000000007941 */ /* 0x000fea0003800000 */
.L_x_5362:
        /* <DEDUP_REMOVED lines=15> */
.L_x_5366:
[----:B------:R-:W-:Y:S02]  /*14560*/  FSETP.GTU.FTZ.AND P0, PT, |R40|, +INF , PT ;  /* 0x7f8000002800780b */ /* 0x000fe40003f1c200 */
[----:B------:R-:W-:-:S04]  /*14570*/  ISETP.LT.U32.AND P1, PT, R51, R30, PT ;  /* 0x0000001e3300720c */ /* 0x000fc80003f21070 */
[----:B------:R-:W-:-:S08]  /*14580*/  ISETP.LT.OR.EX P0, PT, R50, R31, !P0, P1 ;  /* 0x0000001f3200720c */ /* 0x000fd00004701710 */
.L_x_5367:
[----:B------:R-:W-:Y:S05]  /*14590*/  BSYNC B0 ;  /* 0x0000000000007941 */ /* 0x000fea0003800000 */
.L_x_5365:
        /* <DEDUP_REMOVED lines=15> */
.L_x_5369:
[----:B------:R-:W-:Y:S02]  /*14690*/  FSETP.GTU.FTZ.AND P0, PT, |R29|, +INF , PT ;  /* 0x7f8000001d00780b */ /* 0x000fe40003f1c200 */
[----:B------:R-:W-:-:S04]  /*146a0*/  ISETP.LT.U32.AND P1, PT, R18, R27, PT ;  /* 0x0000001b1200720c */ /* 0x000fc80003f21070 */
[----:B------:R-:W-:-:S08]  /*146b0*/  ISETP.LT.OR.EX P0, PT, R65, R28, !P0, P1 ;  /* 0x0000001c4100720c */ /* 0x000fd00004701710 */
.L_x_5370:
[----:B------:R-:W-:Y:S05]  /*146c0*/  BSYNC B0 ;  /* 0x0000000000007941 */ /* 0x000fea0003800000 */
.L_x_5368:
        /* <DEDUP_REMOVED lines=15> */
.L_x_5372:
[----:B------:R-:W-:Y:S02]  /*147c0*/  FSETP.GTU.FTZ.AND P0, PT, |R26|, +INF , PT ;  /* 0x7f8000001a00780b */ /* 0x000fe40003f1c200 */
[----:B------:R-:W-:-:S04]  /*147d0*/  ISETP.LT.U32.AND P1, PT, R59, R24, PT ;  /* 0x000000183b00720c */ /* 0x000fc80003f21070 */
[----:B------:R-:W-:-:S08]  /*147e0*/  ISETP.LT.OR.EX P0, PT, R54, R25, !P0, P1 ;  /* 0x000000193600720c */ /* 0x000fd00004701710 */
.L_x_5373:
[----:B------:R-:W-:Y:S05]  /*147f0*/  BSYNC B0 ;  /* 0x0000000000007941 */ /* 0x000fea0003800000 */
.L_x_5371:
        /* <DEDUP_REMOVED lines=15> */
.L_x_5375:
[----:B------:R-:W-:Y:S02]  /*148f0*/  FSETP.GTU.FTZ.AND P0, PT, |R23|, +INF , PT ;  /* 0x7f8000001700780b */ /* 0x000fe40003f1c200 */
[----:B------:R-:W-:-:S04]  /*14900*/  ISETP.LT.U32.AND P1, PT, R32, R21, PT ;  /* 0x000000152000720c */ /* 0x000fc80003f21070 */
[----:B------:R-:W-:-:S08]  /*14910*/  ISETP.LT.OR.EX P0, PT, R57, R22, !P0, P1 ;  /* 0x000000163900720c */ /* 0x000fd00004701710 */
.L_x_5376:
[----:B------:R-:W-:Y:S05]  /*14920*/  BSYNC B0 ;  /* 0x0000000000007941 */ /* 0x000fea0003800000 */
.L_x_5374:
        /* <DEDUP_REMOVED lines=15> */
.L_x_5378:
[----:B------:R-:W-:Y:S02]  /*14a20*/  FSETP.GTU.FTZ.AND P0, PT, |R20|, +INF , PT ;  /* 0x7f8000001400780b */ /* 0x000fe40003f1c200 */
[----:B------:R-:W-:-:S04]  /*14a30*/  ISETP.LT.U32.AND P1, PT, R51, R14, PT ;  /* 0x0000000e3300720c */ /* 0x000fc80003f21070 */
[----:B------:R-:W-:-:S08]  /*14a40*/  ISETP.LT.OR.EX P0, PT, R50, R15, !P0, P1 ;  /* 0x0000000f3200720c */ /* 0x000fd00004701710 */
.L_x_5379:
[----:B------:R-:W-:Y:S05]  /*14a50*/  BSYNC B0 ;  /* 0x0000000000007941 */ /* 0x000fea0003800000 */
.L_x_5377:
        /* <DEDUP_REMOVED lines=15> */
.L_x_5381:
[----:B------:R-:W-:Y:S02]  /*14b50*/  FSETP.GTU.FTZ.AND P0, PT, |R13|, +INF , PT ;  /* 0x7f8000000d00780b */ /* 0x000fe40003f1c200 */
[----:B------:R-:W-:-:S04]  /*14b60*/  ISETP.LT.U32.AND P1, PT, R18, R9, PT ;  /* 0x000000091200720c */ /* 0x000fc80003f21070 */
[----:B------:R-:W-:-:S08]  /*14b70*/  ISETP.LT.OR.EX P0, PT, R65, R10, !P0, P1 ;  /* 0x0000000a4100720c */ /* 0x000fd00004701710 */
.L_x_5382:
[----:B------:R-:W-:Y:S05]  /*14b80*/  BSYNC B0 ;  /* 0x0000000000007941 */ /* 0x000fea0003800000 */
.L_x_5380:
        /* <DEDUP_REMOVED lines=15> */
.L_x_5384:
[----:B------:R-:W-:Y:S02]  /*14c80*/  FSETP.GTU.FTZ.AND P0, PT, |R8|, +INF , PT ;  /* 0x7f8000000800780b */ /* 0x000fe40003f1c200 */
[----:B------:R-:W-:-:S04]  /*14c90*/  ISETP.LT.U32.AND P1, PT, R24, R5, PT ;  /* 0x000000051800720c */ /* 0x000fc80003f21070 */
[----:B------:R-:W-:-:S08]  /*14ca0*/  ISETP.LT.OR.EX P0, PT, R25, R6, !P0, P1 ;  /* 0x000000061900720c */ /* 0x000fd00004701710 */
.L_x_5385:
[----:B------:R-:W-:Y:S05]  /*14cb0*/  BSYNC B0 ;  /* 0x0000000000007941 */ /* 0x000fea0003800000 */
.L_x_5383:
        /* <DEDUP_REMOVED lines=15> */
.L_x_5387:
[----:B------:R-:W-:Y:S02]  /*14db0*/  FSETP.GTU.FTZ.AND P0, PT, |R58|, +INF , PT ;  /* 0x7f8000003a00780b */ /* 0x000fe40003f1c200 */
[----:B------:R-:W-:-:S04]  /*14dc0*/  ISETP.LT.U32.AND P1, PT, R32, R3, PT ;  /* 0x000000032000720c */ /* 0x000fc80003f21070 */
[----:B------:R-:W-:-:S08]  /*14dd0*/  ISETP.LT.OR.EX P0, PT, R19, R4, !P0, P1 ;  /* 0x000000041300720c */ /* 0x000fd00004701710 */
.L_x_5388:
[----:B------:R-:W-:Y:S05]  /*14de0*/  BSYNC B0 ;  /* 0x0000000000007941 */ /* 0x000fea0003800000 */
.L_x_5386:
        /* <DEDUP_REMOVED lines=15> */
.L_x_5390:
[----:B------:R-:W-:Y:S02]  /*14ee0*/  FSETP.GTU.FTZ.AND P0, PT, |R7|, +INF , PT ;  /* 0x7f8000000700780b */ /* 0x000fe40003f1c200 */
[----:B------:R-:W-:-:S04]  /*14ef0*/  ISETP.LT.U32.AND P1, PT, R14, R11, PT ;  /* 0x0000000b0e00720c */ /* 0x000fc80003f21070 */
[----:B------:R-:W-:-:S08]  /*14f00*/  ISETP.LT.OR.EX P0, PT, R15, R12, !P0, P1 ;  /* 0x0000000c0f00720c */ /* 0x000fd00004701710 */
.L_x_5391:
[----:B------:R-:W-:Y:S05]  /*14f10*/  BSYNC B0 ;  /* 0x0000000000007941 */ /* 0x000fea0003800000 */
.L_x_5389:
[----:B------:R-:W-:Y:S02]  /*14f20*/  SEL R10, R14, R11, P0 ;  /* 0x0000000b0e0a7207 */ /* 0x000fe40000000000 */
[----:B------:R-:W-:Y:S02]  /*14f30*/  SEL R11, R15, R12, P0 ;  /* 0x0000000c0f0b7207 */ /* 0x000fe40000000000 */
[----:B------:R-:W-:Y:S02]  /*14f40*/  FSEL R59, R20, R7, P0 ;  /* 0x00000007143b7208 */ /* 0x000fe40000000000 */
.L_x_4941:
[----:B------:R-:W-:Y:S05]  /*14f50*/  BSYNC B6 ;  /* 0x0000000000067941 */ /* 0x000fea0003800000 */
.L_x_4940:
        /* <DEDUP_REMOVED lines=18> */
.L_x_5407:
        /* <DEDUP_REMOVED lines=29> */
.L_x_5396:
[----:B-1----:R-:W-:Y:S02]  /*15250*/  FSETP.GTU.FTZ.AND P0, PT, |R12|, +INF , PT ;  /* 0x7f8000000c00780b */ /* 0x002fe40003f1c200 */
[----:B0-----:R-:W-:-:S04]  /*15260*/  ISETP.LT.U32.AND P1, PT, R28, R6, PT ;  /* 0x000000061c00720c */ /* 0x001fc80003f21070 */
[----:B------:R-:W-:-:S08]  /*15270*/  ISETP.LT.OR.EX P0, PT, R29, R7, !P0, P1 ;  /* 0x000000071d00720c */ /* 0x000fd00004701710 */
.L_x_5397:
[----:B------:R-:W-:Y:S05]  /*15280*/  BSYNC B1 ;  /* 0x0000000000017941 */ /* 0x000fea0003800000 */
.L_x_5395:
        /* <DEDUP_REMOVED lines=15> */
.L_x_5399:
[----:B--2---:R-:W-:Y:S02]  /*15380*/  FSETP.GTU.FTZ.AND P0, PT, |R22|, +INF , PT ;  /* 0x7f8000001600780b */ /* 0x004fe40003f1c200 */
[----:B------:R-:W-:-:S04]  /*15390*/  ISETP.LT.U32.AND P1, PT, R24, R8, PT ;  /* 0x000000081800720c */ /* 0x000fc80003f21070 */
[----:B------:R-:W-:-:S08]  /*153a0*/  ISETP.LT.OR.EX P0, PT, R25, R9, !P0, P1 ;  /* 0x000000091900720c */ /* 0x000fd00004701710 */
.L_x_5400:
[----:B------:R-:W-:Y:S05]  /*153b0*/  BSYNC B1 ;  /* 0x0000000000017941 */ /* 0x000fea0003800000 */
.L_x_5398:
        /* <DEDUP_REMOVED lines=15> */
.L_x_5402:
[----:B---3--:R-:W-:Y:S02]  /*154b0*/  FSETP.GTU.FTZ.AND P0, PT, |R26|, +INF , PT ;  /* 0x7f8000001a00780b */ /* 0x008fe40003f1c200 */
[----:B------:R-:W-:-:S04]  /*154c0*/  ISETP.LT.U32.AND P1, PT, R18, R14, PT ;  /* 0x0000000e1200720c */ /* 0x000fc80003f21070 */
[----:B------:R-:W-:-:S08]  /*154d0*/  ISETP.LT.OR.EX P0, PT, R19, R15, !P0, P1 ;  /* 0x0000000f1300720c */ /* 0x000fd00004701710 */
.L_x_5403:
[----:B------:R-:W-:Y:S05]  /*154e0*/  BSYNC B1 ;  /* 0x0000000000017941 */ /* 0x000fea0003800000 */
.L_x_5401:
        /* <DEDUP_REMOVED lines=15> */
.L_x_5405:
[----:B----4-:R-:W-:Y:S02]  /*155e0*/  FSETP.GTU.FTZ.AND P0, PT, |R30|, +INF , PT ;  /* 0x7f8000001e00780b */ /* 0x010fe40003f1c200 */
[----:B------:R-:W-:-:S04]  /*155f0*/  ISETP.LT.U32.AND P1, PT, R10, R20, PT ;  /* 0x000000140a00720c */ /* 0x000fc80003f21070 */
[----:B------:R-:W-:-:S08]  /*15600*/  ISETP.LT.OR.EX P0, PT, R11, R21, !P0, P1 ;  /* 0x000000150b00720c */ /* 0x000fd00004701710 */
.L_x_5406:
[----:B------:R-:W-:Y:S05]  /*15610*/  BSYNC B1 ;  /* 0x0000000000017941 */ /* 0x000fea0003800000 */
.L_x_5404:
        /* <DEDUP_REMOVED lines=11> */
.L_x_5394:
[----:B------:R-:W-:Y:S05]  /*156d0*/  BSYNC B0 ;  /* 0x0000000000007941 */ /* 0x000fea0003800000 */
.L_x_5393:
[----:B------:R-:W-:Y:S02]  /*156e0*/  ISETP.GT.AND P0, PT, R4, 0x1, PT ;  /* 0x000000010400780c */ /* 0x000fe40003f04270 */
[----:B------:R-:W-:-:S11]  /*156f0*/  SHF.R.S32.HI R4, RZ, 0x1, R4 ;  /* 0x00000001ff047819 */ /* 0x000fd60000011404 */
[----:B------:R-:W-:Y:S05]  /*15700*/  @P0 BRA `(.L_x_5407) ;  /* 0xfffff97000000947 */ /* 0x000fea000383ffff */
.L_x_5392:
        /* <DEDUP_REMOVED lines=22> */
.L_x_5424:
        /* <DEDUP_REMOVED lines=10> */
[----:B0-----:R0:W1:Y:S04]  /*15910*/  LDS R4, [R0] ;  /* 0x0000000000047984 */ /* 0x0010680000000800 */
        /* <DEDUP_REMOVED lines=17> */
.L_x_5413:
[----:B-1----:R-:W-:Y:S02]  /*15a30*/  FSETP.GTU.FTZ.AND P0, PT, |R4|, +INF , PT ;  /* 0x7f8000000400780b */ /* 0x002fe40003f1c200 */
[----:B0-----:R-:W-:-:S04]  /*15a40*/  ISETP.LT.U32.AND P1, PT, R28, R6, PT ;  /* 0x000000061c00720c */ /* 0x001fc80003f21070 */
[----:B------:R-:W-:-:S08]  /*15a50*/  ISETP.LT.OR.EX P0, PT, R29, R7, !P0, P1 ;  /* 0x000000071d00720c */ /* 0x000fd00004701710 */
.L_x_5414:
[----:B------:R-:W-:Y:S05]  /*15a60*/  BSYNC B1 ;  /* 0x0000000000017941 */ /* 0x000fea0003800000 */
.L_x_5412:
        /* <DEDUP_REMOVED lines=15> */
.L_x_5416:
[----:B--2---:R-:W-:Y:S02]  /*15b60*/  FSETP.GTU.FTZ.AND P0, PT, |R12|, +INF , PT ;  /* 0x7f8000000c00780b */ /* 0x004fe40003f1c200 */
[----:B------:R-:W-:-:S04]  /*15b70*/  ISETP.LT.U32.AND P1, PT, R24, R8, PT ;  /* 0x000000081800720c */ /* 0x000fc80003f21070 */
[----:B------:R-:W-:-:S08]  /*15b80*/  ISETP.LT.OR.EX P0, PT, R25, R9, !P0, P1 ;  /* 0x000000091900720c */ /* 0x000fd00004701710 */
.L_x_5417:
[----:B------:R-:W-:Y:S05]  /*15b90*/  BSYNC B1 ;  /* 0x0000000000017941 */ /* 0x000fea0003800000 */
.L_x_5415:
        /* <DEDUP_REMOVED lines=15> */
.L_x_5419:
[----:B---3--:R-:W-:Y:S02]  /*15c90*/  FSETP.GTU.FTZ.AND P0, PT, |R22|, +INF , PT ;  /* 0x7f8000001600780b */ /* 0x008fe40003f1c200 */
[----:B------:R-:W-:-:S04]  /*15ca0*/  ISETP.LT.U32.AND P1, PT, R18, R14, PT ;  /* 0x0000000e1200720c */ /* 0x000fc80003f21070 */
[----:B------:R-:W-:-:S08]  /*15cb0*/  ISETP.LT.OR.EX P0, PT, R19, R15, !P0, P1 ;  /* 0x0000000f1300720c */ /* 0x000fd00004701710 */
.L_x_5420:
[----:B------:R-:W-:Y:S05]  /*15cc0*/  BSYNC B1 ;  /* 0x0000000000017941 */ /* 0x000fea0003800000 */
.L_x_5418:
        /* <DEDUP_REMOVED lines=15> */
.L_x_5422:
[----:B----4-:R-:W-:Y:S02]  /*15dc0*/  FSETP.GTU.FTZ.AND P0, PT, |R26|, +INF , PT ;  /* 0x7f8000001a00780b */ /* 0x010fe40003f1c200 */
[----:B------:R-:W-:-:S04]  /*15dd0*/  ISETP.LT.U32.AND P1, PT, R10, R20, PT ;  /* 0x000000140a00720c */ /* 0x000fc80003f21070 */
[----:B------:R-:W-:-:S08]  /*15de0*/  ISETP.LT.OR.EX P0, PT, R11, R21, !P0, P1 ;  /* 0x000000150b00720c */ /* 0x000fd00004701710 */
.L_x_5423:
[----:B------:R-:W-:Y:S05]  /*15df0*/  BSYNC B1 ;  /* 0x0000000000017941 */ /* 0x000fea0003800000 */
.L_x_5421:
        /* <DEDUP_REMOVED lines=11> */
.L_x_5411:
[----:B------:R-:W-:Y:S05]  /*15eb0*/  BSYNC B0 ;  /* 0x0000000000007941 */ /* 0x000fea0003800000 */
.L_x_5410:
[----:B------:R-:W-:-:S04]  /*15ec0*/  SHF.R.S32.HI R3, RZ, 0x1, R3 ;  /* 0x00000001ff037819 */ /* 0x000fc80000011403 */
[----:B------:R-:W-:-:S13]  /*15ed0*/  ISETP.GE.AND P0, PT, R3, 0x20, PT ;  /* 0x000000200300780c */ /* 0x000fda0003f06270 */
[----:B------:R-:W-:Y:S05]  /*15ee0*/  @P0 BRA `(.L_x_5424) ;  /* 0xfffff98000000947 */ /* 0x000fea000383ffff */
[----:B------:R-:W-:-:S05]  /*15ef0*/  IMAD.MOV.U32 R0, RZ, RZ, 0x20 ;  /* 0x00000020ff007424 */ /* 0x000fca00078e00ff */
.L_x_5409:
[----:B------:R-:W-:Y:S01]  /*15f00*/  ISETP.GE.AND P0, PT, R0, 0x2, PT ;  /* 0x000000020000780c */ /* 0x000fe20003f06270 */
[----:B------:R-:W-:Y:S01]  /*15f10*/  WARPSYNC 0xffffffff ;  /* 0xffffffff00007948 */ /* 0x000fe20003800000 */
[----:B------:R-:W-:Y:S11]  /*15f20*/  BAR.SYNC.DEFER_BLOCKING 0x0 ;  /* 0x0000000000007b1d */ /* 0x000ff60000010000 */
[----:B------:R-:W-:Y:S05]  /*15f30*/  @!P0 BRA `(.L_x_5408) ;  /* 0x000005c000008947 */ /* 0x000fea0003800000 */
[----:B0-----:R-:W-:-:S04]  /*15f40*/  IMAD.MOV.U32 R4, RZ, RZ, 0x1 ;  /* 0x00000001ff047424 */ /* 0x001fc800078e00ff */
.L_x_5437:
        /* <DEDUP_REMOVED lines=15> */
.L_x_5426:
[----:B-1----:R-:W-:Y:S02]  /*16040*/  FSETP.GTU.FTZ.AND P0, PT, |R6|, +INF , PT ;  /* 0x7f8000000600780b */ /* 0x002fe40003f1c200 */
[----:B---3--:R-:W-:-:S04]  /*16050*/  ISETP.LT.U32.AND P1, PT, R28, R7, PT ;  /* 0x000000071c00720c */ /* 0x008fc80003f21070 */
[----:B--2---:R-:W-:-:S08]  /*16060*/  ISETP.LT.OR.EX P0, PT, R29, R8, !P0, P1 ;  /* 0x000000081d00720c */ /* 0x004fd00004701710 */
.L_x_5427:
[----:B------:R-:W-:Y:S05]  /*16070*/  BSYNC B0 ;  /* 0x0000000000007941 */ /* 0x000fea0003800000 */
.L_x_5425:
        /* <DEDUP_REMOVED lines=18> */
.L_x_5429:
[----:B--2---:R-:W-:Y:S02]  /*161a0*/  FSETP.GTU.FTZ.AND P0, PT, |R12|, +INF , PT ;  /* 0x7f8000000c00780b */ /* 0x004fe40003f1c200 */
[----:B---3--:R-:W-:-:S04]  /*161b0*/  ISETP.LT.U32.AND P1, PT, R24, R9, PT ;  /* 0x000000091800720c */ /* 0x008fc80003f21070 */
[----:B0-----:R-:W-:-:S08]  /*161c0*/  ISETP.LT.OR.EX P0, PT, R25, R14, !P0, P1 ;  /* 0x0000000e1900720c */ /* 0x001fd00004701710 */
.L_x_5430:
[----:B------:R-:W-:Y:S05]  /*161d0*/  BSYNC B0 ;  /* 0x0000000000007941 */ /* 0x000fea0003800000 */
.L_x_5428:
        /* <DEDUP_REMOVED lines=18> */
.L_x_5432:
[----:B--2---:R-:W-:Y:S02]  /*16300*/  FSETP.GTU.FTZ.AND P0, PT, |R6|, +INF , PT ;  /* 0x7f8000000600780b */ /* 0x004fe40003f1c200 */
[----:B---3--:R-:W-:-:S04]  /*16310*/  ISETP.LT.U32.AND P1, PT, R18, R7, PT ;  /* 0x000000071200720c */ /* 0x008fc80003f21070 */
[----:B-1----:R-:W-:-:S08]  /*16320*/  ISETP.LT.OR.EX P0, PT, R19, R8, !P0, P1 ;  /* 0x000000081300720c */ /* 0x002fd00004701710 */
.L_x_5433:
[----:B------:R-:W-:Y:S05]  /*16330*/  BSYNC B0 ;  /* 0x0000000000007941 */ /* 0x000fea0003800000 */
.L_x_5431:
        /* <DEDUP_REMOVED lines=18> */
.L_x_5435:
[----:B--2---:R-:W-:Y:S02]  /*16460*/  FSETP.GTU.FTZ.AND P0, PT, |R12|, +INF , PT ;  /* 0x7f8000000c00780b */ /* 0x004fe40003f1c200 */
[----:B---3--:R-:W-:-:S04]  /*16470*/  ISETP.LT.U32.AND P1, PT, R10, R9, PT ;  /* 0x000000090a00720c */ /* 0x008fc80003f21070 */
[----:B0-----:R-:W-:-:S08]  /*16480*/  ISETP.LT.OR.EX P0, PT, R11, R14, !P0, P1 ;  /* 0x0000000e0b00720c */ /* 0x001fd00004701710 */
.L_x_5436:
[----:B------:R-:W-:Y:S05]  /*16490*/  BSYNC B0 ;  /* 0x0000000000007941 */ /* 0x000fea0003800000 */
.L_x_5434:
[----:B-1----:R-:W-:Y:S01]  /*164a0*/  IMAD.SHL.U32 R4, R4, 0x2, RZ ;  /* 0x0000000204047824 */ /* 0x002fe200078e00ff */
[----:B------:R-:W-:Y:S02]  /*164b0*/  FSEL R59, R59, R12, P0 ;  /* 0x0000000c3b3b7208 */ /* 0x000fe40000000000 */
[----:B------:R-:W-:Y:S02]  /*164c0*/  SEL R10, R10, R9, P0 ;  /* 0x000000090a0a7207 */ /* 0x000fe40000000000 */
[----:B------:R-:W-:Y:S02]  /*164d0*/  ISETP.GE.AND P1, PT, R4, R0, PT ;  /* 0x000000000400720c */ /* 0x000fe40003f26270 */
[----:B------:R-:W-:-:S11]  /*164e0*/  SEL R11, R11, R14, P0 ;  /* 0x0000000e0b0b7207 */ /* 0x000fd60000000000 */
[----:B------:R-:W-:Y:S05]  /*164f0*/  @!P1 BRA `(.L_x_5437) ;  /* 0xfffffa5000009947 */ /* 0x000fea000383ffff */
.L_x_5408:
        /* <DEDUP_REMOVED lines=207> */
.L_x_5438:
        /* <DEDUP_REMOVED lines=204> */
.L_x_5439:
        /* <DEDUP_REMOVED lines=201> */
.L_x_5440:
        /* <DEDUP_REMOVED lines=200> */
.L_x_5441:
        /* <DEDUP_REMOVED lines=10> */
.L_x_5447:
[----:B------:R-:W-:Y:S01]  /*19860*/  LOP3.LUT R0, R8, R3, RZ, 0xfc, !PT ;  /* 0x0000000308007212 */ /* 0x000fe200078efcff */
[----:B------:R-:W-:Y:S01]  /*19870*/  BSSY B1, `(.L_x_5444) ;  /* 0x000001d000017945 */ /* 0x000fe20003800000 */
[----:B------:R-:W-:Y:S02]  /*19880*/  IMAD.MOV.U32 R9, RZ, RZ, R3 ;  /* 0x000000ffff097224 */ /* 0x000fe400078e0003 */
[----:B------:R-:W-:Y:S01]  /*19890*/  ISETP.NE.U32.AND P0, PT, R0, RZ, PT ;  /* 0x000000ff0000720c */ /* 0x000fe20003f05070 */
[----:B------:R-:W-:-:S12]  /*198a0*/  IMAD.MOV.U32 R0, RZ, RZ, R2 ;  /* 0x000000ffff007224 */ /* 0x000fd800078e0002 */
[----:B------:R-:W-:Y:S05]  /*198b0*/  @!P0 BRA `(.L_x_5445) ;  /* 0x0000005000008947 */ /* 0x000fea0003800000 */
[----:B------:R-:W-:Y:S02]  /*198c0*/  MOV R6, 0x198e0 ;  /* 0x000198e000067802 */ /* 0x000fe40000000f00 */
[----:B------:R-:W-:Y:S05]  /*198d0*/  CALL.REL.NOINC `($__internal_47_$__cuda_sm20_rem_u64) ;  /* 0x0000996000007944 */ /* 0x000fea0003c00000 */
[----:B------:R-:W-:Y:S02]  /*198e0*/  IMAD.MOV.U32 R2, RZ, RZ, R8 ;  /* 0x000000ffff027224 */ /* 0x000fe400078e0008 */
[----:B------:R-:W-:Y:S01]  /*198f0*/  IMAD.MOV.U32 R3, RZ, RZ, R15 ;  /* 0x000000ffff037224 */ /* 0x000fe200078e000f */
[----:B------:R-:W-:Y:S05]  /*19900*/  BRA `(.L_x_5446) ;  /* 0x0000013000007947 */ /* 0x000fea0003800000 */
.L_x_5445:
        /* <DEDUP_REMOVED lines=19> */
.L_x_5446:
[----:B------:R-:W-:Y:S05]  /*19a40*/  BSYNC B1 ;  /* 0x0000000000017941 */ /* 0x000fea0003800000 */
.L_x_5444:
[----:B------:R-:W-:Y:S01]  /*19a50*/  ISETP.NE.U32.AND P0, PT, R2, RZ, PT ;  /* 0x000000ff0200720c */ /* 0x000fe20003f05070 */
[----:B------:R-:W-:Y:S02]  /*19a60*/  IMAD.MOV.U32 R12, RZ, RZ, R0 ;  /* 0x000000ffff0c7224 */ /* 0x000fe400078e0000 */
[----:B------:R-:W-:Y:S01]  /*19a70*/  IMAD.MOV.U32 R8, RZ, RZ, R9 ;  /* 0x000000ffff087224 */ /* 0x000fe200078e0009 */
[----:B------:R-:W-:-:S13]  /*19a80*/  ISETP.NE.AND.EX P0, PT, R3, RZ, PT, P0 ;  /* 0x000000ff0300720c */ /* 0x000fda0003f05300 */
[----:B------:R-:W-:Y:S05]  /*19a90*/  @P0 BRA `(.L_x_5447) ;  /* 0xfffffdc000000947 */ /* 0x000fea000383ffff */
[----:B------:R-:W-:Y:S05]  /*19aa0*/  BSYNC B0 ;  /* 0x0000000000007941 */ /* 0x000fea0003800000 */
.L_x_5443:
[----:B------:R-:W-:Y:S01]  /*19ab0*/  ISETP.NE.U32.AND P2, PT, R9, RZ, PT ;  /* 0x000000ff0900720c */ /* 0x000fe20003f45070 */
[----:B------:R-:W-:-:S12]  /*19ac0*/  BSSY B0, `(.L_x_5448) ;  /* 0x000001c000007945 */ /* 0x000fd80003800000 */
[----:B------:R-:W-:Y:S05]  /*19ad0*/  @!P2 BRA `(.L_x_5449) ;  /* 0x000000700000a947 */ /* 0x000fea0003800000 */
[----:B------:R-:W-:Y:S01]  /*19ae0*/  IMAD.MOV.U32 R6, RZ, RZ, 0x10 ;  /* 0x00000010ff067424 */ /* 0x000fe200078e00ff */
[----:B------:R-:W-:Y:S01]  /*19af0*/  MOV R8, 0x19b20 ;  /* 0x00019b2000087802 */ /* 0x000fe20000000f00 */
[----:B------:R-:W-:Y:S02]  /*19b00*/  IMAD.MOV.U32 R12, RZ, RZ, RZ ;  /* 0x000000ffff0c7224 */ /* 0x000fe400078e00ff */
[----:B------:R-:W-:Y:S05]  /*19b10*/  CALL.REL.NOINC `($__internal_46_$__cuda_sm20_div_u64) ;  /* 0x000092c000007944 */ /* 0x000fea0003c00000 */
[----:B------:R-:W-:Y:S02]  /*19b20*/  IMAD.MOV.U32 R2, RZ, RZ, R6 ;  /* 0x000000ffff027224 */ /* 0x000fe400078e0006 */
[----:B------:R-:W-:Y:S01]  /*19b30*/  IMAD.MOV.U32 R3, RZ, RZ, R17 ;  /* 0x000000ffff037224 */ /* 0x000fe200078e0011 */
[----:B------:R-:W-:Y:S05]  /*19b40*/  BRA `(.L_x_5450) ;  /* 0x0000013000007947 */ /* 0x000fea0003800000 */
.L_x_5449:
        /* <DEDUP_REMOVED lines=19> */
.L_x_5450:
[----:B------:R-:W-:Y:S05]  /*19c80*/  BSYNC B0 ;  /* 0x0000000000007941 */ /* 0x000fea0003800000 */
.L_x_5448:
[----:B------:R-:W-:Y:S01]  /*19c90*/  BSSY B0, `(.L_x_5451) ;  /* 0x000001c000007945 */ /* 0x000fe20003800000 */
        /* <DEDUP_REMOVED lines=8> */
.L_x_5452:
        /* <DEDUP_REMOVED lines=19> */
.L_x_5453:
[----:B------:R-:W-:Y:S05]  /*19e50*/  BSYNC B0 ;  /* 0x0000000000007941 */ /* 0x000fea0003800000 */
.L_x_5451:
        /* <DEDUP_REMOVED lines=9> */
[----:B------:R-:W-:Y:S05]  /*19ef0*/  CALL.REL.NOINC `($__internal_46_$__cuda_sm20_div_u64) ;  /* 0x00008ee000007944 */ /* 0x000fea0003c00000 */
[----:B------:R-:W-:Y:S02]  /*19f00*/  IMAD.MOV.U32 R2, RZ, RZ, R6 ;  /* 0x000000ffff027224 */ /* 0x000fe400078e0006 */
[----:B------:R-:W-:Y:S01]  /*19f10*/  IMAD.MOV.U32 R3, RZ, RZ, R17 ;  /* 0x000000ffff037224 */ /* 0x000fe200078e0011 */
[----:B------:R-:W-:Y:S05]  /*19f20*/  BRA `(.L_x_5456) ;  /* 0x0000014000007947 */ /* 0x000fea0003800000 */
.L_x_5455:
        /* <DEDUP_REMOVED lines=20> */
.L_x_5456:
[----:B------:R-:W-:Y:S05]  /*1a070*/  BSYNC B0 ;  /* 0x0000000000007941 */ /* 0x000fea0003800000 */
.L_x_5454:
[----:B------:R-:W-:-:S04]  /*1a080*/  IADD3 R2, P0, R2, c[0x0][0x560], RZ ;  /* 0x0001580002027a10 */ /* 0x000fc80007f1e0ff */
[----:B------:R-:W-:-:S05]  /*1a090*/  IADD3.X R3, R3, c[0x0][0x564], RZ, P0, !PT ;  /* 0x0001590003037a10 */ /* 0x000fca00007fe4ff */
[----:B------:R-:W-:Y:S02]  /*1a0a0*/  IMAD.MOV.U32 R0, RZ, RZ, R3 ;  /* 0x000000ffff007224 */ /* 0x000fe400078e0003 */
.L_x_5442:
        /* <DEDUP_REMOVED lines=208> */
.L_x_5458:
        /* <DEDUP_REMOVED lines=200> */
.L_x_5459:
        /* <DEDUP_REMOVED lines=201> */
.L_x_5460:
        /* <DEDUP_REMOVED lines=200> */
.L_x_5461:
        /* <DEDUP_REMOVED lines=11> */
.L_x_5463:
[----:B------:R-:W-:Y:S05]  /*1d3f0*/  BSYNC B0 ;  /* 0x0000000000007941 */ /* 0x000fea0003800000 */
.L_x_5462:
        /* <DEDUP_REMOVED lines=19> */
.L_x_5465:
[----:B------:R-:W-:Y:S05]  /*1d530*/  BSYNC B0 ;  /* 0x0000000000007941 */ /* 0x000fea0003800000 */
.L_x_5464:
        /* <DEDUP_REMOVED lines=31> */
.L_x_5467:
[----:B------:R-:W-:Y:S05]  /*1d730*/  BSYNC B0 ;  /* 0x0000000000007941 */ /* 0x000fea0003800000 */
.L_x_5466:
[----:B------:R-:W-:Y:S06]  /*1d740*/  BAR.SYNC.DEFER_BLOCKING 0x0 ;  /* 0x0000000000007b1d */ /* 0x000fec0000010000 */
[----:B------:R-:W1:Y:S02]  /*1d750*/  LDS.U8 R4, [RZ] ;  /* 0x00000000ff047984 */ /* 0x000e640000000000 */
[----:B-1----:R-:W-:-:S13]  /*1d760*/  ISETP.NE.AND P0, PT, R4, RZ, PT ;  /* 0x000000ff0400720c */ /* 0x002fda0003f05270 */
[----:B------:R-:W-:Y:S05]  /*1d770*/  @!P0 EXIT ;  /* 0x000000000000894d */ /* 0x000fea0003800000 */
[----:B------:R-:W-:Y:S01]  /*1d780*/  ISETP.NE.AND P0, PT, RZ, c[0x0][0x190], PT ;  /* 0x00006400ff007a0c */ /* 0x000fe20003f05270 */
[----:B0-----:R-:W-:Y:S02]  /*1d790*/  IMAD.MOV.U32 R9, RZ, RZ, c[0x0][0x168] ;  /* 0x00005a00ff097624 */ /* 0x001fe400078e00ff */
        /* <DEDUP_REMOVED lines=33> */
.L_x_5481:
        /* <DEDUP_REMOVED lines=41> */
.L_x_5473:
[----:B0----5:R-:W-:Y:S02]  /*1dc40*/  FSETP.GTU.FTZ.AND P0, PT, |R12|, +INF , PT ;  /* 0x7f8000000c00780b */ /* 0x021fe40003f1c200 */
[----:B------:R-:W-:-:S04]  /*1dc50*/  ISETP.LT.U32.AND P3, PT, R24, R32, PT ;  /* 0x000000201800720c */ /* 0x000fc80003f61070 */
[----:B------:R-:W-:-:S08]  /*1dc60*/  ISETP.LT.OR.EX P0, PT, R25, R33, !P0, P3 ;  /* 0x000000211900720c */ /* 0x000fd00004701730 */
.L_x_5474:
[----:B------:R-:W-:Y:S05]  /*1dc70*/  BSYNC B2 ;  /* 0x0000000000027941 */ /* 0x000fea0003800000 */
.L_x_5472:
        /* <DEDUP_REMOVED lines=15> */
.L_x_5476:
[----:B------:R-:W-:Y:S02]  /*1dd70*/  FSETP.GTU.FTZ.AND P0, PT, |R14|, +INF , PT ;  /* 0x7f8000000e00780b */ /* 0x000fe40003f1c200 */
[----:B------:R-:W-:-:S04]  /*1dd80*/  ISETP.LT.U32.AND P3, PT, R18, R30, PT ;  /* 0x0000001e1200720c */ /* 0x000fc80003f61070 */
[----:B------:R-:W-:-:S08]  /*1dd90*/  ISETP.LT.OR.EX P0, PT, R19, R31, !P0, P3 ;  /* 0x0000001f1300720c */ /* 0x000fd00004701730 */
.L_x_5477:
[----:B------:R-:W-:Y:S05]  /*1dda0*/  BSYNC B2 ;  /* 0x0000000000027941 */ /* 0x000fea0003800000 */
.L_x_5475:
        /* <DEDUP_REMOVED lines=15> */
.L_x_5479:
[----:B------:R-:W-:Y:S02]  /*1dea0*/  FSETP.GTU.FTZ.AND P0, PT, |R38|, +INF , PT ;  /* 0x7f8000002600780b */ /* 0x000fe40003f1c200 */
[----:B------:R-:W-:-:S04]  /*1deb0*/  ISETP.LT.U32.AND P3, PT, R4, R20, PT ;  /* 0x000000140400720c */ /* 0x000fc80003f61070 */
[----:B------:R-:W-:-:S08]  /*1dec0*/  ISETP.LT.OR.EX P0, PT, R5, R21, !P0, P3 ;  /* 0x000000150500720c */ /* 0x000fd00004701730 */
.L_x_5480:
[----:B------:R-:W-:Y:S05]  /*1ded0*/  BSYNC B2 ;  /* 0x0000000000027941 */ /* 0x000fea0003800000 */
.L_x_5478:
[----:B------:R-:W-:Y:S02]  /*1dee0*/  SEL R4, R4, R20, P0 ;  /* 0x0000001404047207 */ /* 0x000fe40000000000 */
[----:B------:R-:W-:Y:S02]  /*1def0*/  SEL R5, R5, R21, P0 ;  /* 0x0000001505057207 */ /* 0x000fe40000000000 */
[----:B------:R-:W-:Y:S01]  /*1df00*/  FSEL R15, R15, R38, P0 ;  /* 0x000000260f0f7208 */ /* 0x000fe20000000000 */
[----:B------:R-:W-:Y:S05]  /*1df10*/  @!P2 BRA `(.L_x_5481) ;  /* 0xfffffa900000a947 */ /* 0x000fea000383ffff */
.L_x_5471:
[----:B------:R-:W-:Y:S05]  /*1df20*/  BSYNC B0 ;  /* 0x0000000000007941 */ /* 0x000fea0003800000 */
.L_x_5470:
[----:B------:R-:W-:Y:S05]  /*1df30*/  BRA `(.L_x_5482) ;  /* 0x000006c000007947 */ /* 0x000fea0003800000 */
.L_x_5469:
        /* <DEDUP_REMOVED lines=21> */
.L_x_5492:
        /* <DEDUP_REMOVED lines=41> */
.L_x_5484:
[----:B0----5:R-:W-:Y:S02]  /*1e320*/  FSETP.GTU.FTZ.AND P0, PT, |R12|, +INF , PT ;  /* 0x7f8000000c00780b */ /* 0x021fe40003f1c200 */
[----:B------:R-:W-:-:S04]  /*1e330*/  ISETP.LT.U32.AND P3, PT, R24, R32, PT ;  /* 0x000000201800720c */ /* 0x000fc80003f61070 */
[----:B------:R-:W-:-:S08]  /*1e340*/  ISETP.LT.OR.EX P0, PT, R25, R33, !P0, P3 ;  /* 0x000000211900720c */ /* 0x000fd00004701730 */
.L_x_5485:
[----:B------:R-:W-:Y:S05]  /*1e350*/  BSYNC B0 ;  /* 0x0000000000007941 */ /* 0x000fea0003800000 */
.L_x_5483:
        /* <DEDUP_REMOVED lines=15> */
.L_x_5487:
[----:B------:R-:W-:Y:S02]  /*1e450*/  FSETP.GTU.FTZ.AND P0, PT, |R14|, +INF , PT ;  /* 0x7f8000000e00780b */ /* 0x000fe40003f1c200 */
[----:B------:R-:W-:-:S04]  /*1e460*/  ISETP.LT.U32.AND P3, PT, R18, R30, PT ;  /* 0x0000001e1200720c */ /* 0x000fc80003f61070 */
[----:B------:R-:W-:-:S08]  /*1e470*/  ISETP.LT.OR.EX P0, PT, R19, R31, !P0, P3 ;  /* 0x0000001f1300720c */ /* 0x000fd00004701730 */
.L_x_5488:
[----:B------:R-:W-:Y:S05]  /*1e480*/  BSYNC B0 ;  /* 0x0000000000007941 */ /* 0x000fea0003800000 */
.L_x_5486:
        /* <DEDUP_REMOVED lines=15> */
.L_x_5490:
[----:B------:R-:W-:Y:S02]  /*1e580*/  FSETP.GTU.FTZ.AND P0, PT, |R38|, +INF , PT ;  /* 0x7f8000002600780b */ /* 0x000fe40003f1c200 */
[----:B------:R-:W-:-:S04]  /*1e590*/  ISETP.LT.U32.AND P3, PT, R4, R20, PT ;  /* 0x000000140400720c */ /* 0x000fc80003f61070 */
[----:B------:R-:W-:-:S08]  /*1e5a0*/  ISETP.LT.OR.EX P0, PT, R5, R21, !P0, P3 ;  /* 0x000000150500720c */ /* 0x000fd00004701730 */
.L_x_5491:
[----:B------:R-:W-:Y:S05]  /*1e5b0*/  BSYNC B0 ;  /* 0x0000000000007941 */ /* 0x000fea0003800000 */
.L_x_5489:
[----:B------:R-:W-:Y:S02]  /*1e5c0*/  SEL R4, R4, R20, P0 ;  /* 0x0000001404047207 */ /* 0x000fe40000000000 */
[----:B------:R-:W-:Y:S02]  /*1e5d0*/  SEL R5, R5, R21, P0 ;  /* 0x0000001505057207 */ /* 0x000fe40000000000 */
[----:B------:R-:W-:Y:S01]  /*1e5e0*/  FSEL R15, R15, R38, P0 ;  /* 0x000000260f0f7208 */ /* 0x000fe20000000000 */
[----:B------:R-:W-:Y:S05]  /*1e5f0*/  @!P2 BRA `(.L_x_5492) ;  /* 0xfffffa900000a947 */ /* 0x000fea000383ffff */
.L_x_5482:
[----:B------:R-:W-:Y:S05]  /*1e600*/  BSYNC B1 ;  /* 0x0000000000017941 */ /* 0x000fea0003800000 */
.L_x_5468:
        /* <DEDUP_REMOVED lines=16> */
.L_x_5508:
[----:B------:R-:W-:Y:S01]  /*1e710*/  IMAD.IADD R17, R7, 0x1, R8 ;  /* 0x0000000107117824 */ /* 0x000fe200078e0208 */
[----:B------:R-:W-:Y:S04]  /*1e720*/  BAR.SYNC.DEFER_BLOCKING 0x0 ;  /* 0x0000000000007b1d */ /* 0x000fe80000010000 */
[----:B------:R-:W-:-:S02]  /*1e730*/  ISETP.GE.U32.AND P0, PT, R17, c[0x0][0x4], PT ;  /* 0x0000010011007a0c */ /* 0x000fc40003f06070 */
[----:B------:R-:W-:Y:S02]  /*1e740*/  BSSY B0, `(.L_x_5494) ;  /* 0x0000061000007945 */ /* 0x000fe40003800000 */
[----:B------:R-:W-:-:S13]  /*1e750*/  ISETP.GE.U32.OR P0, PT, R7, R8, P0 ;  /* 0x000000080700720c */ /* 0x000fda0000706470 */
[----:B0-----:R-:W-:Y:S05]  /*1e760*/  @P0 BRA `(.L_x_5495) ;  /* 0x000005e000000947 */ /* 0x001fea0003800000 */
        /* <DEDUP_REMOVED lines=22> */
.L_x_5497:
[----:B-1----:R-:W-:Y:S02]  /*1e8d0*/  FSETP.GTU.FTZ.AND P0, PT, |R12|, +INF , PT ;  /* 0x7f8000000c00780b */ /* 0x002fe40003f1c200 */
[----:B0-----:R-:W-:-:S04]  /*1e8e0*/  ISETP.LT.U32.AND P2, PT, R28, R34, PT ;  /* 0x000000221c00720c */ /* 0x001fc80003f41070 */
[----:B------:R-:W-:-:S08]  /*1e8f0*/  ISETP.LT.OR.EX P0, PT, R29, R35, !P0, P2 ;  /* 0x000000231d00720c */ /* 0x000fd00004701720 */
.L_x_5498:
[----:B------:R-:W-:Y:S05]  /*1e900*/  BSYNC B1 ;  /* 0x0000000000017941 */ /* 0x000fea0003800000 */
.L_x_5496:
        /* <DEDUP_REMOVED lines=15> */
.L_x_5500:
[----:B--2---:R-:W-:Y:S02]  /*1ea00*/  FSETP.GTU.FTZ.AND P0, PT, |R14|, +INF , PT ;  /* 0x7f8000000e00780b */ /* 0x004fe40003f1c200 */
[----:B------:R-:W-:-:S04]  /*1ea10*/  ISETP.LT.U32.AND P2, PT, R24, R32, PT ;  /* 0x000000201800720c */ /* 0x000fc80003f41070 */
[----:B------:R-:W-:-:S08]  /*1ea20*/  ISETP.LT.OR.EX P0, PT, R25, R33, !P0, P2 ;  /* 0x000000211900720c */ /* 0x000fd00004701720 */
.L_x_5501:
[----:B------:R-:W-:Y:S05]  /*1ea30*/  BSYNC B1 ;  /* 0x0000000000017941 */ /* 0x000fea0003800000 */
.L_x_5499:
        /* <DEDUP_REMOVED lines=15> */
.L_x_5503:
[----:B---3--:R-:W-:Y:S02]  /*1eb30*/  FSETP.GTU.FTZ.AND P0, PT, |R36|, +INF , PT ;  /* 0x7f8000002400780b */ /* 0x008fe40003f1c200 */
[----:B------:R-:W-:-:S04]  /*1eb40*/  ISETP.LT.U32.AND P2, PT, R18, R30, PT ;  /* 0x0000001e1200720c */ /* 0x000fc80003f41070 */
[----:B------:R-:W-:-:S08]  /*1eb50*/  ISETP.LT.OR.EX P0, PT, R19, R31, !P0, P2 ;  /* 0x0000001f1300720c */ /* 0x000fd00004701720 */
.L_x_5504:
[----:B------:R-:W-:Y:S05]  /*1eb60*/  BSYNC B1 ;  /* 0x0000000000017941 */ /* 0x000fea0003800000 */
.L_x_5502:
        /* <DEDUP_REMOVED lines=15> */
.L_x_5506:
[----:B----4-:R-:W-:Y:S02]  /*1ec60*/  FSETP.GTU.FTZ.AND P0, PT, |R38|, +INF , PT ;  /* 0x7f8000002600780b */ /* 0x010fe40003f1c200 */
[----:B------:R-:W-:-:S04]  /*1ec70*/  ISETP.LT.U32.AND P2, PT, R4, R20, PT ;  /* 0x000000140400720c */ /* 0x000fc80003f41070 */
[----:B------:R-:W-:-:S08]  /*1ec80*/  ISETP.LT.OR.EX P0, PT, R5, R21, !P0, P2 ;  /* 0x000000150500720c */ /* 0x000fd00004701720 */
.L_x_5507:
[----:B------:R-:W-:Y:S05]  /*1ec90*/  BSYNC B1 ;  /* 0x0000000000017941 */ /* 0x000fea0003800000 */
.L_x_5505:
        /* <DEDUP_REMOVED lines=11> */
.L_x_5495:
[----:B------:R-:W-:Y:S05]  /*1ed50*/  BSYNC B0 ;  /* 0x0000000000007941 */ /* 0x000fea0003800000 */
.L_x_5494:
[----:B------:R-:W-:Y:S02]  /*1ed60*/  ISETP.GT.AND P0, PT, R8, 0x1, PT ;  /* 0x000000010800780c */ /* 0x000fe40003f04270 */
[----:B------:R-:W-:-:S11]  /*1ed70*/  SHF.R.S32.HI R8, RZ, 0x1, R8 ;  /* 0x00000001ff087819 */ /* 0x000fd60000011408 */
[----:B------:R-:W-:Y:S05]  /*1ed80*/  @P0 BRA `(.L_x_5508) ;  /* 0xfffff98000000947 */ /* 0x000fea000383ffff */
.L_x_5493:
[----:B------:R-:W-:-:S13]  /*1ed90*/  ISETP.NE.AND P0, PT, RZ, c[0x0][0x190], PT ;  /* 0x00006400ff007a0c */ /* 0x000fda0003f05270 */
[----:B------:R-:W-:Y:S05]  /*1eda0*/  @!P0 BRA `(.L_x_5509) ;  /* 0x00000d9000008947 */ /* 0x000fea0003800000 */
[----:B0-----:R-:W-:Y:S02]  /*1edb0*/  IMAD.MOV.U32 R8, RZ, RZ, c[0x0][0x0] ;  /* 0x00000000ff087624 */ /* 0x001fe400078e00ff */
[----:B------:R-:W-:-:S03]  /*1edc0*/  IMAD.MOV.U32 R7, RZ, RZ, c[0x0][0x0] ;  /* 0x00000000ff077624 */ /* 0x000fc600078e00ff */
        /* <DEDUP_REMOVED lines=16> */
.L_x_5525:
        /* <DEDUP_REMOVED lines=13> */
[----:B------:R1:W0:Y:S04]  /*1efa0*/  LDS.64 R34, [R8+0x8] ;  /* 0x0000080008227984 */ /* 0x0002280000000a00 */
        /* <DEDUP_REMOVED lines=13> */
.L_x_5514:
[----:B--2---:R-:W-:Y:S02]  /*1f080*/  FSETP.GTU.FTZ.AND P0, PT, |R10|, +INF , PT ;  /* 0x7f8000000a00780b */ /* 0x004fe40003f1c200 */
[----:B0-----:R-:W-:-:S04]  /*1f090*/  ISETP.LT.U32.AND P2, PT, R28, R34, PT ;  /* 0x000000221c00720c */ /* 0x001fc80003f41070 */
[----:B------:R-:W-:-:S08]  /*1f0a0*/  ISETP.LT.OR.EX P0, PT, R29, R35, !P0, P2 ;  /* 0x000000231d00720c */ /* 0x000fd00004701720 */
.L_x_5515:
[----:B------:R-:W-:Y:S05]  /*1f0b0*/  BSYNC B1 ;  /* 0x0000000000017941 */ /* 0x000fea0003800000 */
.L_x_5513:
        /* <DEDUP_REMOVED lines=15> */
.L_x_5517:
[----:B---3--:R-:W-:Y:S02]  /*1f1b0*/  FSETP.GTU.FTZ.AND P0, PT, |R12|, +INF , PT ;  /* 0x7f8000000c00780b */ /* 0x008fe40003f1c200 */
[----:B------:R-:W-:-:S04]  /*1f1c0*/  ISETP.LT.U32.AND P2, PT, R24, R32, PT ;  /* 0x000000201800720c */ /* 0x000fc80003f41070 */
[----:B------:R-:W-:-:S08]  /*1f1d0*/  ISETP.LT.OR.EX P0, PT, R25, R33, !P0, P2 ;  /* 0x000000211900720c */ /* 0x000fd00004701720 */
.L_x_5518:
[----:B------:R-:W-:Y:S05]  /*1f1e0*/  BSYNC B1 ;  /* 0x0000000000017941 */ /* 0x000fea0003800000 */
.L_x_5516:
        /* <DEDUP_REMOVED lines=15> */
.L_x_5520:
[----:B----4-:R-:W-:Y:S02]  /*1f2e0*/  FSETP.GTU.FTZ.AND P0, PT, |R14|, +INF , PT ;  /* 0x7f8000000e00780b */ /* 0x010fe40003f1c200 */
[----:B------:R-:W-:-:S04]  /*1f2f0*/  ISETP.LT.U32.AND P2, PT, R18, R30, PT ;  /* 0x0000001e1200720c */ /* 0x000fc80003f41070 */
[----:B------:R-:W-:-:S08]  /*1f300*/  ISETP.LT.OR.EX P0, PT, R19, R31, !P0, P2 ;  /* 0x0000001f1300720c */ /* 0x000fd00004701720 */
.L_x_5521:
[----:B------:R-:W-:Y:S05]  /*1f310*/  BSYNC B1 ;  /* 0x0000000000017941 */ /* 0x000fea0003800000 */
.L_x_5519:
        /* <DEDUP_REMOVED lines=15> */
.L_x_5523:
[----:B------:R-:W-:Y:S02]  /*1f410*/  FSETP.GTU.FTZ.AND P0, PT, |R36|, +INF , PT ;  /* 0x7f8000002400780b */ /* 0x000fe40003f1c200 */
[----:B------:R-:W-:-:S04]  /*1f420*/  ISETP.LT.U32.AND P2, PT, R4, R20, PT ;  /* 0x000000140400720c */ /* 0x000fc80003f41070 */
[----:B------:R-:W-:-:S08]  /*1f430*/  ISETP.LT.OR.EX P0, PT, R5, R21, !P0, P2 ;  /* 0x000000150500720c */ /* 0x000fd00004701720 */
.L_x_5524:
[----:B------:R-:W-:Y:S05]  /*1f440*/  BSYNC B1 ;  /* 0x0000000000017941 */ /* 0x000fea0003800000 */
.L_x_5522:
        /* <DEDUP_REMOVED lines=11> */
.L_x_5512:
[----:B------:R-:W-:Y:S05]  /*1f500*/  BSYNC B0 ;  /* 0x0000000000007941 */ /* 0x000fea0003800000 */
.L_x_5511:
[----:B------:R-:W-:-:S04]  /*1f510*/  SHF.R.S32.HI R7, RZ, 0x1, R7 ;  /* 0x00000001ff077819 */ /* 0x000fc80000011407 */
[----:B------:R-:W-:-:S13]  /*1f520*/  ISETP.GE.AND P0, PT, R7, 0x20, PT ;  /* 0x000000200700780c */ /* 0x000fda0003f06270 */
[----:B------:R-:W-:Y:S05]  /*1f530*/  @P0 BRA `(.L_x_5525) ;  /* 0xfffff99000000947 */ /* 0x000fea000383ffff */
[----:B------:R-:W-:-:S04]  /*1f540*/  IMAD.MOV.U32 R7, RZ, RZ, 0x20 ;  /* 0x00000020ff077424 */ /* 0x000fc800078e00ff */
.L_x_5510:
[----:B------:R-:W-:Y:S01]  /*1f550*/  BAR.SYNC.DEFER_BLOCKING 0x0 ;  /* 0x0000000000007b1d */ /* 0x000fe20000010000 */
[----:B------:R-:W-:-:S13]  /*1f560*/  ISETP.GE.AND P0, PT, R7, 0x2, PT ;  /* 0x000000020700780c */ /* 0x000fda0003f06270 */
[----:B------:R-:W-:Y:S05]  /*1f570*/  @!P0 BRA `(.L_x_5509) ;  /* 0x000005c000008947 */ /* 0x000fea0003800000 */
[----:B0-----:R-:W-:-:S04]  /*1f580*/  IMAD.MOV.U32 R6, RZ, RZ, 0x1 ;  /* 0x00000001ff067424 */ /* 0x001fc800078e00ff */
.L_x_5538:
        /* <DEDUP_REMOVED lines=15> */
.L_x_5527:
[----:B--2---:R-:W-:Y:S02]  /*1f680*/  FSETP.GTU.FTZ.AND P0, PT, |R10|, +INF , PT ;  /* 0x7f8000000a00780b */ /* 0x004fe40003f1c200 */
[----:B----4-:R-:W-:-:S04]  /*1f690*/  ISETP.LT.U32.AND P2, PT, R28, R17, PT ;  /* 0x000000111c00720c */ /* 0x010fc80003f41070 */
[----:B---3--:R-:W-:-:S08]  /*1f6a0*/  ISETP.LT.OR.EX P0, PT, R29, R12, !P0, P2 ;  /* 0x0000000c1d00720c */ /* 0x008fd00004701720 */
.L_x_5528:
[----:B------:R-:W-:Y:S05]  /*1f6b0*/  BSYNC B0 ;  /* 0x0000000000007941 */ /* 0x000fea0003800000 */
.L_x_5526:
        /* <DEDUP_REMOVED lines=18> */
.L_x_5530:
[----:B---3--:R-:W-:Y:S02]  /*1f7e0*/  FSETP.GTU.FTZ.AND P0, PT, |R14|, +INF , PT ;  /* 0x7f8000000e00780b */ /* 0x008fe40003f1c200 */
[----:B----4-:R-:W-:-:S04]  /*1f7f0*/  ISETP.LT.U32.AND P2, PT, R24, R21, PT ;  /* 0x000000151800720c */ /* 0x010fc80003f41070 */
[----:B0-----:R-:W-:-:S08]  /*1f800*/  ISETP.LT.OR.EX P0, PT, R25, R16, !P0, P2 ;  /* 0x000000101900720c */ /* 0x001fd00004701720 */
.L_x_5531:
[----:B------:R-:W-:Y:S05]  /*1f810*/  BSYNC B0 ;  /* 0x0000000000007941 */ /* 0x000fea0003800000 */
.L_x_5529:
        /* <DEDUP_REMOVED lines=18> */
.L_x_5533:
[----:B---3--:R-:W-:Y:S02]  /*1f940*/  FSETP.GTU.FTZ.AND P0, PT, |R10|, +INF , PT ;  /* 0x7f8000000a00780b */ /* 0x008fe40003f1c200 */
[----:B----4-:R-:W-:-:S04]  /*1f950*/  ISETP.LT.U32.AND P2, PT, R18, R17, PT ;  /* 0x000000111200720c */ /* 0x010fc80003f41070 */
[----:B--2---:R-:W-:-:S08]  /*1f960*/  ISETP.LT.OR.EX P0, PT, R19, R12, !P0, P2 ;  /* 0x0000000c1300720c */ /* 0x004fd00004701720 */
.L_x_5534:
[----:B------:R-:W-:Y:S05]  /*1f970*/  BSYNC B0 ;  /* 0x0000000000007941 */ /* 0x000fea0003800000 */
.L_x_5532:
        /* <DEDUP_REMOVED lines=18> */
.L_x_5536:
[----:B---3--:R-:W-:Y:S02]  /*1faa0*/  FSETP.GTU.FTZ.AND P0, PT, |R14|, +INF , PT ;  /* 0x7f8000000e00780b */ /* 0x008fe40003f1c200 */
[----:B----4-:R-:W-:-:S04]  /*1fab0*/  ISETP.LT.U32.AND P2, PT, R4, R21, PT ;  /* 0x000000150400720c */ /* 0x010fc80003f41070 */
[----:B0-----:R-:W-:-:S08]  /*1fac0*/  ISETP.LT.OR.EX P0, PT, R5, R16, !P0, P2 ;  /* 0x000000100500720c */ /* 0x001fd00004701720 */
.L_x_5537:
[----:B------:R-:W-:Y:S05]  /*1fad0*/  BSYNC B0 ;  /* 0x0000000000007941 */ /* 0x000fea0003800000 */
.L_x_5535:
[----:B--2---:R-:W-:Y:S01]  /*1fae0*/  IMAD.SHL.U32 R6, R6, 0x2, RZ ;  /* 0x0000000206067824 */ /* 0x004fe200078e00ff */
[----:B------:R-:W-:Y:S02]  /*1faf0*/  FSEL R15, R15, R14, P0 ;  /* 0x0000000e0f0f7208 */ /* 0x000fe40000000000 */
[----:B------:R-:W-:Y:S02]  /*1fb00*/  SEL R4, R4, R21, P0 ;  /* 0x0000001504047207 */ /* 0x000fe40000000000 */
[----:B------:R-:W-:Y:S02]  /*1fb10*/  ISETP.GE.AND P2, PT, R6, R7, PT ;  /* 0x000000070600720c */ /* 0x000fe40003f46270 */
[----:B------:R-:W-:-:S11]  /*1fb20*/  SEL R5, R5, R16, P0 ;  /* 0x0000001005057207 */ /* 0x000fd60000000000 */
[----:B------:R-:W-:Y:S05]  /*1fb30*/  @!P2 BRA `(.L_x_5538) ;  /* 0xfffffa500000a947 */ /* 0x000fea000383ffff */
.L_x_5509:
        /* <DEDUP_REMOVED lines=14> */
.L_x_5539:
[----:B------:R-:W-:Y:S05]  /*1fc20*/  @!P0 BRA `(.L_x_5540) ;  /* 0x00000b8000008947 */ /* 0x000fea0003800000 */
[----:B------:R-:W-:Y:S02]  /*1fc30*/  ULDC.U8 UR4, c[0x0][0x581] ;  /* 0x0001604000047ab9 */ /* 0x000fe40000000000 */
[----:B------:R-:W-:-:S04]  /*1fc40*/  ISETP.NE.AND P0, PT, RZ, UR4, PT ;  /* 0x00000004ff007c0c */ /* 0x000fc8000bf05270 */
[----:B------:R-:W-:Y:S01]  /*1fc50*/  P2R R33, PR, RZ, 0x1 ;  /* 0x00000001ff217803 */ /* 0x000fe20000000000 */
[----:B------:R-:W-:Y:S05]  /*1fc60*/  @!P1 BRA `(.L_x_5541) ;  /* 0x0000044000009947 */ /* 0x000fea0003800000 */
[----:B------:R-:W2:Y:S04]  /*1fc70*/  LDG.E R10, [R2.64] ;  /* 0x00000024020a7981 */ /* 0x000ea8000c1e1900 */
[----:B0-----:R-:W3:Y:S04]  /*1fc80*/  LDG.E.64 R6, [R2.64+0x8] ;  /* 0x0000082402067981 */ /* 0x001ee8000c1e1b00 */
        /* <DEDUP_REMOVED lines=66> */
.L_x_5541:
[----:B------:R-:W-:Y:S01]  /*200b0*/  ISETP.NE.AND P0, PT, R33, RZ, PT ;  /* 0x000000ff2100720c */ /* 0x000fe20003f05270 */
[----:B------:R-:W-:Y:S02]  /*200c0*/  IMAD.MOV.U32 R16, RZ, RZ, R4 ;  /* 0x000000ffff107224 */ /* 0x000fe400078e0004 */
[----:B------:R-:W-:-:S10]  /*200d0*/  IMAD.MOV.U32 R17, RZ, RZ, R5 ;  /* 0x000000ffff117224 */ /* 0x000fd400078e0005 */
[----:B------:R-:W-:Y:S05]  /*200e0*/  @!P0 BRA `(.L_x_5542) ;  /* 0x0000063000008947 */ /* 0x000fea0003800000 */
[----:B------:R-:W-:-:S05]  /*200f0*/  IMAD.MOV.U32 R30, RZ, RZ, 0x1 ;  /* 0x00000001ff1e7424 */ /* 0x000fca00078e00ff */
[----:B------:R-:W-:-:S04]  /*20100*/  ISETP.NE.AND P0, PT, R30, c[0x0][0x584], PT ;  /* 0x000161001e007a0c */ /* 0x000fc80003f05270 */
[----:B------:R-:W-:-:S09]  /*20110*/  P2R R0, PR, RZ, 0x1 ;  /* 0x00000001ff007803 */ /* 0x000fd20000000000 */
[----:B------:R-:W-:Y:S05]  /*20120*/  @!P0 BRA `(.L_x_5543) ;  /* 0x0000013000008947 */ /* 0x000fea0003800000 */
[----:B------:R-:W-:Y:S01]  /*20130*/  MOV R0, 0x0 ;  /* 0x0000000000007802 */ /* 0x000fe20000000f00 */
[----:B0-----:R-:W-:Y:S02]  /*20140*/  IMAD.MOV.U32 R4, RZ, RZ, c[0x4][0x3d8] ;  /* 0x0100f600ff047624 */ /* 0x001fe400078e00ff */
[----:B------:R-:W-:Y:S01]  /*20150*/  IMAD.MOV.U32 R5, RZ, RZ, c[0x4][0x3dc] ;  /* 0x0100f700ff057624 */ /* 0x000fe200078e00ff */
[----:B------:R0:W2:Y:S01]  /*20160*/  LDC.64 R2, c[0x4][R0] ;  /* 0x0100000000027b82 */ /* 0x0000a20000000a00 */
[----:B------:R-:W-:Y:S02]  /*20170*/  IMAD.MOV.U32 R6, RZ, RZ, c[0x4][0x3c0] ;  /* 0x0100f000ff067624 */ /* 0x000fe400078e00ff */
[----:B------:R-:W-:Y:S02]  /*20180*/  IMAD.MOV.U32 R7, RZ, RZ, c[0x4][0x3c4] ;  /* 0x0100f100ff077624 */ /* 0x000fe400078e00ff */
[----:B-1----:R-:W-:Y:S02]  /*20190*/  IMAD.MOV.U32 R8, RZ, RZ, 0x2ef ;  /* 0x000002efff087424 */ /* 0x002fe400078e00ff */
        /* <DEDUP_REMOVED lines=11> */
[----:B--2---:R-:W-:Y:S05]  /*20250*/  CALL.ABS.NOINC R2 ;  /* 0x0000000002007343 */ /* 0x004fea0003c00000 */
.L_x_5543:
[----:B------:R-:W-:Y:S02]  /*20260*/  IADD3 R2, P0, R27, c[0x0][0x550], RZ ;  /* 0x000154001b027a10 */ /* 0x000fe40007f1e0ff */
[----:B------:R-:W-:-:S03]  /*20270*/  ISETP.NE.AND P6, PT, R30, c[0x0][0x584], PT ;  /* 0x000161001e007a0c */ /* 0x000fc60003fc5270 */
[----:B------:R-:W-:-:S05]  /*20280*/  IMAD.X R3, RZ, RZ, c[0x0][0x554], P0 ;  /* 0x00015500ff037624 */ /* 0x000fca00000e06ff */
[----:B------:R2:W-:Y:S05]  /*20290*/  STG.E.64 [R2.64], R28 ;  /* 0x0000001c02007986 */ /* 0x0005ea000c101b24 */
[----:B------:R-:W-:Y:S05]  /*202a0*/  @!P6 BRA `(.L_x_5544) ;  /* 0x000001300000e947 */ /* 0x000fea0003800000 */
[----:B------:R-:W-:Y:S01]  /*202b0*/  MOV R0, 0x0 ;  /* 0x0000000000007802 */ /* 0x000fe20000000f00 */
[----:B0-----:R-:W-:Y:S02]  /*202c0*/  IMAD.MOV.U32 R4, RZ, RZ, c[0x4][0x3d8] ;  /* 0x0100f600ff047624 */ /* 0x001fe400078e00ff */
[----:B------:R-:W-:Y:S01]  /*202d0*/  IMAD.MOV.U32 R5, RZ, RZ, c[0x4][0x3dc] ;  /* 0x0100f700ff057624 */ /* 0x000fe200078e00ff */
[----:B--2---:R0:W2:Y:S01]  /*202e0*/  LDC.64 R2, c[0x4][R0] ;  /* 0x0100000000027b82 */ /* 0x0040a20000000a00 */
[----:B------:R-:W-:-:S02]  /*202f0*/  IMAD.MOV.U32 R6, RZ, RZ, c[0x4][0x3c0] ;  /* 0x0100f000ff067624 */ /* 0x000fc400078e00ff */
[----:B------:R-:W-:Y:S02]  /*20300*/  IMAD.MOV.U32 R7, RZ, RZ, c[0x4][0x3c4] ;  /* 0x0100f100ff077624 */ /* 0x000fe400078e00ff */
[----:B-1----:R-:W-:Y:S02]  /*20310*/  IMAD.MOV.U32 R8, RZ, RZ, 0x2ef ;  /* 0x000002efff087424 */ /* 0x002fe400078e00ff */
        /* <DEDUP_REMOVED lines=11> */
[----:B--2---:R-:W-:Y:S05]  /*203d0*/  CALL.ABS.NOINC R2 ;  /* 0x0000000002007343 */ /* 0x004fea0003c00000 */
.L_x_5544:
        /* <DEDUP_REMOVED lines=23> */
[----:B--23--:R-:W-:Y:S05]  /*20550*/  CALL.ABS.NOINC R2 ;  /* 0x0000000002007343 */ /* 0x00cfea0003c00000 */
.L_x_5545:
[----:B--2---:R-:W-:Y:S02]  /*20560*/  IADD3 R2, P0, R23, c[0x0][0x550], RZ ;  /* 0x0001540017027a10 */ /* 0x004fe40007f1e0ff */
        /* <DEDUP_REMOVED lines=23> */
.L_x_5546:
[----:B------:R-:W-:-:S05]  /*206e0*/  IADD3 R22, P0, R22, c[0x0][0x550], RZ ;  /* 0x0001540016167a10 */ /* 0x000fca0007f1e0ff */
[----:B------:R-:W-:-:S05]  /*206f0*/  IMAD.X R23, RZ, RZ, c[0x0][0x554], P0 ;  /* 0x00015500ff177624 */ /* 0x000fca00000e06ff */
[----:B------:R-:W-:Y:S01]  /*20700*/  STG.E.64 [R22.64], R16 ;  /* 0x0000001016007986 */ /* 0x000fe2000c101b24 */
[----:B------:R-:W-:Y:S05]  /*20710*/  EXIT ;  /* 0x000000000000794d */ /* 0x000fea0003800000 */
.L_x_5542:
        /* <DEDUP_REMOVED lines=9> */
.L_x_5540:
[----:B------:R-:W-:Y:S05]  /*207b0*/  @!P1 BRA `(.L_x_5547) ;  /* 0x0000017000009947 */ /* 0x000fea0003800000 */
[----:B------:R-:W-:Y:S01]  /*207c0*/  MOV R0, 0x0 ;  /* 0x0000000000007802 */ /* 0x000fe20000000f00 */
[----:B0-----:R-:W-:-:S02]  /*207d0*/  IMAD.MOV.U32 R4, RZ, RZ, c[0x4][0x3c8] ;  /* 0x0100f200ff047624 */ /* 0x001fc400078e00ff */
[----:B------:R-:W-:Y:S01]  /*207e0*/  IMAD.MOV.U32 R5, RZ, RZ, c[0x4][0x3cc] ;  /* 0x0100f300ff057624 */ /* 0x000fe200078e00ff */
[----:B------:R0:W2:Y:S01]  /*207f0*/  LDC.64 R2, c[0x4][R0] ;  /* 0x0100000000027b82 */ /* 0x0000a20000000a00 */
[----:B------:R-:W-:Y:S02]  /*20800*/  IMAD.MOV.U32 R6, RZ, RZ, c[0x4][0x3c0] ;  /* 0x0100f000ff067624 */ /* 0x000fe400078e00ff */
[----:B------:R-:W-:Y:S02]  /*20810*/  IMAD.MOV.U32 R7, RZ, RZ, c[0x4][0x3c4] ;  /* 0x0100f100ff077624 */ /* 0x000fe400078e00ff */
[----:B-1----:R-:W-:Y:S02]  /*20820*/  IMAD.MOV.U32 R8, RZ, RZ, 0x2dd ;  /* 0x000002ddff087424 */ /* 0x002fe400078e00ff */
        /* <DEDUP_REMOVED lines=11> */
[----:B--2---:R-:W-:Y:S05]  /*208e0*/  CALL.ABS.NOINC R2 ;  /* 0x0000000002007343 */ /* 0x004fea0003c00000 */
[----:B------:R-:W-:Y:S01]  /*208f0*/  CS2R R28, SRZ ;  /* 0x00000000001c7805 */ /* 0x000fe2000001ff00 */
[----:B------:R-:W-:Y:S01]  /*20900*/  CS2R R24, SRZ ;  /* 0x0000000000187805 */ /* 0x000fe2000001ff00 */
[----:B------:R-:W-:Y:S01]  /*20910*/  CS2R R18, SRZ ;  /* 0x0000000000127805 */ /* 0x000fe2000001ff00 */
[----:B------:R-:W-:-:S05]  /*20920*/  CS2R R4, SRZ ;  /* 0x0000000000047805 */ /* 0x000fca000001ff00 */
.L_x_5547:
        /* <DEDUP_REMOVED lines=28> */
.L_x_5549:
        /* <DEDUP_REMOVED lines=24> */
.L_x_5550:
        /* <DEDUP_REMOVED lines=24> */
.L_x_5551:
        /* <DEDUP_REMOVED lines=24> */
.L_x_5552:
[----:B------:R-:W-:-:S05]  /*20f70*/  IADD3 R22, P0, R22, c[0x0][0x550], RZ ;  /* 0x0001540016167a10 */ /* 0x000fca0007f1e0ff */
[----:B------:R-:W-:-:S05]  /*20f80*/  IMAD.X R23, RZ, RZ, c[0x0][0x554], P0 ;  /* 0x00015500ff177624 */ /* 0x000fca00000e06ff */
[----:B------:R-:W-:Y:S01]  /*20f90*/  STG.E.64 [R22.64], R16 ;  /* 0x0000001016007986 */ /* 0x000fe2000c101b24 */
[----:B------:R-:W-:Y:S05]  /*20fa0*/  EXIT ;  /* 0x000000000000794d */ /* 0x000fea0003800000 */
.L_x_5548:
[----:B------:R-:W-:Y:S01]  /*20fb0*/  MOV R2, 0x0 ;  /* 0x0000000000027802 */ /* 0x000fe20000000f00 */
[----:B0-----:R-:W-:Y:S02]  /*20fc0*/  IMAD.MOV.U32 R4, RZ, RZ, c[0x4][0x3c8] ;  /* 0x0100f200ff047624 */ /* 0x001fe400078e00ff */
[----:B------:R-:W-:Y:S01]  /*20fd0*/  IMAD.MOV.U32 R5, RZ, RZ, c[0x4][0x3cc] ;  /* 0x0100f300ff057624 */ /* 0x000fe200078e00ff */
[----:B------:R0:W2:Y:S01]  /*20fe0*/  LDC.64 R14, c[0x4][R2] ;  /* 0x01000000020e7b82 */ /* 0x0000a20000000a00 */
        /* <DEDUP_REMOVED lines=70> */
.L_x_5457:
        /* <DEDUP_REMOVED lines=22> */
.L_x_5553:
        /* <DEDUP_REMOVED lines=73> */
.L_x_5555:
        /* <DEDUP_REMOVED lines=27> */
.L_x_5557:
        /* <DEDUP_REMOVED lines=24> */
.L_x_5558:
        /* <DEDUP_REMOVED lines=24> */
.L_x_5559:
        /* <DEDUP_REMOVED lines=24> */
.L_x_5560:
[----:B------:R-:W-:-:S05]  /*22070*/  IADD3 R22, P0, R22, c[0x0][0x550], RZ ;  /* 0x0001540016167a10 */ /* 0x000fca0007f1e0ff */
[----:B------:R-:W-:-:S05]  /*22080*/  IMAD.X R23, RZ, RZ, c[0x0][0x554], P0 ;  /* 0x00015500ff177624 */ /* 0x000fca00000e06ff */
[----:B------:R-:W-:Y:S01]  /*22090*/  STG.E.64 [R22.64], R16 ;  /* 0x0000001016007986 */ /* 0x000fe2000c101b24 */
[----:B------:R-:W-:Y:S05]  /*220a0*/  EXIT ;  /* 0x000000000000794d */ /* 0x000fea0003800000 */
.L_x_5556:
        /* <DEDUP_REMOVED lines=9> */
.L_x_5554:
        /* <DEDUP_REMOVED lines=24> */
.L_x_5561:
        /* <DEDUP_REMOVED lines=28> */
.L_x_5563:
        /* <DEDUP_REMOVED lines=24> */
.L_x_5564:
        /* <DEDUP_REMOVED lines=24> */
.L_x_5565:
        /* <DEDUP_REMOVED lines=24> */
.L_x_5566:
[----:B------:R-:W-:-:S05]  /*22900*/  IADD3 R22, P0, R22, c[0x0][0x550], RZ ;  /* 0x0001540016167a10 */ /* 0x000fca0007f1e0ff */
[----:B------:R-:W-:-:S05]  /*22910*/  IMAD.X R23, RZ, RZ, c[0x0][0x554], P0 ;  /* 0x00015500ff177624 */ /* 0x000fca00000e06ff */
[----:B------:R-:W-:Y:S01]  /*22920*/  STG.E.64 [R22.64], R16 ;  /* 0x0000001016007986 */ /* 0x000fe2000c101b24 */
[----:B------:R-:W-:Y:S05]  /*22930*/  EXIT ;  /* 0x000000000000794d */ /* 0x000fea0003800000 */
.L_x_5562:
        /* <DEDUP_REMOVED lines=74> */
        .weak           $__internal_46_$__cuda_sm20_div_u64
        .type           $__internal_46_$__cuda_sm20_div_u64,@function
        .size           $__internal_46_$__cuda_sm20_div_u64,($__internal_47_$__cuda_sm20_rem_u64 - $__internal_46_$__cuda_sm20_div_u64)
$__internal_46_$__cuda_sm20_div_u64:
        /* <DEDUP_REMOVED lines=69> */
[----:B------:R-:W-:Y:S06]  /*23230*/  RET.REL.NODEC R14 `(_ZN2at6native13reduce_kernelILi128ELi4ENS0_8ReduceOpIN3c108BFloat16ENS0_9ArgMaxOpsIfEEjlLi4ELi4EEEEEvT1_) ;  /* 0xfffdcdc00e007950 */ /* 0x000fec0003c3ffff */
        .weak           $__internal_47_$__cuda_sm20_rem_u64
        .type           $__internal_47_$__cuda_sm20_rem_u64,@function
        .size           $__internal_47_$__cuda_sm20_rem_u64,(.L_x_6849 - $__internal_47_$__cuda_sm20_rem_u64)
$__internal_47_$__cuda_sm20_rem_u64:
        /* <DEDUP_REMOVED lines=48> */
[--C-:B------:R-:W-:Y:S01]  /*23540*/  IMAD.X R12, R8, 0x1, ~R3.reuse, P1 ;  /* 0x00000001080c7824 */ /* 0x100fe200008e0e03 */
[----:B------:R-:W-:Y:S02]  /*23550*/  ISETP.NE.U32.AND P1, PT, R2, RZ, PT ;  /* 0x000000ff0200720c */ /* 0x000fe40003f25070 */
[----:B------:R-:W-:Y:S02]  /*23560*/  SEL R17, R17, R15, P0 ;  /* 0x0000000f11117207 */ /* 0x000fe40000000000 */
[----:B------:R-:W-:Y:S02]  /*23570*/  SEL R12, R12, R8, P0 ;  /* 0x000000080c0c7207 */ /* 0x000fe40000000000 */
[----:B------:R-:W-:Y:S02]  /*23580*/  IADD3 R8, P2, -R2, R17, RZ ;  /* 0x0000001102087210 */ /* 0x000fe40007f5e1ff */
[----:B------:R-:W-:Y:S01]  /*23590*/  ISETP.GE.U32.AND P0, PT, R17, R2, PT ;  /* 0x000000021100720c */ /* 0x000fe20003f06070 */
[----:B------:R-:W-:Y:S01]  /*235a0*/  IMAD.MOV.U32 R2, RZ, RZ, R6 ;  /* 0x000000ffff027224 */ /* 0x000fe200078e0006 */
        /* <DEDUP_REMOVED lines=8> */
[----:B------:R-:W-:Y:S06]  /*23630*/  RET.REL.NODEC R2 `(_ZN2at6native13reduce_kernelILi128ELi4ENS0_8ReduceOpIN3c108BFloat16ENS0_9ArgMaxOpsIfEEjlLi4ELi4EEEEEvT1_) ;  /* 0xfffdc9c002007950 */ /* 0x000fec0003c3ffff */
.L_x_5567:
        /* <DEDUP_REMOVED lines=12> */
.L_x_6849:


//--------------------- .text._ZN2at6native13reduce_kernelILi512ELi1ENS0_8ReduceOpIN3c104HalfENS0_9ArgMaxOpsIfEEjlLi4ELi4EEEEEvT1_ --------------------------
	.section	.text._ZN2at6native13reduce_kernelILi512ELi1ENS0_8ReduceOpIN3c104HalfENS0_9ArgMaxOpsIfEEjlLi4ELi4EEEEEvT1_,"ax",@progbits
	.sectioninfo	@"SHI_REGISTERS=32"
	.align	128
        .global         _ZN2at6native13reduce_kernelILi512ELi1ENS0_8ReduceOpIN3c104HalfENS0_9ArgMaxOpsIfEEjlLi4ELi4EEEEEvT1_
        .type           _ZN2at6native13reduce_kernelILi512ELi1ENS0_8ReduceOpIN3c104HalfENS0_9ArgMaxOpsIfEEjlLi4ELi4EEEEEvT1_,@function
        .size           _ZN2at6native13reduce_kernelILi512ELi1ENS0_8ReduceOpIN3c104HalfENS0_9ArgMaxOpsIfEEjlLi4ELi4EEEEEvT1_,(.L_x_6851 - _ZN2at6native13reduce_kernelILi512ELi1ENS0_8ReduceOpIN3c104HalfENS0_9ArgMaxOpsIfEEjlLi4ELi4EEEEEvT1_)
        .other          _ZN2at6native13reduce_kernelILi512ELi1ENS0_8ReduceOpIN3c104HalfENS0_9ArgMaxOpsIfEEjlLi4ELi4EEEEEvT1_,@"STO_CUDA_ENTRY STV_DEFAULT"
_ZN2at6native13reduce_kernelILi512ELi1ENS0_8ReduceOpIN3c104HalfENS0_9ArgMaxOpsIfEEjlLi4ELi4EEEEEvT1_:
.text._ZN2at6native13reduce_kernelILi512ELi1ENS0_8ReduceOpIN3c104HalfENS0_9ArgMaxOpsIfEEjlLi4ELi4EEEEEvT1_:
        /* <DEDUP_REMOVED lines=212> */
.L_x_5568:
[----:B------:R-:W-:Y:S01]  /*0d40*/  ISETP.GE.U32.AND P0, PT, R3, c[0x0][0x17c], PT ;  /* 0x00005f0003007a0c */ /* 0x000fe20003f06070 */
[----:B------:R-:W-:Y:S01]  /*0d50*/  ULDC.64 UR36, c[0x0][0x118] ;  /* 0x0000460000247ab9 */ /* 0x000fe20000000a00 */
[----:B------:R-:W-:Y:S01]  /*0d60*/  BSSY B0, `(.L_x_5569) ;  /* 0x0000b0e000007945 */ /* 0x000fe20003800000 */
[----:B------:R-:W-:Y:S01]  /*0d70*/  MOV R9, RZ ;  /* 0x000000ff00097202 */ /* 0x000fe20000000f00 */
[----:B------:R-:W-:Y:S01]  /*0d80*/  IMAD.MOV.U32 R13, RZ, RZ, RZ ;  /* 0x000000ffff0d7224 */ /* 0x000fe200078e00ff */
        /* <DEDUP_REMOVED lines=16> */
[----:B------:R-:W-:-:S10]  /*0e90*/  IMAD.MOV.U32 R7, RZ, RZ, RZ ;  /* 0x000000ffff077224 */ /* 0x000fd400078e00ff */
        /* <DEDUP_REMOVED lines=11> */
[----:B------:R-:W-:-:S12]  /*0f50*/  HFMA2.MMA R2, -RZ, RZ, 0, 5.9604644775390625e-08 ;  /* 0x00000001ff027435 */ /* 0x000fd800000001ff */
[----:B------:R-:W-:-:S04]  /*0f60*/  @P0 ISETP.NE.AND P1, PT, R0, RZ, PT ;  /* 0x000000ff0000020c */ /* 0x000fc80003f25270 */
[----:B------:R-:W-:-:S04]  /*0f70*/  @P0 SEL R7, RZ, 0x1, P1 ;  /* 0x00000001ff070807 */ /* 0x000fc80000800000 */
[----:B------:R-:W-:Y:S02]  /*0f80*/  @P0 PRMT R2, R7, 0x7610, R2 ;  /* 0x0000761007020816 */ /* 0x000fe40000000002 */
.L_x_5577:
[----:B------:R-:W-:Y:S05]  /*0f90*/  BSYNC B3 ;  /* 0x0000000000037941 */ /* 0x000fea0003800000 */
.L_x_5576:
        /* <DEDUP_REMOVED lines=12> */
[----:B------:R-:W-:Y:S01]  /*1060*/  @!P1 ISETP.GT.AND.EX P2, PT, RZ, c[0x0][0x174], PT, P0 ;  /* 0x00005d00ff009a0c */ /* 0x000fe20003f44300 */
[----:B--2---:R-:W-:-:S05]  /*1070*/  HADD2.F32 R6, -RZ, R4.H0_H0 ;  /* 0x20000004ff067230 */ /* 0x004fca0000004100 */
        /* <DEDUP_REMOVED lines=8> */
[----:B------:R-:W-:Y:S02]  /*1100*/  FSEL R4, R6, c[0x0][0x168], !P2 ;  /* 0x00005a0006047a08 */ /* 0x000fe40005000000 */
[----:B------:R-:W-:Y:S02]  /*1110*/  SEL R5, R7, c[0x0][0x170], !P2 ;  /* 0x00005c0007057a07 */ /* 0x000fe40005000000 */
[----:B------:R-:W-:Y:S02]  /*1120*/  SEL R6, RZ, c[0x0][0x174], !P2 ;  /* 0x00005d00ff067a07 */ /* 0x000fe40005000000 */
.L_x_5575:
[----:B------:R-:W-:Y:S05]  /*1130*/  BSYNC B2 ;  /* 0x0000000000027941 */ /* 0x000fea0003800000 */
.L_x_5574:
[C---:B------:R-:W-:Y:S02]  /*1140*/  IADD3 R11, P0, -R9.reuse, 0x4, RZ ;  /* 0x00000004090b7810 */ /* 0x040fe40007f1e1ff */
[----:B------:R-:W-:Y:S02]  /*1150*/  IADD3 R18, R9, c[0x0][0x17c], RZ ;  /* 0x00005f0009127a10 */ /* 0x000fe40007ffe0ff */
[----:B------:R-:W-:Y:S01]  /*1160*/  LEA R14, P1, R11, R14, 0x1 ;  /* 0x0000000e0b0e7211 */ /* 0x000fe200078208ff */
[----:B------:R-:W-:Y:S01]  /*1170*/  IMAD.X R2, RZ, RZ, -0x1, P0 ;  /* 0xffffffffff027424 */ /* 0x000fe200000e06ff */
[----:B------:R-:W-:-:S02]  /*1180*/  IADD3 R7, -R9, 0x4, RZ ;  /* 0x0000000409077810 */ /* 0x000fc40007ffe1ff */
[----:B------:R-:W-:Y:S02]  /*1190*/  IADD3 R18, R18, -0x4, RZ ;  /* 0xfffffffc12127810 */ /* 0x000fe40007ffe0ff */
[----:B------:R-:W-:Y:S02]  /*11a0*/  LEA.HI.X R15, R11, R15, R2, 0x1, P1 ;  /* 0x0000000f0b0f7211 */ /* 0x000fe400008f0c02 */
.L_x_5573:
[----:B------:R-:W-:Y:S05]  /*11b0*/  BSYNC B1 ;  /* 0x0000000000017941 */ /* 0x000fea0003800000 */
.L_x_5572:
        /* <DEDUP_REMOVED lines=22> */
.L_x_5589:
[----:B------:R-:W-:-:S06]  /*1320*/  IMAD.WIDE.U32 R2, R21, 0x8, R14 ;  /* 0x0000000815027825 */ /* 0x000fcc00078e000e */
[----:B------:R-:W2:Y:S01]  /*1330*/  LDG.E.64 R2, [R2.64] ;  /* 0x0000002402027981 */ /* 0x000ea2000c1e1b00 */
[----:B------:R-:W-:Y:S01]  /*1340*/  FSETP.GTU.FTZ.AND P1, PT, |R4|, +INF , PT ;  /* 0x7f8000000400780b */ /* 0x000fe20003f3c200 */
[----:B------:R-:W-:Y:S01]  /*1350*/  IMAD.IADD R20, R20, 0x1, R7 ;  /* 0x0000000114147824 */ /* 0x000fe200078e0207 */
[----:B------:R-:W-:Y:S11]  /*1360*/  BSSY B2, `(.L_x_5580) ;  /* 0x0000020000027945 */ /* 0x000ff60003800000 */
[----:B------:R-:W-:-:S04]  /*1370*/  @!P1 ISETP.GE.U32.AND P0, PT, R5, R20, PT ;  /* 0x000000140500920c */ /* 0x000fc80003f06070 */
[----:B------:R-:W-:Y:S01]  /*1380*/  @!P1 ISETP.GE.AND.EX P0, PT, R6, RZ, PT, P0 ;  /* 0x000000ff0600920c */ /* 0x000fe20003f06300 */
[----:B--2---:R-:W-:-:S05]  /*1390*/  HADD2.F32 R23, -RZ, R2.H0_H0 ;  /* 0x20000002ff177230 */ /* 0x004fca0000004100 */
[CC--:B------:R-:W-:Y:S02]  /*13a0*/  FSETP.NEU.OR P3, PT, R4.reuse, R23.reuse, P1 ;  /* 0x000000170400720b */ /* 0x0c0fe40000f6d400 */
[----:B------:R-:W-:-:S04]  /*13b0*/  @!P1 FSETP.GT.FTZ.AND P2, PT, R4, R23, PT ;  /* 0x000000170400920b */ /* 0x000fc80003f54000 */
[----:B------:R-:W-:Y:S02]  /*13c0*/  @!P1 SEL R22, RZ, 0xffffffff, !P2 ;  /* 0xffffffffff169807 */ /* 0x000fe40005000000 */
[----:B------:R-:W-:-:S05]  /*13d0*/  @P1 FSETP.GTU.FTZ.AND P2, PT, |R23|, +INF , PT ;  /* 0x7f8000001700180b */ /* 0x000fca0003f5c200 */
[----:B------:R-:W-:Y:S02]  /*13e0*/  @!P3 SEL R22, RZ, 0xffffffff, P0 ;  /* 0xffffffffff16b807 */ /* 0x000fe40000000000 */
[----:B------:R-:W-:Y:S02]  /*13f0*/  @P1 ISETP.LT.U32.AND P3, PT, R5, R20, PT ;  /* 0x000000140500120c */ /* 0x000fe40003f61070 */
[----:B------:R-:W-:-:S04]  /*1400*/  @!P1 LOP3.LUT R22, R22, 0x1, RZ, 0xc0, !PT ;  /* 0x0000000116169812 */ /* 0x000fc800078ec0ff */
[----:B------:R-:W-:Y:S01]  /*1410*/  @!P1 ISETP.EQ.U32.AND P0, PT, R22, 0x1, PT ;  /* 0x000000011600980c */ /* 0x000fe20003f02070 */
[----:B------:R-:W-:Y:S01]  /*1420*/  HADD2.F32 R22, -RZ, R2.H1_H1 ;  /* 0x30000002ff167230 */ /* 0x000fe20000004100 */
[----:B------:R-:W-:Y:S02]  /*1430*/  @P1 ISETP.LT.OR.EX P0, PT, R6, RZ, !P2, P3 ;  /* 0x000000ff0600120c */ /* 0x000fe40005701730 */
[----:B------:R-:W-:-:S11]  /*1440*/  FSETP.GTU.FTZ.AND P1, PT, |R19|, +INF , PT ;  /* 0x7f8000001300780b */ /* 0x000fd60003f3c200 */
        /* <DEDUP_REMOVED lines=14> */
.L_x_5581:
[----:B------:R-:W-:Y:S02]  /*1530*/  FSETP.GTU.FTZ.AND P0, PT, |R22|, +INF , PT ;  /* 0x7f8000001600780b */ /* 0x000fe40003f1c200 */
[----:B------:R-:W-:-:S04]  /*1540*/  ISETP.LT.U32.AND P1, PT, R16, R23, PT ;  /* 0x000000171000720c */ /* 0x000fc80003f21070 */
[----:B------:R-:W-:-:S08]  /*1550*/  ISETP.LT.OR.EX P0, PT, R17, RZ, !P0, P1 ;  /* 0x000000ff1100720c */ /* 0x000fd00004701710 */
.L_x_5582:
[----:B------:R-:W-:Y:S05]  /*1560*/  BSYNC B2 ;  /* 0x0000000000027941 */ /* 0x000fea0003800000 */
.L_x_5580:
[----:B------:R-:W-:Y:S01]  /*1570*/  FSETP.GTU.FTZ.AND P1, PT, |R12|, +INF , PT ;  /* 0x7f8000000c00780b */ /* 0x000fe20003f3c200 */
[----:B------:R-:W-:Y:S01]  /*1580*/  BSSY B2, `(.L_x_5583) ;  /* 0x0000013000027945 */ /* 0x000fe20003800000 */
[----:B------:R-:W-:Y:S01]  /*1590*/  SEL R16, R16, R23, P0 ;  /* 0x0000001710107207 */ /* 0x000fe20000000000 */
[----:B------:R-:W-:Y:S01]  /*15a0*/  HADD2.F32 R23, -RZ, R3.H0_H0 ;  /* 0x20000003ff177230 */ /* 0x000fe20000004100 */
[----:B------:R-:W-:Y:S02]  /*15b0*/  FSEL R19, R19, R22, P0 ;  /* 0x0000001613137208 */ /* 0x000fe40000000000 */
        /* <DEDUP_REMOVED lines=12> */
.L_x_5584:
[----:B------:R-:W-:Y:S02]  /*1680*/  FSETP.GTU.FTZ.AND P0, PT, |R23|, +INF , PT ;  /* 0x7f8000001700780b */ /* 0x000fe40003f1c200 */
[----:B------:R-:W-:-:S04]  /*1690*/  ISETP.LT.U32.AND P1, PT, R8, R25, PT ;  /* 0x000000190800720c */ /* 0x000fc80003f21070 */
[----:B------:R-:W-:-:S08]  /*16a0*/  ISETP.LT.OR.EX P0, PT, R10, RZ, !P0, P1 ;  /* 0x000000ff0a00720c */ /* 0x000fd00004701710 */
.L_x_5585:
[----:B------:R-:W-:Y:S05]  /*16b0*/  BSYNC B2 ;  /* 0x0000000000027941 */ /* 0x000fea0003800000 */
.L_x_5583:
[----:B------:R-:W-:Y:S01]  /*16c0*/  FSETP.GTU.FTZ.AND P1, PT, |R11|, +INF , PT ;  /* 0x7f8000000b00780b */ /* 0x000fe20003f3c200 */
[----:B------:R-:W-:Y:S01]  /*16d0*/  BSSY B2, `(.L_x_5586) ;  /* 0x0000013000027945 */ /* 0x000fe20003800000 */
[----:B------:R-:W-:Y:S01]  /*16e0*/  FSEL R12, R12, R23, P0 ;  /* 0x000000170c0c7208 */ /* 0x000fe20000000000 */
[----:B------:R-:W-:Y:S01]  /*16f0*/  HADD2.F32 R22, -RZ, R3.H1_H1 ;  /* 0x30000003ff167230 */ /* 0x000fe20000004100 */
        /* <DEDUP_REMOVED lines=13> */
.L_x_5587:
[----:B------:R-:W-:Y:S02]  /*17d0*/  FSETP.GTU.FTZ.AND P0, PT, |R22|, +INF , PT ;  /* 0x7f8000001600780b */ /* 0x000fe40003f1c200 */
[----:B------:R-:W-:-:S04]  /*17e0*/  ISETP.LT.U32.AND P1, PT, R9, R24, PT ;  /* 0x000000180900720c */ /* 0x000fc80003f21070 */
[----:B------:R-:W-:-:S08]  /*17f0*/  ISETP.LT.OR.EX P0, PT, R13, RZ, !P0, P1 ;  /* 0x000000ff0d00720c */ /* 0x000fd00004701710 */
.L_x_5588:
[----:B------:R-:W-:Y:S05]  /*1800*/  BSYNC B2 ;  /* 0x0000000000027941 */ /* 0x000fea0003800000 */
.L_x_5586:
        /* <DEDUP_REMOVED lines=8> */
.L_x_5579:
[----:B------:R-:W-:Y:S05]  /*1890*/  BSYNC B1 ;  /* 0x0000000000017941 */ /* 0x000fea0003800000 */
.L_x_5578:
        /* <DEDUP_REMOVED lines=10> */
.L_x_5591:
[----:B------:R-:W-:Y:S05]  /*1940*/  BSYNC B1 ;  /* 0x0000000000017941 */ /* 0x000fea0003800000 */
.L_x_5590:
        /* <DEDUP_REMOVED lines=14> */
[----:B------:R-:W-:Y:S01]  /*1a30*/  @!P1 ISETP.GE.AND.EX P0, PT, R6, R7, PT, P0 ;  /* 0x000000070600920c */ /* 0x000fe20003f06300 */
        /* <DEDUP_REMOVED lines=13> */
.L_x_5593:
[----:B------:R-:W-:Y:S05]  /*1b10*/  BSYNC B1 ;  /* 0x0000000000017941 */ /* 0x000fea0003800000 */
.L_x_5592:
        /* <DEDUP_REMOVED lines=12> */
.L_x_5595:
[----:B------:R-:W-:Y:S02]  /*1be0*/  FSETP.GTU.FTZ.AND P0, PT, |R19|, +INF , PT ;  /* 0x7f8000001300780b */ /* 0x000fe40003f1c200 */
[----:B------:R-:W-:-:S04]  /*1bf0*/  ISETP.LT.U32.AND P1, PT, R5, R16, PT ;  /* 0x000000100500720c */ /* 0x000fc80003f21070 */
[----:B------:R-:W-:-:S08]  /*1c00*/  ISETP.LT.OR.EX P0, PT, R6, R17, !P0, P1 ;  /* 0x000000110600720c */ /* 0x000fd00004701710 */
.L_x_5596:
[----:B------:R-:W-:Y:S05]  /*1c10*/  BSYNC B1 ;  /* 0x0000000000017941 */ /* 0x000fea0003800000 */
.L_x_5594:
        /* <DEDUP_REMOVED lines=15> */
.L_x_5598:
[----:B------:R-:W-:Y:S02]  /*1d10*/  FSETP.GTU.FTZ.AND P0, PT, |R12|, +INF , PT ;  /* 0x7f8000000c00780b */ /* 0x000fe40003f1c200 */
[----:B------:R-:W-:-:S04]  /*1d20*/  ISETP.LT.U32.AND P1, PT, R5, R8, PT ;  /* 0x000000080500720c */ /* 0x000fc80003f21070 */
[----:B------:R-:W-:-:S08]  /*1d30*/  ISETP.LT.OR.EX P0, PT, R17, R10, !P0, P1 ;  /* 0x0000000a1100720c */ /* 0x000fd00004701710 */
.L_x_5599:
[----:B------:R-:W-:Y:S05]  /*1d40*/  BSYNC B1 ;  /* 0x0000000000017941 */ /* 0x000fea0003800000 */
.L_x_5597:
        /* <DEDUP_REMOVED lines=15> */
.L_x_5601:
[----:B------:R-:W-:Y:S02]  /*1e40*/  FSETP.GTU.FTZ.AND P0, PT, |R11|, +INF , PT ;  /* 0x7f8000000b00780b */ /* 0x000fe40003f1c200 */
[----:B------:R-:W-:-:S04]  /*1e50*/  ISETP.LT.U32.AND P1, PT, R8, R9, PT ;  /* 0x000000090800720c */ /* 0x000fc80003f21070 */
[----:B------:R-:W-:-:S08]  /*1e60*/  ISETP.LT.OR.EX P0, PT, R10, R13, !P0, P1 ;  /* 0x0000000d0a00720c */ /* 0x000fd00004701710 */
.L_x_5602:
[----:B------:R-:W-:Y:S05]  /*1e70*/  BSYNC B1 ;  /* 0x0000000000017941 */ /* 0x000fea0003800000 */
.L_x_5600:
[----:B------:R-:W-:Y:S02]  /*1e80*/  SEL R9, R8, R9, P0 ;  /* 0x0000000908097207 */ /* 0x000fe40000000000 */
[----:B------:R-:W-:Y:S02]  /*1e90*/  SEL R13, R10, R13, P0 ;  /* 0x0000000d0a0d7207 */ /* 0x000fe40000000000 */
[----:B------:R-:W-:Y:S01]  /*1ea0*/  FSEL R11, R12, R11, P0 ;  /* 0x0000000b0c0b7208 */ /* 0x000fe20000000000 */
[----:B------:R-:W-:Y:S05]  /*1eb0*/  BRA `(.L_x_5570) ;  /* 0x00009f8000007947 */ /* 0x000fea0003800000 */
.L_x_5571:
        /* <DEDUP_REMOVED lines=36> */
.L_x_5620:
[----:B------:R-:W-:Y:S01]  /*2100*/  CS2R R10, SRZ ;  /* 0x00000000000a7805 */ /* 0x000fe2000001ff00 */
[----:B------:R-:W-:Y:S05]  /*2110*/  @!P1 BRA `(.L_x_5607) ;  /* 0x00000d3000009947 */ /* 0x000fea0003800000 */
[----:B------:R-:W-:Y:S01]  /*2120*/  MOV R17, R0 ;  /* 0x0000000000117202 */ /* 0x000fe20000000f00 */
        /* <DEDUP_REMOVED lines=210> */
.L_x_5607:
        /* <DEDUP_REMOVED lines=216> */
.L_x_5608:
        /* <DEDUP_REMOVED lines=219> */
.L_x_5609:
[----:B0-----:R-:W-:-:S04]  /*4980*/  LOP3.LUT R17, R12, 0xfffffffe, RZ, 0xc0, !PT ;  /* 0xfffffffe0c117812 */ /* 0x001fc800078ec0ff */
[----:B------:R-:W-:-:S05]  /*4990*/  IADD3 R16, P0, R14, R17, RZ ;  /* 0x000000110e107210 */ /* 0x000fca0007f1e0ff */
[----:B------:R-:W-:-:S05]  /*49a0*/  IMAD.X R17, RZ, RZ, R15, P0 ;  /* 0x000000ffff117224 */ /* 0x000fca00000e060f */
        /* <DEDUP_REMOVED lines=214> */
.L_x_5610:
[----:B------:R-:W-:-:S04]  /*5710*/  LOP3.LUT R11, R11, 0xfffffffe, RZ, 0xc0, !PT ;  /* 0xfffffffe0b0b7812 */ /* 0x000fc800078ec0ff */
[----:B0-----:R-:W-:-:S05]  /*5720*/  IADD3 R16, P0, R14, R11, RZ ;  /* 0x0000000b0e107210 */ /* 0x001fca0007f1e0ff */
[----:B------:R-:W-:-:S05]  /*5730*/  IMAD.X R17, RZ, RZ, R15, P0 ;  /* 0x000000ffff117224 */ /* 0x000fca00000e060f */
[----:B------:R0:W5:Y:S01]  /*5740*/  LDG.E.U16 R11, [R16.64] ;  /* 0x00000024100b7981 */ /* 0x000162000c1e1500 */
[C---:B------:R-:W-:Y:S01]  /*5750*/  FSETP.GTU.FTZ.AND P2, PT, |R7|.reuse, +INF , PT ;  /* 0x7f8000000700780b */ /* 0x040fe20003f5c200 */
[----:B-----5:R-:W-:Y:S01]  /*5760*/  HADD2.F32 R18, -RZ, R27.H0_H0 ;  /* 0x2000001bff127230 */ /* 0x020fe20000004100 */
[----:B------:R-:W-:Y:S04]  /*5770*/  BSSY B2, `(.L_x_5611) ;  /* 0x000001e000027945 */ /* 0x000fe80003800000 */
[----:B------:R-:W-:-:S07]  /*5780*/  FSETP.NEU.OR P3, PT, R7, R18, P2 ;  /* 0x000000120700720b */ /* 0x000fce000176d400 */
[----:B------:R-:W-:Y:S02]  /*5790*/  @!P2 ISETP.GE.U32.AND P0, PT, R13, R0, PT ;  /* 0x000000000d00a20c */ /* 0x000fe40003f06070 */
[----:B------:R-:W-:Y:S02]  /*57a0*/  @!P2 FSETP.GT.FTZ.AND P4, PT, R7, R18, PT ;  /* 0x000000120700a20b */ /* 0x000fe40003f94000 */
[----:B------:R-:W-:Y:S02]  /*57b0*/  @!P2 ISETP.GE.AND.EX P0, PT, R22, RZ, PT, P0 ;  /* 0x000000ff1600a20c */ /* 0x000fe40003f06300 */
[----:B------:R-:W-:Y:S02]  /*57c0*/  @!P2 SEL R12, RZ, 0xffffffff, !P4 ;  /* 0xffffffffff0ca807 */ /* 0x000fe40006000000 */
[----:B------:R-:W-:-:S09]  /*57d0*/  @P2 ISETP.LT.U32.AND P4, PT, R13, R0, PT ;  /* 0x000000000d00220c */ /* 0x000fd20003f81070 */
[----:B------:R-:W-:Y:S02]  /*57e0*/  @!P3 SEL R12, RZ, 0xffffffff, P0 ;  /* 0xffffffffff0cb807 */ /* 0x000fe40000000000 */
[----:B------:R-:W-:Y:S02]  /*57f0*/  @P2 FSETP.GTU.FTZ.AND P3, PT, |R18|, +INF , PT ;  /* 0x7f8000001200280b */ /* 0x000fe40003f7c200 */
[----:B------:R-:W-:-:S04]  /*5800*/  @!P2 LOP3.LUT R12, R12, 0x1, RZ, 0xc0, !PT ;  /* 0x000000010c0ca812 */ /* 0x000fc800078ec0ff */
[----:B------:R-:W-:Y:S01]  /*5810*/  @!P2 ISETP.EQ.U32.AND P0, PT, R12, 0x1, PT ;  /* 0x000000010c00a80c */ /* 0x000fe20003f02070 */
[----:B------:R-:W-:Y:S01]  /*5820*/  HADD2.F32 R12, -RZ, R26.H0_H0 ;  /* 0x2000001aff0c7230 */ /* 0x000fe20000004100 */
[----:B------:R-:W-:Y:S02]  /*5830*/  @P2 ISETP.LT.OR.EX P0, PT, R22, RZ, !P3, P4 ;  /* 0x000000ff1600220c */ /* 0x000fe40005f01740 */
[----:B------:R-:W-:-:S11]  /*5840*/  FSETP.GTU.FTZ.AND P2, PT, |R5|, +INF , PT ;  /* 0x7f8000000500780b */ /* 0x000fd60003f5c200 */
[----:B------:R-:W-:Y:S02]  /*5850*/  FSEL R7, R7, R18, P0 ;  /* 0x0000001207077208 */ /* 0x000fe40000000000 */
[----:B------:R-:W-:Y:S02]  /*5860*/  SEL R13, R13, R0, P0 ;  /* 0x000000000d0d7207 */ /* 0x000fe40000000000 */
        /* <DEDUP_REMOVED lines=11> */
.L_x_5612:
[----:B0-----:R-:W-:Y:S02]  /*5920*/  FSETP.GTU.FTZ.AND P0, PT, |R12|, +INF , PT ;  /* 0x7f8000000c00780b */ /* 0x001fe40003f1c200 */
[----:B------:R-:W-:-:S04]  /*5930*/  ISETP.LT.U32.AND P2, PT, R3, R10, PT ;  /* 0x0000000a0300720c */ /* 0x000fc80003f41070 */
[----:B------:R-:W-:-:S08]  /*5940*/  ISETP.LT.OR.EX P0, PT, R4, RZ, !P0, P2 ;  /* 0x000000ff0400720c */ /* 0x000fd00004701720 */
.L_x_5613:
[----:B------:R-:W-:Y:S05]  /*5950*/  BSYNC B2 ;  /* 0x0000000000027941 */ /* 0x000fea0003800000 */
.L_x_5611:
[----:B------:R-:W-:Y:S01]  /*5960*/  FSETP.GTU.FTZ.AND P2, PT, |R2|, +INF , PT ;  /* 0x7f8000000200780b */ /* 0x000fe20003f5c200 */
[----:B------:R-:W-:Y:S01]  /*5970*/  BSSY B2, `(.L_x_5614) ;  /* 0x0000013000027945 */ /* 0x000fe20003800000 */
[----:B------:R-:W-:Y:S01]  /*5980*/  FSEL R5, R5, R12, P0 ;  /* 0x0000000c05057208 */ /* 0x000fe20000000000 */
[----:B------:R-:W-:Y:S01]  /*5990*/  HADD2.F32 R17, -RZ, R25.H0_H0 ;  /* 0x20000019ff117230 */ /* 0x000fe20000004100 */
[----:B------:R-:W-:Y:S02]  /*59a0*/  SEL R3, R3, R10, P0 ;  /* 0x0000000a03037207 */ /* 0x000fe40000000000 */
[----:B------:R-:W-:Y:S02]  /*59b0*/  IADD3 R19, R10, c[0x0][0x184], RZ ;  /* 0x000061000a137a10 */ /* 0x000fe40007ffe0ff */
[----:B------:R-:W-:-:S05]  /*59c0*/  SEL R4, R4, RZ, P0 ;  /* 0x000000ff04047207 */ /* 0x000fca0000000000 */
        /* <DEDUP_REMOVED lines=10> */
.L_x_5615:
[----:B------:R-:W-:Y:S02]  /*5a70*/  FSETP.GTU.FTZ.AND P0, PT, |R17|, +INF , PT ;  /* 0x7f8000001100780b */ /* 0x000fe40003f1c200 */
[----:B------:R-:W-:-:S04]  /*5a80*/  ISETP.LT.U32.AND P2, PT, R6, R19, PT ;  /* 0x000000130600720c */ /* 0x000fc80003f41070 */
[----:B------:R-:W-:-:S08]  /*5a90*/  ISETP.LT.OR.EX P0, PT, R23, RZ, !P0, P2 ;  /* 0x000000ff1700720c */ /* 0x000fd00004701720 */
.L_x_5616:
[----:B------:R-:W-:Y:S05]  /*5aa0*/  BSYNC B2 ;  /* 0x0000000000027941 */ /* 0x000fea0003800000 */
.L_x_5614:
        /* <DEDUP_REMOVED lines=17> */
.L_x_5618:
[----:B------:R-:W-:Y:S02]  /*5bc0*/  FSETP.GTU.FTZ.AND P0, PT, |R17|, +INF , PT ;  /* 0x7f8000001100780b */ /* 0x000fe40003f1c200 */
[----:B------:R-:W-:-:S04]  /*5bd0*/  ISETP.LT.U32.AND P2, PT, R9, R12, PT ;  /* 0x0000000c0900720c */ /* 0x000fc80003f41070 */
[----:B------:R-:W-:-:S08]  /*5be0*/  ISETP.LT.OR.EX P0, PT, R24, RZ, !P0, P2 ;  /* 0x000000ff1800720c */ /* 0x000fd00004701720 */
.L_x_5619:
[----:B------:R-:W-:Y:S05]  /*5bf0*/  BSYNC B2 ;  /* 0x0000000000027941 */ /* 0x000fea0003800000 */
.L_x_5617:
        /* <DEDUP_REMOVED lines=9> */
.L_x_5606:
[----:B------:R-:W-:Y:S05]  /*5c90*/  BSYNC B1 ;  /* 0x0000000000017941 */ /* 0x000fea0003800000 */
.L_x_5605:
[----:B------:R-:W-:Y:S01]  /*5ca0*/  ISETP.GE.U32.AND P0, PT, R0, c[0x0][0x17c], PT ;  /* 0x00005f0000007a0c */ /* 0x000fe20003f06070 */
[----:B------:R-:W-:-:S12]  /*5cb0*/  BSSY B1, `(.L_x_5621) ;  /* 0x000033d000017945 */ /* 0x000fd80003800000 */
[----:B------:R-:W-:Y:S05]  /*5cc0*/  @P0 BRA `(.L_x_5622) ;  /* 0x000033b000000947 */ /* 0x000fea0003800000 */
[----:B------:R-:W-:Y:S01]  /*5cd0*/  ISETP.NE.AND P1, PT, RZ, c[0x0][0x1b8], PT ;  /* 0x00006e00ff007a0c */ /* 0x000fe20003f25270 */
[----:B------:R-:W-:-:S12]  /*5ce0*/  HFMA2.MMA R10, -RZ, RZ, 0, 0 ;  /* 0x00000000ff0a7435 */ /* 0x000fd800000001ff */
        /* <DEDUP_REMOVED lines=200> */
.L_x_5623:
[----:B------:R-:W-:-:S04]  /*6970*/  LOP3.LUT R17, R10, 0xfffffffe, RZ, 0xc0, !PT ;  /* 0xfffffffe0a117812 */ /* 0x000fc800078ec0ff */
[----:B------:R-:W-:-:S05]  /*6980*/  IADD3 R16, P2, R14, R17, RZ ;  /* 0x000000110e107210 */ /* 0x000fca0007f5e0ff */
[----:B------:R-:W-:-:S05]  /*6990*/  IMAD.X R17, RZ, RZ, R15, P2 ;  /* 0x000000ffff117224 */ /* 0x000fca00010e060f */
[----:B------:R0:W5:Y:S01]  /*69a0*/  LDG.E.U16 R27, [R16.64] ;  /* 0x00000024101b7981 */ /* 0x000162000c1e1500 */
[----:B------:R-:W-:-:S04]  /*69b0*/  IADD3 R21, R0, c[0x0][0x184], RZ ;  /* 0x0000610000157a10 */ /* 0x000fc80007ffe0ff */
[----:B------:R-:W-:-:S13]  /*69c0*/  ISETP.GE.U32.AND P2, PT, R21, c[0x0][0x17c], PT ;  /* 0x00005f0015007a0c */ /* 0x000fda0003f46070 */
[----:B------:R-:W-:Y:S05]  /*69d0*/  @P2 BRA `(.L_x_5622) ;  /* 0x000026a000002947 */ /* 0x000fea0003800000 */
[----:B0-----:R-:W-:Y:S01]  /*69e0*/  HFMA2.MMA R10, -RZ, RZ, 0, 0 ;  /* 0x00000000ff0a7435 */ /* 0x001fe200000001ff */
        /* <DEDUP_REMOVED lines=199> */
.L_x_5624:
        /* <DEDUP_REMOVED lines=207> */
.L_x_5625:
        /* <DEDUP_REMOVED lines=207> */
.L_x_5626:
[----:B------:R-:W-:-:S04]  /*9040*/  LOP3.LUT R11, R10, 0xfffffffe, RZ, 0xc0, !PT ;  /* 0xfffffffe0a0b7812 */ /* 0x000fc800078ec0ff */
[----:B------:R-:W-:-:S05]  /*9050*/  IADD3 R10, P1, R14, R11, RZ ;  /* 0x0000000b0e0a7210 */ /* 0x000fca0007f3e0ff */
[----:B------:R-:W-:-:S06]  /*9060*/  IMAD.X R11, RZ, RZ, R15, P1 ;  /* 0x000000ffff0b7224 */ /* 0x000fcc00008e060f */
[----:B------:R0:W5:Y:S02]  /*9070*/  LDG.E.U16 R11, [R10.64] ;  /* 0x000000240a0b7981 */ /* 0x000164000c1e1500 */
.L_x_5622:
[----:B0-----:R-:W-:Y:S05]  /*9080*/  BSYNC B1 ;  /* 0x0000000000017941 */ /* 0x001fea0003800000 */
.L_x_5621:
[----:B------:R-:W-:Y:S01]  /*9090*/  BSSY B1, `(.L_x_5627) ;  /* 0x000005b000017945 */ /* 0x000fe20003800000 */
[----:B------:R-:W-:Y:S05]  /*90a0*/  @P0 BRA `(.L_x_5628) ;  /* 0x0000059000000947 */ /* 0x000fea0003800000 */
[----:B------:R-:W-:Y:S01]  /*90b0*/  FSETP.GTU.FTZ.AND P0, PT, |R7|, +INF , PT ;  /* 0x7f8000000700780b */ /* 0x000fe20003f1c200 */
[----:B------:R-:W-:Y:S01]  /*90c0*/  BSSY B2, `(.L_x_5629) ;  /* 0x000000f000027945 */ /* 0x000fe20003800000 */
[----:B-----5:R-:W-:-:S11]  /*90d0*/  HADD2.F32 R12, -RZ, R27.H0_H0 ;  /* 0x2000001bff0c7230 */ /* 0x020fd60000004100 */
        /* <DEDUP_REMOVED lines=10> */
.L_x_5630:
[----:B------:R-:W-:Y:S02]  /*9180*/  FSETP.GTU.FTZ.AND P0, PT, |R12|, +INF , PT ;  /* 0x7f8000000c00780b */ /* 0x000fe40003f1c200 */
[----:B------:R-:W-:-:S04]  /*9190*/  ISETP.LT.U32.AND P1, PT, R13, R0, PT ;  /* 0x000000000d00720c */ /* 0x000fc80003f21070 */
[----:B------:R-:W-:-:S08]  /*91a0*/  ISETP.LT.OR.EX P0, PT, R22, RZ, !P0, P1 ;  /* 0x000000ff1600720c */ /* 0x000fd00004701710 */
.L_x_5631:
[----:B------:R-:W-:Y:S05]  /*91b0*/  BSYNC B2 ;  /* 0x0000000000027941 */ /* 0x000fea0003800000 */
.L_x_5629:
        /* <DEDUP_REMOVED lines=8> */
[----:B------:R-:W-:-:S11]  /*9240*/  HADD2.F32 R26, -RZ, R26.H0_H0 ;  /* 0x2000001aff1a7230 */ /* 0x000fd60000004100 */
        /* <DEDUP_REMOVED lines=10> */
.L_x_5633:
[----:B------:R-:W-:Y:S02]  /*92f0*/  FSETP.GTU.FTZ.AND P0, PT, |R26|, +INF , PT ;  /* 0x7f8000001a00780b */ /* 0x000fe40003f1c200 */
[----:B------:R-:W-:-:S04]  /*9300*/  ISETP.LT.U32.AND P1, PT, R3, R10, PT ;  /* 0x0000000a0300720c */ /* 0x000fc80003f21070 */
[----:B------:R-:W-:-:S08]  /*9310*/  ISETP.LT.OR.EX P0, PT, R4, RZ, !P0, P1 ;  /* 0x000000ff0400720c */ /* 0x000fd00004701710 */
.L_x_5634:
[----:B------:R-:W-:Y:S05]  /*9320*/  BSYNC B2 ;  /* 0x0000000000027941 */ /* 0x000fea0003800000 */
.L_x_5632:
        /* <DEDUP_REMOVED lines=19> */
.L_x_5636:
[----:B------:R-:W-:Y:S02]  /*9460*/  FSETP.GTU.FTZ.AND P0, PT, |R25|, +INF , PT ;  /* 0x7f8000001900780b */ /* 0x000fe40003f1c200 */
[----:B------:R-:W-:-:S04]  /*9470*/  ISETP.LT.U32.AND P1, PT, R6, R15, PT ;  /* 0x0000000f0600720c */ /* 0x000fc80003f21070 */
[----:B------:R-:W-:-:S08]  /*9480*/  ISETP.LT.OR.EX P0, PT, R23, RZ, !P0, P1 ;  /* 0x000000ff1700720c */ /* 0x000fd00004701710 */
.L_x_5637:
[----:B------:R-:W-:Y:S05]  /*9490*/  BSYNC B2 ;  /* 0x0000000000027941 */ /* 0x000fea0003800000 */
.L_x_5635:
        /* <DEDUP_REMOVED lines=19> */
.L_x_5639:
[----:B------:R-:W-:Y:S02]  /*95d0*/  FSETP.GTU.FTZ.AND P0, PT, |R11|, +INF , PT ;  /* 0x7f8000000b00780b */ /* 0x000fe40003f1c200 */
[----:B------:R-:W-:-:S04]  /*95e0*/  ISETP.LT.U32.AND P1, PT, R9, R10, PT ;  /* 0x0000000a0900720c */ /* 0x000fc80003f21070 */
[----:B------:R-:W-:-:S08]  /*95f0*/  ISETP.LT.OR.EX P0, PT, R24, RZ, !P0, P1 ;  /* 0x000000ff1800720c */ /* 0x000fd00004701710 */
.L_x_5640:
[----:B------:R-:W-:Y:S05]  /*9600*/  BSYNC B2 ;  /* 0x0000000000027941 */ /* 0x000fea0003800000 */
.L_x_5638:
[----:B------:R-:W-:Y:S02]  /*9610*/  FSEL R8, R8, R11, P0 ;  /* 0x0000000b08087208 */ /* 0x000fe40000000000 */
[----:B------:R-:W-:Y:S02]  /*9620*/  SEL R9, R9, R10, P0 ;  /* 0x0000000a09097207 */ /* 0x000fe40000000000 */
[----:B------:R-:W-:Y:S02]  /*9630*/  SEL R24, R24, RZ, P0 ;  /* 0x000000ff18187207 */ /* 0x000fe40000000000 */
.L_x_5628:
[----:B------:R-:W-:Y:S05]  /*9640*/  BSYNC B1 ;  /* 0x0000000000017941 */ /* 0x000fea0003800000 */
.L_x_5627:
        /* <DEDUP_REMOVED lines=12> */
.L_x_5642:
[----:B------:R-:W-:Y:S02]  /*9710*/  FSETP.GTU.FTZ.AND P0, PT, |R5|, +INF , PT ;  /* 0x7f8000000500780b */ /* 0x000fe40003f1c200 */
[----:B------:R-:W-:-:S04]  /*9720*/  ISETP.LT.U32.AND P1, PT, R13, R3, PT ;  /* 0x000000030d00720c */ /* 0x000fc80003f21070 */
[----:B------:R-:W-:-:S08]  /*9730*/  ISETP.LT.OR.EX P0, PT, R22, R4, !P0, P1 ;  /* 0x000000041600720c */ /* 0x000fd00004701710 */
.L_x_5643:
[----:B------:R-:W-:Y:S05]  /*9740*/  BSYNC B1 ;  /* 0x0000000000017941 */ /* 0x000fea0003800000 */
.L_x_5641:
        /* <DEDUP_REMOVED lines=15> */
.L_x_5645:
[----:B------:R-:W-:Y:S02]  /*9840*/  FSETP.GTU.FTZ.AND P0, PT, |R2|, +INF , PT ;  /* 0x7f8000000200780b */ /* 0x000fe40003f1c200 */
[----:B------:R-:W-:-:S04]  /*9850*/  ISETP.LT.U32.AND P1, PT, R3, R6, PT ;  /* 0x000000060300720c */ /* 0x000fc80003f21070 */
[----:B------:R-:W-:-:S08]  /*9860*/  ISETP.LT.OR.EX P0, PT, R4, R23, !P0, P1 ;  /* 0x000000170400720c */ /* 0x000fd00004701710 */
.L_x_5646:
[----:B------:R-:W-:Y:S05]  /*9870*/  BSYNC B1 ;  /* 0x0000000000017941 */ /* 0x000fea0003800000 */
.L_x_5644:
        /* <DEDUP_REMOVED lines=15> */
.L_x_5648:
[----:B------:R-:W-:Y:S02]  /*9970*/  FSETP.GTU.FTZ.AND P0, PT, |R8|, +INF , PT ;  /* 0x7f8000000800780b */ /* 0x000fe40003f1c200 */
[----:B------:R-:W-:-:S04]  /*9980*/  ISETP.LT.U32.AND P1, PT, R6, R9, PT ;  /* 0x000000090600720c */ /* 0x000fc80003f21070 */
[----:B------:R-:W-:-:S08]  /*9990*/  ISETP.LT.OR.EX P0, PT, R13, R24, !P0, P1 ;  /* 0x000000180d00720c */ /* 0x000fd00004701710 */
.L_x_5649:
[----:B------:R-:W-:Y:S05]  /*99a0*/  BSYNC B1 ;  /* 0x0000000000017941 */ /* 0x000fea0003800000 */
.L_x_5647:
[----:B------:R-:W-:Y:S02]  /*99b0*/  SEL R9, R6, R9, P0 ;  /* 0x0000000906097207 */ /* 0x000fe40000000000 */
[----:B------:R-:W-:Y:S02]  /*99c0*/  SEL R13, R13, R24, P0 ;  /* 0x000000180d0d7207 */ /* 0x000fe40000000000 */
[----:B-----5:R-:W-:Y:S01]  /*99d0*/  FSEL R11, R5, R8, P0 ;  /* 0x00000008050b7208 */ /* 0x020fe20000000000 */
[----:B------:R-:W-:Y:S05]  /*99e0*/  BRA `(.L_x_5570) ;  /* 0x0000245000007947 */ /* 0x000fea0003800000 */
.L_x_5604:
        /* <DEDUP_REMOVED lines=21> */
.L_x_5661:
        /* <DEDUP_REMOVED lines=10> */
[----:B------:R-:W-:Y:S01]  /*9be0*/  @!P1 ISETP.GE.AND.EX P0, PT, R7, RZ, PT, P0 ;  /* 0x000000ff0700920c */ /* 0x000fe20003f06300 */
[----:B------:R-:W-:Y:S01]  /*9bf0*/  IMAD R27, R19, R25, RZ ;  /* 0x00000019131b7224 */ /* 0x000fe200078e02ff */
        /* <DEDUP_REMOVED lines=9> */
[----:B------:R-:W-:Y:S01]  /*9c90*/  @P1 ISETP.LT.OR.EX P0, PT, R7, RZ, !P2, P3 ;  /* 0x000000ff0700120c */ /* 0x000fe20005701730 */
[----:B------:R0:W2:-:S12]  /*9ca0*/  LDG.E.U16 R20, [R16.64] ;  /* 0x0000002410147981 */ /* 0x000098000c1e1500 */
[----:B------:R-:W-:Y:S01]  /*9cb0*/  FSEL R10, R10, R21, P0 ;  /* 0x000000150a0a7208 */ /* 0x000fe20000000000 */
[----:B------:R-:W-:Y:S01]  /*9cc0*/  IMAD R21, R19, R24, RZ ;  /* 0x0000001813157224 */ /* 0x000fe200078e02ff */
[----:B------:R-:W-:Y:S01]  /*9cd0*/  FSETP.GTU.FTZ.AND P1, PT, |R5|, +INF , PT ;  /* 0x7f8000000500780b */ /* 0x000fe20003f3c200 */
[----:B------:R-:W-:Y:S01]  /*9ce0*/  BSSY B2, `(.L_x_5652) ;  /* 0x0000015000027945 */ /* 0x000fe20003800000 */
[----:B------:R-:W-:Y:S01]  /*9cf0*/  SEL R6, R6, R0, P0 ;  /* 0x0000000006067207 */ /* 0x000fe20000000000 */
[----:B0-----:R-:W-:-:S05]  /*9d00*/  IMAD.WIDE.U32 R16, R21, 0x2, R14 ;  /* 0x0000000215107825 */ /* 0x001fca00078e000e */
[----:B------:R0:W5:Y:S02]  /*9d10*/  LDG.E.U16 R21, [R16.64] ;  /* 0x0000002410157981 */ /* 0x000164000c1e1500 */
[----:B0-----:R-:W-:-:S05]  /*9d20*/  IMAD.WIDE.U32 R16, R27, 0x2, R14 ;  /* 0x000000021b107825 */ /* 0x001fca00078e000e */
[----:B------:R0:W5:Y:S01]  /*9d30*/  LDG.E.U16 R22, [R16.64] ;  /* 0x0000002410167981 */ /* 0x000162000c1e1500 */
[----:B------:R-:W-:Y:S01]  /*9d40*/  SEL R7, R7, RZ, P0 ;  /* 0x000000ff07077207 */ /* 0x000fe20000000000 */
[----:B--2---:R-:W-:Y:S01]  /*9d50*/  HADD2.F32 R26, -RZ, R20.H0_H0 ;  /* 0x20000014ff1a7230 */ /* 0x004fe20000004100 */
[----:B------:R-:W-:Y:S05]  /*9d60*/  @P1 BRA `(.L_x_5653) ;  /* 0x0000009000001947 */ /* 0x000fea0003800000 */
[-C--:B0-----:R-:W-:Y:S02]  /*9d70*/  FSETP.NEU.FTZ.AND P2, PT, R5, R26.reuse, PT ;  /* 0x0000001a0500720b */ /* 0x081fe40003f5d000 */
        /* <DEDUP_REMOVED lines=8> */
.L_x_5653:
[----:B0-----:R-:W-:Y:S02]  /*9e00*/  FSETP.GTU.FTZ.AND P0, PT, |R26|, +INF , PT ;  /* 0x7f8000001a00780b */ /* 0x001fe40003f1c200 */
[----:B------:R-:W-:-:S04]  /*9e10*/  ISETP.LT.U32.AND P1, PT, R3, R23, PT ;  /* 0x000000170300720c */ /* 0x000fc80003f21070 */
[----:B------:R-:W-:-:S08]  /*9e20*/  ISETP.LT.OR.EX P0, PT, R4, RZ, !P0, P1 ;  /* 0x000000ff0400720c */ /* 0x000fd00004701710 */
.L_x_5654:
[----:B------:R-:W-:Y:S05]  /*9e30*/  BSYNC B2 ;  /* 0x0000000000027941 */ /* 0x000fea0003800000 */
.L_x_5652:
[----:B------:R-:W-:Y:S01]  /*9e40*/  FSETP.GTU.FTZ.AND P1, PT, |R2|, +INF , PT ;  /* 0x7f8000000200780b */ /* 0x000fe20003f3c200 */
[----:B------:R-:W-:Y:S01]  /*9e50*/  BSSY B2, `(.L_x_5655) ;  /* 0x0000012000027945 */ /* 0x000fe20003800000 */
[----:B------:R-:W-:Y:S01]  /*9e60*/  FSEL R5, R5, R26, P0 ;  /* 0x0000001a05057208 */ /* 0x000fe20000000000 */
[----:B-----5:R-:W-:Y:S01]  /*9e70*/  HADD2.F32 R17, -RZ, R21.H0_H0 ;  /* 0x20000015ff117230 */ /* 0x020fe20000004100 */
        /* <DEDUP_REMOVED lines=12> */
.L_x_5656:
[----:B------:R-:W-:Y:S02]  /*9f40*/  FSETP.GTU.FTZ.AND P0, PT, |R17|, +INF , PT ;  /* 0x7f8000001100780b */ /* 0x000fe40003f1c200 */
[----:B------:R-:W-:-:S04]  /*9f50*/  ISETP.LT.U32.AND P1, PT, R8, R24, PT ;  /* 0x000000180800720c */ /* 0x000fc80003f21070 */
[----:B------:R-:W-:-:S08]  /*9f60*/  ISETP.LT.OR.EX P0, PT, R9, RZ, !P0, P1 ;  /* 0x000000ff0900720c */ /* 0x000fd00004701710 */
.L_x_5657:
[----:B------:R-:W-:Y:S05]  /*9f70*/  BSYNC B2 ;  /* 0x0000000000027941 */ /* 0x000fea0003800000 */
.L_x_5655:
[----:B------:R-:W-:Y:S01]  /*9f80*/  FSETP.GTU.FTZ.AND P1, PT, |R11|, +INF , PT ;  /* 0x7f8000000b00780b */ /* 0x000fe20003f3c200 */
[----:B------:R-:W-:Y:S01]  /*9f90*/  BSSY B2, `(.L_x_5658) ;  /* 0x0000012000027945 */ /* 0x000fe20003800000 */
[----:B------:R-:W-:Y:S01]  /*9fa0*/  SEL R8, R8, R24, P0 ;  /* 0x0000001808087207 */ /* 0x000fe20000000000 */
[----:B------:R-:W-:Y:S01]  /*9fb0*/  HADD2.F32 R24, -RZ, R22.H0_H0 ;  /* 0x20000016ff187230 */ /* 0x000fe20000004100 */
        /* <DEDUP_REMOVED lines=12> */
.L_x_5659:
[----:B------:R-:W-:Y:S02]  /*a080*/  FSETP.GTU.FTZ.AND P0, PT, |R24|, +INF , PT ;  /* 0x7f8000001800780b */ /* 0x000fe40003f1c200 */
[----:B------:R-:W-:-:S04]  /*a090*/  ISETP.LT.U32.AND P1, PT, R12, R25, PT ;  /* 0x000000190c00720c */ /* 0x000fc80003f21070 */
[----:B------:R-:W-:-:S08]  /*a0a0*/  ISETP.LT.OR.EX P0, PT, R13, RZ, !P0, P1 ;  /* 0x000000ff0d00720c */ /* 0x000fd00004701710 */
.L_x_5660:
[----:B------:R-:W-:Y:S05]  /*a0b0*/  BSYNC B2 ;  /* 0x0000000000027941 */ /* 0x000fea0003800000 */
.L_x_5658:
        /* <DEDUP_REMOVED lines=8> */
.L_x_5651:
[----:B------:R-:W-:Y:S05]  /*a140*/  BSYNC B1 ;  /* 0x0000000000017941 */ /* 0x000fea0003800000 */
.L_x_5650:
        /* <DEDUP_REMOVED lines=23> */
.L_x_5663:
[----:B0-----:R-:W-:Y:S05]  /*a2c0*/  BSYNC B1 ;  /* 0x0000000000017941 */ /* 0x001fea0003800000 */
.L_x_5662:
[----:B------:R-:W-:Y:S01]  /*a2d0*/  BSSY B1, `(.L_x_5664) ;  /* 0x000005b000017945 */ /* 0x000fe20003800000 */
[----:B------:R-:W-:Y:S05]  /*a2e0*/  @P1 BRA `(.L_x_5665) ;  /* 0x0000059000001947 */ /* 0x000fea0003800000 */
[----:B------:R-:W-:Y:S01]  /*a2f0*/  FSETP.GTU.FTZ.AND P0, PT, |R10|, +INF , PT ;  /* 0x7f8000000a00780b */ /* 0x000fe20003f1c200 */
[----:B------:R-:W-:Y:S01]  /*a300*/  BSSY B2, `(.L_x_5666) ;  /* 0x000000f000027945 */ /* 0x000fe20003800000 */
[----:B-----5:R-:W-:-:S11]  /*a310*/  HADD2.F32 R15, -RZ, R18.H0_H0 ;  /* 0x20000012ff0f7230 */ /* 0x020fd60000004100 */
        /* <DEDUP_REMOVED lines=10> */
.L_x_5667:
[----:B------:R-:W-:Y:S02]  /*a3c0*/  FSETP.GTU.FTZ.AND P0, PT, |R15|, +INF , PT ;  /* 0x7f8000000f00780b */ /* 0x000fe40003f1c200 */
[----:B------:R-:W-:-:S04]  /*a3d0*/  ISETP.LT.U32.AND P1, PT, R6, R0, PT ;  /* 0x000000000600720c */ /* 0x000fc80003f21070 */
[----:B------:R-:W-:-:S08]  /*a3e0*/  ISETP.LT.OR.EX P0, PT, R7, RZ, !P0, P1 ;  /* 0x000000ff0700720c */ /* 0x000fd00004701710 */
.L_x_5668:
[----:B------:R-:W-:Y:S05]  /*a3f0*/  BSYNC B2 ;  /* 0x0000000000027941 */ /* 0x000fea0003800000 */
.L_x_5666:
        /* <DEDUP_REMOVED lines=19> */
.L_x_5670:
[----:B------:R-:W-:Y:S02]  /*a530*/  FSETP.GTU.FTZ.AND P0, PT, |R20|, +INF , PT ;  /* 0x7f8000001400780b */ /* 0x000fe40003f1c200 */
[----:B------:R-:W-:-:S04]  /*a540*/  ISETP.LT.U32.AND P1, PT, R3, R14, PT ;  /* 0x0000000e0300720c */ /* 0x000fc80003f21070 */
[----:B------:R-:W-:-:S08]  /*a550*/  ISETP.LT.OR.EX P0, PT, R4, RZ, !P0, P1 ;  /* 0x000000ff0400720c */ /* 0x000fd00004701710 */
.L_x_5671:
[----:B------:R-:W-:Y:S05]  /*a560*/  BSYNC B2 ;  /* 0x0000000000027941 */ /* 0x000fea0003800000 */
.L_x_5669:
        /* <DEDUP_REMOVED lines=19> */
.L_x_5673:
[----:B------:R-:W-:Y:S02]  /*a6a0*/  FSETP.GTU.FTZ.AND P0, PT, |R21|, +INF , PT ;  /* 0x7f8000001500780b */ /* 0x000fe40003f1c200 */
[----:B------:R-:W-:-:S04]  /*a6b0*/  ISETP.LT.U32.AND P1, PT, R8, R15, PT ;  /* 0x0000000f0800720c */ /* 0x000fc80003f21070 */
[----:B------:R-:W-:-:S08]  /*a6c0*/  ISETP.LT.OR.EX P0, PT, R9, RZ, !P0, P1 ;  /* 0x000000ff0900720c */ /* 0x000fd00004701710 */
.L_x_5674:
[----:B------:R-:W-:Y:S05]  /*a6d0*/  BSYNC B2 ;  /* 0x0000000000027941 */ /* 0x000fea0003800000 */
.L_x_5672:
        /* <DEDUP_REMOVED lines=19> */
.L_x_5676:
[----:B------:R-:W-:Y:S02]  /*a810*/  FSETP.GTU.FTZ.AND P0, PT, |R22|, +INF , PT ;  /* 0x7f8000001600780b */ /* 0x000fe40003f1c200 */
[----:B------:R-:W-:-:S04]  /*a820*/  ISETP.LT.U32.AND P1, PT, R12, R17, PT ;  /* 0x000000110c00720c */ /* 0x000fc80003f21070 */
[----:B------:R-:W-:-:S08]  /*a830*/  ISETP.LT.OR.EX P0, PT, R13, RZ, !P0, P1 ;  /* 0x000000ff0d00720c */ /* 0x000fd00004701710 */
.L_x_5677:
[----:B------:R-:W-:Y:S05]  /*a840*/  BSYNC B2 ;  /* 0x0000000000027941 */ /* 0x000fea0003800000 */
.L_x_5675:
[----:B------:R-:W-:Y:S02]  /*a850*/  FSEL R11, R11, R22, P0 ;  /* 0x000000160b0b7208 */ /* 0x000fe40000000000 */
[----:B------:R-:W-:Y:S02]  /*a860*/  SEL R12, R12, R17, P0 ;  /* 0x000000110c0c7207 */ /* 0x000fe40000000000 */
[----:B------:R-:W-:Y:S02]  /*a870*/  SEL R13, R13, RZ, P0 ;  /* 0x000000ff0d0d7207 */ /* 0x000fe40000000000 */
.L_x_5665:
[----:B------:R-:W-:Y:S05]  /*a880*/  BSYNC B1 ;  /* 0x0000000000017941 */ /* 0x000fea0003800000 */
.L_x_5664:
        /* <DEDUP_REMOVED lines=12> */
.L_x_5679:
[----:B------:R-:W-:Y:S02]  /*a950*/  FSETP.GTU.FTZ.AND P0, PT, |R5|, +INF , PT ;  /* 0x7f8000000500780b */ /* 0x000fe40003f1c200 */
[----:B------:R-:W-:-:S04]  /*a960*/  ISETP.LT.U32.AND P1, PT, R6, R3, PT ;  /* 0x000000030600720c */ /* 0x000fc80003f21070 */
[----:B------:R-:W-:-:S08]  /*a970*/  ISETP.LT.OR.EX P0, PT, R7, R4, !P0, P1 ;  /* 0x000000040700720c */ /* 0x000fd00004701710 */
.L_x_5680:
[----:B------:R-:W-:Y:S05]  /*a980*/  BSYNC B1 ;  /* 0x0000000000017941 */ /* 0x000fea0003800000 */
.L_x_5678:
        /* <DEDUP_REMOVED lines=15> */
.L_x_5682:
[----:B------:R-:W-:Y:S02]  /*aa80*/  FSETP.GTU.FTZ.AND P0, PT, |R2|, +INF , PT ;  /* 0x7f8000000200780b */ /* 0x000fe40003f1c200 */
[----:B------:R-:W-:-:S04]  /*aa90*/  ISETP.LT.U32.AND P1, PT, R3, R8, PT ;  /* 0x000000080300720c */ /* 0x000fc80003f21070 */
[----:B------:R-:W-:-:S08]  /*aaa0*/  ISETP.LT.OR.EX P0, PT, R4, R9, !P0, P1 ;  /* 0x000000090400720c */ /* 0x000fd00004701710 */
.L_x_5683:
[----:B------:R-:W-:Y:S05]  /*aab0*/  BSYNC B1 ;  /* 0x0000000000017941 */ /* 0x000fea0003800000 */
.L_x_5681:
        /* <DEDUP_REMOVED lines=15> */
.L_x_5685:
[----:B------:R-:W-:Y:S02]  /*abb0*/  FSETP.GTU.FTZ.AND P0, PT, |R11|, +INF , PT ;  /* 0x7f8000000b00780b */ /* 0x000fe40003f1c200 */
[----:B------:R-:W-:-:S04]  /*abc0*/  ISETP.LT.U32.AND P1, PT, R3, R12, PT ;  /* 0x0000000c0300720c */ /* 0x000fc80003f21070 */
[----:B------:R-:W-:-:S08]  /*abd0*/  ISETP.LT.OR.EX P0, PT, R4, R13, !P0, P1 ;  /* 0x0000000d0400720c */ /* 0x000fd00004701710 */
.L_x_5686:
[----:B------:R-:W-:Y:S05]  /*abe0*/  BSYNC B1 ;  /* 0x0000000000017941 */ /* 0x000fea0003800000 */
.L_x_5684:
[----:B------:R-:W-:Y:S02]  /*abf0*/  SEL R9, R3, R12, P0 ;  /* 0x0000000c03097207 */ /* 0x000fe40000000000 */
[----:B------:R-:W-:Y:S02]  /*ac00*/  SEL R13, R4, R13, P0 ;  /* 0x0000000d040d7207 */ /* 0x000fe40000000000 */
[----:B------:R-:W-:Y:S01]  /*ac10*/  FSEL R11, R2, R11, P0 ;  /* 0x0000000b020b7208 */ /* 0x000fe20000000000 */
[----:B------:R-:W-:Y:S05]  /*ac20*/  BRA `(.L_x_5570) ;  /* 0x0000121000007947 */ /* 0x000fea0003800000 */
.L_x_5603:
[----:B------:R-:W-:Y:S01]  /*ac30*/  IMAD.MOV.U32 R0, RZ, RZ, c[0x0][0x184] ;  /* 0x00006100ff007624 */ /* 0x000fe200078e00ff */
[----:B------:R-:W-:Y:S01]  /*ac40*/  BSSY B1, `(.L_x_5687) ;  /* 0x0000076000017945 */ /* 0x000fe20003800000 */
[----:B------:R-:W-:Y:S01]  /*ac50*/  MOV R2, c[0x0][0x168] ;  /* 0x00005a0000027a02 */ /* 0x000fe20000000f00 */
[----:B------:R-:W-:Y:S01]  /*ac60*/  IMAD.MOV.U32 R5, RZ, RZ, c[0x0][0x168] ;  /* 0x00005a00ff057624 */ /* 0x000fe200078e00ff */
[----:B------:R-:W-:Y:S01]  /*ac70*/  MOV R10, c[0x0][0x168] ;  /* 0x00005a00000a7a02 */ /* 0x000fe20000000f00 */
        /* <DEDUP_REMOVED lines=22> */
.L_x_5698:
[----:B------:R-:W-:-:S05]  /*ade0*/  IMAD.WIDE.U32 R12, R0, 0x2, R14 ;  /* 0x00000002000c7825 */ /* 0x000fca00078e000e */
[----:B------:R0:W2:Y:S01]  /*adf0*/  LDG.E.U16 R20, [R12.64] ;  /* 0x000000240c147981 */ /* 0x0000a2000c1e1500 */
[----:B------:R-:W-:Y:S02]  /*ae00*/  FSETP.GTU.FTZ.AND P1, PT, |R10|, +INF , PT ;  /* 0x7f8000000a00780b */ /* 0x000fe40003f3c200 */
[----:B------:R-:W-:-:S04]  /*ae10*/  IADD3 R22, R0, c[0x0][0x184], RZ ;  /* 0x0000610000167a10 */ /* 0x000fc80007ffe0ff */
[C---:B------:R-:W-:Y:S01]  /*ae20*/  IADD3 R23, R22.reuse, c[0x0][0x184], RZ ;  /* 0x0000610016177a10 */ /* 0x040fe20007ffe0ff */
[----:B0-----:R-:W-:-:S03]  /*ae30*/  IMAD.WIDE.U32 R12, R22, 0x2, R14 ;  /* 0x00000002160c7825 */ /* 0x001fc600078e000e */
[----:B------:R-:W-:-:S03]  /*ae40*/  IADD3 R24, R23, c[0x0][0x184], RZ ;  /* 0x0000610017187a10 */ /* 0x000fc60007ffe0ff */
[----:B------:R-:W-:Y:S01]  /*ae50*/  @!P1 ISETP.GE.U32.AND P0, PT, R6, R0, PT ;  /* 0x000000000600920c */ /* 0x000fe20003f06070 */
[----:B------:R0:W3:Y:S03]  /*ae60*/  LDG.E.U16 R21, [R12.64] ;  /* 0x000000240c157981 */ /* 0x0000e6000c1e1500 */
[----:B------:R-:W-:Y:S01]  /*ae70*/  @!P1 ISETP.GE.AND.EX P0, PT, R7, RZ, PT, P0 ;  /* 0x000000ff0700920c */ /* 0x000fe20003f06300 */
[----:B0-----:R-:W-:Y:S01]  /*ae80*/  IMAD.WIDE.U32 R12, R24, 0x2, R14 ;  /* 0x00000002180c7825 */ /* 0x001fe200078e000e */
        /* <DEDUP_REMOVED lines=9> */
[----:B------:R-:W-:-:S13]  /*af20*/  @P1 ISETP.LT.OR.EX P0, PT, R7, RZ, !P2, P3 ;  /* 0x000000ff0700120c */ /* 0x000fda0005701730 */
[----:B------:R-:W-:Y:S01]  /*af30*/  FSEL R10, R10, R17, P0 ;  /* 0x000000110a0a7208 */ /* 0x000fe20000000000 */
[----:B------:R-:W-:-:S06]  /*af40*/  IMAD.WIDE.U32 R16, R23, 0x2, R14 ;  /* 0x0000000217107825 */ /* 0x000fcc00078e000e */
[----:B------:R0:W5:Y:S04]  /*af50*/  LDG.E.U16 R16, [R16.64] ;  /* 0x0000002410107981 */ /* 0x000168000c1e1500 */
[----:B0-----:R0:W5:Y:S01]  /*af60*/  LDG.E.U16 R17, [R12.64] ;  /* 0x000000240c117981 */ /* 0x001162000c1e1500 */
[----:B------:R-:W-:Y:S01]  /*af70*/  FSETP.GTU.FTZ.AND P1, PT, |R5|, +INF , PT ;  /* 0x7f8000000500780b */ /* 0x000fe20003f3c200 */
[----:B------:R-:W-:Y:S01]  /*af80*/  BSSY B2, `(.L_x_5689) ;  /* 0x0000011000027945 */ /* 0x000fe20003800000 */
[----:B------:R-:W-:Y:S01]  /*af90*/  SEL R6, R6, R0, P0 ;  /* 0x0000000006067207 */ /* 0x000fe20000000000 */
[----:B---3--:R-:W-:Y:S01]  /*afa0*/  HADD2.F32 R26, -RZ, R21.H0_H0 ;  /* 0x20000015ff1a7230 */ /* 0x008fe20000004100 */
[----:B------:R-:W-:-:S09]  /*afb0*/  SEL R7, R7, RZ, P0 ;  /* 0x000000ff07077207 */ /* 0x000fd20000000000 */
[----:B------:R-:W-:Y:S05]  /*afc0*/  @P1 BRA `(.L_x_5690) ;  /* 0x0000009000001947 */ /* 0x000fea0003800000 */
[----:B0-----:R-:W-:Y:S02]  /*afd0*/  FSETP.NEU.FTZ.AND P2, PT, R5, R26, PT ;  /* 0x0000001a0500720b */ /* 0x001fe40003f5d000 */
        /* <DEDUP_REMOVED lines=8> */
.L_x_5690:
[----:B0-----:R-:W-:Y:S02]  /*b060*/  FSETP.GTU.FTZ.AND P0, PT, |R26|, +INF , PT ;  /* 0x7f8000001a00780b */ /* 0x001fe40003f1c200 */
[----:B------:R-:W-:-:S04]  /*b070*/  ISETP.LT.U32.AND P1, PT, R3, R22, PT ;  /* 0x000000160300720c */ /* 0x000fc80003f21070 */
[----:B------:R-:W-:-:S08]  /*b080*/  ISETP.LT.OR.EX P0, PT, R4, RZ, !P0, P1 ;  /* 0x000000ff0400720c */ /* 0x000fd00004701710 */
.L_x_5691:
[----:B------:R-:W-:Y:S05]  /*b090*/  BSYNC B2 ;  /* 0x0000000000027941 */ /* 0x000fea0003800000 */
.L_x_5689:
[----:B------:R-:W-:Y:S01]  /*b0a0*/  FSETP.GTU.FTZ.AND P1, PT, |R2|, +INF , PT ;  /* 0x7f8000000200780b */ /* 0x000fe20003f3c200 */
[----:B------:R-:W-:Y:S01]  /*b0b0*/  BSSY B2, `(.L_x_5692) ;  /* 0x0000012000027945 */ /* 0x000fe20003800000 */
[----:B------:R-:W-:Y:S01]  /*b0c0*/  FSEL R5, R5, R26, P0 ;  /* 0x0000001a05057208 */ /* 0x000fe20000000000 */
[----:B-----5:R-:W-:Y:S01]  /*b0d0*/  HADD2.F32 R13, -RZ, R16.H0_H0 ;  /* 0x20000010ff0d7230 */ /* 0x020fe20000004100 */
        /* <DEDUP_REMOVED lines=12> */
.L_x_5693:
[----:B------:R-:W-:Y:S02]  /*b1a0*/  FSETP.GTU.FTZ.AND P0, PT, |R13|, +INF , PT ;  /* 0x7f8000000d00780b */ /* 0x000fe40003f1c200 */
[----:B------:R-:W-:-:S04]  /*b1b0*/  ISETP.LT.U32.AND P1, PT, R8, R23, PT ;  /* 0x000000170800720c */ /* 0x000fc80003f21070 */
[----:B------:R-:W-:-:S08]  /*b1c0*/  ISETP.LT.OR.EX P0, PT, R9, RZ, !P0, P1 ;  /* 0x000000ff0900720c */ /* 0x000fd00004701710 */
.L_x_5694:
[----:B------:R-:W-:Y:S05]  /*b1d0*/  BSYNC B2 ;  /* 0x0000000000027941 */ /* 0x000fea0003800000 */
.L_x_5692:
[----:B------:R-:W-:Y:S01]  /*b1e0*/  FSETP.GTU.FTZ.AND P1, PT, |R11|, +INF , PT ;  /* 0x7f8000000b00780b */ /* 0x000fe20003f3c200 */
[----:B------:R-:W-:Y:S01]  /*b1f0*/  BSSY B2, `(.L_x_5695) ;  /* 0x0000012000027945 */ /* 0x000fe20003800000 */
[----:B------:R-:W-:Y:S01]  /*b200*/  FSEL R2, R2, R13, P0 ;  /* 0x0000000d02027208 */ /* 0x000fe20000000000 */
[----:B------:R-:W-:Y:S01]  /*b210*/  HADD2.F32 R22, -RZ, R17.H0_H0 ;  /* 0x20000011ff167230 */ /* 0x000fe20000004100 */
        /* <DEDUP_REMOVED lines=12> */
.L_x_5696:
[----:B------:R-:W-:Y:S02]  /*b2e0*/  FSETP.GTU.FTZ.AND P0, PT, |R22|, +INF , PT ;  /* 0x7f8000001600780b */ /* 0x000fe40003f1c200 */
[----:B------:R-:W-:-:S04]  /*b2f0*/  ISETP.LT.U32.AND P1, PT, R18, R24, PT ;  /* 0x000000181200720c */ /* 0x000fc80003f21070 */
[----:B------:R-:W-:-:S08]  /*b300*/  ISETP.LT.OR.EX P0, PT, R19, RZ, !P0, P1 ;  /* 0x000000ff1300720c */ /* 0x000fd00004701710 */
.L_x_5697:
[----:B------:R-:W-:Y:S05]  /*b310*/  BSYNC B2 ;  /* 0x0000000000027941 */ /* 0x000fea0003800000 */
.L_x_5695:
        /* <DEDUP_REMOVED lines=8> */
.L_x_5688:
[----:B------:R-:W-:Y:S05]  /*b3a0*/  BSYNC B1 ;  /* 0x0000000000017941 */ /* 0x000fea0003800000 */
.L_x_5687:
        /* <DEDUP_REMOVED lines=19> */
.L_x_5700:
[----:B0-----:R-:W-:Y:S05]  /*b4e0*/  BSYNC B1 ;  /* 0x0000000000017941 */ /* 0x001fea0003800000 */
.L_x_5699:
        /* <DEDUP_REMOVED lines=15> */
.L_x_5704:
[----:B------:R-:W-:Y:S02]  /*b5e0*/  FSETP.GTU.FTZ.AND P0, PT, |R13|, +INF , PT ;  /* 0x7f8000000d00780b */ /* 0x000fe40003f1c200 */
[----:B------:R-:W-:-:S04]  /*b5f0*/  ISETP.LT.U32.AND P1, PT, R6, R0, PT ;  /* 0x000000000600720c */ /* 0x000fc80003f21070 */
[----:B------:R-:W-:-:S08]  /*b600*/  ISETP.LT.OR.EX P0, PT, R7, RZ, !P0, P1 ;  /* 0x000000ff0700720c */ /* 0x000fd00004701710 */
.L_x_5705:
[----:B------:R-:W-:Y:S05]  /*b610*/  BSYNC B2 ;  /* 0x0000000000027941 */ /* 0x000fea0003800000 */
.L_x_5703:
        /* <DEDUP_REMOVED lines=19> */
.L_x_5707:
[----:B------:R-:W-:Y:S02]  /*b750*/  FSETP.GTU.FTZ.AND P0, PT, |R12|, +INF , PT ;  /* 0x7f8000000c00780b */ /* 0x000fe40003f1c200 */
[----:B------:R-:W-:-:S04]  /*b760*/  ISETP.LT.U32.AND P1, PT, R3, R14, PT ;  /* 0x0000000e0300720c */ /* 0x000fc80003f21070 */
[----:B------:R-:W-:-:S08]  /*b770*/  ISETP.LT.OR.EX P0, PT, R4, RZ, !P0, P1 ;  /* 0x000000ff0400720c */ /* 0x000fd00004701710 */
.L_x_5708:
[----:B------:R-:W-:Y:S05]  /*b780*/  BSYNC B2 ;  /* 0x0000000000027941 */ /* 0x000fea0003800000 */
.L_x_5706:
        /* <DEDUP_REMOVED lines=19> */
.L_x_5710:
[----:B------:R-:W-:Y:S02]  /*b8c0*/  FSETP.GTU.FTZ.AND P0, PT, |R15|, +INF , PT ;  /* 0x7f8000000f00780b */ /* 0x000fe40003f1c200 */
[----:B------:R-:W-:-:S04]  /*b8d0*/  ISETP.LT.U32.AND P1, PT, R8, R13, PT ;  /* 0x0000000d0800720c */ /* 0x000fc80003f21070 */
[----:B------:R-:W-:-:S08]  /*b8e0*/  ISETP.LT.OR.EX P0, PT, R9, RZ, !P0, P1 ;  /* 0x000000ff0900720c */ /* 0x000fd00004701710 */
.L_x_5711:
[----:B------:R-:W-:Y:S05]  /*b8f0*/  BSYNC B2 ;  /* 0x0000000000027941 */ /* 0x000fea0003800000 */
.L_x_5709:
        /* <DEDUP_REMOVED lines=19> */
.L_x_5713:
[----:B------:R-:W-:Y:S02]  /*ba30*/  FSETP.GTU.FTZ.AND P0, PT, |R12|, +INF , PT ;  /* 0x7f8000000c00780b */ /* 0x000fe40003f1c200 */
[----:B------:R-:W-:-:S04]  /*ba40*/  ISETP.LT.U32.AND P1, PT, R18, R21, PT ;  /* 0x000000151200720c */ /* 0x000fc80003f21070 */
[----:B------:R-:W-:-:S08]  /*ba50*/  ISETP.LT.OR.EX P0, PT, R19, RZ, !P0, P1 ;  /* 0x000000ff1300720c */ /* 0x000fd00004701710 */
.L_x_5714:
[----:B------:R-:W-:Y:S05]  /*ba60*/  BSYNC B2 ;  /* 0x0000000000027941 */ /* 0x000fea0003800000 */
.L_x_5712:
[----:B------:R-:W-:Y:S02]  /*ba70*/  FSEL R11, R11, R12, P0 ;  /* 0x0000000c0b0b7208 */ /* 0x000fe40000000000 */
[----:B------:R-:W-:Y:S02]  /*ba80*/  SEL R18, R18, R21, P0 ;  /* 0x0000001512127207 */ /* 0x000fe40000000000 */
[----:B------:R-:W-:Y:S02]  /*ba90*/  SEL R19, R19, RZ, P0 ;  /* 0x000000ff13137207 */ /* 0x000fe40000000000 */
.L_x_5702:
[----:B------:R-:W-:Y:S05]  /*baa0*/  BSYNC B1 ;  /* 0x0000000000017941 */ /* 0x000fea0003800000 */
.L_x_5701:
        /* <DEDUP_REMOVED lines=12> */
.L_x_5716:
[----:B------:R-:W-:Y:S02]  /*bb70*/  FSETP.GTU.FTZ.AND P0, PT, |R5|, +INF , PT ;  /* 0x7f8000000500780b */ /* 0x000fe40003f1c200 */
[----:B------:R-:W-:-:S04]  /*bb80*/  ISETP.LT.U32.AND P1, PT, R6, R3, PT ;  /* 0x000000030600720c */ /* 0x000fc80003f21070 */
[----:B------:R-:W-:-:S08]  /*bb90*/  ISETP.LT.OR.EX P0, PT, R7, R4, !P0, P1 ;  /* 0x000000040700720c */ /* 0x000fd00004701710 */
.L_x_5717:
[----:B------:R-:W-:Y:S05]  /*bba0*/  BSYNC B1 ;  /* 0x0000000000017941 */ /* 0x000fea0003800000 */
.L_x_5715:
        /* <DEDUP_REMOVED lines=15> */
.L_x_5719:
[----:B------:R-:W-:Y:S02]  /*bca0*/  FSETP.GTU.FTZ.AND P0, PT, |R2|, +INF , PT ;  /* 0x7f8000000200780b */ /* 0x000fe40003f1c200 */
[----:B------:R-:W-:-:S04]  /*bcb0*/  ISETP.LT.U32.AND P1, PT, R3, R8, PT ;  /* 0x000000080300720c */ /* 0x000fc80003f21070 */
[----:B------:R-:W-:-:S08]  /*bcc0*/  ISETP.LT.OR.EX P0, PT, R4, R9, !P0, P1 ;  /* 0x000000090400720c */ /* 0x000fd00004701710 */
.L_x_5720:
[----:B------:R-:W-:Y:S05]  /*bcd0*/  BSYNC B1 ;  /* 0x0000000000017941 */ /* 0x000fea0003800000 */
.L_x_5718:
        /* <DEDUP_REMOVED lines=15> */
.L_x_5722:
[----:B------:R-:W-:Y:S02]  /*bdd0*/  FSETP.GTU.FTZ.AND P0, PT, |R11|, +INF , PT ;  /* 0x7f8000000b00780b */ /* 0x000fe40003f1c200 */
[----:B------:R-:W-:-:S04]  /*bde0*/  ISETP.LT.U32.AND P1, PT, R3, R18, PT ;  /* 0x000000120300720c */ /* 0x000fc80003f21070 */
[----:B------:R-:W-:-:S08]  /*bdf0*/  ISETP.LT.OR.EX P0, PT, R4, R19, !P0, P1 ;  /* 0x000000130400720c */ /* 0x000fd00004701710 */
.L_x_5723:
[----:B------:R-:W-:Y:S05]  /*be00*/  BSYNC B1 ;  /* 0x0000000000017941 */ /* 0x000fea0003800000 */
.L_x_5721:
[----:B------:R-:W-:Y:S02]  /*be10*/  SEL R9, R3, R18, P0 ;  /* 0x0000001203097207 */ /* 0x000fe40000000000 */
[----:B------:R-:W-:Y:S02]  /*be20*/  SEL R13, R4, R19, P0 ;  /* 0x00000013040d7207 */ /* 0x000fe40000000000 */
[----:B------:R-:W-:Y:S02]  /*be30*/  FSEL R11, R2, R11, P0 ;  /* 0x0000000b020b7208 */ /* 0x000fe40000000000 */
.L_x_5570:
[----:B------:R-:W-:Y:S05]  /*be40*/  BSYNC B0 ;  /* 0x0000000000007941 */ /* 0x000fea0003800000 */
.L_x_5569:
        /* <DEDUP_REMOVED lines=10> */
[----:B0-----:R-:W-:-:S05]  /*bef0*/  IMAD.U32 R4, RZ, RZ, UR4 ;  /* 0x00000004ff047e24 */ /* 0x001fca000f8e00ff */
.L_x_5730:
[----:B0-----:R-:W-:Y:S01]  /*bf00*/  IADD3 R5, R29, R4, RZ ;  /* 0x000000041d057210 */ /* 0x001fe20007ffe0ff */
[----:B------:R-:W-:Y:S03]  /*bf10*/  BAR.SYNC.DEFER_BLOCKING 0x0 ;  /* 0x0000000000007b1d */ /* 0x000fe60000010000 */
[----:B------:R-:W-:-:S03]  /*bf20*/  ISETP.GE.U32.AND P0, PT, R5, c[0x0][0x4], PT ;  /* 0x0000010005007a0c */ /* 0x000fc60003f06070 */
[----:B------:R-:W-:Y:S01]  /*bf30*/  BSSY B0, `(.L_x_5725) ;  /* 0x000001c000007945 */ /* 0x000fe20003800000 */
        /* <DEDUP_REMOVED lines=17> */
.L_x_5728:
[----:B-1----:R-:W-:Y:S02]  /*c050*/  FSETP.GTU.FTZ.AND P0, PT, |R6|, +INF , PT ;  /* 0x7f8000000600780b */ /* 0x002fe40003f1c200 */
[----:B--2---:R-:W-:-:S04]  /*c060*/  ISETP.LT.U32.AND P1, PT, R9, R2, PT ;  /* 0x000000020900720c */ /* 0x004fc80003f21070 */
[----:B------:R-:W-:-:S08]  /*c070*/  ISETP.LT.OR.EX P0, PT, R13, R3, !P0, P1 ;  /* 0x000000030d00720c */ /* 0x000fd00004701710 */
.L_x_5729:
[----:B------:R-:W-:Y:S05]  /*c080*/  BSYNC B1 ;  /* 0x0000000000017941 */ /* 0x000fea0003800000 */
.L_x_5727:
[----:B------:R-:W-:Y:S02]  /*c090*/  SEL R9, R9, R2, P0 ;  /* 0x0000000209097207 */ /* 0x000fe40000000000 */
[----:B------:R-:W-:Y:S02]  /*c0a0*/  FSEL R11, R11, R6, P0 ;  /* 0x000000060b0b7208 */ /* 0x000fe40000000000 */
[----:B------:R-:W-:Y:S01]  /*c0b0*/  SEL R13, R13, R3, P0 ;  /* 0x000000030d0d7207 */ /* 0x000fe20000000000 */
[----:B------:R-:W-:Y:S02]  /*c0c0*/  IMAD.MOV.U32 R12, RZ, RZ, R9 ;  /* 0x000000ffff0c7224 */ /* 0x000fe400078e0009 */
[----:B------:R1:W-:Y:S04]  /*c0d0*/  STS [R0.X16+0x10], R11 ;  /* 0x0000100b00007388 */ /* 0x0003e8000000c800 */
[----:B------:R1:W-:Y:S02]  /*c0e0*/  STS.64 [R0.X16+0x18], R12 ;  /* 0x0000180c00007388 */ /* 0x0003e4000000ca00 */
.L_x_5726:
[----:B------:R-:W-:Y:S05]  /*c0f0*/  BSYNC B0 ;  /* 0x0000000000007941 */ /* 0x000fea0003800000 */
.L_x_5725:
[----:B------:R-:W-:Y:S02]  /*c100*/  ISETP.GT.AND P0, PT, R4, 0x1, PT ;  /* 0x000000010400780c */ /* 0x000fe40003f04270 */
[----:B------:R-:W-:-:S11]  /*c110*/  SHF.R.S32.HI R4, RZ, 0x1, R4 ;  /* 0x00000001ff047819 */ /* 0x000fd60000011404 */
[----:B------:R-:W-:Y:S05]  /*c120*/  @P0 BRA `(.L_x_5730) ;  /* 0xfffffdd000000947 */ /* 0x000fea000383ffff */
.L_x_5724:
[----:B0-----:R-:W-:-:S13]  /*c130*/  ISETP.NE.AND P0, PT, RZ, c[0x0][0x190], PT ;  /* 0x00006400ff007a0c */ /* 0x001fda0003f05270 */
[----:B------:R-:W-:Y:S05]  /*c140*/  @!P0 BRA `(.L_x_5731) ;  /* 0x0000050000008947 */ /* 0x000fea0003800000 */
[----:B------:R-:W-:Y:S02]  /*c150*/  IMAD.MOV.U32 R2, RZ, RZ, c[0x0][0x0] ;  /* 0x00000000ff027624 */ /* 0x000fe400078e00ff */
[----:B-1----:R-:W-:-:S03]  /*c160*/  IMAD.MOV.U32 R0, RZ, RZ, c[0x0][0x0] ;  /* 0x00000000ff007624 */ /* 0x002fc600078e00ff */
[----:B------:R-:W-:-:S13]  /*c170*/  ISETP.GT.AND P0, PT, R2, 0x20, PT ;  /* 0x000000200200780c */ /* 0x000fda0003f04270 */
[----:B------:R-:W-:Y:S05]  /*c180*/  @!P0 BRA `(.L_x_5732) ;  /* 0x000002f000008947 */ /* 0x000fea0003800000 */
[----:B------:R-:W-:Y:S01]  /*c190*/  IMAD R6, R29, c[0x0][0x0], R28 ;  /* 0x000000001d067a24 */ /* 0x000fe200078e021c */
[----:B------:R-:W-:Y:S01]  /*c1a0*/  LEA.HI R0, R2, c[0x0][0x0], RZ, 0x1 ;  /* 0x0000000002007a11 */ /* 0x000fe200078f08ff */
[----:B------:R-:W-:-:S03]  /*c1b0*/  IMAD.MOV.U32 R12, RZ, RZ, R9 ;  /* 0x000000ffff0c7224 */ /* 0x000fc600078e0009 */
[----:B------:R0:W-:Y:S01]  /*c1c0*/  STS [R6.X16+0x10], R11 ;  /* 0x0000100b06007388 */ /* 0x0001e2000000c800 */
[----:B------:R-:W-:Y:S01]  /*c1d0*/  SHF.R.S32.HI R2, RZ, 0x1, R0 ;  /* 0x00000001ff027819 */ /* 0x000fe20000011400 */
[----:B------:R-:W-:Y:S02]  /*c1e0*/  IMAD.MOV.U32 R0, RZ, RZ, 0x20 ;  /* 0x00000020ff007424 */ /* 0x000fe400078e00ff */
[----:B------:R0:W-:Y:S01]  /*c1f0*/  STS.64 [R6.X16+0x18], R12 ;  /* 0x0000180c06007388 */ /* 0x0001e2000000ca00 */
[----:B------:R-:W-:-:S13]  /*c200*/  ISETP.GE.AND P0, PT, R2, 0x20, PT ;  /* 0x000000200200780c */ /* 0x000fda0003f06270 */
[----:B------:R-:W-:Y:S05]  /*c210*/  @!P0 BRA `(.L_x_5732) ;  /* 0x0000026000008947 */ /* 0x000fea0003800000 */
[----:B0-----:R-:W-:Y:S01]  /*c220*/  IMAD.MOV.U32 R5, RZ, RZ, R2 ;  /* 0x000000ffff057224 */ /* 0x001fe200078e0002 */
[----:B------:R-:W-:-:S03]  /*c230*/  LEA R8, R6, 0x10, 0x4 ;  /* 0x0000001006087811 */ /* 0x000fc600078e20ff */
.L_x_5738:
[----:B0-----:R-:W-:Y:S01]  /*c240*/  IMAD.IADD R0, R28, 0x1, R5 ;  /* 0x000000011c007824 */ /* 0x001fe200078e0205 */
[----:B------:R-:W-:Y:S04]  /*c250*/  BAR.SYNC.DEFER_BLOCKING 0x0 ;  /* 0x0000000000007b1d */ /* 0x000fe80000010000 */
[----:B------:R-:W-:Y:S02]  /*c260*/  ISETP.GE.U32.AND P0, PT, R0, c[0x0][0x0], PT ;  /* 0x0000000000007a0c */ /* 0x000fe40003f06070 */
[----:B------:R-:W-:Y:S02]  /*c270*/  BSSY B0, `(.L_x_5733) ;  /* 0x000001c000007945 */ /* 0x000fe40003800000 */
[----:B------:R-:W-:-:S13]  /*c280*/  ISETP.GE.U32.OR P0, PT, R28, R5, P0 ;  /* 0x000000051c00720c */ /* 0x000fda0000706470 */
[----:B-1----:R-:W-:Y:S05]  /*c290*/  @P0 BRA `(.L_x_5734) ;  /* 0x0000019000000947 */ /* 0x002fea0003800000 */
[----:B------:R-:W-:Y:S01]  /*c2a0*/  LEA R0, R5, R8, 0x4 ;  /* 0x0000000805007211 */ /* 0x000fe200078e20ff */
[----:B------:R-:W-:Y:S01]  /*c2b0*/  BSSY B1, `(.L_x_5735) ;  /* 0x0000011000017945 */ /* 0x000fe20003800000 */
[----:B------:R-:W-:-:S03]  /*c2c0*/  FSETP.GTU.FTZ.AND P0, PT, |R11|, +INF , PT ;  /* 0x7f8000000b00780b */ /* 0x000fc60003f1c200 */
[----:B------:R0:W1:Y:S04]  /*c2d0*/  LDS R4, [R0] ;  /* 0x0000000000047984 */ /* 0x0000680000000800 */
[----:B------:R0:W2:Y:S06]  /*c2e0*/  LDS.64 R2, [R0+0x8] ;  /* 0x0000080000027984 */ /* 0x0000ac0000000a00 */
        /* <DEDUP_REMOVED lines=10> */
.L_x_5736:
[----:B-1----:R-:W-:Y:S02]  /*c390*/  FSETP.GTU.FTZ.AND P0, PT, |R4|, +INF , PT ;  /* 0x7f8000000400780b */ /* 0x002fe40003f1c200 */
[----:B--2---:R-:W-:-:S04]  /*c3a0*/  ISETP.LT.U32.AND P1, PT, R9, R2, PT ;  /* 0x000000020900720c */ /* 0x004fc80003f21070 */
[----:B------:R-:W-:-:S08]  /*c3b0*/  ISETP.LT.OR.EX P0, PT, R13, R3, !P0, P1 ;  /* 0x000000030d00720c */ /* 0x000fd00004701710 */
.L_x_5737:
[----:B------:R-:W-:Y:S05]  /*c3c0*/  BSYNC B1 ;  /* 0x0000000000017941 */ /* 0x000fea0003800000 */
.L_x_5735:
[----:B------:R-:W-:Y:S02]  /*c3d0*/  SEL R9, R9, R2, P0 ;  /* 0x0000000209097207 */ /* 0x000fe40000000000 */
[----:B------:R-:W-:Y:S02]  /*c3e0*/  FSEL R11, R11, R4, P0 ;  /* 0x000000040b0b7208 */ /* 0x000fe40000000000 */
[----:B------:R-:W-:Y:S01]  /*c3f0*/  SEL R13, R13, R3, P0 ;  /* 0x000000030d0d7207 */ /* 0x000fe20000000000 */
[----:B------:R-:W-:Y:S02]  /*c400*/  IMAD.MOV.U32 R12, RZ, RZ, R9 ;  /* 0x000000ffff0c7224 */ /* 0x000fe400078e0009 */
[----:B------:R1:W-:Y:S04]  /*c410*/  STS [R6.X16+0x10], R11 ;  /* 0x0000100b06007388 */ /* 0x0003e8000000c800 */
[----:B------:R1:W-:Y:S02]  /*c420*/  STS.64 [R6.X16+0x18], R12 ;  /* 0x0000180c06007388 */ /* 0x0003e4000000ca00 */
.L_x_5734:
[----:B------:R-:W-:Y:S05]  /*c430*/  BSYNC B0 ;  /* 0x0000000000007941 */ /* 0x000fea0003800000 */
.L_x_5733:
[----:B------:R-:W-:-:S04]  /*c440*/  SHF.R.S32.HI R5, RZ, 0x1, R5 ;  /* 0x00000001ff057819 */ /* 0x000fc80000011405 */
[----:B------:R-:W-:-:S13]  /*c450*/  ISETP.GE.AND P0, PT, R5, 0x20, PT ;  /* 0x000000200500780c */ /* 0x000fda0003f06270 */
[----:B------:R-:W-:Y:S05]  /*c460*/  @P0 BRA `(.L_x_5738) ;  /* 0xfffffdd000000947 */ /* 0x000fea000383ffff */
[----:B0-----:R-:W-:-:S04]  /*c470*/  IMAD.MOV.U32 R0, RZ, RZ, 0x20 ;  /* 0x00000020ff007424 */ /* 0x001fc800078e00ff */
.L_x_5732:
[----:B0-----:R-:W-:Y:S01]  /*c480*/  BAR.SYNC.DEFER_BLOCKING 0x0 ;  /* 0x0000000000007b1d */ /* 0x001fe20000010000 */
[----:B------:R-:W-:-:S13]  /*c490*/  ISETP.GE.AND P0, PT, R0, 0x2, PT ;  /* 0x000000020000780c */ /* 0x000fda0003f06270 */
[----:B------:R-:W-:Y:S05]  /*c4a0*/  @!P0 BRA `(.L_x_5731) ;  /* 0x000001a000008947 */ /* 0x000fea0003800000 */
[----:B------:R-:W-:-:S04]  /*c4b0*/  IMAD.MOV.U32 R2, RZ, RZ, 0x1 ;  /* 0x00000001ff027424 */ /* 0x000fc800078e00ff */
.L_x_5742:
        /* <DEDUP_REMOVED lines=15> */
.L_x_5740:
[----:B--2---:R-:W-:Y:S02]  /*c5b0*/  FSETP.GTU.FTZ.AND P0, PT, |R4|, +INF , PT ;  /* 0x7f8000000400780b */ /* 0x004fe40003f1c200 */
[----:B---3--:R-:W-:-:S04]  /*c5c0*/  ISETP.LT.U32.AND P1, PT, R9, R8, PT ;  /* 0x000000080900720c */ /* 0x008fc80003f21070 */
[----:B-1----:R-:W-:-:S08]  /*c5d0*/  ISETP.LT.OR.EX P0, PT, R13, R6, !P0, P1 ;  /* 0x000000060d00720c */ /* 0x002fd00004701710 */
.L_x_5741:
[----:B------:R-:W-:Y:S05]  /*c5e0*/  BSYNC B0 ;  /* 0x0000000000007941 */ /* 0x000fea0003800000 */
.L_x_5739:
[----:B0-----:R-:W-:Y:S01]  /*c5f0*/  IMAD.SHL.U32 R2, R2, 0x2, RZ ;  /* 0x0000000202027824 */ /* 0x001fe200078e00ff */
[----:B------:R-:W-:Y:S02]  /*c600*/  FSEL R11, R11, R4, P0 ;  /* 0x000000040b0b7208 */ /* 0x000fe40000000000 */
[----:B------:R-:W-:Y:S02]  /*c610*/  SEL R9, R9, R8, P0 ;  /* 0x0000000809097207 */ /* 0x000fe40000000000 */
[----:B------:R-:W-:Y:S02]  /*c620*/  ISETP.GE.AND P1, PT, R2, R0, PT ;  /* 0x000000000200720c */ /* 0x000fe40003f26270 */
[----:B------:R-:W-:-:S11]  /*c630*/  SEL R13, R13, R6, P0 ;  /* 0x000000060d0d7207 */ /* 0x000fd60000000000 */
[----:B------:R-:W-:Y:S05]  /*c640*/  @!P1 BRA `(.L_x_5742) ;  /* 0xfffffe7000009947 */ /* 0x000fea000383ffff */
.L_x_5731:
        /* <DEDUP_REMOVED lines=9> */
[----:B-1----:R-:W-:Y:S02]  /*c6e0*/  IMAD R3, R2, c[0x0][0x188], R3 ;  /* 0x0000620002037a24 */ /* 0x002fe400078e0203 */
[----:B------:R-:W-:-:S04]  /*c6f0*/  IMAD.MOV.U32 R2, RZ, RZ, RZ ;  /* 0x000000ffff027224 */ /* 0x000fc800078e00ff */
[----:B------:R-:W-:-:S05]  /*c700*/  IMAD.HI.U32 R4, R3, c[0x0][0x354], R2 ;  /* 0x0000d50003047a27 */ /* 0x000fca00078e0002 */
[----:B------:R-:W-:-:S04]  /*c710*/  SHF.R.U32.HI R5, RZ, c[0x0][0x358], R4 ;  /* 0x0000d600ff057a19 */ /* 0x000fc80000011604 */
[----:B------:R-:W-:-:S05]  /*c720*/  IADD3 R2, -R5, RZ, RZ ;  /* 0x000000ff05027210 */ /* 0x000fca0007ffe1ff */
        /* <DEDUP_REMOVED lines=193> */
.L_x_5743:
        /* <DEDUP_REMOVED lines=9> */
.L_x_5747:
[-C--:B------:R-:W-:Y:S01]  /*d3d0*/  LOP3.LUT R0, R8, R15.reuse, RZ, 0xfc, !PT ;  /* 0x0000000f08007212 */ /* 0x080fe200078efcff */
[----:B------:R-:W-:Y:S01]  /*d3e0*/  IMAD.MOV.U32 R5, RZ, RZ, R14 ;  /* 0x000000ffff057224 */ /* 0x000fe200078e000e */
[----:B------:R-:W-:Y:S02]  /*d3f0*/  MOV R6, R15 ;  /* 0x0000000f00067202 */ /* 0x000fe40000000f00 */
[----:B------:R-:W-:-:S13]  /*d400*/  ISETP.NE.U32.AND P0, PT, R0, RZ, PT ;  /* 0x000000ff0000720c */ /* 0x000fda0003f05070 */
[----:B------:R-:W-:Y:S05]  /*d410*/  @!P0 BRA `(.L_x_5745) ;  /* 0x0000008000008947 */ /* 0x000fea0003800000 */
[----:B------:R-:W-:Y:S01]  /*d420*/  IMAD.MOV.U32 R0, RZ, RZ, R3 ;  /* 0x000000ffff007224 */ /* 0x000fe200078e0003 */
[----:B------:R-:W-:Y:S01]  /*d430*/  MOV R3, 0xd470 ;  /* 0x0000d47000037802 */ /* 0x000fe20000000f00 */
[----:B------:R-:W-:Y:S02]  /*d440*/  IMAD.MOV.U32 R7, RZ, RZ, R14 ;  /* 0x000000ffff077224 */ /* 0x000fe400078e000e */
[----:B------:R-:W-:Y:S02]  /*d450*/  IMAD.MOV.U32 R4, RZ, RZ, R15 ;  /* 0x000000ffff047224 */ /* 0x000fe400078e000f */
[----:B-----5:R-:W-:Y:S05]  /*d460*/  CALL.REL.NOINC `($__internal_49_$__cuda_sm20_rem_u64) ;  /* 0x00003a0000007944 */ /* 0x020fea0003c00000 */
[----:B------:R-:W-:Y:S02]  /*d470*/  IMAD.MOV.U32 R14, RZ, RZ, R0 ;  /* 0x000000ffff0e7224 */ /* 0x000fe400078e0000 */
[----:B------:R-:W-:Y:S01]  /*d480*/  IMAD.MOV.U32 R15, RZ, RZ, R7 ;  /* 0x000000ffff0f7224 */ /* 0x000fe200078e0007 */
[----:B------:R-:W-:Y:S05]  /*d490*/  BRA `(.L_x_5746) ;  /* 0x0000013000007947 */ /* 0x000fea0003800000 */
.L_x_5745:
[----:B------:R-:W0:Y:S01]  /*d4a0*/  I2F.U32.RP R0, R14 ;  /* 0x0000000e00007306 */ /* 0x000e220000209000 */
[----:B------:R-:W-:Y:S01]  /*d4b0*/  ISETP.NE.U32.AND P1, PT, R14, RZ, PT ;  /* 0x000000ff0e00720c */ /* 0x000fe20003f25070 */
[----:B------:R-:W-:-:S06]  /*d4c0*/  IMAD.MOV.U32 R15, RZ, RZ, RZ ;  /* 0x000000ffff0f7224 */ /* 0x000fcc00078e00ff */
[----:B0-----:R-:W0:Y:S02]  /*d4d0*/  MUFU.RCP R0, R0 ;  /* 0x0000000000007308 */ /* 0x001e240000001000 */
[----:B0----5:R-:W-:-:S06]  /*d4e0*/  IADD3 R16, R0, 0xffffffe, RZ ;  /* 0x0ffffffe00107810 */ /* 0x021fcc0007ffe0ff */
[----:B------:R0:W1:Y:S02]  /*d4f0*/  F2I.FTZ.U32.TRUNC.NTZ R17, R16 ;  /* 0x0000001000117305 */ /* 0x000064000021f000 */
[----:B0-----:R-:W-:Y:S02]  /*d500*/  IMAD.MOV.U32 R16, RZ, RZ, RZ ;  /* 0x000000ffff107224 */ /* 0x001fe400078e00ff */
[----:B-1----:R-:W-:-:S04]  /*d510*/  IMAD.MOV R7, RZ, RZ, -R17 ;  /* 0x000000ffff077224 */ /* 0x002fc800078e0a11 */
[----:B------:R-:W-:-:S04]  /*d520*/  IMAD R7, R7, R14, RZ ;  /* 0x0000000e07077224 */ /* 0x000fc800078e02ff */
[----:B------:R-:W-:-:S06]  /*d530*/  IMAD.HI.U32 R17, R17, R7, R16 ;  /* 0x0000000711117227 */ /* 0x000fcc00078e0010 */
[----:B------:R-:W-:-:S05]  /*d540*/  IMAD.HI.U32 R17, R17, R3, RZ ;  /* 0x0000000311117227 */ /* 0x000fca00078e00ff */
[----:B------:R-:W-:-:S05]  /*d550*/  IADD3 R17, -R17, RZ, RZ ;  /* 0x000000ff11117210 */ /* 0x000fca0007ffe1ff */
[----:B------:R-:W-:-:S05]  /*d560*/  IMAD R3, R14, R17, R3 ;  /* 0x000000110e037224 */ /* 0x000fca00078e0203 */
[----:B------:R-:W-:-:S13]  /*d570*/  ISETP.GE.U32.AND P0, PT, R3, R14, PT ;  /* 0x0000000e0300720c */ /* 0x000fda0003f06070 */
[----:B------:R-:W-:-:S05]  /*d580*/  @P0 IMAD.IADD R3, R3, 0x1, -R14 ;  /* 0x0000000103030824 */ /* 0x000fca00078e0a0e */
[----:B------:R-:W-:-:S13]  /*d590*/  ISETP.GE.U32.AND P0, PT, R3, R14, PT ;  /* 0x0000000e0300720c */ /* 0x000fda0003f06070 */
[----:B------:R-:W-:Y:S01]  /*d5a0*/  @P0 IMAD.IADD R3, R3, 0x1, -R14 ;  /* 0x0000000103030824 */ /* 0x000fe200078e0a0e */
[----:B------:R-:W-:-:S05]  /*d5b0*/  @!P1 LOP3.LUT R3, RZ, R14, RZ, 0x33, !PT ;  /* 0x0000000eff039212 */ /* 0x000fca00078e33ff */
[----:B------:R-:W-:-:S05]  /*d5c0*/  IMAD.MOV.U32 R14, RZ, RZ, R3 ;  /* 0x000000ffff0e7224 */ /* 0x000fca00078e0003 */
.L_x_5746:
[----:B------:R-:W-:Y:S01]  /*d5d0*/  ISETP.NE.U32.AND P0, PT, R14, RZ, PT ;  /* 0x000000ff0e00720c */ /* 0x000fe20003f05070 */
[----:B------:R-:W-:Y:S02]  /*d5e0*/  IMAD.MOV.U32 R3, RZ, RZ, R5 ;  /* 0x000000ffff037224 */ /* 0x000fe400078e0005 */
[----:B------:R-:W-:Y:S01]  /*d5f0*/  IMAD.MOV.U32 R8, RZ, RZ, R6 ;  /* 0x000000ffff087224 */ /* 0x000fe200078e0006 */
[----:B------:R-:W-:-:S13]  /*d600*/  ISETP.NE.AND.EX P0, PT, R15, RZ, PT, P0 ;  /* 0x000000ff0f00720c */ /* 0x000fda0003f05300 */
[----:B------:R-:W-:Y:S05]  /*d610*/  @P0 BRA `(.L_x_5747) ;  /* 0xfffffdb000000947 */ /* 0x000fea000383ffff */
[----:B------:R-:W-:-:S13]  /*d620*/  ISETP.NE.U32.AND P2, PT, R6, RZ, PT ;  /* 0x000000ff0600720c */ /* 0x000fda0003f45070 */
[----:B------:R-:W-:Y:S05]  /*d630*/  @!P2 BRA `(.L_x_5748) ;  /* 0x000000700000a947 */ /* 0x000fea0003800000 */
[----:B------:R-:W-:Y:S01]  /*d640*/  HFMA2.MMA R4, -RZ, RZ, 0, 0 ;  /* 0x00000000ff047435 */ /* 0x000fe200000001ff */
[----:B------:R-:W-:Y:S01]  /*d650*/  IMAD.MOV.U32 R3, RZ, RZ, 0x10 ;  /* 0x00000010ff037424 */ /* 0x000fe200078e00ff */
[----:B------:R-:W-:-:S04]  /*d660*/  MOV R0, 0xd680 ;  /* 0x0000d68000007802 */ /* 0x000fc80000000f00 */
[----:B------:R-:W-:Y:S05]  /*d670*/  CALL.REL.NOINC `($__internal_48_$__cuda_sm20_div_u64) ;  /* 0x0000339000007944 */ /* 0x000fea0003c00000 */
[----:B------:R-:W-:Y:S02]  /*d680*/  IMAD.MOV.U32 R14, RZ, RZ, R4 ;  /* 0x000000ffff0e7224 */ /* 0x000fe400078e0004 */
[----:B------:R-:W-:Y:S01]  /*d690*/  IMAD.MOV.U32 R15, RZ, RZ, R7 ;  /* 0x000000ffff0f7224 */ /* 0x000fe200078e0007 */
[----:B------:R-:W-:Y:S05]  /*d6a0*/  BRA `(.L_x_5749) ;  /* 0x0000013000007947 */ /* 0x000fea0003800000 */
.L_x_5748:
        /* <DEDUP_REMOVED lines=19> */
.L_x_5749:
[----:B------:R-:W-:Y:S05]  /*d7e0*/  @!P2 BRA `(.L_x_5750) ;  /* 0x000000600000a947 */ /* 0x000fea0003800000 */
[----:B------:R-:W-:Y:S01]  /*d7f0*/  MOV R3, 0x8 ;  /* 0x0000000800037802 */ /* 0x000fe20000000f00 */
[----:B------:R-:W-:Y:S01]  /*d800*/  IMAD.MOV.U32 R4, RZ, RZ, RZ ;  /* 0x000000ffff047224 */ /* 0x000fe200078e00ff */
[----:B------:R-:W-:Y:S02]  /*d810*/  MOV R0, 0xd830 ;  /* 0x0000d83000007802 */ /* 0x000fe40000000f00 */
[----:B------:R-:W-:Y:S05]  /*d820*/  CALL.REL.NOINC `($__internal_48_$__cuda_sm20_div_u64) ;  /* 0x000031e000007944 */ /* 0x000fea0003c00000 */
[----:B------:R-:W-:Y:S01]  /*d830*/  IMAD.MOV.U32 R6, RZ, RZ, R4 ;  /* 0x000000ffff067224 */ /* 0x000fe200078e0004 */
[----:B------:R-:W-:Y:S05]  /*d840*/  BRA `(.L_x_5751) ;  /* 0x0000013000007947 */ /* 0x000fea0003800000 */
.L_x_5750:
        /* <DEDUP_REMOVED lines=19> */
.L_x_5751:
        /* <DEDUP_REMOVED lines=10> */
[----:B------:R-:W-:Y:S05]  /*da20*/  CALL.REL.NOINC `($__internal_48_$__cuda_sm20_div_u64) ;  /* 0x00002fe000007944 */ /* 0x000fea0003c00000 */
[----:B------:R-:W-:Y:S01]  /*da30*/  IMAD.MOV.U32 R5, RZ, RZ, R7 ;  /* 0x000000ffff057224 */ /* 0x000fe200078e0007 */
[----:B------:R-:W-:Y:S05]  /*da40*/  BRA `(.L_x_5754) ;  /* 0x0000013000007947 */ /* 0x000fea0003800000 */
.L_x_5753:
        /* <DEDUP_REMOVED lines=14> */
[-C--:B------:R-:W-:Y:S02]  /*db30*/  @P0 IADD3 R15, R15, -R6.reuse, RZ ;  /* 0x800000060f0f0210 */ /* 0x080fe40007ffe0ff */
[----:B------:R-:W-:Y:S02]  /*db40*/  @P0 IADD3 R4, R4, 0x1, RZ ;  /* 0x0000000104040810 */ /* 0x000fe40007ffe0ff */
[----:B------:R-:W-:-:S13]  /*db50*/  ISETP.GE.U32.AND P1, PT, R15, R6, PT ;  /* 0x000000060f00720c */ /* 0x000fda0003f26070 */
[----:B------:R-:W-:Y:S02]  /*db60*/  @P1 IADD3 R4, R4, 0x1, RZ ;  /* 0x0000000104041810 */ /* 0x000fe40007ffe0ff */
[----:B------:R-:W-:Y:S02]  /*db70*/  @!P2 LOP3.LUT R4, RZ, R6, RZ, 0x33, !PT ;  /* 0x00000006ff04a212 */ /* 0x000fe400078e33ff */
.L_x_5754:
[----:B------:R-:W-:Y:S05]  /*db80*/  BSYNC B0 ;  /* 0x0000000000007941 */ /* 0x000fea0003800000 */
.L_x_5752:
[----:B------:R-:W-:-:S04]  /*db90*/  IADD3 R4, P0, R4, c[0x0][0x560], RZ ;  /* 0x0001580004047a10 */ /* 0x000fc80007f1e0ff */
[----:B------:R-:W-:-:S05]  /*dba0*/  IADD3.X R5, R5, c[0x0][0x564], RZ, P0, !PT ;  /* 0x0001590005057a10 */ /* 0x000fca00007fe4ff */
[----:B------:R-:W-:Y:S02]  /*dbb0*/  IMAD.MOV.U32 R0, RZ, RZ, R5 ;  /* 0x000000ffff007224 */ /* 0x000fe400078e0005 */
.L_x_5744:
        /* <DEDUP_REMOVED lines=207> */
.L_x_5756:
        /* <DEDUP_REMOVED lines=11> */
.L_x_5758:
[----:B------:R-:W-:Y:S05]  /*e960*/  BSYNC B0 ;  /* 0x0000000000007941 */ /* 0x000fea0003800000 */
.L_x_5757:
[----:B------:R-:W-:Y:S01]  /*e970*/  PRMT R2, R2, 0x9910, RZ ;  /* 0x0000991002027816 */ /* 0x000fe200000000ff */
[----:B------:R-:W-:Y:S01]  /*e980*/  BSSY B0, `(.L_x_5759) ;  /* 0x000000d000007945 */ /* 0x000fe20003800000 */
[----:B------:R-:W-:Y:S02]  /*e990*/  LOP3.LUT P0, RZ, R28, R29, RZ, 0xfc, !PT ;  /* 0x0000001d1cff7212 */ /* 0x000fe4000780fcff */
[----:B------:R-:W-:-:S13]  /*e9a0*/  ISETP.NE.AND P1, PT, R2, RZ, PT ;  /* 0x000000ff0200720c */ /* 0x000fda0003f25270 */
[----:B------:R-:W-:Y:S05]  /*e9b0*/  @!P1 BRA `(.L_x_5760) ;  /* 0x0000009000009947 */ /* 0x000fea0003800000 */
[----:B------:R-:W0:Y:S01]  /*e9c0*/  S2R R3, SR_CTAID.Y ;  /* 0x0000000000037919 */ /* 0x000e220000002600 */
[----:B------:R-:W-:Y:S01]  /*e9d0*/  ISETP.NE.AND P2, PT, RZ, c[0x0][0x190], PT ;  /* 0x00006400ff007a0c */ /* 0x000fe20003f45270 */
[----:B------:R-:W-:Y:S01]  /*e9e0*/  HFMA2.MMA R2, -RZ, RZ, 0, 9.5367431640625e-07 ;  /* 0x00000010ff027435 */ /* 0x000fe200000001ff */
[----:B------:R-:W-:Y:S02]  /*e9f0*/  IMAD.MOV.U32 R12, RZ, RZ, R9 ;  /* 0x000000ffff0c7224 */ /* 0x000fe400078e0009 */
[----:B0-----:R-:W-:-:S09]  /*ea00*/  IMAD R3, R8, c[0x0][0x10], R3 ;  /* 0x0000040008037a24 */ /* 0x001fd200078e0203 */
[----:B------:R-:W-:-:S04]  /*ea10*/  @!P2 IMAD R3, R3, c[0x0][0x0], R28 ;  /* 0x000000000303aa24 */ /* 0x000fc800078e021c */
[----:B------:R-:W-:-:S05]  /*ea20*/  IMAD.WIDE.U32 R2, R3, R2, c[0x0][0x568] ;  /* 0x00015a0003027625 */ /* 0x000fca00078e0002 */
[----:B------:R0:W-:Y:S04]  /*ea30*/  STG.E.64 [R2.64+0x8], R12 ;  /* 0x0000080c02007986 */ /* 0x0001e8000c101b24 */
[----:B------:R0:W-:Y:S02]  /*ea40*/  STG.E [R2.64], R11 ;  /* 0x0000000b02007986 */ /* 0x0001e4000c101924 */
.L_x_5760:
[----:B------:R-:W-:Y:S05]  /*ea50*/  BSYNC B0 ;  /* 0x0000000000007941 */ /* 0x000fea0003800000 */
.L_x_5759:
        /* <DEDUP_REMOVED lines=30> */
.L_x_5762:
[----:B------:R-:W-:Y:S05]  /*ec40*/  BSYNC B0 ;  /* 0x0000000000007941 */ /* 0x000fea0003800000 */
.L_x_5761:
        /* <DEDUP_REMOVED lines=21> */
.L_x_5767:
        /* <DEDUP_REMOVED lines=16> */
[----:B------:R-:W-:Y:S02]  /*eea0*/  MOV R6, c[0x0][0x0] ;  /* 0x0000000000067a02 */ /* 0x000fe40000000f00 */
[----:B------:R-:W-:-:S03]  /*eeb0*/  @P2 ISETP.LT.OR.EX P0, PT, R7, R11, !P3, P4 ;  /* 0x0000000b0700220c */ /* 0x000fc60005f01740 */
[----:B------:R-:W-:-:S05]  /*eec0*/  IMAD R9, R6, c[0x0][0x4], R9 ;  /* 0x0000010006097a24 */ /* 0x000fca00078e0209 */
[----:B------:R-:W-:-:S05]  /*eed0*/  ISETP.GE.U32.AND P2, PT, R9, c[0x0][0x18c], PT ;  /* 0x0000630009007a0c */ /* 0x000fca0003f46070 */
[----:B------:R-:W-:Y:S02]  /*eee0*/  SEL R2, R2, R10, P0 ;  /* 0x0000000a02027207 */ /* 0x000fe40000000000 */
[----:B------:R-:W-:Y:S02]  /*eef0*/  SEL R7, R7, R11, P0 ;  /* 0x0000000b07077207 */ /* 0x000fe40000000000 */
[----:B------:R-:W-:-:S04]  /*ef00*/  FSEL R3, R3, R14, P0 ;  /* 0x0000000e03037208 */ /* 0x000fc80000000000 */
[----:B------:R-:W-:Y:S05]  /*ef10*/  @!P2 BRA `(.L_x_5767) ;  /* 0xfffffe800000a947 */ /* 0x000fea000383ffff */
.L_x_5766:
[----:B------:R-:W-:Y:S05]  /*ef20*/  BSYNC B1 ;  /* 0x0000000000017941 */ /* 0x000fea0003800000 */
.L_x_5765:
[----:B------:R-:W-:Y:S05]  /*ef30*/  BRA `(.L_x_5768) ;  /* 0x000001b000007947 */ /* 0x000fea0003800000 */
.L_x_5764:
[----:B------:R-:W-:-:S13]  /*ef40*/  ISETP.GE.U32.AND P0, PT, R29, c[0x0][0x18c], PT ;  /* 0x000063001d007a0c */ /* 0x000fda0003f06070 */
[----:B------:R-:W-:Y:S05]  /*ef50*/  @P0 BRA `(.L_x_5768) ;  /* 0x0000019000000947 */ /* 0x000fea0003800000 */
[----:B------:R-:W-:-:S04]  /*ef60*/  IMAD.MOV.U32 R9, RZ, RZ, R29 ;  /* 0x000000ffff097224 */ /* 0x000fc800078e001d */
.L_x_5769:
        /* <DEDUP_REMOVED lines=24> */
.L_x_5768:
[----:B------:R-:W-:Y:S05]  /*f0f0*/  BSYNC B0 ;  /* 0x0000000000007941 */ /* 0x000fea0003800000 */
.L_x_5763:
        /* <DEDUP_REMOVED lines=11> */
.L_x_5776:
        /* <DEDUP_REMOVED lines=21> */
.L_x_5774:
[----:B-1----:R-:W-:Y:S02]  /*f300*/  FSETP.GTU.FTZ.AND P0, PT, |R14|, +INF , PT ;  /* 0x7f8000000e00780b */ /* 0x002fe40003f1c200 */
[----:B--2---:R-:W-:-:S04]  /*f310*/  ISETP.LT.U32.AND P2, PT, R2, R8, PT ;  /* 0x000000080200720c */ /* 0x004fc80003f41070 */
[----:B------:R-:W-:-:S08]  /*f320*/  ISETP.LT.OR.EX P0, PT, R7, R9, !P0, P2 ;  /* 0x000000090700720c */ /* 0x000fd00004701720 */
.L_x_5775:
[----:B------:R-:W-:Y:S05]  /*f330*/  BSYNC B1 ;  /* 0x0000000000017941 */ /* 0x000fea0003800000 */
.L_x_5773:
[----:B------:R-:W-:Y:S02]  /*f340*/  SEL R2, R2, R8, P0 ;  /* 0x0000000802027207 */ /* 0x000fe40000000000 */
[----:B------:R-:W-:Y:S02]  /*f350*/  SEL R7, R7, R9, P0 ;  /* 0x0000000907077207 */ /* 0x000fe40000000000 */
[----:B------:R-:W-:Y:S01]  /*f360*/  FSEL R3, R3, R14, P0 ;  /* 0x0000000e03037208 */ /* 0x000fe20000000000 */
[----:B------:R-:W-:Y:S01]  /*f370*/  IMAD.MOV.U32 R8, RZ, RZ, R2 ;  /* 0x000000ffff087224 */ /* 0x000fe200078e0002 */
[----:B------:R-:W-:-:S03]  /*f380*/  MOV R9, R7 ;  /* 0x0000000700097202 */ /* 0x000fc60000000f00 */
[----:B------:R1:W-:Y:S04]  /*f390*/  STS [R6.X16+0x10], R3 ;  /* 0x0000100306007388 */ /* 0x0003e8000000c800 */
[----:B------:R1:W-:Y:S02]  /*f3a0*/  STS.64 [R6.X16+0x18], R8 ;  /* 0x0000180806007388 */ /* 0x0003e4000000ca00 */
.L_x_5772:
[----:B------:R-:W-:Y:S05]  /*f3b0*/  BSYNC B0 ;  /* 0x0000000000007941 */ /* 0x000fea0003800000 */
.L_x_5771:
[----:B------:R-:W-:Y:S02]  /*f3c0*/  ISETP.GT.AND P0, PT, R12, 0x1, PT ;  /* 0x000000010c00780c */ /* 0x000fe40003f04270 */
[----:B------:R-:W-:-:S11]  /*f3d0*/  SHF.R.S32.HI R12, RZ, 0x1, R12 ;  /* 0x00000001ff0c7819 */ /* 0x000fd6000001140c */
[----:B------:R-:W-:Y:S05]  /*f3e0*/  @P0 BRA `(.L_x_5776) ;  /* 0xfffffdc000000947 */ /* 0x000fea000383ffff */
.L_x_5770:
        /* <DEDUP_REMOVED lines=16> */
.L_x_5784:
[----:B-1----:R-:W-:Y:S01]  /*f4f0*/  IMAD.IADD R8, R28, 0x1, R11 ;  /* 0x000000011c087824 */ /* 0x002fe200078e020b */
[----:B------:R-:W-:Y:S04]  /*f500*/  BAR.SYNC.DEFER_BLOCKING 0x0 ;  /* 0x0000000000007b1d */ /* 0x000fe80000010000 */
[----:B------:R-:W-:Y:S02]  /*f510*/  ISETP.GE.U32.AND P0, PT, R8, c[0x0][0x0], PT ;  /* 0x0000000008007a0c */ /* 0x000fe40003f06070 */
[----:B------:R-:W-:Y:S02]  /*f520*/  BSSY B0, `(.L_x_5779) ;  /* 0x000001d000007945 */ /* 0x000fe40003800000 */
[----:B------:R-:W-:-:S13]  /*f530*/  ISETP.GE.U32.OR P0, PT, R28, R11, P0 ;  /* 0x0000000b1c00720c */ /* 0x000fda0000706470 */
[----:B0-----:R-:W-:Y:S05]  /*f540*/  @P0 BRA `(.L_x_5780) ;  /* 0x000001a000000947 */ /* 0x001fea0003800000 */
        /* <DEDUP_REMOVED lines=15> */
.L_x_5782:
[----:B-1----:R-:W-:Y:S02]  /*f640*/  FSETP.GTU.FTZ.AND P0, PT, |R14|, +INF , PT ;  /* 0x7f8000000e00780b */ /* 0x002fe40003f1c200 */
[----:B--2---:R-:W-:-:S04]  /*f650*/  ISETP.LT.U32.AND P2, PT, R2, R8, PT ;  /* 0x000000080200720c */ /* 0x004fc80003f41070 */
[----:B------:R-:W-:-:S08]  /*f660*/  ISETP.LT.OR.EX P0, PT, R7, R9, !P0, P2 ;  /* 0x000000090700720c */ /* 0x000fd00004701720 */
.L_x_5783:
[----:B------:R-:W-:Y:S05]  /*f670*/  BSYNC B1 ;  /* 0x0000000000017941 */ /* 0x000fea0003800000 */
.L_x_5781:
[----:B------:R-:W-:Y:S02]  /*f680*/  SEL R2, R2, R8, P0 ;  /* 0x0000000802027207 */ /* 0x000fe40000000000 */
[----:B------:R-:W-:Y:S02]  /*f690*/  SEL R7, R7, R9, P0 ;  /* 0x0000000907077207 */ /* 0x000fe40000000000 */
[----:B------:R-:W-:Y:S01]  /*f6a0*/  FSEL R3, R3, R14, P0 ;  /* 0x0000000e03037208 */ /* 0x000fe20000000000 */
[----:B------:R-:W-:Y:S02]  /*f6b0*/  IMAD.MOV.U32 R8, RZ, RZ, R2 ;  /* 0x000000ffff087224 */ /* 0x000fe400078e0002 */
[----:B------:R-:W-:Y:S02]  /*f6c0*/  IMAD.MOV.U32 R9, RZ, RZ, R7 ;  /* 0x000000ffff097224 */ /* 0x000fe400078e0007 */
[----:B------:R1:W-:Y:S04]  /*f6d0*/  STS [R6.X16+0x10], R3 ;  /* 0x0000100306007388 */ /* 0x0003e8000000c800 */
[----:B------:R1:W-:Y:S02]  /*f6e0*/  STS.64 [R6.X16+0x18], R8 ;  /* 0x0000180806007388 */ /* 0x0003e4000000ca00 */
.L_x_5780:
[----:B------:R-:W-:Y:S05]  /*f6f0*/  BSYNC B0 ;  /* 0x0000000000007941 */ /* 0x000fea0003800000 */
.L_x_5779:
[----:B------:R-:W-:-:S04]  /*f700*/  SHF.R.S32.HI R11, RZ, 0x1, R11 ;  /* 0x00000001ff0b7819 */ /* 0x000fc8000001140b */
[----:B------:R-:W-:-:S13]  /*f710*/  ISETP.GE.AND P0, PT, R11, 0x20, PT ;  /* 0x000000200b00780c */ /* 0x000fda0003f06270 */
[----:B------:R-:W-:Y:S05]  /*f720*/  @P0 BRA `(.L_x_5784) ;  /* 0xfffffdc000000947 */ /* 0x000fea000383ffff */
[----:B------:R-:W-:-:S04]  /*f730*/  IMAD.MOV.U32 R11, RZ, RZ, 0x20 ;  /* 0x00000020ff0b7424 */ /* 0x000fc800078e00ff */
.L_x_5778:
[----:B0-----:R-:W-:Y:S01]  /*f740*/  BAR.SYNC.DEFER_BLOCKING 0x0 ;  /* 0x0000000000007b1d */ /* 0x001fe20000010000 */
[----:B------:R-:W-:-:S13]  /*f750*/  ISETP.GE.AND P0, PT, R11, 0x2, PT ;  /* 0x000000020b00780c */ /* 0x000fda0003f06270 */
[----:B------:R-:W-:Y:S05]  /*f760*/  @!P0 BRA `(.L_x_5777) ;  /* 0x000001a000008947 */ /* 0x000fea0003800000 */
[----:B-1----:R-:W-:-:S04]  /*f770*/  IMAD.MOV.U32 R6, RZ, RZ, 0x1 ;  /* 0x00000001ff067424 */ /* 0x002fc800078e00ff */
.L_x_5788:
        /* <DEDUP_REMOVED lines=15> */
.L_x_5786:
[----:B-1----:R-:W-:Y:S02]  /*f870*/  FSETP.GTU.FTZ.AND P0, PT, |R10|, +INF , PT ;  /* 0x7f8000000a00780b */ /* 0x002fe40003f1c200 */
[----:B---3--:R-:W-:-:S04]  /*f880*/  ISETP.LT.U32.AND P2, PT, R2, R9, PT ;  /* 0x000000090200720c */ /* 0x008fc80003f41070 */
[----:B--2---:R-:W-:-:S08]  /*f890*/  ISETP.LT.OR.EX P0, PT, R7, R12, !P0, P2 ;  /* 0x0000000c0700720c */ /* 0x004fd00004701720 */
.L_x_5787:
[----:B------:R-:W-:Y:S05]  /*f8a0*/  BSYNC B0 ;  /* 0x0000000000007941 */ /* 0x000fea0003800000 */
.L_x_5785:
[----:B0-----:R-:W-:Y:S01]  /*f8b0*/  IMAD.SHL.U32 R6, R6, 0x2, RZ ;  /* 0x0000000206067824 */ /* 0x001fe200078e00ff */
[----:B------:R-:W-:Y:S02]  /*f8c0*/  FSEL R3, R3, R10, P0 ;  /* 0x0000000a03037208 */ /* 0x000fe40000000000 */
[----:B------:R-:W-:Y:S02]  /*f8d0*/  SEL R2, R2, R9, P0 ;  /* 0x0000000902027207 */ /* 0x000fe40000000000 */
[----:B------:R-:W-:Y:S02]  /*f8e0*/  ISETP.GE.AND P2, PT, R6, R11, PT ;  /* 0x0000000b0600720c */ /* 0x000fe40003f46270 */
[----:B------:R-:W-:-:S11]  /*f8f0*/  SEL R7, R7, R12, P0 ;  /* 0x0000000c07077207 */ /* 0x000fd60000000000 */
[----:B------:R-:W-:Y:S05]  /*f900*/  @!P2 BRA `(.L_x_5788) ;  /* 0xfffffe700000a947 */ /* 0x000fea000383ffff */
.L_x_5777:
        /* <DEDUP_REMOVED lines=30> */
.L_x_5790:
[----:B------:R-:W-:Y:S05]  /*faf0*/  @!P1 BRA `(.L_x_5791) ;  /* 0x000001a000009947 */ /* 0x000fea0003800000 */
[----:B------:R-:W-:-:S05]  /*fb00*/  IMAD.MOV.U32 R0, RZ, RZ, 0x1 ;  /* 0x00000001ff007424 */ /* 0x000fca00078e00ff */
[----:B------:R-:W-:-:S13]  /*fb10*/  ISETP.NE.AND P0, PT, R0, c[0x0][0x584], PT ;  /* 0x0001610000007a0c */ /* 0x000fda0003f05270 */
[----:B------:R-:W-:Y:S05]  /*fb20*/  @!P0 BRA `(.L_x_5792) ;  /* 0x0000013000008947 */ /* 0x000fea0003800000 */
[----:B------:R-:W-:Y:S01]  /*fb30*/  MOV R2, 0x0 ;  /* 0x0000000000027802 */ /* 0x000fe20000000f00 */
[----:B------:R-:W-:Y:S01]  /*fb40*/  HFMA2.MMA R13, -RZ, RZ, 0, 0 ;  /* 0x00000000ff0d7435 */ /* 0x000fe200000001ff */
[----:B------:R-:W-:Y:S01]  /*fb50*/  MOV R4, c[0x4][0x3d8] ;  /* 0x0100f60000047a02 */ /* 0x000fe20000000f00 */
        /* <DEDUP_REMOVED lines=16> */
.L_x_5792:
[----:B------:R-:W-:-:S05]  /*fc60*/  IADD3 R18, P0, R18, c[0x0][0x550], RZ ;  /* 0x0001540012127a10 */ /* 0x000fca0007f1e0ff */
[----:B------:R-:W-:-:S05]  /*fc70*/  IMAD.X R19, RZ, RZ, c[0x0][0x554], P0 ;  /* 0x00015500ff137624 */ /* 0x000fca00000e06ff */
[----:B------:R-:W-:Y:S01]  /*fc80*/  STG.E.64 [R18.64], R16 ;  /* 0x0000001012007986 */ /* 0x000fe2000c101b24 */
[----:B------:R-:W-:Y:S05]  /*fc90*/  EXIT ;  /* 0x000000000000794d */ /* 0x000fea0003800000 */
.L_x_5791:
[----:B------:R-:W-:Y:S04]  /*fca0*/  STG.E.64 [R4.64+0x8], R16 ;  /* 0x0000081004007986 */ /* 0x000fe8000c101b24 */
[----:B------:R-:W-:Y:S01]  /*fcb0*/  STG.E [R4.64], R3 ;  /* 0x0000000304007986 */ /* 0x000fe2000c101924 */
[----:B------:R-:W-:Y:S05]  /*fcc0*/  EXIT ;  /* 0x000000000000794d */ /* 0x000fea0003800000 */
.L_x_5789:
        /* <DEDUP_REMOVED lines=21> */
.L_x_5793:
        /* <DEDUP_REMOVED lines=25> */
.L_x_5795:
[----:B------:R-:W-:-:S05]  /*ffb0*/  IADD3 R18, P0, R18, c[0x0][0x550], RZ ;  /* 0x0001540012127a10 */ /* 0x000fca0007f1e0ff */
[----:B------:R-:W-:-:S05]  /*ffc0*/  IMAD.X R19, RZ, RZ, c[0x0][0x554], P0 ;  /* 0x00015500ff137624 */ /* 0x000fca00000e06ff */
[----:B------:R-:W-:Y:S01]  /*ffd0*/  STG.E.64 [R18.64], R16 ;  /* 0x0000001012007986 */ /* 0x000fe2000c101b24 */
[----:B------:R-:W-:Y:S05]  /*ffe0*/  EXIT ;  /* 0x000000000000794d */ /* 0x000fea0003800000 */
.L_x_5794:
        /* <DEDUP_REMOVED lines=20> */
.L_x_5755:
        /* <DEDUP_REMOVED lines=42> */
.L_x_5797:
        /* <DEDUP_REMOVED lines=23> */
.L_x_5799:
[----:B------:R-:W-:-:S05]  /*10540*/  IADD3 R2, P0, R2, c[0x0][0x550], RZ ;  /* 0x0001540002027a10 */ /* 0x000fca0007f1e0ff */
[----:B------:R-:W-:-:S05]  /*10550*/  IMAD.X R3, RZ, RZ, c[0x0][0x554], P0 ;  /* 0x00015500ff037624 */ /* 0x000fca00000e06ff */
[----:B------:R-:W-:Y:S01]  /*10560*/  STG.E.64 [R2.64], R16 ;  /* 0x0000001002007986 */ /* 0x000fe2000c101b24 */
[----:B------:R-:W-:Y:S05]  /*10570*/  EXIT ;  /* 0x000000000000794d */ /* 0x000fea0003800000 */
.L_x_5798:
[----:B------:R-:W-:Y:S04]  /*10580*/  STG.E.64 [R4.64+0x8], R16 ;  /* 0x0000081004007986 */ /* 0x000fe8000c101b24 */
[----:B------:R-:W-:Y:S01]  /*10590*/  STG.E [R4.64], R11 ;  /* 0x0000000b04007986 */ /* 0x000fe2000c101924 */
[----:B------:R-:W-:Y:S05]  /*105a0*/  EXIT ;  /* 0x000000000000794d */ /* 0x000fea0003800000 */
.L_x_5796:
        /* <DEDUP_REMOVED lines=21> */
.L_x_5800:
        /* <DEDUP_REMOVED lines=25> */
.L_x_5802:
[----:B------:R-:W-:-:S05]  /*10890*/  IADD3 R2, P0, R2, c[0x0][0x550], RZ ;  /* 0x0001540002027a10 */ /* 0x000fca0007f1e0ff */
[----:B------:R-:W-:-:S05]  /*108a0*/  IMAD.X R3, RZ, RZ, c[0x0][0x554], P0 ;  /* 0x00015500ff037624 */ /* 0x000fca00000e06ff */
[----:B------:R-:W-:Y:S01]  /*108b0*/  STG.E.64 [R2.64], R16 ;  /* 0x0000001002007986 */ /* 0x000fe2000c101b24 */
[----:B------:R-:W-:Y:S05]  /*108c0*/  EXIT ;  /* 0x000000000000794d */ /* 0x000fea0003800000 */
.L_x_5801:
        /* <DEDUP_REMOVED lines=20> */
        .weak           $__internal_48_$__cuda_sm20_div_u64
        .type           $__internal_48_$__cuda_sm20_div_u64,@function
        .size           $__internal_48_$__cuda_sm20_div_u64,($__internal_49_$__cuda_sm20_rem_u64 - $__internal_48_$__cuda_sm20_div_u64)
$__internal_48_$__cuda_sm20_div_u64:
[----:B------:R-:W-:Y:S01]  /*10a10*/  MOV R16, R5 ;  /* 0x0000000500107202 */ /* 0x000fe20000000f00 */
        /* <DEDUP_REMOVED lines=53> */
[----:B------:R-:W-:Y:S01]  /*10d70*/  SEL R10, R10, R16, P0 ;  /* 0x000000100a0a7207 */ /* 0x000fe20000000000 */
[----:B------:R-:W-:Y:S01]  /*10d80*/  IMAD.MOV.U32 R16, RZ, RZ, R0 ;  /* 0x000000ffff107224 */ /* 0x000fe200078e0000 */
[----:B------:R-:W-:-:S02]  /*10d90*/  SEL R3, R4, R7, P0 ;  /* 0x0000000704037207 */ /* 0x000fc40000000000 */
[----:B------:R-:W-:Y:S02]  /*10da0*/  SEL R7, R12, R19, P0 ;  /* 0x000000130c077207 */ /* 0x000fe40000000000 */
[----:B------:R-:W-:Y:S01]  /*10db0*/  SEL R8, R17, R8, P0 ;  /* 0x0000000811087207 */ /* 0x000fe20000000000 */
[----:B------:R-:W-:Y:S01]  /*10dc0*/  IMAD.MOV.U32 R17, RZ, RZ, 0x0 ;  /* 0x00000000ff117424 */ /* 0x000fe200078e00ff */
[----:B------:R-:W-:Y:S02]  /*10dd0*/  ISETP.GE.U32.AND P0, PT, R10, R5, PT ;  /* 0x000000050a00720c */ /* 0x000fe40003f06070 */
[----:B------:R-:W-:Y:S02]  /*10de0*/  IADD3 R4, P3, R3, 0x1, RZ ;  /* 0x0000000103047810 */ /* 0x000fe40007f7e0ff */
[----:B------:R-:W-:Y:S02]  /*10df0*/  ISETP.GE.U32.AND.EX P0, PT, R7, R6, PT, P0 ;  /* 0x000000060700720c */ /* 0x000fe40003f06100 */
[----:B------:R-:W-:Y:S01]  /*10e00*/  ISETP.NE.AND.EX P1, PT, R6, RZ, PT, P1 ;  /* 0x000000ff0600720c */ /* 0x000fe20003f25310 */
[----:B------:R-:W-:Y:S01]  /*10e10*/  IMAD.X R7, RZ, RZ, R8, P3 ;  /* 0x000000ffff077224 */ /* 0x000fe200018e0608 */
[----:B------:R-:W-:-:S04]  /*10e20*/  SEL R4, R4, R3, P0 ;  /* 0x0000000304047207 */ /* 0x000fc80000000000 */
[----:B------:R-:W-:Y:S02]  /*10e30*/  SEL R7, R7, R8, P0 ;  /* 0x0000000807077207 */ /* 0x000fe40000000000 */
[----:B------:R-:W-:Y:S02]  /*10e40*/  SEL R4, R4, 0xffffffff, P1 ;  /* 0xffffffff04047807 */ /* 0x000fe40000800000 */
[----:B------:R-:W-:Y:S01]  /*10e50*/  SEL R7, R7, 0xffffffff, P1 ;  /* 0xffffffff07077807 */ /* 0x000fe20000800000 */
[----:B------:R-:W-:Y:S06]  /*10e60*/  RET.REL.NODEC R16 `(_ZN2at6native13reduce_kernelILi512ELi1ENS0_8ReduceOpIN3c104HalfENS0_9ArgMaxOpsIfEEjlLi4ELi4EEEEEvT1_) ;  /* 0xfffef19010007950 */ /* 0x000fec0003c3ffff */
        .weak           $__internal_49_$__cuda_sm20_rem_u64
        .type           $__internal_49_$__cuda_sm20_rem_u64,@function
        .size           $__internal_49_$__cuda_sm20_rem_u64,(.L_x_6851 - $__internal_49_$__cuda_sm20_rem_u64)
$__internal_49_$__cuda_sm20_rem_u64:
        /* <DEDUP_REMOVED lines=65> */
[----:B------:R-:W-:Y:S06]  /*11280*/  RET.REL.NODEC R14 `(_ZN2at6native13reduce_kernelILi512ELi1ENS0_8ReduceOpIN3c104HalfENS0_9ArgMaxOpsIfEEjlLi4ELi4EEEEEvT1_) ;  /* 0xfffeed700e007950 */ /* 0x000fec0003c3ffff */
.L_x_5803:
        /* <DEDUP_REMOVED lines=15> */
.L_x_6851:


//--------------------- .text._ZN2at6native13reduce_kernelILi256ELi2ENS0_8ReduceOpIN3c104HalfENS0_9ArgMaxOpsIfEEjlLi4ELi4EEEEEvT1_ --------------------------
	.section	.text._ZN2at6native13reduce_kernelILi256ELi2ENS0_8ReduceOpIN3c104HalfENS0_9ArgMaxOpsIfEEjlLi4ELi4EEEEEvT1_,"ax",@progbits
	.sectioninfo	@"SHI_REGISTERS=47"
	.align	128
        .global         _ZN2at6native13reduce_kernelILi256ELi2ENS0_8ReduceOpIN3c104HalfENS0_9ArgMaxOpsIfEEjlLi4ELi4EEEEEvT1_
        .type           _ZN2at6native13reduce_kernelILi256ELi2ENS0_8ReduceOpIN3c104HalfENS0_9ArgMaxOpsIfEEjlLi4ELi4EEEEEvT1_,@function
        .size           _ZN2at6native13reduce_kernelILi256ELi2ENS0_8ReduceOpIN3c104HalfENS0_9ArgMaxOpsIfEEjlLi4ELi4EEEEEvT1_,(.L_x_6853 - _ZN2at6native13reduce_kernelILi256ELi2ENS0_8ReduceOpIN3c104HalfENS0_9ArgMaxOpsIfEEjlLi4ELi4EEEEEvT1_)
        .other          _ZN2at6native13reduce_kernelILi256ELi2ENS0_8ReduceOpIN3c104HalfENS0_9ArgMaxOpsIfEEjlLi4ELi4EEEEEvT1_,@"STO_CUDA_ENTRY STV_DEFAULT"
_ZN2at6native13reduce_kernelILi256ELi2ENS0_8ReduceOpIN3c104HalfENS0_9ArgMaxOpsIfEEjlLi4ELi4EEEEEvT1_:
.text._ZN2at6native13reduce_kernelILi256ELi2ENS0_8ReduceOpIN3c104HalfENS0_9ArgMaxOpsIfEEjlLi4ELi4EEEEEvT1_:
        /* <DEDUP_REMOVED lines=213> */
.L_x_5804:
        /* <DEDUP_REMOVED lines=57> */
.L_x_5813:
[----:B------:R-:W-:Y:S05]  /*10e0*/  BSYNC B2 ;  /* 0x0000000000027941 */ /* 0x000fea0003800000 */
.L_x_5812:
        /* <DEDUP_REMOVED lines=25> */
.L_x_5811:
[----:B------:R-:W-:Y:S05]  /*1280*/  BSYNC B1 ;  /* 0x0000000000017941 */ /* 0x000fea0003800000 */
.L_x_5810:
[C---:B------:R-:W-:Y:S02]  /*1290*/  IADD3 R5, P0, -R7.reuse, 0x4, RZ ;  /* 0x0000000407057810 */ /* 0x040fe40007f1e1ff */
[----:B------:R-:W-:Y:S02]  /*12a0*/  IADD3 R12, R7, c[0x0][0x17c], RZ ;  /* 0x00005f00070c7a10 */ /* 0x000fe40007ffe0ff */
[----:B------:R-:W-:Y:S01]  /*12b0*/  LEA R18, P1, R5, R18, 0x1 ;  /* 0x0000001205127211 */ /* 0x000fe200078208ff */
[----:B------:R-:W-:Y:S01]  /*12c0*/  IMAD.X R4, RZ, RZ, -0x1, P0 ;  /* 0xffffffffff047424 */ /* 0x000fe200000e06ff */
[----:B------:R-:W-:-:S02]  /*12d0*/  IADD3 R24, -R7, 0x4, RZ ;  /* 0x0000000407187810 */ /* 0x000fc40007ffe1ff */
[----:B------:R-:W-:Y:S02]  /*12e0*/  IADD3 R12, R12, -0x4, RZ ;  /* 0xfffffffc0c0c7810 */ /* 0x000fe40007ffe0ff */
[----:B------:R-:W-:Y:S02]  /*12f0*/  LEA.HI.X R19, R5, R19, R4, 0x1, P1 ;  /* 0x0000001305137211 */ /* 0x000fe400008f0c04 */
.L_x_5809:
[----:B------:R-:W-:Y:S05]  /*1300*/  BSYNC B0 ;  /* 0x0000000000007941 */ /* 0x000fea0003800000 */
.L_x_5808:
        /* <DEDUP_REMOVED lines=24> */
.L_x_5825:
[----:B------:R-:W-:-:S06]  /*1490*/  IMAD.WIDE.U32 R4, R15, 0x8, R18 ;  /* 0x000000080f047825 */ /* 0x000fcc00078e0012 */
[----:B------:R-:W2:Y:S01]  /*14a0*/  LDG.E.64 R4, [R4.64] ;  /* 0x0000002404047981 */ /* 0x000ea2000c1e1b00 */
[----:B------:R-:W-:Y:S01]  /*14b0*/  FSETP.GTU.FTZ.AND P1, PT, |R0|, +INF , PT ;  /* 0x7f8000000000780b */ /* 0x000fe20003f3c200 */
[----:B------:R-:W-:Y:S01]  /*14c0*/  IMAD.IADD R25, R21, 0x1, R24 ;  /* 0x0000000115197824 */ /* 0x000fe200078e0218 */
[----:B------:R-:W-:Y:S04]  /*14d0*/  BSSY B1, `(.L_x_5816) ;  /* 0x0000020000017945 */ /* 0x000fe80003800000 */
[----:B------:R-:W-:-:S07]  /*14e0*/  IADD3 R20, R25, 0x1, RZ ;  /* 0x0000000119147810 */ /* 0x000fce0007ffe0ff */
        /* <DEDUP_REMOVED lines=27> */
.L_x_5817:
[----:B------:R-:W-:Y:S02]  /*16a0*/  FSETP.GTU.FTZ.AND P0, PT, |R14|, +INF , PT ;  /* 0x7f8000000e00780b */ /* 0x000fe40003f1c200 */
[----:B------:R-:W-:-:S04]  /*16b0*/  ISETP.LT.U32.AND P1, PT, R11, R20, PT ;  /* 0x000000140b00720c */ /* 0x000fc80003f21070 */
[----:B------:R-:W-:-:S08]  /*16c0*/  ISETP.LT.OR.EX P0, PT, R10, RZ, !P0, P1 ;  /* 0x000000ff0a00720c */ /* 0x000fd00004701710 */
.L_x_5818:
[----:B------:R-:W-:Y:S05]  /*16d0*/  BSYNC B1 ;  /* 0x0000000000017941 */ /* 0x000fea0003800000 */
.L_x_5816:
[----:B------:R-:W-:Y:S01]  /*16e0*/  FSETP.GTU.FTZ.AND P1, PT, |R9|, +INF , PT ;  /* 0x7f8000000900780b */ /* 0x000fe20003f3c200 */
[----:B------:R-:W-:Y:S01]  /*16f0*/  BSSY B1, `(.L_x_5819) ;  /* 0x0000013000017945 */ /* 0x000fe20003800000 */
[----:B------:R-:W-:Y:S01]  /*1700*/  FSEL R13, R13, R14, P0 ;  /* 0x0000000e0d0d7208 */ /* 0x000fe20000000000 */
[----:B------:R-:W-:Y:S01]  /*1710*/  HADD2.F32 R14, -RZ, R5.H0_H0 ;  /* 0x20000005ff0e7230 */ /* 0x000fe20000004100 */
        /* <DEDUP_REMOVED lines=13> */
.L_x_5820:
[----:B------:R-:W-:Y:S02]  /*17f0*/  FSETP.GTU.FTZ.AND P0, PT, |R14|, +INF , PT ;  /* 0x7f8000000e00780b */ /* 0x000fe40003f1c200 */
[----:B------:R-:W-:-:S04]  /*1800*/  ISETP.LT.U32.AND P1, PT, R7, R20, PT ;  /* 0x000000140700720c */ /* 0x000fc80003f21070 */
[----:B------:R-:W-:-:S08]  /*1810*/  ISETP.LT.OR.EX P0, PT, R8, RZ, !P0, P1 ;  /* 0x000000ff0800720c */ /* 0x000fd00004701710 */
.L_x_5821:
[----:B------:R-:W-:Y:S05]  /*1820*/  BSYNC B1 ;  /* 0x0000000000017941 */ /* 0x000fea0003800000 */
.L_x_5819:
        /* <DEDUP_REMOVED lines=17> */
.L_x_5823:
[----:B------:R-:W-:Y:S02]  /*1940*/  FSETP.GTU.FTZ.AND P0, PT, |R14|, +INF , PT ;  /* 0x7f8000000e00780b */ /* 0x000fe40003f1c200 */
[----:B------:R-:W-:-:S04]  /*1950*/  ISETP.LT.U32.AND P1, PT, R36, R25, PT ;  /* 0x000000192400720c */ /* 0x000fc80003f21070 */
[----:B------:R-:W-:-:S08]  /*1960*/  ISETP.LT.OR.EX P0, PT, R35, RZ, !P0, P1 ;  /* 0x000000ff2300720c */ /* 0x000fd00004701710 */
.L_x_5824:
[----:B------:R-:W-:Y:S05]  /*1970*/  BSYNC B1 ;  /* 0x0000000000017941 */ /* 0x000fea0003800000 */
.L_x_5822:
        /* <DEDUP_REMOVED lines=8> */
.L_x_5815:
[----:B------:R-:W-:Y:S05]  /*1a00*/  BSYNC B0 ;  /* 0x0000000000007941 */ /* 0x000fea0003800000 */
.L_x_5814:
        /* <DEDUP_REMOVED lines=10> */
.L_x_5827:
[----:B------:R-:W-:Y:S05]  /*1ab0*/  BSYNC B0 ;  /* 0x0000000000007941 */ /* 0x000fea0003800000 */
.L_x_5826:
        /* <DEDUP_REMOVED lines=28> */
.L_x_5829:
[----:B------:R-:W-:Y:S05]  /*1c80*/  BSYNC B0 ;  /* 0x0000000000007941 */ /* 0x000fea0003800000 */
.L_x_5828:
        /* <DEDUP_REMOVED lines=12> */
.L_x_5831:
[----:B------:R-:W-:Y:S02]  /*1d50*/  FSETP.GTU.FTZ.AND P0, PT, |R13|, +INF , PT ;  /* 0x7f8000000d00780b */ /* 0x000fe40003f1c200 */
[----:B------:R-:W-:-:S04]  /*1d60*/  ISETP.LT.U32.AND P1, PT, R6, R11, PT ;  /* 0x0000000b0600720c */ /* 0x000fc80003f21070 */
[----:B------:R-:W-:-:S08]  /*1d70*/  ISETP.LT.OR.EX P0, PT, R3, R10, !P0, P1 ;  /* 0x0000000a0300720c */ /* 0x000fd00004701710 */
.L_x_5832:
[----:B------:R-:W-:Y:S05]  /*1d80*/  BSYNC B0 ;  /* 0x0000000000007941 */ /* 0x000fea0003800000 */
.L_x_5830:
        /* <DEDUP_REMOVED lines=15> */
.L_x_5834:
[----:B------:R-:W-:Y:S02]  /*1e80*/  FSETP.GTU.FTZ.AND P0, PT, |R9|, +INF , PT ;  /* 0x7f8000000900780b */ /* 0x000fe40003f1c200 */
[----:B------:R-:W-:-:S04]  /*1e90*/  ISETP.LT.U32.AND P1, PT, R6, R7, PT ;  /* 0x000000070600720c */ /* 0x000fc80003f21070 */
[----:B------:R-:W-:-:S08]  /*1ea0*/  ISETP.LT.OR.EX P0, PT, R3, R8, !P0, P1 ;  /* 0x000000080300720c */ /* 0x000fd00004701710 */
.L_x_5835:
[----:B------:R-:W-:Y:S05]  /*1eb0*/  BSYNC B0 ;  /* 0x0000000000007941 */ /* 0x000fea0003800000 */
.L_x_5833:
        /* <DEDUP_REMOVED lines=15> */
.L_x_5837:
[----:B------:R-:W-:Y:S02]  /*1fb0*/  FSETP.GTU.FTZ.AND P0, PT, |R37|, +INF , PT ;  /* 0x7f8000002500780b */ /* 0x000fe40003f1c200 */
[----:B------:R-:W-:-:S04]  /*1fc0*/  ISETP.LT.U32.AND P1, PT, R7, R36, PT ;  /* 0x000000240700720c */ /* 0x000fc80003f21070 */
[----:B------:R-:W-:-:S08]  /*1fd0*/  ISETP.LT.OR.EX P0, PT, R8, R35, !P0, P1 ;  /* 0x000000230800720c */ /* 0x000fd00004701710 */
.L_x_5838:
[----:B------:R-:W-:Y:S05]  /*1fe0*/  BSYNC B0 ;  /* 0x0000000000007941 */ /* 0x000fea0003800000 */
.L_x_5836:
[----:B------:R-:W-:Y:S01]  /*1ff0*/  SEL R36, R7, R36, P0 ;  /* 0x0000002407247207 */ /* 0x000fe20000000000 */
[----:B------:R-:W-:Y:S01]  /*2000*/  CS2R R12, SRZ ;  /* 0x00000000000c7805 */ /* 0x000fe2000001ff00 */
[----:B------:R-:W-:Y:S01]  /*2010*/  SEL R35, R8, R35, P0 ;  /* 0x0000002308237207 */ /* 0x000fe20000000000 */
[----:B------:R-:W-:Y:S01]  /*2020*/  IMAD.MOV.U32 R5, RZ, RZ, RZ ;  /* 0x000000ffff057224 */ /* 0x000fe200078e00ff */
[----:B------:R-:W-:Y:S01]  /*2030*/  FSEL R37, R4, R37, P0 ;  /* 0x0000002504257208 */ /* 0x000fe20000000000 */
[----:B------:R-:W-:Y:S05]  /*2040*/  BRA `(.L_x_5806) ;  /* 0x0000d00000007947 */ /* 0x000fea0003800000 */
.L_x_5807:
        /* <DEDUP_REMOVED lines=60> */
.L_x_5868:
        /* <DEDUP_REMOVED lines=224> */
.L_x_5843:
[----:B------:R-:W-:-:S04]  /*3210*/  LOP3.LUT R23, R24, 0xfffffffc, RZ, 0xc0, !PT ;  /* 0xfffffffc18177812 */ /* 0x000fc800078ec0ff */
[----:B------:R-:W-:-:S05]  /*3220*/  IADD3 R22, P0, R18, R23, RZ ;  /* 0x0000001712167210 */ /* 0x000fca0007f1e0ff */
[----:B------:R-:W-:-:S05]  /*3230*/  IMAD.X R23, RZ, RZ, R19, P0 ;  /* 0x000000ffff177224 */ /* 0x000fca00000e0613 */
[----:B------:R-:W2:Y:S02]  /*3240*/  LDG.E R22, [R22.64] ;  /* 0x0000002416167981 */ /* 0x000ea4000c1e1900 */
[----:B--2---:R-:W-:Y:S01]  /*3250*/  PRMT R40, R22, 0x5432, R22 ;  /* 0x0000543216287816 */ /* 0x004fe20000000016 */
        /* <DEDUP_REMOVED lines=212> */
.L_x_5844:
[----:B------:R-:W-:-:S04]  /*3fa0*/  LOP3.LUT R3, R3, 0xfffffffc, RZ, 0xc0, !PT ;  /* 0xfffffffc03037812 */ /* 0x000fc800078ec0ff */
[----:B------:R-:W-:-:S05]  /*3fb0*/  IADD3 R22, P0, R18, R3, RZ ;  /* 0x0000000312167210 */ /* 0x000fca0007f1e0ff */
[----:B------:R-:W-:-:S05]  /*3fc0*/  IMAD.X R23, RZ, RZ, R19, P0 ;  /* 0x000000ffff177224 */ /* 0x000fca00000e0613 */
[----:B------:R-:W2:Y:S01]  /*3fd0*/  LDG.E R22, [R22.64] ;  /* 0x0000002416167981 */ /* 0x000ea2000c1e1900 */
[----:B------:R-:W-:Y:S01]  /*3fe0*/  IADD3 R0, R39, c[0x0][0x184], RZ ;  /* 0x0000610027007a10 */ /* 0x000fe20007ffe0ff */
[----:B------:R-:W-:Y:S01]  /*3ff0*/  CS2R R24, SRZ ;  /* 0x0000000000187805 */ /* 0x000fe2000001ff00 */
[----:B--2---:R-:W-:Y:S01]  /*4000*/  PRMT R41, R22, 0x7610, R22 ;  /* 0x0000761016297816 */ /* 0x004fe20000000016 */
        /* <DEDUP_REMOVED lines=212> */
.L_x_5845:
[----:B------:R-:W-:-:S04]  /*4d50*/  LOP3.LUT R23, R24, 0xfffffffc, RZ, 0xc0, !PT ;  /* 0xfffffffc18177812 */ /* 0x000fc800078ec0ff */
[----:B------:R-:W-:-:S05]  /*4d60*/  IADD3 R22, P0, R18, R23, RZ ;  /* 0x0000001712167210 */ /* 0x000fca0007f1e0ff */
[----:B------:R-:W-:-:S05]  /*4d70*/  IMAD.X R23, RZ, RZ, R19, P0 ;  /* 0x000000ffff177224 */ /* 0x000fca00000e0613 */
[----:B------:R-:W2:Y:S01]  /*4d80*/  LDG.E R22, [R22.64] ;  /* 0x0000002416167981 */ /* 0x000ea2000c1e1900 */
[----:B------:R-:W-:-:S04]  /*4d90*/  IMAD.MOV.U32 R3, RZ, RZ, c[0x0][0x184] ;  /* 0x00006100ff037624 */ /* 0x000fc800078e00ff */
[----:B------:R-:W-:Y:S01]  /*4da0*/  IMAD R3, R3, 0x2, R0 ;  /* 0x0000000203037824 */ /* 0x000fe200078e0200 */
[----:B--2---:R-:W-:Y:S01]  /*4db0*/  PRMT R42, R22, 0x7610, R22 ;  /* 0x00007610162a7816 */ /* 0x004fe20000000016 */
        /* <DEDUP_REMOVED lines=212> */
.L_x_5846:
[----:B------:R-:W-:-:S04]  /*5b00*/  LOP3.LUT R23, R25, 0xfffffffc, RZ, 0xc0, !PT ;  /* 0xfffffffc19177812 */ /* 0x000fc800078ec0ff */
[----:B------:R-:W-:-:S05]  /*5b10*/  IADD3 R22, P0, R18, R23, RZ ;  /* 0x0000001712167210 */ /* 0x000fca0007f1e0ff */
[----:B------:R-:W-:-:S05]  /*5b20*/  IMAD.X R23, RZ, RZ, R19, P0 ;  /* 0x000000ffff177224 */ /* 0x000fca00000e0613 */
[----:B------:R-:W2:Y:S01]  /*5b30*/  LDG.E R22, [R22.64] ;  /* 0x0000002416167981 */ /* 0x000ea2000c1e1900 */
[C---:B------:R-:W-:Y:S01]  /*5b40*/  FSETP.GTU.FTZ.AND P2, PT, |R4|.reuse, +INF , PT ;  /* 0x7f8000000400780b */ /* 0x040fe20003f5c200 */
[----:B------:R-:W-:Y:S01]  /*5b50*/  HADD2.F32 R25, -RZ, R40.H1_H1 ;  /* 0x30000028ff197230 */ /* 0x000fe20000004100 */
[----:B------:R-:W-:Y:S04]  /*5b60*/  BSSY B1, `(.L_x_5847) ;  /* 0x000001f000017945 */ /* 0x000fe80003800000 */
        /* <DEDUP_REMOVED lines=9> */
[----:B------:R-:W-:Y:S01]  /*5c00*/  @!P2 ISETP.EQ.U32.AND P0, PT, R24, 0x1, PT ;  /* 0x000000011800a80c */ /* 0x000fe20003f02070 */
[----:B------:R-:W-:Y:S01]  /*5c10*/  HADD2.F32 R24, -RZ, R40.H0_H0 ;  /* 0x20000028ff187230 */ /* 0x000fe20000004100 */
[----:B------:R-:W-:Y:S02]  /*5c20*/  @P2 ISETP.LT.OR.EX P0, PT, R5, RZ, !P3, P4 ;  /* 0x000000ff0500220c */ /* 0x000fe40005f01740 */
[----:B------:R-:W-:-:S11]  /*5c30*/  FSETP.GTU.FTZ.AND P2, PT, |R7|, +INF , PT ;  /* 0x7f8000000700780b */ /* 0x000fd60003f5c200 */
[----:B------:R-:W-:Y:S02]  /*5c40*/  FSEL R4, R4, R25, P0 ;  /* 0x0000001904047208 */ /* 0x000fe40000000000 */
[----:B------:R-:W-:Y:S02]  /*5c50*/  SEL R6, R6, R39, P0 ;  /* 0x0000002706067207 */ /* 0x000fe40000000000 */
[----:B------:R-:W-:Y:S02]  /*5c60*/  SEL R5, R5, RZ, P0 ;  /* 0x000000ff05057207 */ /* 0x000fe40000000000 */
[----:B--2---:R-:W-:Y:S01]  /*5c70*/  PRMT R38, R22, 0x5432, R22 ;  /* 0x0000543216267816 */ /* 0x004fe20000000016 */
[----:B------:R-:W-:Y:S05]  /*5c80*/  @P2 BRA `(.L_x_5848) ;  /* 0x0000009000002947 */ /* 0x000fea0003800000 */
[-C--:B------:R-:W-:Y:S02]  /*5c90*/  FSETP.NEU.FTZ.AND P3, PT, R7, R24.reuse, PT ;  /* 0x000000180700720b */ /* 0x080fe40003f7d000 */
        /* <DEDUP_REMOVED lines=8> */
.L_x_5848:
[----:B------:R-:W-:Y:S02]  /*5d20*/  FSETP.GTU.FTZ.AND P0, PT, |R24|, +INF , PT ;  /* 0x7f8000001800780b */ /* 0x000fe40003f1c200 */
[----:B------:R-:W-:-:S04]  /*5d30*/  ISETP.LT.U32.AND P2, PT, R9, R39, PT ;  /* 0x000000270900720c */ /* 0x000fc80003f41070 */
[----:B------:R-:W-:-:S08]  /*5d40*/  ISETP.LT.OR.EX P0, PT, R8, RZ, !P0, P2 ;  /* 0x000000ff0800720c */ /* 0x000fd00004701720 */
.L_x_5849:
[----:B------:R-:W-:Y:S05]  /*5d50*/  BSYNC B1 ;  /* 0x0000000000017941 */ /* 0x000fea0003800000 */
.L_x_5847:
[----:B------:R-:W-:Y:S01]  /*5d60*/  FSETP.GTU.FTZ.AND P2, PT, |R11|, +INF , PT ;  /* 0x7f8000000b00780b */ /* 0x000fe20003f5c200 */
[----:B------:R-:W-:Y:S01]  /*5d70*/  BSSY B1, `(.L_x_5850) ;  /* 0x0000012000017945 */ /* 0x000fe20003800000 */
[----:B------:R-:W-:Y:S01]  /*5d80*/  FSEL R7, R7, R24, P0 ;  /* 0x0000001807077208 */ /* 0x000fe20000000000 */
[----:B------:R-:W-:Y:S01]  /*5d90*/  HADD2.F32 R24, -RZ, R41.H0_H0 ;  /* 0x20000029ff187230 */ /* 0x000fe20000004100 */
        /* <DEDUP_REMOVED lines=12> */
.L_x_5851:
[----:B------:R-:W-:Y:S02]  /*5e60*/  FSETP.GTU.FTZ.AND P0, PT, |R24|, +INF , PT ;  /* 0x7f8000001800780b */ /* 0x000fe40003f1c200 */
[----:B------:R-:W-:-:S04]  /*5e70*/  ISETP.LT.U32.AND P2, PT, R13, R0, PT ;  /* 0x000000000d00720c */ /* 0x000fc80003f41070 */
[----:B------:R-:W-:-:S08]  /*5e80*/  ISETP.LT.OR.EX P0, PT, R10, RZ, !P0, P2 ;  /* 0x000000ff0a00720c */ /* 0x000fd00004701720 */
.L_x_5852:
[----:B------:R-:W-:Y:S05]  /*5e90*/  BSYNC B1 ;  /* 0x0000000000017941 */ /* 0x000fea0003800000 */
.L_x_5850:
[----:B------:R-:W-:Y:S01]  /*5ea0*/  FSETP.GTU.FTZ.AND P2, PT, |R12|, +INF , PT ;  /* 0x7f8000000c00780b */ /* 0x000fe20003f5c200 */
[----:B------:R-:W-:Y:S01]  /*5eb0*/  BSSY B1, `(.L_x_5853) ;  /* 0x0000012000017945 */ /* 0x000fe20003800000 */
[----:B------:R-:W-:Y:S01]  /*5ec0*/  FSEL R11, R11, R24, P0 ;  /* 0x000000180b0b7208 */ /* 0x000fe20000000000 */
[----:B------:R-:W-:Y:S01]  /*5ed0*/  HADD2.F32 R23, -RZ, R41.H1_H1 ;  /* 0x30000029ff177230 */ /* 0x000fe20000004100 */
        /* <DEDUP_REMOVED lines=12> */
.L_x_5854:
[----:B------:R-:W-:Y:S02]  /*5fa0*/  FSETP.GTU.FTZ.AND P0, PT, |R23|, +INF , PT ;  /* 0x7f8000001700780b */ /* 0x000fe40003f1c200 */
[----:B------:R-:W-:-:S04]  /*5fb0*/  ISETP.LT.U32.AND P2, PT, R14, R0, PT ;  /* 0x000000000e00720c */ /* 0x000fc80003f41070 */
[----:B------:R-:W-:-:S08]  /*5fc0*/  ISETP.LT.OR.EX P0, PT, R15, RZ, !P0, P2 ;  /* 0x000000ff0f00720c */ /* 0x000fd00004701720 */
.L_x_5855:
[----:B------:R-:W-:Y:S05]  /*5fd0*/  BSYNC B1 ;  /* 0x0000000000017941 */ /* 0x000fea0003800000 */
.L_x_5853:
        /* <DEDUP_REMOVED lines=17> */
.L_x_5857:
[----:B------:R-:W-:Y:S02]  /*60f0*/  FSETP.GTU.FTZ.AND P0, PT, |R25|, +INF , PT ;  /* 0x7f8000001900780b */ /* 0x000fe40003f1c200 */
[----:B------:R-:W-:-:S04]  /*6100*/  ISETP.LT.U32.AND P2, PT, R30, R23, PT ;  /* 0x000000171e00720c */ /* 0x000fc80003f41070 */
[----:B------:R-:W-:-:S08]  /*6110*/  ISETP.LT.OR.EX P0, PT, R29, RZ, !P0, P2 ;  /* 0x000000ff1d00720c */ /* 0x000fd00004701720 */
.L_x_5858:
[----:B------:R-:W-:Y:S05]  /*6120*/  BSYNC B1 ;  /* 0x0000000000017941 */ /* 0x000fea0003800000 */
.L_x_5856:
[----:B------:R-:W-:Y:S01]  /*6130*/  FSETP.GTU.FTZ.AND P2, PT, |R31|, +INF , PT ;  /* 0x7f8000001f00780b */ /* 0x000fe20003f5c200 */
[----:B------:R-:W-:Y:S01]  /*6140*/  BSSY B1, `(.L_x_5859) ;  /* 0x0000012000017945 */ /* 0x000fe20003800000 */
[----:B------:R-:W-:Y:S01]  /*6150*/  FSEL R20, R20, R25, P0 ;  /* 0x0000001914147208 */ /* 0x000fe20000000000 */
[----:B------:R-:W-:Y:S01]  /*6160*/  HADD2.F32 R22, -RZ, R42.H1_H1 ;  /* 0x3000002aff167230 */ /* 0x000fe20000004100 */
        /* <DEDUP_REMOVED lines=12> */
.L_x_5860:
[----:B------:R-:W-:Y:S02]  /*6230*/  FSETP.GTU.FTZ.AND P0, PT, |R22|, +INF , PT ;  /* 0x7f8000001600780b */ /* 0x000fe40003f1c200 */
[----:B------:R-:W-:-:S04]  /*6240*/  ISETP.LT.U32.AND P2, PT, R34, R23, PT ;  /* 0x000000172200720c */ /* 0x000fc80003f41070 */
[----:B------:R-:W-:-:S08]  /*6250*/  ISETP.LT.OR.EX P0, PT, R33, RZ, !P0, P2 ;  /* 0x000000ff2100720c */ /* 0x000fd00004701720 */
.L_x_5861:
[----:B------:R-:W-:Y:S05]  /*6260*/  BSYNC B1 ;  /* 0x0000000000017941 */ /* 0x000fea0003800000 */
.L_x_5859:
        /* <DEDUP_REMOVED lines=16> */
.L_x_5863:
[----:B------:R-:W-:Y:S02]  /*6370*/  FSETP.GTU.FTZ.AND P0, PT, |R22|, +INF , PT ;  /* 0x7f8000001600780b */ /* 0x000fe40003f1c200 */
[----:B------:R-:W-:-:S04]  /*6380*/  ISETP.LT.U32.AND P2, PT, R36, R3, PT ;  /* 0x000000032400720c */ /* 0x000fc80003f41070 */
[----:B------:R-:W-:-:S08]  /*6390*/  ISETP.LT.OR.EX P0, PT, R35, RZ, !P0, P2 ;  /* 0x000000ff2300720c */ /* 0x000fd00004701720 */
.L_x_5864:
[----:B------:R-:W-:Y:S05]  /*63a0*/  BSYNC B1 ;  /* 0x0000000000017941 */ /* 0x000fea0003800000 */
.L_x_5862:
        /* <DEDUP_REMOVED lines=16> */
.L_x_5866:
[----:B------:R-:W-:Y:S02]  /*64b0*/  FSETP.GTU.FTZ.AND P0, PT, |R23|, +INF , PT ;  /* 0x7f8000001700780b */ /* 0x000fe40003f1c200 */
[----:B------:R-:W-:-:S04]  /*64c0*/  ISETP.LT.U32.AND P2, PT, R28, R3, PT ;  /* 0x000000031c00720c */ /* 0x000fc80003f41070 */
[----:B------:R-:W-:-:S08]  /*64d0*/  ISETP.LT.OR.EX P0, PT, R21, RZ, !P0, P2 ;  /* 0x000000ff1500720c */ /* 0x000fd00004701720 */
.L_x_5867:
[----:B------:R-:W-:Y:S05]  /*64e0*/  BSYNC B1 ;  /* 0x0000000000017941 */ /* 0x000fea0003800000 */
.L_x_5865:
        /* <DEDUP_REMOVED lines=9> */
.L_x_5842:
[----:B------:R-:W-:Y:S05]  /*6580*/  BSYNC B0 ;  /* 0x0000000000007941 */ /* 0x000fea0003800000 */
.L_x_5841:
        /* <DEDUP_REMOVED lines=205> */
.L_x_5871:
[----:B------:R-:W-:-:S04]  /*7260*/  LOP3.LUT R3, R3, 0xfffffffc, RZ, 0xc0, !PT ;  /* 0xfffffffc03037812 */ /* 0x000fc800078ec0ff */
[----:B------:R-:W-:-:S05]  /*7270*/  IADD3 R22, P2, R18, R3, RZ ;  /* 0x0000000312167210 */ /* 0x000fca0007f5e0ff */
[----:B------:R-:W-:-:S05]  /*7280*/  IMAD.X R23, RZ, RZ, R19, P2 ;  /* 0x000000ffff177224 */ /* 0x000fca00010e0613 */
[----:B------:R-:W2:Y:S01]  /*7290*/  LDG.E R22, [R22.64] ;  /* 0x0000002416167981 */ /* 0x000ea2000c1e1900 */
[----:B------:R-:W-:-:S04]  /*72a0*/  IADD3 R27, R39, c[0x0][0x184], RZ ;  /* 0x00006100271b7a10 */ /* 0x000fc80007ffe0ff */
[----:B------:R-:W-:Y:S02]  /*72b0*/  ISETP.GE.U32.AND P2, PT, R27, c[0x0][0x17c], PT ;  /* 0x00005f001b007a0c */ /* 0x000fe40003f46070 */
[----:B--2---:R-:W-:-:S11]  /*72c0*/  PRMT R40, R22, 0x5432, R22 ;  /* 0x0000543216287816 */ /* 0x004fd60000000016 */
        /* <DEDUP_REMOVED lines=201> */
.L_x_5872:
        /* <DEDUP_REMOVED lines=208> */
.L_x_5873:
        /* <DEDUP_REMOVED lines=208> */
.L_x_5874:
[----:B------:R-:W-:-:S04]  /*9960*/  LOP3.LUT R3, R3, 0xfffffffc, RZ, 0xc0, !PT ;  /* 0xfffffffc03037812 */ /* 0x000fc800078ec0ff */
[----:B------:R-:W-:-:S05]  /*9970*/  IADD3 R18, P1, R18, R3, RZ ;  /* 0x0000000312127210 */ /* 0x000fca0007f3e0ff */
[----:B------:R-:W-:-:S05]  /*9980*/  IMAD.X R19, RZ, RZ, R19, P1 ;  /* 0x000000ffff137224 */ /* 0x000fca00008e0613 */
[----:B------:R-:W2:Y:S02]  /*9990*/  LDG.E R18, [R18.64] ;  /* 0x0000002412127981 */ /* 0x000ea4000c1e1900 */
[----:B--2---:R-:W-:Y:S02]  /*99a0*/  PRMT R38, R18, 0x5432, R18 ;  /* 0x0000543212267816 */ /* 0x004fe40000000012 */
.L_x_5870:
[----:B------:R-:W-:Y:S05]  /*99b0*/  BSYNC B0 ;  /* 0x0000000000007941 */ /* 0x000fea0003800000 */
.L_x_5869:
[----:B------:R-:W-:Y:S01]  /*99c0*/  BSSY B0, `(.L_x_5875) ;  /* 0x00000ab000007945 */ /* 0x000fe20003800000 */
[----:B------:R-:W-:Y:S05]  /*99d0*/  @P0 BRA `(.L_x_5876) ;  /* 0x00000a9000000947 */ /* 0x000fea0003800000 */
[----:B------:R-:W-:Y:S01]  /*99e0*/  FSETP.GTU.FTZ.AND P0, PT, |R4|, +INF , PT ;  /* 0x7f8000000400780b */ /* 0x000fe20003f1c200 */
[----:B------:R-:W-:Y:S01]  /*99f0*/  BSSY B1, `(.L_x_5877) ;  /* 0x000000f000017945 */ /* 0x000fe20003800000 */
[----:B------:R-:W-:-:S11]  /*9a00*/  HADD2.F32 R3, -RZ, R40.H1_H1 ;  /* 0x30000028ff037230 */ /* 0x000fd60000004100 */
        /* <DEDUP_REMOVED lines=10> */
.L_x_5878:
[----:B------:R-:W-:Y:S02]  /*9ab0*/  FSETP.GTU.FTZ.AND P0, PT, |R3|, +INF , PT ;  /* 0x7f8000000300780b */ /* 0x000fe40003f1c200 */
[----:B------:R-:W-:-:S04]  /*9ac0*/  ISETP.LT.U32.AND P1, PT, R6, R39, PT ;  /* 0x000000270600720c */ /* 0x000fc80003f21070 */
[----:B------:R-:W-:-:S08]  /*9ad0*/  ISETP.LT.OR.EX P0, PT, R5, RZ, !P0, P1 ;  /* 0x000000ff0500720c */ /* 0x000fd00004701710 */
.L_x_5879:
[----:B------:R-:W-:Y:S05]  /*9ae0*/  BSYNC B1 ;  /* 0x0000000000017941 */ /* 0x000fea0003800000 */
.L_x_5877:
[----:B------:R-:W-:Y:S01]  /*9af0*/  FSETP.GTU.FTZ.AND P1, PT, |R7|, +INF , PT ;  /* 0x7f8000000700780b */ /* 0x000fe20003f3c200 */
[----:B------:R-:W-:Y:S01]  /*9b00*/  BSSY B1, `(.L_x_5880) ;  /* 0x0000012000017945 */ /* 0x000fe20003800000 */
[----:B------:R-:W-:Y:S01]  /*9b10*/  FSEL R4, R4, R3, P0 ;  /* 0x0000000304047208 */ /* 0x000fe20000000000 */
[----:B------:R-:W-:Y:S01]  /*9b20*/  HADD2.F32 R40, -RZ, R40.H0_H0 ;  /* 0x20000028ff287230 */ /* 0x000fe20000004100 */
        /* <DEDUP_REMOVED lines=12> */
.L_x_5881:
[----:B------:R-:W-:Y:S02]  /*9bf0*/  FSETP.GTU.FTZ.AND P0, PT, |R40|, +INF , PT ;  /* 0x7f8000002800780b */ /* 0x000fe40003f1c200 */
[----:B------:R-:W-:-:S04]  /*9c00*/  ISETP.LT.U32.AND P1, PT, R9, R39, PT ;  /* 0x000000270900720c */ /* 0x000fc80003f21070 */
[----:B------:R-:W-:-:S08]  /*9c10*/  ISETP.LT.OR.EX P0, PT, R8, RZ, !P0, P1 ;  /* 0x000000ff0800720c */ /* 0x000fd00004701710 */
.L_x_5882:
[----:B------:R-:W-:Y:S05]  /*9c20*/  BSYNC B1 ;  /* 0x0000000000017941 */ /* 0x000fea0003800000 */
.L_x_5880:
        /* <DEDUP_REMOVED lines=19> */
.L_x_5884:
[----:B------:R-:W-:Y:S02]  /*9d60*/  FSETP.GTU.FTZ.AND P0, PT, |R18|, +INF , PT ;  /* 0x7f8000001200780b */ /* 0x000fe40003f1c200 */
[----:B------:R-:W-:-:S04]  /*9d70*/  ISETP.LT.U32.AND P1, PT, R13, R19, PT ;  /* 0x000000130d00720c */ /* 0x000fc80003f21070 */
[----:B------:R-:W-:-:S08]  /*9d80*/  ISETP.LT.OR.EX P0, PT, R10, RZ, !P0, P1 ;  /* 0x000000ff0a00720c */ /* 0x000fd00004701710 */
.L_x_5885:
[----:B------:R-:W-:Y:S05]  /*9d90*/  BSYNC B1 ;  /* 0x0000000000017941 */ /* 0x000fea0003800000 */
.L_x_5883:
[----:B------:R-:W-:Y:S01]  /*9da0*/  FSETP.GTU.FTZ.AND P1, PT, |R12|, +INF , PT ;  /* 0x7f8000000c00780b */ /* 0x000fe20003f3c200 */
[----:B------:R-:W-:Y:S01]  /*9db0*/  BSSY B1, `(.L_x_5886) ;  /* 0x0000012000017945 */ /* 0x000fe20003800000 */
[----:B------:R-:W-:Y:S01]  /*9dc0*/  FSEL R11, R11, R18, P0 ;  /* 0x000000120b0b7208 */ /* 0x000fe20000000000 */
[----:B------:R-:W-:Y:S01]  /*9dd0*/  HADD2.F32 R41, -RZ, R41.H1_H1 ;  /* 0x30000029ff297230 */ /* 0x000fe20000004100 */
        /* <DEDUP_REMOVED lines=12> */
.L_x_5887:
[----:B------:R-:W-:Y:S02]  /*9ea0*/  FSETP.GTU.FTZ.AND P0, PT, |R41|, +INF , PT ;  /* 0x7f8000002900780b */ /* 0x000fe40003f1c200 */
[----:B------:R-:W-:-:S04]  /*9eb0*/  ISETP.LT.U32.AND P1, PT, R14, R19, PT ;  /* 0x000000130e00720c */ /* 0x000fc80003f21070 */
[----:B------:R-:W-:-:S08]  /*9ec0*/  ISETP.LT.OR.EX P0, PT, R15, RZ, !P0, P1 ;  /* 0x000000ff0f00720c */ /* 0x000fd00004701710 */
.L_x_5888:
[----:B------:R-:W-:Y:S05]  /*9ed0*/  BSYNC B1 ;  /* 0x0000000000017941 */ /* 0x000fea0003800000 */
.L_x_5886:
        /* <DEDUP_REMOVED lines=19> */
.L_x_5890:
[----:B------:R-:W-:Y:S02]  /*a010*/  FSETP.GTU.FTZ.AND P0, PT, |R19|, +INF , PT ;  /* 0x7f8000001300780b */ /* 0x000fe40003f1c200 */
[----:B------:R-:W-:-:S04]  /*a020*/  ISETP.LT.U32.AND P1, PT, R30, R3, PT ;  /* 0x000000031e00720c */ /* 0x000fc80003f21070 */
[----:B------:R-:W-:-:S08]  /*a030*/  ISETP.LT.OR.EX P0, PT, R29, RZ, !P0, P1 ;  /* 0x000000ff1d00720c */ /* 0x000fd00004701710 */
.L_x_5891:
[----:B------:R-:W-:Y:S05]  /*a040*/  BSYNC B1 ;  /* 0x0000000000017941 */ /* 0x000fea0003800000 */
.L_x_5889:
        /* <DEDUP_REMOVED lines=16> */
.L_x_5893:
[----:B------:R-:W-:Y:S02]  /*a150*/  FSETP.GTU.FTZ.AND P0, PT, |R42|, +INF , PT ;  /* 0x7f8000002a00780b */ /* 0x000fe40003f1c200 */
[----:B------:R-:W-:-:S04]  /*a160*/  ISETP.LT.U32.AND P1, PT, R34, R3, PT ;  /* 0x000000032200720c */ /* 0x000fc80003f21070 */
[----:B------:R-:W-:-:S08]  /*a170*/  ISETP.LT.OR.EX P0, PT, R33, RZ, !P0, P1 ;  /* 0x000000ff2100720c */ /* 0x000fd00004701710 */
.L_x_5894:
[----:B------:R-:W-:Y:S05]  /*a180*/  BSYNC B1 ;  /* 0x0000000000017941 */ /* 0x000fea0003800000 */
.L_x_5892:
        /* <DEDUP_REMOVED lines=8> */
[----:B------:R-:W-:-:S11]  /*a210*/  HADD2.F32 R18, -RZ, R38.H1_H1 ;  /* 0x30000026ff127230 */ /* 0x000fd60000004100 */
        /* <DEDUP_REMOVED lines=10> */
.L_x_5896:
[----:B------:R-:W-:Y:S02]  /*a2c0*/  FSETP.GTU.FTZ.AND P0, PT, |R18|, +INF , PT ;  /* 0x7f8000001200780b */ /* 0x000fe40003f1c200 */
[----:B------:R-:W-:-:S04]  /*a2d0*/  ISETP.LT.U32.AND P1, PT, R36, R19, PT ;  /* 0x000000132400720c */ /* 0x000fc80003f21070 */
[----:B------:R-:W-:-:S08]  /*a2e0*/  ISETP.LT.OR.EX P0, PT, R35, RZ, !P0, P1 ;  /* 0x000000ff2300720c */ /* 0x000fd00004701710 */
.L_x_5897:
[----:B------:R-:W-:Y:S05]  /*a2f0*/  BSYNC B1 ;  /* 0x0000000000017941 */ /* 0x000fea0003800000 */
.L_x_5895:
        /* <DEDUP_REMOVED lines=16> */
.L_x_5899:
[----:B------:R-:W-:Y:S02]  /*a400*/  FSETP.GTU.FTZ.AND P0, PT, |R3|, +INF , PT ;  /* 0x7f8000000300780b */ /* 0x000fe40003f1c200 */
[----:B------:R-:W-:-:S04]  /*a410*/  ISETP.LT.U32.AND P1, PT, R28, R19, PT ;  /* 0x000000131c00720c */ /* 0x000fc80003f21070 */
[----:B------:R-:W-:-:S08]  /*a420*/  ISETP.LT.OR.EX P0, PT, R21, RZ, !P0, P1 ;  /* 0x000000ff1500720c */ /* 0x000fd00004701710 */
.L_x_5900:
[----:B------:R-:W-:Y:S05]  /*a430*/  BSYNC B1 ;  /* 0x0000000000017941 */ /* 0x000fea0003800000 */
.L_x_5898:
[----:B------:R-:W-:Y:S02]  /*a440*/  FSEL R32, R32, R3, P0 ;  /* 0x0000000320207208 */ /* 0x000fe40000000000 */
[----:B------:R-:W-:Y:S02]  /*a450*/  SEL R28, R28, R19, P0 ;  /* 0x000000131c1c7207 */ /* 0x000fe40000000000 */
[----:B------:R-:W-:Y:S02]  /*a460*/  SEL R21, R21, RZ, P0 ;  /* 0x000000ff15157207 */ /* 0x000fe40000000000 */
.L_x_5876:
[----:B------:R-:W-:Y:S05]  /*a470*/  BSYNC B0 ;  /* 0x0000000000007941 */ /* 0x000fea0003800000 */
.L_x_5875:
        /* <DEDUP_REMOVED lines=12> */
.L_x_5902:
[----:B------:R-:W-:Y:S02]  /*a540*/  FSETP.GTU.FTZ.AND P0, PT, |R11|, +INF , PT ;  /* 0x7f8000000b00780b */ /* 0x000fe40003f1c200 */
[----:B------:R-:W-:-:S04]  /*a550*/  ISETP.LT.U32.AND P1, PT, R6, R13, PT ;  /* 0x0000000d0600720c */ /* 0x000fc80003f21070 */
[----:B------:R-:W-:-:S08]  /*a560*/  ISETP.LT.OR.EX P0, PT, R5, R10, !P0, P1 ;  /* 0x0000000a0500720c */ /* 0x000fd00004701710 */
.L_x_5903:
[----:B------:R-:W-:Y:S05]  /*a570*/  BSYNC B0 ;  /* 0x0000000000007941 */ /* 0x000fea0003800000 */
.L_x_5901:
        /* <DEDUP_REMOVED lines=15> */
.L_x_5905:
[----:B------:R-:W-:Y:S02]  /*a670*/  FSETP.GTU.FTZ.AND P0, PT, |R12|, +INF , PT ;  /* 0x7f8000000c00780b */ /* 0x000fe40003f1c200 */
[----:B------:R-:W-:-:S04]  /*a680*/  ISETP.LT.U32.AND P1, PT, R9, R14, PT ;  /* 0x0000000e0900720c */ /* 0x000fc80003f21070 */
[----:B------:R-:W-:-:S08]  /*a690*/  ISETP.LT.OR.EX P0, PT, R8, R15, !P0, P1 ;  /* 0x0000000f0800720c */ /* 0x000fd00004701710 */
.L_x_5906:
[----:B------:R-:W-:Y:S05]  /*a6a0*/  BSYNC B0 ;  /* 0x0000000000007941 */ /* 0x000fea0003800000 */
.L_x_5904:
        /* <DEDUP_REMOVED lines=15> */
.L_x_5908:
[----:B------:R-:W-:Y:S02]  /*a7a0*/  FSETP.GTU.FTZ.AND P0, PT, |R20|, +INF , PT ;  /* 0x7f8000001400780b */ /* 0x000fe40003f1c200 */
[----:B------:R-:W-:-:S04]  /*a7b0*/  ISETP.LT.U32.AND P1, PT, R13, R30, PT ;  /* 0x0000001e0d00720c */ /* 0x000fc80003f21070 */
[----:B------:R-:W-:-:S08]  /*a7c0*/  ISETP.LT.OR.EX P0, PT, R10, R29, !P0, P1 ;  /* 0x0000001d0a00720c */ /* 0x000fd00004701710 */
.L_x_5909:
[----:B------:R-:W-:Y:S05]  /*a7d0*/  BSYNC B0 ;  /* 0x0000000000007941 */ /* 0x000fea0003800000 */
.L_x_5907:
        /* <DEDUP_REMOVED lines=15> */
.L_x_5911:
[----:B------:R-:W-:Y:S02]  /*a8d0*/  FSETP.GTU.FTZ.AND P0, PT, |R31|, +INF , PT ;  /* 0x7f8000001f00780b */ /* 0x000fe40003f1c200 */
[----:B------:R-:W-:-:S04]  /*a8e0*/  ISETP.LT.U32.AND P1, PT, R9, R34, PT ;  /* 0x000000220900720c */ /* 0x000fc80003f21070 */
[----:B------:R-:W-:-:S08]  /*a8f0*/  ISETP.LT.OR.EX P0, PT, R8, R33, !P0, P1 ;  /* 0x000000210800720c */ /* 0x000fd00004701710 */
.L_x_5912:
[----:B------:R-:W-:Y:S05]  /*a900*/  BSYNC B0 ;  /* 0x0000000000007941 */ /* 0x000fea0003800000 */
.L_x_5910:
        /* <DEDUP_REMOVED lines=15> */
.L_x_5914:
[----:B------:R-:W-:Y:S02]  /*aa00*/  FSETP.GTU.FTZ.AND P0, PT, |R37|, +INF , PT ;  /* 0x7f8000002500780b */ /* 0x000fe40003f1c200 */
[----:B------:R-:W-:-:S04]  /*aa10*/  ISETP.LT.U32.AND P1, PT, R13, R36, PT ;  /* 0x000000240d00720c */ /* 0x000fc80003f21070 */
[----:B------:R-:W-:-:S08]  /*aa20*/  ISETP.LT.OR.EX P0, PT, R10, R35, !P0, P1 ;  /* 0x000000230a00720c */ /* 0x000fd00004701710 */
.L_x_5915:
[----:B------:R-:W-:Y:S05]  /*aa30*/  BSYNC B0 ;  /* 0x0000000000007941 */ /* 0x000fea0003800000 */
.L_x_5913:
        /* <DEDUP_REMOVED lines=15> */
.L_x_5917:
[----:B------:R-:W-:Y:S02]  /*ab30*/  FSETP.GTU.FTZ.AND P0, PT, |R32|, +INF , PT ;  /* 0x7f8000002000780b */ /* 0x000fe40003f1c200 */
[----:B------:R-:W-:-:S04]  /*ab40*/  ISETP.LT.U32.AND P1, PT, R9, R28, PT ;  /* 0x0000001c0900720c */ /* 0x000fc80003f21070 */
[----:B------:R-:W-:-:S08]  /*ab50*/  ISETP.LT.OR.EX P0, PT, R8, R21, !P0, P1 ;  /* 0x000000150800720c */ /* 0x000fd00004701710 */
.L_x_5918:
[----:B------:R-:W-:Y:S05]  /*ab60*/  BSYNC B0 ;  /* 0x0000000000007941 */ /* 0x000fea0003800000 */
.L_x_5916:
[----:B------:R-:W-:Y:S02]  /*ab70*/  SEL R12, R9, R28, P0 ;  /* 0x0000001c090c7207 */ /* 0x000fe40000000000 */
[----:B------:R-:W-:Y:S02]  /*ab80*/  SEL R13, R8, R21, P0 ;  /* 0x00000015080d7207 */ /* 0x000fe40000000000 */
[----:B------:R-:W-:Y:S01]  /*ab90*/  FSEL R5, R5, R32, P0 ;  /* 0x0000002005057208 */ /* 0x000fe20000000000 */
[----:B------:R-:W-:Y:S05]  /*aba0*/  BRA `(.L_x_5806) ;  /* 0x000044a000007947 */ /* 0x000fea0003800000 */
.L_x_5840:
        /* <DEDUP_REMOVED lines=45> */
.L_x_5942:
        /* <DEDUP_REMOVED lines=17> */
[----:B------:R0:W4:Y:S04]  /*af90*/  LDG.E R14, [R14.64] ;  /* 0x000000240e0e7981 */ /* 0x000128000c1e1900 */
[----:B------:R1:W5:Y:S01]  /*afa0*/  LDG.E R42, [R22.64] ;  /* 0x00000024162a7981 */ /* 0x000362000c1e1900 */
[----:B------:R-:W-:Y:S01]  /*afb0*/  FSETP.GTU.FTZ.AND P1, PT, |R29|, +INF , PT ;  /* 0x7f8000001d00780b */ /* 0x000fe20003f3c200 */
[----:B------:R-:W-:-:S12]  /*afc0*/  BSSY B1, `(.L_x_5921) ;  /* 0x0000023000017945 */ /* 0x000fd80003800000 */
[----:B------:R-:W-:-:S04]  /*afd0*/  @!P1 ISETP.GE.U32.AND P0, PT, R34, R39, PT ;  /* 0x000000272200920c */ /* 0x000fc80003f06070 */
[----:B------:R-:W-:Y:S01]  /*afe0*/  @!P1 ISETP.GE.AND.EX P0, PT, R32, RZ, PT, P0 ;  /* 0x000000ff2000920c */ /* 0x000fe20003f06300 */
[----:B--2---:R-:W-:Y:S01]  /*aff0*/  HADD2.F32 R44, -RZ, R40.H0_H0 ;  /* 0x20000028ff2c7230 */ /* 0x004fe20000004100 */
[----:B-1----:R-:W-:-:S04]  /*b000*/  PRMT R22, R40, 0x5432, R40 ;  /* 0x0000543228167816 */ /* 0x002fc80000000028 */
[CC--:B------:R-:W-:Y:S01]  /*b010*/  FSETP.NEU.OR P3, PT, R29.reuse, R44.reuse, P1 ;  /* 0x0000002c1d00720b */ /* 0x0c0fe20000f6d400 */
[----:B0-----:R-:W-:Y:S01]  /*b020*/  HADD2.F32 R15, -RZ, R22.H0_H0 ;  /* 0x20000016ff0f7230 */ /* 0x001fe20000004100 */
        /* <DEDUP_REMOVED lines=10> */
[----:B----4-:R-:W-:Y:S02]  /*b0d0*/  PRMT R23, R14, 0x7610, R14 ;  /* 0x000076100e177816 */ /* 0x010fe4000000000e */
[----:B-----5:R-:W-:-:S07]  /*b0e0*/  PRMT R20, R42, 0x7610, R42 ;  /* 0x000076102a147816 */ /* 0x020fce000000002a */
        /* <DEDUP_REMOVED lines=13> */
.L_x_5922:
[----:B------:R-:W-:Y:S02]  /*b1c0*/  FSETP.GTU.FTZ.AND P0, PT, |R15|, +INF , PT ;  /* 0x7f8000000f00780b */ /* 0x000fe40003f1c200 */
[----:B------:R-:W-:-:S04]  /*b1d0*/  ISETP.LT.U32.AND P1, PT, R28, R39, PT ;  /* 0x000000271c00720c */ /* 0x000fc80003f21070 */
[----:B------:R-:W-:-:S08]  /*b1e0*/  ISETP.LT.OR.EX P0, PT, R27, RZ, !P0, P1 ;  /* 0x000000ff1b00720c */ /* 0x000fd00004701710 */
.L_x_5923:
[----:B------:R-:W-:Y:S05]  /*b1f0*/  BSYNC B1 ;  /* 0x0000000000017941 */ /* 0x000fea0003800000 */
.L_x_5921:
        /* <DEDUP_REMOVED lines=16> */
.L_x_5925:
[----:B------:R-:W-:Y:S02]  /*b300*/  FSETP.GTU.FTZ.AND P0, PT, |R15|, +INF , PT ;  /* 0x7f8000000f00780b */ /* 0x000fe40003f1c200 */
[----:B------:R-:W-:-:S04]  /*b310*/  ISETP.LT.U32.AND P1, PT, R24, R41, PT ;  /* 0x000000291800720c */ /* 0x000fc80003f21070 */
[----:B------:R-:W-:-:S08]  /*b320*/  ISETP.LT.OR.EX P0, PT, R25, RZ, !P0, P1 ;  /* 0x000000ff1900720c */ /* 0x000fd00004701710 */
.L_x_5926:
[----:B------:R-:W-:Y:S05]  /*b330*/  BSYNC B1 ;  /* 0x0000000000017941 */ /* 0x000fea0003800000 */
.L_x_5924:
        /* <DEDUP_REMOVED lines=16> */
.L_x_5928:
[----:B------:R-:W-:Y:S02]  /*b440*/  FSETP.GTU.FTZ.AND P0, PT, |R40|, +INF , PT ;  /* 0x7f8000002800780b */ /* 0x000fe40003f1c200 */
[----:B------:R-:W-:-:S04]  /*b450*/  ISETP.LT.U32.AND P1, PT, R11, R41, PT ;  /* 0x000000290b00720c */ /* 0x000fc80003f21070 */
[----:B------:R-:W-:-:S08]  /*b460*/  ISETP.LT.OR.EX P0, PT, R12, RZ, !P0, P1 ;  /* 0x000000ff0c00720c */ /* 0x000fd00004701710 */
.L_x_5929:
[----:B------:R-:W-:Y:S05]  /*b470*/  BSYNC B1 ;  /* 0x0000000000017941 */ /* 0x000fea0003800000 */
.L_x_5927:
        /* <DEDUP_REMOVED lines=16> */
.L_x_5931:
[----:B------:R-:W-:Y:S02]  /*b580*/  FSETP.GTU.FTZ.AND P0, PT, |R15|, +INF , PT ;  /* 0x7f8000000f00780b */ /* 0x000fe40003f1c200 */
[----:B------:R-:W-:-:S04]  /*b590*/  ISETP.LT.U32.AND P1, PT, R6, R33, PT ;  /* 0x000000210600720c */ /* 0x000fc80003f21070 */
[----:B------:R-:W-:-:S08]  /*b5a0*/  ISETP.LT.OR.EX P0, PT, R7, RZ, !P0, P1 ;  /* 0x000000ff0700720c */ /* 0x000fd00004701710 */
.L_x_5932:
[----:B------:R-:W-:Y:S05]  /*b5b0*/  BSYNC B1 ;  /* 0x0000000000017941 */ /* 0x000fea0003800000 */
.L_x_5930:
        /* <DEDUP_REMOVED lines=16> */
.L_x_5934:
[----:B------:R-:W-:Y:S02]  /*b6c0*/  FSETP.GTU.FTZ.AND P0, PT, |R40|, +INF , PT ;  /* 0x7f8000002800780b */ /* 0x000fe40003f1c200 */
[----:B------:R-:W-:-:S04]  /*b6d0*/  ISETP.LT.U32.AND P1, PT, R0, R33, PT ;  /* 0x000000210000720c */ /* 0x000fc80003f21070 */
[----:B------:R-:W-:-:S08]  /*b6e0*/  ISETP.LT.OR.EX P0, PT, R3, RZ, !P0, P1 ;  /* 0x000000ff0300720c */ /* 0x000fd00004701710 */
.L_x_5935:
[----:B------:R-:W-:Y:S05]  /*b6f0*/  BSYNC B1 ;  /* 0x0000000000017941 */ /* 0x000fea0003800000 */
.L_x_5933:
[----:B------:R-:W-:Y:S01]  /*b700*/  FSETP.GTU.FTZ.AND P1, PT, |R37|, +INF , PT ;  /* 0x7f8000002500780b */ /* 0x000fe20003f3c200 */
[----:B------:R-:W-:Y:S01]  /*b710*/  BSSY B1, `(.L_x_5936) ;  /* 0x0000012000017945 */ /* 0x000fe20003800000 */
[----:B------:R-:W-:Y:S01]  /*b720*/  FSEL R5, R5, R40, P0 ;  /* 0x0000002805057208 */ /* 0x000fe20000000000 */
[----:B------:R-:W-:Y:S01]  /*b730*/  HADD2.F32 R40, -RZ, R20.H0_H0 ;  /* 0x20000014ff287230 */ /* 0x000fe20000004100 */
        /* <DEDUP_REMOVED lines=12> */
.L_x_5937:
[----:B------:R-:W-:Y:S02]  /*b800*/  FSETP.GTU.FTZ.AND P0, PT, |R40|, +INF , PT ;  /* 0x7f8000002800780b */ /* 0x000fe40003f1c200 */
[----:B------:R-:W-:-:S04]  /*b810*/  ISETP.LT.U32.AND P1, PT, R36, R31, PT ;  /* 0x0000001f2400720c */ /* 0x000fc80003f21070 */
[----:B------:R-:W-:-:S08]  /*b820*/  ISETP.LT.OR.EX P0, PT, R35, RZ, !P0, P1 ;  /* 0x000000ff2300720c */ /* 0x000fd00004701710 */
.L_x_5938:
[----:B------:R-:W-:Y:S05]  /*b830*/  BSYNC B1 ;  /* 0x0000000000017941 */ /* 0x000fea0003800000 */
.L_x_5936:
        /* <DEDUP_REMOVED lines=16> */
.L_x_5940:
[----:B------:R-:W-:Y:S02]  /*b940*/  FSETP.GTU.FTZ.AND P0, PT, |R15|, +INF , PT ;  /* 0x7f8000000f00780b */ /* 0x000fe40003f1c200 */
[----:B------:R-:W-:-:S04]  /*b950*/  ISETP.LT.U32.AND P1, PT, R8, R31, PT ;  /* 0x0000001f0800720c */ /* 0x000fc80003f21070 */
[----:B------:R-:W-:-:S08]  /*b960*/  ISETP.LT.OR.EX P0, PT, R9, RZ, !P0, P1 ;  /* 0x000000ff0900720c */ /* 0x000fd00004701710 */
.L_x_5941:
[----:B------:R-:W-:Y:S05]  /*b970*/  BSYNC B1 ;  /* 0x0000000000017941 */ /* 0x000fea0003800000 */
.L_x_5939:
        /* <DEDUP_REMOVED lines=8> */
.L_x_5920:
[----:B------:R-:W-:Y:S05]  /*ba00*/  BSYNC B0 ;  /* 0x0000000000007941 */ /* 0x000fea0003800000 */
.L_x_5919:
        /* <DEDUP_REMOVED lines=9> */
[----:B--2---:R-:W-:-:S11]  /*baa0*/  PRMT R22, R14, 0x5432, R14 ;  /* 0x000054320e167816 */ /* 0x004fd6000000000e */
        /* <DEDUP_REMOVED lines=19> */
[----:B--2---:R-:W-:Y:S02]  /*bbe0*/  PRMT R23, R14, 0x7610, R14 ;  /* 0x000076100e177816 */ /* 0x004fe4000000000e */
[----:B---3--:R-:W-:-:S04]  /*bbf0*/  @!P0 PRMT R20, R18, 0x7610, R20 ;  /* 0x0000761012148816 */ /* 0x008fc80000000014 */
[----:B------:R-:W-:Y:S02]  /*bc00*/  @!P0 PRMT R20, R20, 0x7610, R18 ;  /* 0x0000761014148816 */ /* 0x000fe40000000012 */
.L_x_5944:
[----:B------:R-:W-:Y:S05]  /*bc10*/  BSYNC B0 ;  /* 0x0000000000007941 */ /* 0x000fea0003800000 */
.L_x_5943:
[----:B------:R-:W-:Y:S01]  /*bc20*/  BSSY B0, `(.L_x_5945) ;  /* 0x00000ab000007945 */ /* 0x000fe20003800000 */
        /* <DEDUP_REMOVED lines=14> */
.L_x_5948:
[----:B------:R-:W-:Y:S02]  /*bd10*/  FSETP.GTU.FTZ.AND P0, PT, |R18|, +INF , PT ;  /* 0x7f8000001200780b */ /* 0x000fe40003f1c200 */
[----:B------:R-:W-:-:S04]  /*bd20*/  ISETP.LT.U32.AND P1, PT, R34, R39, PT ;  /* 0x000000272200720c */ /* 0x000fc80003f21070 */
[----:B------:R-:W-:-:S08]  /*bd30*/  ISETP.LT.OR.EX P0, PT, R32, RZ, !P0, P1 ;  /* 0x000000ff2000720c */ /* 0x000fd00004701710 */
.L_x_5949:
[----:B------:R-:W-:Y:S05]  /*bd40*/  BSYNC B1 ;  /* 0x0000000000017941 */ /* 0x000fea0003800000 */
.L_x_5947:
        /* <DEDUP_REMOVED lines=16> */
.L_x_5951:
[----:B------:R-:W-:Y:S02]  /*be50*/  FSETP.GTU.FTZ.AND P0, PT, |R15|, +INF , PT ;  /* 0x7f8000000f00780b */ /* 0x000fe40003f1c200 */
[----:B------:R-:W-:-:S04]  /*be60*/  ISETP.LT.U32.AND P1, PT, R28, R39, PT ;  /* 0x000000271c00720c */ /* 0x000fc80003f21070 */
[----:B------:R-:W-:-:S08]  /*be70*/  ISETP.LT.OR.EX P0, PT, R27, RZ, !P0, P1 ;  /* 0x000000ff1b00720c */ /* 0x000fd00004701710 */
.L_x_5952:
[----:B------:R-:W-:Y:S05]  /*be80*/  BSYNC B1 ;  /* 0x0000000000017941 */ /* 0x000fea0003800000 */
.L_x_5950:
        /* <DEDUP_REMOVED lines=19> */
.L_x_5954:
[----:B------:R-:W-:Y:S02]  /*bfc0*/  FSETP.GTU.FTZ.AND P0, PT, |R15|, +INF , PT ;  /* 0x7f8000000f00780b */ /* 0x000fe40003f1c200 */
[----:B------:R-:W-:-:S04]  /*bfd0*/  ISETP.LT.U32.AND P1, PT, R24, R19, PT ;  /* 0x000000131800720c */ /* 0x000fc80003f21070 */
[----:B------:R-:W-:-:S08]  /*bfe0*/  ISETP.LT.OR.EX P0, PT, R25, RZ, !P0, P1 ;  /* 0x000000ff1900720c */ /* 0x000fd00004701710 */
.L_x_5955:
[----:B------:R-:W-:Y:S05]  /*bff0*/  BSYNC B1 ;  /* 0x0000000000017941 */ /* 0x000fea0003800000 */
.L_x_5953:
        /* <DEDUP_REMOVED lines=16> */
.L_x_5957:
[----:B------:R-:W-:Y:S02]  /*c100*/  FSETP.GTU.FTZ.AND P0, PT, |R18|, +INF , PT ;  /* 0x7f8000001200780b */ /* 0x000fe40003f1c200 */
[----:B------:R-:W-:-:S04]  /*c110*/  ISETP.LT.U32.AND P1, PT, R11, R19, PT ;  /* 0x000000130b00720c */ /* 0x000fc80003f21070 */
[----:B------:R-:W-:-:S08]  /*c120*/  ISETP.LT.OR.EX P0, PT, R12, RZ, !P0, P1 ;  /* 0x000000ff0c00720c */ /* 0x000fd00004701710 */
.L_x_5958:
[----:B------:R-:W-:Y:S05]  /*c130*/  BSYNC B1 ;  /* 0x0000000000017941 */ /* 0x000fea0003800000 */
.L_x_5956:
        /* <DEDUP_REMOVED lines=19> */
.L_x_5960:
[----:B------:R-:W-:Y:S02]  /*c270*/  FSETP.GTU.FTZ.AND P0, PT, |R19|, +INF , PT ;  /* 0x7f8000001300780b */ /* 0x000fe40003f1c200 */
[----:B------:R-:W-:-:S04]  /*c280*/  ISETP.LT.U32.AND P1, PT, R6, R15, PT ;  /* 0x0000000f0600720c */ /* 0x000fc80003f21070 */
[----:B------:R-:W-:-:S08]  /*c290*/  ISETP.LT.OR.EX P0, PT, R7, RZ, !P0, P1 ;  /* 0x000000ff0700720c */ /* 0x000fd00004701710 */
.L_x_5961:
[----:B------:R-:W-:Y:S05]  /*c2a0*/  BSYNC B1 ;  /* 0x0000000000017941 */ /* 0x000fea0003800000 */
.L_x_5959:
        /* <DEDUP_REMOVED lines=16> */
.L_x_5963:
[----:B------:R-:W-:Y:S02]  /*c3b0*/  FSETP.GTU.FTZ.AND P0, PT, |R18|, +INF , PT ;  /* 0x7f8000001200780b */ /* 0x000fe40003f1c200 */
[----:B------:R-:W-:-:S04]  /*c3c0*/  ISETP.LT.U32.AND P1, PT, R0, R15, PT ;  /* 0x0000000f0000720c */ /* 0x000fc80003f21070 */
[----:B------:R-:W-:-:S08]  /*c3d0*/  ISETP.LT.OR.EX P0, PT, R3, RZ, !P0, P1 ;  /* 0x000000ff0300720c */ /* 0x000fd00004701710 */
.L_x_5964:
[----:B------:R-:W-:Y:S05]  /*c3e0*/  BSYNC B1 ;  /* 0x0000000000017941 */ /* 0x000fea0003800000 */
.L_x_5962:
        /* <DEDUP_REMOVED lines=19> */
.L_x_5966:
[----:B------:R-:W-:Y:S02]  /*c520*/  FSETP.GTU.FTZ.AND P0, PT, |R18|, +INF , PT ;  /* 0x7f8000001200780b */ /* 0x000fe40003f1c200 */
[----:B------:R-:W-:-:S04]  /*c530*/  ISETP.LT.U32.AND P1, PT, R36, R19, PT ;  /* 0x000000132400720c */ /* 0x000fc80003f21070 */
[----:B------:R-:W-:-:S08]  /*c540*/  ISETP.LT.OR.EX P0, PT, R35, RZ, !P0, P1 ;  /* 0x000000ff2300720c */ /* 0x000fd00004701710 */
.L_x_5967:
[----:B------:R-:W-:Y:S05]  /*c550*/  BSYNC B1 ;  /* 0x0000000000017941 */ /* 0x000fea0003800000 */
.L_x_5965:
        /* <DEDUP_REMOVED lines=16> */
.L_x_5969:
[----:B------:R-:W-:Y:S02]  /*c660*/  FSETP.GTU.FTZ.AND P0, PT, |R15|, +INF , PT ;  /* 0x7f8000000f00780b */ /* 0x000fe40003f1c200 */
[----:B------:R-:W-:-:S04]  /*c670*/  ISETP.LT.U32.AND P1, PT, R8, R19, PT ;  /* 0x000000130800720c */ /* 0x000fc80003f21070 */
[----:B------:R-:W-:-:S08]  /*c680*/  ISETP.LT.OR.EX P0, PT, R9, RZ, !P0, P1 ;  /* 0x000000ff0900720c */ /* 0x000fd00004701710 */
.L_x_5970:
[----:B------:R-:W-:Y:S05]  /*c690*/  BSYNC B1 ;  /* 0x0000000000017941 */ /* 0x000fea0003800000 */
.L_x_5968:
[----:B------:R-:W-:Y:S02]  /*c6a0*/  FSEL R4, R4, R15, P0 ;  /* 0x0000000f04047208 */ /* 0x000fe40000000000 */
[----:B------:R-:W-:Y:S02]  /*c6b0*/  SEL R8, R8, R19, P0 ;  /* 0x0000001308087207 */ /* 0x000fe40000000000 */
[----:B------:R-:W-:Y:S02]  /*c6c0*/  SEL R9, R9, RZ, P0 ;  /* 0x000000ff09097207 */ /* 0x000fe40000000000 */
.L_x_5946:
[----:B------:R-:W-:Y:S05]  /*c6d0*/  BSYNC B0 ;  /* 0x0000000000007941 */ /* 0x000fea0003800000 */
.L_x_5945:
        /* <DEDUP_REMOVED lines=12> */
.L_x_5972:
[----:B------:R-:W-:Y:S02]  /*c7a0*/  FSETP.GTU.FTZ.AND P0, PT, |R26|, +INF , PT ;  /* 0x7f8000001a00780b */ /* 0x000fe40003f1c200 */
[----:B------:R-:W-:-:S04]  /*c7b0*/  ISETP.LT.U32.AND P1, PT, R34, R24, PT ;  /* 0x000000182200720c */ /* 0x000fc80003f21070 */
[----:B------:R-:W-:-:S08]  /*c7c0*/  ISETP.LT.OR.EX P0, PT, R32, R25, !P0, P1 ;  /* 0x000000192000720c */ /* 0x000fd00004701710 */
.L_x_5973:
[----:B------:R-:W-:Y:S05]  /*c7d0*/  BSYNC B0 ;  /* 0x0000000000007941 */ /* 0x000fea0003800000 */
.L_x_5971:
        /* <DEDUP_REMOVED lines=15> */
.L_x_5975:
[----:B------:R-:W-:Y:S02]  /*c8d0*/  FSETP.GTU.FTZ.AND P0, PT, |R13|, +INF , PT ;  /* 0x7f8000000d00780b */ /* 0x000fe40003f1c200 */
[----:B------:R-:W-:-:S04]  /*c8e0*/  ISETP.LT.U32.AND P1, PT, R28, R11, PT ;  /* 0x0000000b1c00720c */ /* 0x000fc80003f21070 */
[----:B------:R-:W-:-:S08]  /*c8f0*/  ISETP.LT.OR.EX P0, PT, R27, R12, !P0, P1 ;  /* 0x0000000c1b00720c */ /* 0x000fd00004701710 */
.L_x_5976:
[----:B------:R-:W-:Y:S05]  /*c900*/  BSYNC B0 ;  /* 0x0000000000007941 */ /* 0x000fea0003800000 */
.L_x_5974:
        /* <DEDUP_REMOVED lines=15> */
.L_x_5978:
[----:B------:R-:W-:Y:S02]  /*ca00*/  FSETP.GTU.FTZ.AND P0, PT, |R10|, +INF , PT ;  /* 0x7f8000000a00780b */ /* 0x000fe40003f1c200 */
[----:B------:R-:W-:-:S04]  /*ca10*/  ISETP.LT.U32.AND P1, PT, R15, R6, PT ;  /* 0x000000060f00720c */ /* 0x000fc80003f21070 */
[----:B------:R-:W-:-:S08]  /*ca20*/  ISETP.LT.OR.EX P0, PT, R32, R7, !P0, P1 ;  /* 0x000000072000720c */ /* 0x000fd00004701710 */
.L_x_5979:
[----:B------:R-:W-:Y:S05]  /*ca30*/  BSYNC B0 ;  /* 0x0000000000007941 */ /* 0x000fea0003800000 */
.L_x_5977:
        /* <DEDUP_REMOVED lines=15> */
.L_x_5981:
[----:B------:R-:W-:Y:S02]  /*cb30*/  FSETP.GTU.FTZ.AND P0, PT, |R5|, +INF , PT ;  /* 0x7f8000000500780b */ /* 0x000fe40003f1c200 */
[----:B------:R-:W-:-:S04]  /*cb40*/  ISETP.LT.U32.AND P1, PT, R19, R0, PT ;  /* 0x000000001300720c */ /* 0x000fc80003f21070 */
[----:B------:R-:W-:-:S08]  /*cb50*/  ISETP.LT.OR.EX P0, PT, R12, R3, !P0, P1 ;  /* 0x000000030c00720c */ /* 0x000fd00004701710 */
.L_x_5982:
[----:B------:R-:W-:Y:S05]  /*cb60*/  BSYNC B0 ;  /* 0x0000000000007941 */ /* 0x000fea0003800000 */
.L_x_5980:
        /* <DEDUP_REMOVED lines=15> */
.L_x_5984:
[----:B------:R-:W-:Y:S02]  /*cc60*/  FSETP.GTU.FTZ.AND P0, PT, |R37|, +INF , PT ;  /* 0x7f8000002500780b */ /* 0x000fe40003f1c200 */
[----:B------:R-:W-:-:S04]  /*cc70*/  ISETP.LT.U32.AND P1, PT, R15, R36, PT ;  /* 0x000000240f00720c */ /* 0x000fc80003f21070 */
[----:B------:R-:W-:-:S08]  /*cc80*/  ISETP.LT.OR.EX P0, PT, R32, R35, !P0, P1 ;  /* 0x000000232000720c */ /* 0x000fd00004701710 */
.L_x_5985:
[----:B------:R-:W-:Y:S05]  /*cc90*/  BSYNC B0 ;  /* 0x0000000000007941 */ /* 0x000fea0003800000 */
.L_x_5983:
        /* <DEDUP_REMOVED lines=15> */
.L_x_5987:
[----:B------:R-:W-:Y:S02]  /*cd90*/  FSETP.GTU.FTZ.AND P0, PT, |R4|, +INF , PT ;  /* 0x7f8000000400780b */ /* 0x000fe40003f1c200 */
[----:B------:R-:W-:-:S04]  /*cda0*/  ISETP.LT.U32.AND P1, PT, R19, R8, PT ;  /* 0x000000081300720c */ /* 0x000fc80003f21070 */
[----:B------:R-:W-:-:S08]  /*cdb0*/  ISETP.LT.OR.EX P0, PT, R6, R9, !P0, P1 ;  /* 0x000000090600720c */ /* 0x000fd00004701710 */
.L_x_5988:
[----:B------:R-:W-:Y:S05]  /*cdc0*/  BSYNC B0 ;  /* 0x0000000000007941 */ /* 0x000fea0003800000 */
.L_x_5986:
[----:B------:R-:W-:Y:S02]  /*cdd0*/  SEL R12, R19, R8, P0 ;  /* 0x00000008130c7207 */ /* 0x000fe40000000000 */
[----:B------:R-:W-:Y:S02]  /*cde0*/  SEL R13, R6, R9, P0 ;  /* 0x00000009060d7207 */ /* 0x000fe40000000000 */
[----:B------:R-:W-:Y:S01]  /*cdf0*/  FSEL R5, R5, R4, P0 ;  /* 0x0000000405057208 */ /* 0x000fe20000000000 */
[----:B------:R-:W-:Y:S05]  /*ce00*/  BRA `(.L_x_5806) ;  /* 0x0000224000007947 */ /* 0x000fea0003800000 */
.L_x_5839:
        /* <DEDUP_REMOVED lines=50> */
.L_x_6012:
[----:B------:R-:W-:-:S05]  /*d130*/  SHF.R.U32.HI R39, RZ, 0x1, R0 ;  /* 0x00000001ff277819 */ /* 0x000fca0000011600 */
[----:B------:R-:W-:-:S06]  /*d140*/  IMAD.WIDE.U32 R38, R39, 0x4, R18 ;  /* 0x0000000427267825 */ /* 0x000fcc00078e0012 */
[----:B------:R0:W2:Y:S01]  /*d150*/  LDG.E R38, [R38.64] ;  /* 0x0000002426267981 */ /* 0x0000a2000c1e1900 */
        /* <DEDUP_REMOVED lines=10> */
[----:B------:R1:W4:Y:S04]  /*d200*/  LDG.E R22, [R22.64] ;  /* 0x0000002416167981 */ /* 0x000328000c1e1900 */
[----:B0-----:R3:W5:Y:S01]  /*d210*/  LDG.E R39, [R26.64] ;  /* 0x000000241a277981 */ /* 0x001762000c1e1900 */
[----:B------:R-:W-:Y:S01]  /*d220*/  FSETP.GTU.FTZ.AND P1, PT, |R37|, +INF , PT ;  /* 0x7f8000002500780b */ /* 0x000fe20003f3c200 */
[----:B------:R-:W-:-:S12]  /*d230*/  BSSY B1, `(.L_x_5991) ;  /* 0x0000023000017945 */ /* 0x000fd80003800000 */
        /* <DEDUP_REMOVED lines=12> */
[----:B------:R-:W-:Y:S01]  /*d300*/  @P1 ISETP.LT.OR.EX P0, PT, R34, RZ, !P2, P3 ;  /* 0x000000ff2200120c */ /* 0x000fe20005701730 */
[----:B-1----:R-:W-:Y:S01]  /*d310*/  HADD2.F32 R23, -RZ, R26.H0_H0 ;  /* 0x2000001aff177230 */ /* 0x002fe20000004100 */
[----:B------:R-:W-:-:S02]  /*d320*/  FSETP.GTU.FTZ.AND P1, PT, |R32|, +INF , PT ;  /* 0x7f8000002000780b */ /* 0x000fc40003f3c200 */
[----:B------:R-:W-:Y:S02]  /*d330*/  PRMT R25, R38, 0x5410, R24 ;  /* 0x0000541026197816 */ /* 0x000fe40000000018 */
[----:B----4-:R-:W-:Y:S02]  /*d340*/  PRMT R27, R22, 0x7610, R22 ;  /* 0x00007610161b7816 */ /* 0x010fe40000000016 */
[----:B-----5:R-:W-:-:S05]  /*d350*/  PRMT R24, R39, 0x7610, R39 ;  /* 0x0000761027187816 */ /* 0x020fca0000000027 */
        /* <DEDUP_REMOVED lines=13> */
.L_x_5992:
[----:B------:R-:W-:Y:S02]  /*d430*/  FSETP.GTU.FTZ.AND P0, PT, |R23|, +INF , PT ;  /* 0x7f8000001700780b */ /* 0x000fe40003f1c200 */
[----:B------:R-:W-:-:S04]  /*d440*/  ISETP.LT.U32.AND P1, PT, R31, R0, PT ;  /* 0x000000001f00720c */ /* 0x000fc80003f21070 */
[----:B------:R-:W-:-:S08]  /*d450*/  ISETP.LT.OR.EX P0, PT, R33, RZ, !P0, P1 ;  /* 0x000000ff2100720c */ /* 0x000fd00004701710 */
.L_x_5993:
[----:B------:R-:W-:Y:S05]  /*d460*/  BSYNC B1 ;  /* 0x0000000000017941 */ /* 0x000fea0003800000 */
.L_x_5991:
        /* <DEDUP_REMOVED lines=16> */
.L_x_5995:
[----:B------:R-:W-:Y:S02]  /*d570*/  FSETP.GTU.FTZ.AND P0, PT, |R23|, +INF , PT ;  /* 0x7f8000001700780b */ /* 0x000fe40003f1c200 */
[----:B------:R-:W-:-:S04]  /*d580*/  ISETP.LT.U32.AND P1, PT, R28, R36, PT ;  /* 0x000000241c00720c */ /* 0x000fc80003f21070 */
[----:B------:R-:W-:-:S08]  /*d590*/  ISETP.LT.OR.EX P0, PT, R29, RZ, !P0, P1 ;  /* 0x000000ff1d00720c */ /* 0x000fd00004701710 */
.L_x_5996:
[----:B------:R-:W-:Y:S05]  /*d5a0*/  BSYNC B1 ;  /* 0x0000000000017941 */ /* 0x000fea0003800000 */
.L_x_5994:
        /* <DEDUP_REMOVED lines=16> */
.L_x_5998:
[----:B------:R-:W-:Y:S02]  /*d6b0*/  FSETP.GTU.FTZ.AND P0, PT, |R22|, +INF , PT ;  /* 0x7f8000001600780b */ /* 0x000fe40003f1c200 */
[----:B------:R-:W-:-:S04]  /*d6c0*/  ISETP.LT.U32.AND P1, PT, R15, R36, PT ;  /* 0x000000240f00720c */ /* 0x000fc80003f21070 */
[----:B------:R-:W-:-:S08]  /*d6d0*/  ISETP.LT.OR.EX P0, PT, R20, RZ, !P0, P1 ;  /* 0x000000ff1400720c */ /* 0x000fd00004701710 */
.L_x_5999:
[----:B------:R-:W-:Y:S05]  /*d6e0*/  BSYNC B1 ;  /* 0x0000000000017941 */ /* 0x000fea0003800000 */
.L_x_5997:
        /* <DEDUP_REMOVED lines=16> */
.L_x_6001:
[----:B------:R-:W-:Y:S02]  /*d7f0*/  FSETP.GTU.FTZ.AND P0, PT, |R23|, +INF , PT ;  /* 0x7f8000001700780b */ /* 0x000fe40003f1c200 */
[----:B------:R-:W-:-:S04]  /*d800*/  ISETP.LT.U32.AND P1, PT, R10, R43, PT ;  /* 0x0000002b0a00720c */ /* 0x000fc80003f21070 */
[----:B------:R-:W-:-:S08]  /*d810*/  ISETP.LT.OR.EX P0, PT, R11, RZ, !P0, P1 ;  /* 0x000000ff0b00720c */ /* 0x000fd00004701710 */
.L_x_6002:
[----:B------:R-:W-:Y:S05]  /*d820*/  BSYNC B1 ;  /* 0x0000000000017941 */ /* 0x000fea0003800000 */
.L_x_6000:
        /* <DEDUP_REMOVED lines=16> */
.L_x_6004:
[----:B------:R-:W-:Y:S02]  /*d930*/  FSETP.GTU.FTZ.AND P0, PT, |R22|, +INF , PT ;  /* 0x7f8000001600780b */ /* 0x000fe40003f1c200 */
[----:B------:R-:W-:-:S04]  /*d940*/  ISETP.LT.U32.AND P1, PT, R6, R43, PT ;  /* 0x0000002b0600720c */ /* 0x000fc80003f21070 */
[----:B------:R-:W-:-:S08]  /*d950*/  ISETP.LT.OR.EX P0, PT, R7, RZ, !P0, P1 ;  /* 0x000000ff0700720c */ /* 0x000fd00004701710 */
.L_x_6005:
[----:B------:R-:W-:Y:S05]  /*d960*/  BSYNC B1 ;  /* 0x0000000000017941 */ /* 0x000fea0003800000 */
.L_x_6003:
        /* <DEDUP_REMOVED lines=16> */
.L_x_6007:
[----:B------:R-:W-:Y:S02]  /*da70*/  FSETP.GTU.FTZ.AND P0, PT, |R22|, +INF , PT ;  /* 0x7f8000001600780b */ /* 0x000fe40003f1c200 */
[----:B------:R-:W-:-:S04]  /*da80*/  ISETP.LT.U32.AND P1, PT, R4, R41, PT ;  /* 0x000000290400720c */ /* 0x000fc80003f21070 */
[----:B------:R-:W-:-:S08]  /*da90*/  ISETP.LT.OR.EX P0, PT, R5, RZ, !P0, P1 ;  /* 0x000000ff0500720c */ /* 0x000fd00004701710 */
.L_x_6008:
[----:B------:R-:W-:Y:S05]  /*daa0*/  BSYNC B1 ;  /* 0x0000000000017941 */ /* 0x000fea0003800000 */
.L_x_6006:
        /* <DEDUP_REMOVED lines=16> */
.L_x_6010:
[----:B------:R-:W-:Y:S02]  /*dbb0*/  FSETP.GTU.FTZ.AND P0, PT, |R23|, +INF , PT ;  /* 0x7f8000001700780b */ /* 0x000fe40003f1c200 */
[----:B------:R-:W-:-:S04]  /*dbc0*/  ISETP.LT.U32.AND P1, PT, R12, R41, PT ;  /* 0x000000290c00720c */ /* 0x000fc80003f21070 */
[----:B------:R-:W-:-:S08]  /*dbd0*/  ISETP.LT.OR.EX P0, PT, R13, RZ, !P0, P1 ;  /* 0x000000ff0d00720c */ /* 0x000fd00004701710 */
.L_x_6011:
[----:B------:R-:W-:Y:S05]  /*dbe0*/  BSYNC B1 ;  /* 0x0000000000017941 */ /* 0x000fea0003800000 */
.L_x_6009:
        /* <DEDUP_REMOVED lines=8> */
.L_x_5990:
[----:B------:R-:W-:Y:S05]  /*dc70*/  BSYNC B0 ;  /* 0x0000000000007941 */ /* 0x000fea0003800000 */
.L_x_5989:
        /* <DEDUP_REMOVED lines=27> */
[----:B--2---:R-:W-:Y:S02]  /*de30*/  PRMT R27, R22, 0x7610, R22 ;  /* 0x00007610161b7816 */ /* 0x004fe40000000016 */
[----:B---3--:R-:W-:-:S04]  /*de40*/  @!P0 PRMT R24, R18, 0x7610, R24 ;  /* 0x0000761012188816 */ /* 0x008fc80000000018 */
[----:B------:R-:W-:Y:S02]  /*de50*/  @!P0 PRMT R24, R24, 0x7610, R18 ;  /* 0x0000761018188816 */ /* 0x000fe40000000012 */
.L_x_6014:
[----:B------:R-:W-:Y:S05]  /*de60*/  BSYNC B0 ;  /* 0x0000000000007941 */ /* 0x000fea0003800000 */
.L_x_6013:
[----:B------:R-:W-:Y:S01]  /*de70*/  BSSY B0, `(.L_x_6015) ;  /* 0x00000ab000007945 */ /* 0x000fe20003800000 */
        /* <DEDUP_REMOVED lines=14> */
.L_x_6018:
[----:B------:R-:W-:Y:S02]  /*df60*/  FSETP.GTU.FTZ.AND P0, PT, |R22|, +INF , PT ;  /* 0x7f8000001600780b */ /* 0x000fe40003f1c200 */
[----:B------:R-:W-:-:S04]  /*df70*/  ISETP.LT.U32.AND P1, PT, R35, R0, PT ;  /* 0x000000002300720c */ /* 0x000fc80003f21070 */
[----:B------:R-:W-:-:S08]  /*df80*/  ISETP.LT.OR.EX P0, PT, R34, RZ, !P0, P1 ;  /* 0x000000ff2200720c */ /* 0x000fd00004701710 */
.L_x_6019:
[----:B------:R-:W-:Y:S05]  /*df90*/  BSYNC B1 ;  /* 0x0000000000017941 */ /* 0x000fea0003800000 */
.L_x_6017:
        /* <DEDUP_REMOVED lines=16> */
.L_x_6021:
[----:B------:R-:W-:Y:S02]  /*e0a0*/  FSETP.GTU.FTZ.AND P0, PT, |R19|, +INF , PT ;  /* 0x7f8000001300780b */ /* 0x000fe40003f1c200 */
[----:B------:R-:W-:-:S04]  /*e0b0*/  ISETP.LT.U32.AND P1, PT, R31, R0, PT ;  /* 0x000000001f00720c */ /* 0x000fc80003f21070 */
[----:B------:R-:W-:-:S08]  /*e0c0*/  ISETP.LT.OR.EX P0, PT, R33, RZ, !P0, P1 ;  /* 0x000000ff2100720c */ /* 0x000fd00004701710 */
.L_x_6022:
[----:B------:R-:W-:Y:S05]  /*e0d0*/  BSYNC B1 ;  /* 0x0000000000017941 */ /* 0x000fea0003800000 */
.L_x_6020:
        /* <DEDUP_REMOVED lines=19> */
.L_x_6024:
[----:B------:R-:W-:Y:S02]  /*e210*/  FSETP.GTU.FTZ.AND P0, PT, |R25|, +INF , PT ;  /* 0x7f8000001900780b */ /* 0x000fe40003f1c200 */
[----:B------:R-:W-:-:S04]  /*e220*/  ISETP.LT.U32.AND P1, PT, R28, R18, PT ;  /* 0x000000121c00720c */ /* 0x000fc80003f21070 */
[----:B------:R-:W-:-:S08]  /*e230*/  ISETP.LT.OR.EX P0, PT, R29, RZ, !P0, P1 ;  /* 0x000000ff1d00720c */ /* 0x000fd00004701710 */
.L_x_6025:
[----:B------:R-:W-:Y:S05]  /*e240*/  BSYNC B1 ;  /* 0x0000000000017941 */ /* 0x000fea0003800000 */
.L_x_6023:
        /* <DEDUP_REMOVED lines=16> */
.L_x_6027:
[----:B------:R-:W-:Y:S02]  /*e350*/  FSETP.GTU.FTZ.AND P0, PT, |R26|, +INF , PT ;  /* 0x7f8000001a00780b */ /* 0x000fe40003f1c200 */
[----:B------:R-:W-:-:S04]  /*e360*/  ISETP.LT.U32.AND P1, PT, R15, R18, PT ;  /* 0x000000120f00720c */ /* 0x000fc80003f21070 */
[----:B------:R-:W-:-:S08]  /*e370*/  ISETP.LT.OR.EX P0, PT, R20, RZ, !P0, P1 ;  /* 0x000000ff1400720c */ /* 0x000fd00004701710 */
.L_x_6028:
[----:B------:R-:W-:Y:S05]  /*e380*/  BSYNC B1 ;  /* 0x0000000000017941 */ /* 0x000fea0003800000 */
.L_x_6026:
        /* <DEDUP_REMOVED lines=19> */
.L_x_6030:
[----:B------:R-:W-:Y:S02]  /*e4c0*/  FSETP.GTU.FTZ.AND P0, PT, |R23|, +INF , PT ;  /* 0x7f8000001700780b */ /* 0x000fe40003f1c200 */
[----:B------:R-:W-:-:S04]  /*e4d0*/  ISETP.LT.U32.AND P1, PT, R10, R19, PT ;  /* 0x000000130a00720c */ /* 0x000fc80003f21070 */
[----:B------:R-:W-:-:S08]  /*e4e0*/  ISETP.LT.OR.EX P0, PT, R11, RZ, !P0, P1 ;  /* 0x000000ff0b00720c */ /* 0x000fd00004701710 */
.L_x_6031:
[----:B------:R-:W-:Y:S05]  /*e4f0*/  BSYNC B1 ;  /* 0x0000000000017941 */ /* 0x000fea0003800000 */
.L_x_6029:
        /* <DEDUP_REMOVED lines=16> */
.L_x_6033:
[----:B------:R-:W-:Y:S02]  /*e600*/  FSETP.GTU.FTZ.AND P0, PT, |R18|, +INF , PT ;  /* 0x7f8000001200780b */ /* 0x000fe40003f1c200 */
[----:B------:R-:W-:-:S04]  /*e610*/  ISETP.LT.U32.AND P1, PT, R6, R19, PT ;  /* 0x000000130600720c */ /* 0x000fc80003f21070 */
[----:B------:R-:W-:-:S08]  /*e620*/  ISETP.LT.OR.EX P0, PT, R7, RZ, !P0, P1 ;  /* 0x000000ff0700720c */ /* 0x000fd00004701710 */
.L_x_6034:
[----:B------:R-:W-:Y:S05]  /*e630*/  BSYNC B1 ;  /* 0x0000000000017941 */ /* 0x000fea0003800000 */
.L_x_6032:
        /* <DEDUP_REMOVED lines=19> */
.L_x_6036:
[----:B------:R-:W-:Y:S02]  /*e770*/  FSETP.GTU.FTZ.AND P0, PT, |R18|, +INF , PT ;  /* 0x7f8000001200780b */ /* 0x000fe40003f1c200 */
[----:B------:R-:W-:-:S04]  /*e780*/  ISETP.LT.U32.AND P1, PT, R4, R23, PT ;  /* 0x000000170400720c */ /* 0x000fc80003f21070 */
[----:B------:R-:W-:-:S08]  /*e790*/  ISETP.LT.OR.EX P0, PT, R5, RZ, !P0, P1 ;  /* 0x000000ff0500720c */ /* 0x000fd00004701710 */
.L_x_6037:
[----:B------:R-:W-:Y:S05]  /*e7a0*/  BSYNC B1 ;  /* 0x0000000000017941 */ /* 0x000fea0003800000 */
.L_x_6035:
        /* <DEDUP_REMOVED lines=16> */
.L_x_6039:
[----:B------:R-:W-:Y:S02]  /*e8b0*/  FSETP.GTU.FTZ.AND P0, PT, |R19|, +INF , PT ;  /* 0x7f8000001300780b */ /* 0x000fe40003f1c200 */
[----:B------:R-:W-:-:S04]  /*e8c0*/  ISETP.LT.U32.AND P1, PT, R12, R23, PT ;  /* 0x000000170c00720c */ /* 0x000fc80003f21070 */
[----:B------:R-:W-:-:S08]  /*e8d0*/  ISETP.LT.OR.EX P0, PT, R13, RZ, !P0, P1 ;  /* 0x000000ff0d00720c */ /* 0x000fd00004701710 */
.L_x_6040:
[----:B------:R-:W-:Y:S05]  /*e8e0*/  BSYNC B1 ;  /* 0x0000000000017941 */ /* 0x000fea0003800000 */
.L_x_6038:
[----:B------:R-:W-:Y:S02]  /*e8f0*/  FSEL R8, R8, R19, P0 ;  /* 0x0000001308087208 */ /* 0x000fe40000000000 */
[----:B------:R-:W-:Y:S02]  /*e900*/  SEL R12, R12, R23, P0 ;  /* 0x000000170c0c7207 */ /* 0x000fe40000000000 */
[----:B------:R-:W-:Y:S02]  /*e910*/  SEL R13, R13, RZ, P0 ;  /* 0x000000ff0d0d7207 */ /* 0x000fe40000000000 */
.L_x_6016:
[----:B------:R-:W-:Y:S05]  /*e920*/  BSYNC B0 ;  /* 0x0000000000007941 */ /* 0x000fea0003800000 */
.L_x_6015:
        /* <DEDUP_REMOVED lines=12> */
.L_x_6042:
[----:B------:R-:W-:Y:S02]  /*e9f0*/  FSETP.GTU.FTZ.AND P0, PT, |R30|, +INF , PT ;  /* 0x7f8000001e00780b */ /* 0x000fe40003f1c200 */
[----:B------:R-:W-:-:S04]  /*ea00*/  ISETP.LT.U32.AND P1, PT, R35, R28, PT ;  /* 0x0000001c2300720c */ /* 0x000fc80003f21070 */
[----:B------:R-:W-:-:S08]  /*ea10*/  ISETP.LT.OR.EX P0, PT, R34, R29, !P0, P1 ;  /* 0x0000001d2200720c */ /* 0x000fd00004701710 */
.L_x_6043:
[----:B------:R-:W-:Y:S05]  /*ea20*/  BSYNC B0 ;  /* 0x0000000000007941 */ /* 0x000fea0003800000 */
.L_x_6041:
        /* <DEDUP_REMOVED lines=15> */
.L_x_6045:
[----:B------:R-:W-:Y:S02]  /*eb20*/  FSETP.GTU.FTZ.AND P0, PT, |R21|, +INF , PT ;  /* 0x7f8000001500780b */ /* 0x000fe40003f1c200 */
[----:B------:R-:W-:-:S04]  /*eb30*/  ISETP.LT.U32.AND P1, PT, R31, R15, PT ;  /* 0x0000000f1f00720c */ /* 0x000fc80003f21070 */
[----:B------:R-:W-:-:S08]  /*eb40*/  ISETP.LT.OR.EX P0, PT, R33, R20, !P0, P1 ;  /* 0x000000142100720c */ /* 0x000fd00004701710 */
.L_x_6046:
[----:B------:R-:W-:Y:S05]  /*eb50*/  BSYNC B0 ;  /* 0x0000000000007941 */ /* 0x000fea0003800000 */
.L_x_6044:
        /* <DEDUP_REMOVED lines=15> */
.L_x_6048:
[----:B------:R-:W-:Y:S02]  /*ec50*/  FSETP.GTU.FTZ.AND P0, PT, |R14|, +INF , PT ;  /* 0x7f8000000e00780b */ /* 0x000fe40003f1c200 */
[----:B------:R-:W-:-:S04]  /*ec60*/  ISETP.LT.U32.AND P1, PT, R35, R10, PT ;  /* 0x0000000a2300720c */ /* 0x000fc80003f21070 */
[----:B------:R-:W-:-:S08]  /*ec70*/  ISETP.LT.OR.EX P0, PT, R34, R11, !P0, P1 ;  /* 0x0000000b2200720c */ /* 0x000fd00004701710 */
.L_x_6049:
[----:B------:R-:W-:Y:S05]  /*ec80*/  BSYNC B0 ;  /* 0x0000000000007941 */ /* 0x000fea0003800000 */
.L_x_6047:
        /* <DEDUP_REMOVED lines=15> */
.L_x_6051:
[----:B------:R-:W-:Y:S02]  /*ed80*/  FSETP.GTU.FTZ.AND P0, PT, |R9|, +INF , PT ;  /* 0x7f8000000900780b */ /* 0x000fe40003f1c200 */
[----:B------:R-:W-:-:S04]  /*ed90*/  ISETP.LT.U32.AND P1, PT, R15, R6, PT ;  /* 0x000000060f00720c */ /* 0x000fc80003f21070 */
[----:B------:R-:W-:-:S08]  /*eda0*/  ISETP.LT.OR.EX P0, PT, R20, R7, !P0, P1 ;  /* 0x000000071400720c */ /* 0x000fd00004701710 */
.L_x_6052:
[----:B------:R-:W-:Y:S05]  /*edb0*/  BSYNC B0 ;  /* 0x0000000000007941 */ /* 0x000fea0003800000 */
.L_x_6050:
        /* <DEDUP_REMOVED lines=15> */
.L_x_6054:
[----:B------:R-:W-:Y:S02]  /*eeb0*/  FSETP.GTU.FTZ.AND P0, PT, |R3|, +INF , PT ;  /* 0x7f8000000300780b */ /* 0x000fe40003f1c200 */
[----:B------:R-:W-:-:S04]  /*eec0*/  ISETP.LT.U32.AND P1, PT, R35, R4, PT ;  /* 0x000000042300720c */ /* 0x000fc80003f21070 */
[----:B------:R-:W-:-:S08]  /*eed0*/  ISETP.LT.OR.EX P0, PT, R34, R5, !P0, P1 ;  /* 0x000000052200720c */ /* 0x000fd00004701710 */
.L_x_6055:
[----:B------:R-:W-:Y:S05]  /*eee0*/  BSYNC B0 ;  /* 0x0000000000007941 */ /* 0x000fea0003800000 */
.L_x_6053:
        /* <DEDUP_REMOVED lines=15> */
.L_x_6057:
[----:B------:R-:W-:Y:S02]  /*efe0*/  FSETP.GTU.FTZ.AND P0, PT, |R8|, +INF , PT ;  /* 0x7f8000000800780b */ /* 0x000fe40003f1c200 */
[----:B------:R-:W-:-:S04]  /*eff0*/  ISETP.LT.U32.AND P1, PT, R15, R12, PT ;  /* 0x0000000c0f00720c */ /* 0x000fc80003f21070 */
[----:B------:R-:W-:-:S08]  /*f000*/  ISETP.LT.OR.EX P0, PT, R20, R13, !P0, P1 ;  /* 0x0000000d1400720c */ /* 0x000fd00004701710 */
.L_x_6058:
[----:B------:R-:W-:Y:S05]  /*f010*/  BSYNC B0 ;  /* 0x0000000000007941 */ /* 0x000fea0003800000 */
.L_x_6056:
[----:B------:R-:W-:Y:S02]  /*f020*/  SEL R12, R15, R12, P0 ;  /* 0x0000000c0f0c7207 */ /* 0x000fe40000000000 */
[----:B------:R-:W-:Y:S02]  /*f030*/  SEL R13, R20, R13, P0 ;  /* 0x0000000d140d7207 */ /* 0x000fe40000000000 */
[----:B------:R-:W-:Y:S02]  /*f040*/  FSEL R5, R9, R8, P0 ;  /* 0x0000000809057208 */ /* 0x000fe40000000000 */
.L_x_5806:
[----:B------:R-:W-:Y:S05]  /*f050*/  BSYNC B6 ;  /* 0x0000000000067941 */ /* 0x000fea0003800000 */
.L_x_5805:
        /* <DEDUP_REMOVED lines=15> */
.L_x_6068:
        /* <DEDUP_REMOVED lines=25> */
.L_x_6063:
[----:B-1----:R-:W-:Y:S02]  /*f2e0*/  FSETP.GTU.FTZ.AND P0, PT, |R10|, +INF , PT ;  /* 0x7f8000000a00780b */ /* 0x002fe40003f1c200 */
[----:B---3--:R-:W-:-:S04]  /*f2f0*/  ISETP.LT.U32.AND P1, PT, R36, R6, PT ;  /* 0x000000062400720c */ /* 0x008fc80003f21070 */
[----:B------:R-:W-:-:S08]  /*f300*/  ISETP.LT.OR.EX P0, PT, R35, R7, !P0, P1 ;  /* 0x000000072300720c */ /* 0x000fd00004701710 */
.L_x_6064:
[----:B------:R-:W-:Y:S05]  /*f310*/  BSYNC B1 ;  /* 0x0000000000017941 */ /* 0x000fea0003800000 */
.L_x_6062:
        /* <DEDUP_REMOVED lines=15> */
.L_x_6066:
[----:B--2---:R-:W-:Y:S02]  /*f410*/  FSETP.GTU.FTZ.AND P0, PT, |R14|, +INF , PT ;  /* 0x7f8000000e00780b */ /* 0x004fe40003f1c200 */
[----:B----4-:R-:W-:-:S04]  /*f420*/  ISETP.LT.U32.AND P1, PT, R12, R8, PT ;  /* 0x000000080c00720c */ /* 0x010fc80003f21070 */
[----:B------:R-:W-:-:S08]  /*f430*/  ISETP.LT.OR.EX P0, PT, R13, R9, !P0, P1 ;  /* 0x000000090d00720c */ /* 0x000fd00004701710 */
.L_x_6067:
[----:B------:R-:W-:Y:S05]  /*f440*/  BSYNC B1 ;  /* 0x0000000000017941 */ /* 0x000fea0003800000 */
.L_x_6065:
        /* <DEDUP_REMOVED lines=8> */
.L_x_6061:
[----:B------:R-:W-:Y:S05]  /*f4d0*/  BSYNC B0 ;  /* 0x0000000000007941 */ /* 0x000fea0003800000 */
.L_x_6060:
[----:B------:R-:W-:Y:S02]  /*f4e0*/  ISETP.GT.AND P0, PT, R4, 0x1, PT ;  /* 0x000000010400780c */ /* 0x000fe40003f04270 */
[----:B------:R-:W-:-:S11]  /*f4f0*/  SHF.R.S32.HI R4, RZ, 0x1, R4 ;  /* 0x00000001ff047819 */ /* 0x000fd60000011404 */
[----:B------:R-:W-:Y:S05]  /*f500*/  @P0 BRA `(.L_x_6068) ;  /* 0xfffffc4000000947 */ /* 0x000fea000383ffff */
.L_x_6059:
        /* <DEDUP_REMOVED lines=19> */
.L_x_6079:
        /* <DEDUP_REMOVED lines=24> */
.L_x_6074:
[----:B-1----:R-:W-:Y:S02]  /*f7c0*/  FSETP.GTU.FTZ.AND P0, PT, |R4|, +INF , PT ;  /* 0x7f8000000400780b */ /* 0x002fe40003f1c200 */
[----:B---3--:R-:W-:-:S04]  /*f7d0*/  ISETP.LT.U32.AND P1, PT, R36, R6, PT ;  /* 0x000000062400720c */ /* 0x008fc80003f21070 */
[----:B------:R-:W-:-:S08]  /*f7e0*/  ISETP.LT.OR.EX P0, PT, R35, R7, !P0, P1 ;  /* 0x000000072300720c */ /* 0x000fd00004701710 */
.L_x_6075:
[----:B------:R-:W-:Y:S05]  /*f7f0*/  BSYNC B1 ;  /* 0x0000000000017941 */ /* 0x000fea0003800000 */
.L_x_6073:
        /* <DEDUP_REMOVED lines=15> */
.L_x_6077:
[----:B--2---:R-:W-:Y:S02]  /*f8f0*/  FSETP.GTU.FTZ.AND P0, PT, |R10|, +INF , PT ;  /* 0x7f8000000a00780b */ /* 0x004fe40003f1c200 */
[----:B----4-:R-:W-:-:S04]  /*f900*/  ISETP.LT.U32.AND P1, PT, R12, R8, PT ;  /* 0x000000080c00720c */ /* 0x010fc80003f21070 */
[----:B------:R-:W-:-:S08]  /*f910*/  ISETP.LT.OR.EX P0, PT, R13, R9, !P0, P1 ;  /* 0x000000090d00720c */ /* 0x000fd00004701710 */
.L_x_6078:
[----:B------:R-:W-:Y:S05]  /*f920*/  BSYNC B1 ;  /* 0x0000000000017941 */ /* 0x000fea0003800000 */
.L_x_6076:
        /* <DEDUP_REMOVED lines=8> */
.L_x_6072:
[----:B------:R-:W-:Y:S05]  /*f9b0*/  BSYNC B0 ;  /* 0x0000000000007941 */ /* 0x000fea0003800000 */
.L_x_6071:
[----:B------:R-:W-:-:S04]  /*f9c0*/  SHF.R.S32.HI R3, RZ, 0x1, R3 ;  /* 0x00000001ff037819 */ /* 0x000fc80000011403 */
[----:B------:R-:W-:-:S13]  /*f9d0*/  ISETP.GE.AND P0, PT, R3, 0x20, PT ;  /* 0x000000200300780c */ /* 0x000fda0003f06270 */
[----:B------:R-:W-:Y:S05]  /*f9e0*/  @P0 BRA `(.L_x_6079) ;  /* 0xfffffc5000000947 */ /* 0x000fea000383ffff */
[----:B0-----:R-:W-:-:S05]  /*f9f0*/  IMAD.MOV.U32 R0, RZ, RZ, 0x20 ;  /* 0x00000020ff007424 */ /* 0x001fca00078e00ff */
.L_x_6070:
[----:B------:R-:W-:Y:S01]  /*fa00*/  ISETP.GE.AND P0, PT, R0, 0x2, PT ;  /* 0x000000020000780c */ /* 0x000fe20003f06270 */
[----:B------:R-:W-:Y:S01]  /*fa10*/  WARPSYNC 0xffffffff ;  /* 0xffffffff00007948 */ /* 0x000fe20003800000 */
[----:B------:R-:W-:Y:S11]  /*fa20*/  BAR.SYNC.DEFER_BLOCKING 0x0 ;  /* 0x0000000000007b1d */ /* 0x000ff60000010000 */
[----:B------:R-:W-:Y:S05]  /*fa30*/  @!P0 BRA `(.L_x_6069) ;  /* 0x0000030000008947 */ /* 0x000fea0003800000 */
[----:B0-----:R-:W-:-:S04]  /*fa40*/  IMAD.MOV.U32 R4, RZ, RZ, 0x1 ;  /* 0x00000001ff047424 */ /* 0x001fc800078e00ff */
.L_x_6086:
        /* <DEDUP_REMOVED lines=15> */
.L_x_6081:
[----:B--2---:R-:W-:Y:S02]  /*fb40*/  FSETP.GTU.FTZ.AND P0, PT, |R6|, +INF , PT ;  /* 0x7f8000000600780b */ /* 0x004fe40003f1c200 */
[----:B----4-:R-:W-:-:S04]  /*fb50*/  ISETP.LT.U32.AND P1, PT, R36, R7, PT ;  /* 0x000000072400720c */ /* 0x010fc80003f21070 */
[----:B---3--:R-:W-:-:S08]  /*fb60*/  ISETP.LT.OR.EX P0, PT, R35, R8, !P0, P1 ;  /* 0x000000082300720c */ /* 0x008fd00004701710 */
.L_x_6082:
[----:B------:R-:W-:Y:S05]  /*fb70*/  BSYNC B0 ;  /* 0x0000000000007941 */ /* 0x000fea0003800000 */
.L_x_6080:
        /* <DEDUP_REMOVED lines=18> */
.L_x_6084:
[----:B---3--:R-:W-:Y:S02]  /*fca0*/  FSETP.GTU.FTZ.AND P0, PT, |R10|, +INF , PT ;  /* 0x7f8000000a00780b */ /* 0x008fe40003f1c200 */
[----:B-1----:R-:W-:-:S04]  /*fcb0*/  ISETP.LT.U32.AND P1, PT, R12, R9, PT ;  /* 0x000000090c00720c */ /* 0x002fc80003f21070 */
[----:B0-----:R-:W-:-:S08]  /*fcc0*/  ISETP.LT.OR.EX P0, PT, R13, R14, !P0, P1 ;  /* 0x0000000e0d00720c */ /* 0x001fd00004701710 */
.L_x_6085:
[----:B------:R-:W-:Y:S05]  /*fcd0*/  BSYNC B0 ;  /* 0x0000000000007941 */ /* 0x000fea0003800000 */
.L_x_6083:
[----:B--2---:R-:W-:Y:S01]  /*fce0*/  IMAD.SHL.U32 R4, R4, 0x2, RZ ;  /* 0x0000000204047824 */ /* 0x004fe200078e00ff */
[----:B------:R-:W-:Y:S02]  /*fcf0*/  FSEL R5, R5, R10, P0 ;  /* 0x0000000a05057208 */ /* 0x000fe40000000000 */
[----:B------:R-:W-:Y:S02]  /*fd00*/  SEL R12, R12, R9, P0 ;  /* 0x000000090c0c7207 */ /* 0x000fe40000000000 */
[----:B------:R-:W-:Y:S02]  /*fd10*/  ISETP.GE.AND P1, PT, R4, R0, PT ;  /* 0x000000000400720c */ /* 0x000fe40003f26270 */
[----:B------:R-:W-:-:S11]  /*fd20*/  SEL R13, R13, R14, P0 ;  /* 0x0000000e0d0d7207 */ /* 0x000fd60000000000 */
[----:B------:R-:W-:Y:S05]  /*fd30*/  @!P1 BRA `(.L_x_6086) ;  /* 0xfffffd1000009947 */ /* 0x000fea000383ffff */
.L_x_6069:
        /* <DEDUP_REMOVED lines=207> */
.L_x_6087:
        /* <DEDUP_REMOVED lines=204> */
.L_x_6088:
        /* <DEDUP_REMOVED lines=10> */
.L_x_6094:
        /* <DEDUP_REMOVED lines=8> */
[----:B------:R-:W-:Y:S05]  /*11810*/  CALL.REL.NOINC `($__internal_51_$__cuda_sm20_rem_u64) ;  /* 0x00005a4000007944 */ /* 0x000fea0003c00000 */
[----:B------:R-:W-:Y:S02]  /*11820*/  IMAD.MOV.U32 R10, RZ, RZ, R2 ;  /* 0x000000ffff0a7224 */ /* 0x000fe400078e0002 */
[----:B------:R-:W-:Y:S01]  /*11830*/  IMAD.MOV.U32 R11, RZ, RZ, R3 ;  /* 0x000000ffff0b7224 */ /* 0x000fe200078e0003 */
[----:B------:R-:W-:Y:S05]  /*11840*/  BRA `(.L_x_6093) ;  /* 0x0000013000007947 */ /* 0x000fea0003800000 */
.L_x_6092:
        /* <DEDUP_REMOVED lines=19> */
.L_x_6093:
[----:B------:R-:W-:Y:S05]  /*11980*/  BSYNC B1 ;  /* 0x0000000000017941 */ /* 0x000fea0003800000 */
.L_x_6091:
[----:B------:R-:W-:Y:S01]  /*11990*/  ISETP.NE.U32.AND P0, PT, R10, RZ, PT ;  /* 0x000000ff0a00720c */ /* 0x000fe20003f05070 */
[----:B------:R-:W-:Y:S02]  /*119a0*/  IMAD.MOV.U32 R8, RZ, RZ, R4 ;  /* 0x000000ffff087224 */ /* 0x000fe400078e0004 */
[----:B------:R-:W-:Y:S01]  /*119b0*/  IMAD.MOV.U32 R14, RZ, RZ, R9 ;  /* 0x000000ffff0e7224 */ /* 0x000fe200078e0009 */
[----:B------:R-:W-:-:S13]  /*119c0*/  ISETP.NE.AND.EX P0, PT, R11, RZ, PT, P0 ;  /* 0x000000ff0b00720c */ /* 0x000fda0003f05300 */
[----:B------:R-:W-:Y:S05]  /*119d0*/  @P0 BRA `(.L_x_6094) ;  /* 0xfffffdb000000947 */ /* 0x000fea000383ffff */
[----:B------:R-:W-:Y:S05]  /*119e0*/  BSYNC B0 ;  /* 0x0000000000007941 */ /* 0x000fea0003800000 */
.L_x_6090:
[----:B------:R-:W-:Y:S01]  /*119f0*/  ISETP.NE.U32.AND P2, PT, R9, RZ, PT ;  /* 0x000000ff0900720c */ /* 0x000fe20003f45070 */
[----:B------:R-:W-:-:S12]  /*11a00*/  BSSY B0, `(.L_x_6095) ;  /* 0x000001c000007945 */ /* 0x000fd80003800000 */
[----:B------:R-:W-:Y:S05]  /*11a10*/  @!P2 BRA `(.L_x_6096) ;  /* 0x000000700000a947 */ /* 0x000fea0003800000 */
[----:B------:R-:W-:Y:S01]  /*11a20*/  IMAD.MOV.U32 R6, RZ, RZ, 0x10 ;  /* 0x00000010ff067424 */ /* 0x000fe200078e00ff */
[----:B------:R-:W-:Y:S01]  /*11a30*/  MOV R8, 0x11a60 ;  /* 0x00011a6000087802 */ /* 0x000fe20000000f00 */
[----:B------:R-:W-:Y:S02]  /*11a40*/  IMAD.MOV.U32 R14, RZ, RZ, RZ ;  /* 0x000000ffff0e7224 */ /* 0x000fe400078e00ff */
[----:B------:R-:W-:Y:S05]  /*11a50*/  CALL.REL.NOINC `($__internal_50_$__cuda_sm20_div_u64) ;  /* 0x000053a000007944 */ /* 0x000fea0003c00000 */
[----:B------:R-:W-:Y:S02]  /*11a60*/  IMAD.MOV.U32 R2, RZ, RZ, R6 ;  /* 0x000000ffff027224 */ /* 0x000fe400078e0006 */
[----:B------:R-:W-:Y:S01]  /*11a70*/  IMAD.MOV.U32 R3, RZ, RZ, R15 ;  /* 0x000000ffff037224 */ /* 0x000fe200078e000f */
[----:B------:R-:W-:Y:S05]  /*11a80*/  BRA `(.L_x_6097) ;  /* 0x0000013000007947 */ /* 0x000fea0003800000 */
.L_x_6096:
        /* <DEDUP_REMOVED lines=19> */
.L_x_6097:
[----:B------:R-:W-:Y:S05]  /*11bc0*/  BSYNC B0 ;  /* 0x0000000000007941 */ /* 0x000fea0003800000 */
.L_x_6095:
[----:B------:R-:W-:Y:S01]  /*11bd0*/  BSSY B0, `(.L_x_6098) ;  /* 0x000001c000007945 */ /* 0x000fe20003800000 */
        /* <DEDUP_REMOVED lines=8> */
.L_x_6099:
        /* <DEDUP_REMOVED lines=19> */
.L_x_6100:
[----:B------:R-:W-:Y:S05]  /*11d90*/  BSYNC B0 ;  /* 0x0000000000007941 */ /* 0x000fea0003800000 */
.L_x_6098:
        /* <DEDUP_REMOVED lines=9> */
[----:B------:R-:W-:Y:S05]  /*11e30*/  CALL.REL.NOINC `($__internal_50_$__cuda_sm20_div_u64) ;  /* 0x00004fc000007944 */ /* 0x000fea0003c00000 */
[----:B------:R-:W-:Y:S02]  /*11e40*/  IMAD.MOV.U32 R2, RZ, RZ, R6 ;  /* 0x000000ffff027224 */ /* 0x000fe400078e0006 */
[----:B------:R-:W-:Y:S01]  /*11e50*/  IMAD.MOV.U32 R3, RZ, RZ, R15 ;  /* 0x000000ffff037224 */ /* 0x000fe200078e000f */
[----:B------:R-:W-:Y:S05]  /*11e60*/  BRA `(.L_x_6103) ;  /* 0x0000014000007947 */ /* 0x000fea0003800000 */
.L_x_6102:
        /* <DEDUP_REMOVED lines=20> */
.L_x_6103:
[----:B------:R-:W-:Y:S05]  /*11fb0*/  BSYNC B0 ;  /* 0x0000000000007941 */ /* 0x000fea0003800000 */
.L_x_6101:
[----:B------:R-:W-:-:S04]  /*11fc0*/  IADD3 R2, P0, R2, c[0x0][0x560], RZ ;  /* 0x0001580002027a10 */ /* 0x000fc80007f1e0ff */
[----:B------:R-:W-:-:S05]  /*11fd0*/  IADD3.X R3, R3, c[0x0][0x564], RZ, P0, !PT ;  /* 0x0001590003037a10 */ /* 0x000fca00007fe4ff */
[----:B------:R-:W-:Y:S02]  /*11fe0*/  IMAD.MOV.U32 R4, RZ, RZ, R3 ;  /* 0x000000ffff047224 */ /* 0x000fe400078e0003 */
.L_x_6089:
        /* <DEDUP_REMOVED lines=208> */
.L_x_6105:
        /* <DEDUP_REMOVED lines=200> */
.L_x_6106:
        /* <DEDUP_REMOVED lines=11> */
.L_x_6108:
[----:B------:R-:W-:Y:S05]  /*13a20*/  BSYNC B0 ;  /* 0x0000000000007941 */ /* 0x000fea0003800000 */
.L_x_6107:
        /* <DEDUP_REMOVED lines=16> */
.L_x_6110:
[----:B------:R-:W-:Y:S05]  /*13b30*/  BSYNC B0 ;  /* 0x0000000000007941 */ /* 0x000fea0003800000 */
.L_x_6109:
        /* <DEDUP_REMOVED lines=31> */
.L_x_6112:
[----:B------:R-:W-:Y:S05]  /*13d30*/  BSYNC B0 ;  /* 0x0000000000007941 */ /* 0x000fea0003800000 */
.L_x_6111:
        /* <DEDUP_REMOVED lines=27> */
.L_x_6120:
        /* <DEDUP_REMOVED lines=37> */
.L_x_6118:
[----:B0----5:R-:W-:Y:S02]  /*14140*/  FSETP.GTU.FTZ.AND P0, PT, |R24|, +INF , PT ;  /* 0x7f8000001800780b */ /* 0x021fe40003f1c200 */
[----:B------:R-:W-:-:S04]  /*14150*/  ISETP.LT.U32.AND P2, PT, R8, R14, PT ;  /* 0x0000000e0800720c */ /* 0x000fc80003f41070 */
[----:B------:R-:W-:-:S08]  /*14160*/  ISETP.LT.OR.EX P0, PT, R13, R15, !P0, P2 ;  /* 0x0000000f0d00720c */ /* 0x000fd00004701720 */
.L_x_6119:
[----:B------:R-:W-:Y:S05]  /*14170*/  BSYNC B2 ;  /* 0x0000000000027941 */ /* 0x000fea0003800000 */
.L_x_6117:
[----:B------:R-:W-:Y:S02]  /*14180*/  SEL R8, R8, R14, P0 ;  /* 0x0000000e08087207 */ /* 0x000fe40000000000 */
[----:B------:R-:W-:Y:S02]  /*14190*/  SEL R13, R13, R15, P0 ;  /* 0x0000000f0d0d7207 */ /* 0x000fe40000000000 */
[----:B------:R-:W-:Y:S01]  /*141a0*/  FSEL R5, R5, R24, P0 ;  /* 0x0000001805057208 */ /* 0x000fe20000000000 */
[----:B------:R-:W-:Y:S05]  /*141b0*/  @!P3 BRA `(.L_x_6120) ;  /* 0xfffffd300000b947 */ /* 0x000fea000383ffff */
.L_x_6116:
[----:B------:R-:W-:Y:S05]  /*141c0*/  BSYNC B1 ;  /* 0x0000000000017941 */ /* 0x000fea0003800000 */
.L_x_6115:
[----:B------:R-:W-:Y:S05]  /*141d0*/  BRA `(.L_x_6121) ;  /* 0x0000036000007947 */ /* 0x000fea0003800000 */
.L_x_6114:
        /* <DEDUP_REMOVED lines=9> */
.L_x_6125:
        /* <DEDUP_REMOVED lines=37> */
.L_x_6123:
[----:B0----5:R-:W-:Y:S02]  /*144c0*/  FSETP.GTU.FTZ.AND P0, PT, |R24|, +INF , PT ;  /* 0x7f8000001800780b */ /* 0x021fe40003f1c200 */
[----:B------:R-:W-:-:S04]  /*144d0*/  ISETP.LT.U32.AND P2, PT, R8, R14, PT ;  /* 0x0000000e0800720c */ /* 0x000fc80003f41070 */
[----:B------:R-:W-:-:S08]  /*144e0*/  ISETP.LT.OR.EX P0, PT, R13, R15, !P0, P2 ;  /* 0x0000000f0d00720c */ /* 0x000fd00004701720 */
.L_x_6124:
[----:B------:R-:W-:Y:S05]  /*144f0*/  BSYNC B1 ;  /* 0x0000000000017941 */ /* 0x000fea0003800000 */
.L_x_6122:
[----:B------:R-:W-:Y:S02]  /*14500*/  SEL R8, R8, R14, P0 ;  /* 0x0000000e08087207 */ /* 0x000fe40000000000 */
[----:B------:R-:W-:Y:S02]  /*14510*/  SEL R13, R13, R15, P0 ;  /* 0x0000000f0d0d7207 */ /* 0x000fe40000000000 */
[----:B------:R-:W-:Y:S01]  /*14520*/  FSEL R5, R5, R24, P0 ;  /* 0x0000001805057208 */ /* 0x000fe20000000000 */
[----:B------:R-:W-:Y:S05]  /*14530*/  @!P3 BRA `(.L_x_6125) ;  /* 0xfffffd300000b947 */ /* 0x000fea000383ffff */
.L_x_6121:
[----:B------:R-:W-:Y:S05]  /*14540*/  BSYNC B0 ;  /* 0x0000000000007941 */ /* 0x000fea0003800000 */
.L_x_6113:
        /* <DEDUP_REMOVED lines=14> */
.L_x_6135:
        /* <DEDUP_REMOVED lines=24> */
.L_x_6130:
[----:B-1----:R-:W-:Y:S02]  /*147b0*/  FSETP.GTU.FTZ.AND P0, PT, |R12|, +INF , PT ;  /* 0x7f8000000c00780b */ /* 0x002fe40003f1c200 */
[----:B---3--:R-:W-:-:S04]  /*147c0*/  ISETP.LT.U32.AND P2, PT, R6, R18, PT ;  /* 0x000000120600720c */ /* 0x008fc80003f41070 */
[----:B------:R-:W-:-:S08]  /*147d0*/  ISETP.LT.OR.EX P0, PT, R11, R19, !P0, P2 ;  /* 0x000000130b00720c */ /* 0x000fd00004701720 */
.L_x_6131:
[----:B------:R-:W-:Y:S05]  /*147e0*/  BSYNC B1 ;  /* 0x0000000000017941 */ /* 0x000fea0003800000 */
.L_x_6129:
        /* <DEDUP_REMOVED lines=15> */
.L_x_6133:
[----:B--2---:R-:W-:Y:S02]  /*148e0*/  FSETP.GTU.FTZ.AND P0, PT, |R24|, +INF , PT ;  /* 0x7f8000001800780b */ /* 0x004fe40003f1c200 */
[----:B----4-:R-:W-:-:S04]  /*148f0*/  ISETP.LT.U32.AND P2, PT, R8, R14, PT ;  /* 0x0000000e0800720c */ /* 0x010fc80003f41070 */
[----:B------:R-:W-:-:S08]  /*14900*/  ISETP.LT.OR.EX P0, PT, R13, R15, !P0, P2 ;  /* 0x0000000f0d00720c */ /* 0x000fd00004701720 */
.L_x_6134:
[----:B------:R-:W-:Y:S05]  /*14910*/  BSYNC B1 ;  /* 0x0000000000017941 */ /* 0x000fea0003800000 */
.L_x_6132:
        /* <DEDUP_REMOVED lines=9> */
.L_x_6128:
[----:B------:R-:W-:Y:S05]  /*149b0*/  BSYNC B0 ;  /* 0x0000000000007941 */ /* 0x000fea0003800000 */
.L_x_6127:
[----:B------:R-:W-:Y:S02]  /*149c0*/  ISETP.GT.AND P0, PT, R20, 0x1, PT ;  /* 0x000000011400780c */ /* 0x000fe40003f04270 */
[----:B------:R-:W-:-:S11]  /*149d0*/  SHF.R.S32.HI R20, RZ, 0x1, R20 ;  /* 0x00000001ff147819 */ /* 0x000fd60000011414 */
[----:B------:R-:W-:Y:S05]  /*149e0*/  @P0 BRA `(.L_x_6135) ;  /* 0xfffffc4000000947 */ /* 0x000fea000383ffff */
.L_x_6126:
        /* <DEDUP_REMOVED lines=18> */
.L_x_6146:
        /* <DEDUP_REMOVED lines=23> */
.L_x_6141:
[----:B-1----:R-:W-:Y:S02]  /*14c80*/  FSETP.GTU.FTZ.AND P0, PT, |R10|, +INF , PT ;  /* 0x7f8000000a00780b */ /* 0x002fe40003f1c200 */
[----:B---3--:R-:W-:-:S04]  /*14c90*/  ISETP.LT.U32.AND P2, PT, R6, R14, PT ;  /* 0x0000000e0600720c */ /* 0x008fc80003f41070 */
[----:B------:R-:W-:-:S08]  /*14ca0*/  ISETP.LT.OR.EX P0, PT, R11, R15, !P0, P2 ;  /* 0x0000000f0b00720c */ /* 0x000fd00004701720 */
.L_x_6142:
[----:B------:R-:W-:Y:S05]  /*14cb0*/  BSYNC B1 ;  /* 0x0000000000017941 */ /* 0x000fea0003800000 */
.L_x_6140:
        /* <DEDUP_REMOVED lines=15> */
.L_x_6144:
[----:B--2---:R-:W-:Y:S02]  /*14db0*/  FSETP.GTU.FTZ.AND P0, PT, |R12|, +INF , PT ;  /* 0x7f8000000c00780b */ /* 0x004fe40003f1c200 */
[----:B----4-:R-:W-:-:S04]  /*14dc0*/  ISETP.LT.U32.AND P2, PT, R8, R18, PT ;  /* 0x000000120800720c */ /* 0x010fc80003f41070 */
[----:B------:R-:W-:-:S08]  /*14dd0*/  ISETP.LT.OR.EX P0, PT, R13, R19, !P0, P2 ;  /* 0x000000130d00720c */ /* 0x000fd00004701720 */
.L_x_6145:
[----:B------:R-:W-:Y:S05]  /*14de0*/  BSYNC B1 ;  /* 0x0000000000017941 */ /* 0x000fea0003800000 */
.L_x_6143:
        /* <DEDUP_REMOVED lines=9> */
.L_x_6139:
[----:B------:R-:W-:Y:S05]  /*14e80*/  BSYNC B0 ;  /* 0x0000000000007941 */ /* 0x000fea0003800000 */
.L_x_6138:
[----:B------:R-:W-:-:S04]  /*14e90*/  SHF.R.S32.HI R17, RZ, 0x1, R17 ;  /* 0x00000001ff117819 */ /* 0x000fc80000011411 */
[----:B------:R-:W-:-:S13]  /*14ea0*/  ISETP.GE.AND P0, PT, R17, 0x20, PT ;  /* 0x000000201100780c */ /* 0x000fda0003f06270 */
[----:B------:R-:W-:Y:S05]  /*14eb0*/  @P0 BRA `(.L_x_6146) ;  /* 0xfffffc5000000947 */ /* 0x000fea000383ffff */
[----:B------:R-:W-:-:S04]  /*14ec0*/  IMAD.MOV.U32 R10, RZ, RZ, 0x20 ;  /* 0x00000020ff0a7424 */ /* 0x000fc800078e00ff */
.L_x_6137:
[----:B------:R-:W-:Y:S01]  /*14ed0*/  BAR.SYNC.DEFER_BLOCKING 0x0 ;  /* 0x0000000000007b1d */ /* 0x000fe20000010000 */
[----:B------:R-:W-:-:S13]  /*14ee0*/  ISETP.GE.AND P0, PT, R10, 0x2, PT ;  /* 0x000000020a00780c */ /* 0x000fda0003f06270 */
[----:B------:R-:W-:Y:S05]  /*14ef0*/  @!P0 BRA `(.L_x_6136) ;  /* 0x0000030000008947 */ /* 0x000fea0003800000 */
[----:B0-----:R-:W-:-:S04]  /*14f00*/  IMAD.MOV.U32 R0, RZ, RZ, 0x1 ;  /* 0x00000001ff007424 */ /* 0x001fc800078e00ff */
.L_x_6153:
        /* <DEDUP_REMOVED lines=15> */
.L_x_6148:
[----:B-1----:R-:W-:Y:S02]  /*15000*/  FSETP.GTU.FTZ.AND P0, PT, |R12|, +INF , PT ;  /* 0x7f8000000c00780b */ /* 0x002fe40003f1c200 */
[----:B---3--:R-:W-:-:S04]  /*15010*/  ISETP.LT.U32.AND P2, PT, R6, R15, PT ;  /* 0x0000000f0600720c */ /* 0x008fc80003f41070 */
[----:B--2---:R-:W-:-:S08]  /*15020*/  ISETP.LT.OR.EX P0, PT, R11, R14, !P0, P2 ;  /* 0x0000000e0b00720c */ /* 0x004fd00004701720 */
.L_x_6149:
[----:B------:R-:W-:Y:S05]  /*15030*/  BSYNC B0 ;  /* 0x0000000000007941 */ /* 0x000fea0003800000 */
.L_x_6147:
        /* <DEDUP_REMOVED lines=18> */
.L_x_6151:
[----:B--2---:R-:W-:Y:S02]  /*15160*/  FSETP.GTU.FTZ.AND P0, PT, |R16|, +INF , PT ;  /* 0x7f8000001000780b */ /* 0x004fe40003f1c200 */
[----:B---3--:R-:W-:-:S04]  /*15170*/  ISETP.LT.U32.AND P2, PT, R8, R17, PT ;  /* 0x000000110800720c */ /* 0x008fc80003f41070 */
[----:B0-----:R-:W-:-:S08]  /*15180*/  ISETP.LT.OR.EX P0, PT, R13, R18, !P0, P2 ;  /* 0x000000120d00720c */ /* 0x001fd00004701720 */
.L_x_6152:
[----:B------:R-:W-:Y:S05]  /*15190*/  BSYNC B0 ;  /* 0x0000000000007941 */ /* 0x000fea0003800000 */
.L_x_6150:
[----:B-1----:R-:W-:Y:S01]  /*151a0*/  IMAD.SHL.U32 R0, R0, 0x2, RZ ;  /* 0x0000000200007824 */ /* 0x002fe200078e00ff */
[----:B------:R-:W-:Y:S02]  /*151b0*/  FSEL R5, R5, R16, P0 ;  /* 0x0000001005057208 */ /* 0x000fe40000000000 */
[----:B------:R-:W-:Y:S02]  /*151c0*/  SEL R8, R8, R17, P0 ;  /* 0x0000001108087207 */ /* 0x000fe40000000000 */
[----:B------:R-:W-:Y:S02]  /*151d0*/  ISETP.GE.AND P2, PT, R0, R10, PT ;  /* 0x0000000a0000720c */ /* 0x000fe40003f46270 */
[----:B------:R-:W-:-:S11]  /*151e0*/  SEL R13, R13, R18, P0 ;  /* 0x000000120d0d7207 */ /* 0x000fd60000000000 */
[----:B------:R-:W-:Y:S05]  /*151f0*/  @!P2 BRA `(.L_x_6153) ;  /* 0xfffffd100000a947 */ /* 0x000fea000383ffff */
.L_x_6136:
        /* <DEDUP_REMOVED lines=49> */
.L_x_6155:
        /* <DEDUP_REMOVED lines=24> */
.L_x_6157:
        /* <DEDUP_REMOVED lines=24> */
.L_x_6158:
[----:B------:R-:W-:-:S05]  /*15810*/  IADD3 R22, P0, R22, c[0x0][0x550], RZ ;  /* 0x0001540016167a10 */ /* 0x000fca0007f1e0ff */
[----:B------:R-:W-:-:S05]  /*15820*/  IMAD.X R23, RZ, RZ, c[0x0][0x554], P0 ;  /* 0x00015500ff177624 */ /* 0x000fca00000e06ff */
[----:B------:R-:W-:Y:S01]  /*15830*/  STG.E.64 [R22.64], R16 ;  /* 0x0000001016007986 */ /* 0x000fe2000c101b24 */
[----:B------:R-:W-:Y:S05]  /*15840*/  EXIT ;  /* 0x000000000000794d */ /* 0x000fea0003800000 */
.L_x_6156:
[----:B------:R-:W-:Y:S04]  /*15850*/  STG.E.64 [R2.64+0x8], R18 ;  /* 0x0000081202007986 */ /* 0x000fe8000c101b24 */
[----:B------:R-:W-:Y:S04]  /*15860*/  STG.E.64 [R2.64+0x18], R16 ;  /* 0x0000181002007986 */ /* 0x000fe8000c101b24 */
[----:B------:R-:W-:Y:S04]  /*15870*/  STG.E [R2.64], R9 ;  /* 0x0000000902007986 */ /* 0x000fe8000c101924 */
[----:B------:R-:W-:Y:S01]  /*15880*/  STG.E [R2.64+0x10], R5 ;  /* 0x0000100502007986 */ /* 0x000fe2000c101924 */
[----:B------:R-:W-:Y:S05]  /*15890*/  EXIT ;  /* 0x000000000000794d */ /* 0x000fea0003800000 */
.L_x_6154:
        /* <DEDUP_REMOVED lines=22> */
.L_x_6159:
        /* <DEDUP_REMOVED lines=26> */
.L_x_6161:
        /* <DEDUP_REMOVED lines=24> */
.L_x_6162:
[----:B------:R-:W-:-:S05]  /*15d20*/  IADD3 R22, P0, R22, c[0x0][0x550], RZ ;  /* 0x0001540016167a10 */ /* 0x000fca0007f1e0ff */
[----:B------:R-:W-:-:S05]  /*15d30*/  IMAD.X R23, RZ, RZ, c[0x0][0x554], P0 ;  /* 0x00015500ff177624 */ /* 0x000fca00000e06ff */
[----:B------:R-:W-:Y:S01]  /*15d40*/  STG.E.64 [R22.64], R16 ;  /* 0x0000001016007986 */ /* 0x000fe2000c101b24 */
[----:B------:R-:W-:Y:S05]  /*15d50*/  EXIT ;  /* 0x000000000000794d */ /* 0x000fea0003800000 */
.L_x_6160:
        /* <DEDUP_REMOVED lines=38> */
.L_x_6104:
        /* <DEDUP_REMOVED lines=57> */
.L_x_6164:
        /* <DEDUP_REMOVED lines=24> */
.L_x_6166:
        /* <DEDUP_REMOVED lines=24> */
.L_x_6167:
[----:B------:R-:W-:-:S05]  /*16650*/  IADD3 R22, P0, R22, c[0x0][0x550], RZ ;  /* 0x0001540016167a10 */ /* 0x000fca0007f1e0ff */
[----:B------:R-:W-:-:S05]  /*16660*/  IMAD.X R23, RZ, RZ, c[0x0][0x554], P0 ;  /* 0x00015500ff177624 */ /* 0x000fca00000e06ff */
[----:B------:R-:W-:Y:S01]  /*16670*/  STG.E.64 [R22.64], R16 ;  /* 0x0000001016007986 */ /* 0x000fe2000c101b24 */
[----:B------:R-:W-:Y:S05]  /*16680*/  EXIT ;  /* 0x000000000000794d */ /* 0x000fea0003800000 */
.L_x_6165:
[----:B------:R-:W-:Y:S04]  /*16690*/  STG.E.64 [R2.64+0x8], R18 ;  /* 0x0000081202007986 */ /* 0x000fe8000c101b24 */
[----:B------:R-:W-:Y:S04]  /*166a0*/  STG.E.64 [R2.64+0x18], R16 ;  /* 0x0000181002007986 */ /* 0x000fe8000c101b24 */
[----:B------:R-:W-:Y:S04]  /*166b0*/  STG.E [R2.64], R37 ;  /* 0x0000002502007986 */ /* 0x000fe8000c101924 */
[----:B------:R-:W-:Y:S01]  /*166c0*/  STG.E [R2.64+0x10], R5 ;  /* 0x0000100502007986 */ /* 0x000fe2000c101924 */
[----:B------:R-:W-:Y:S05]  /*166d0*/  EXIT ;  /* 0x000000000000794d */ /* 0x000fea0003800000 */
.L_x_6163:
        /* <DEDUP_REMOVED lines=22> */
.L_x_6168:
        /* <DEDUP_REMOVED lines=26> */
.L_x_6170:
        /* <DEDUP_REMOVED lines=24> */
.L_x_6171:
[----:B------:R-:W-:-:S05]  /*16b60*/  IADD3 R22, P0, R22, c[0x0][0x550], RZ ;  /* 0x0001540016167a10 */ /* 0x000fca0007f1e0ff */
[----:B------:R-:W-:-:S05]  /*16b70*/  IMAD.X R23, RZ, RZ, c[0x0][0x554], P0 ;  /* 0x00015500ff177624 */ /* 0x000fca00000e06ff */
[----:B------:R-:W-:Y:S01]  /*16b80*/  STG.E.64 [R22.64], R16 ;  /* 0x0000001016007986 */ /* 0x000fe2000c101b24 */
[----:B------:R-:W-:Y:S05]  /*16b90*/  EXIT ;  /* 0x000000000000794d */ /* 0x000fea0003800000 */
.L_x_6169:
        /* <DEDUP_REMOVED lines=38> */
        .weak           $__internal_50_$__cuda_sm20_div_u64
        .type           $__internal_50_$__cuda_sm20_div_u64,@function
        .size           $__internal_50_$__cuda_sm20_div_u64,($__internal_51_$__cuda_sm20_rem_u64 - $__internal_50_$__cuda_sm20_div_u64)
$__internal_50_$__cuda_sm20_div_u64:
        /* <DEDUP_REMOVED lines=69> */
[----:B------:R-:W-:Y:S06]  /*17250*/  RET.REL.NODEC R10 `(_ZN2at6native13reduce_kernelILi256ELi2ENS0_8ReduceOpIN3c104HalfENS0_9ArgMaxOpsIfEEjlLi4ELi4EEEEEvT1_) ;  /* 0xfffe8da00a007950 */ /* 0x000fec0003c3ffff */
        .weak           $__internal_51_$__cuda_sm20_rem_u64
        .type           $__internal_51_$__cuda_sm20_rem_u64,@function
        .size           $__internal_51_$__cuda_sm20_rem_u64,(.L_x_6853 - $__internal_51_$__cuda_sm20_rem_u64)
$__internal_51_$__cuda_sm20_rem_u64:
        /* <DEDUP_REMOVED lines=64> */
[----:B------:R-:W-:Y:S06]  /*17660*/  RET.REL.NODEC R10 `(_ZN2at6native13reduce_kernelILi256ELi2ENS0_8ReduceOpIN3c104HalfENS0_9ArgMaxOpsIfEEjlLi4ELi4EEEEEvT1_) ;  /* 0xfffe89900a007950 */ /* 0x000fec0003c3ffff */
.L_x_6172:
        /* <DEDUP_REMOVED lines=9> */
.L_x_6853:


//--------------------- .text._ZN2at6native13reduce_kernelILi128ELi4ENS0_8ReduceOpIN3c104HalfENS0_9ArgMaxOpsIfEEjlLi4ELi4EEEEEvT1_ --------------------------
	.section	.text._ZN2at6native13reduce_kernelILi128ELi4ENS0_8ReduceOpIN3c104HalfENS0_9ArgMaxOpsIfEEjlLi4ELi4EEEEEvT1_,"ax",@progbits
	.sectioninfo	@"SHI_REGISTERS=75"
	.align	128
        .global         _ZN2at6native13reduce_kernelILi128ELi4ENS0_8ReduceOpIN3c104HalfENS0_9ArgMaxOpsIfEEjlLi4ELi4EEEEEvT1_
        .type           _ZN2at6native13reduce_kernelILi128ELi4ENS0_8ReduceOpIN3c104HalfENS0_9ArgMaxOpsIfEEjlLi4ELi4EEEEEvT1_,@function
        .size           _ZN2at6native13reduce_kernelILi128ELi4ENS0_8ReduceOpIN3c104HalfENS0_9ArgMaxOpsIfEEjlLi4ELi4EEEEEvT1_,(.L_x_6855 - _ZN2at6native13reduce_kernelILi128ELi4ENS0_8ReduceOpIN3c104HalfENS0_9ArgMaxOpsIfEEjlLi4ELi4EEEEEvT1_)
        .other          _ZN2at6native13reduce_kernelILi128ELi4ENS0_8ReduceOpIN3c104HalfENS0_9ArgMaxOpsIfEEjlLi4ELi4EEEEEvT1_,@"STO_CUDA_ENTRY STV_DEFAULT"
_ZN2at6native13reduce_kernelILi128ELi4ENS0_8ReduceOpIN3c104HalfENS0_9ArgMaxOpsIfEEjlLi4ELi4EEEEEvT1_:
.text._ZN2at6native13reduce_kernelILi128ELi4ENS0_8ReduceOpIN3c104HalfENS0_9ArgMaxOpsIfEEjlLi4ELi4EEEEEvT1_:
        /* <DEDUP_REMOVED lines=213> */
.L_x_6173:
        /* <DEDUP_REMOVED lines=61> */
.L_x_6182:
[----:B------:R-:W-:Y:S05]  /*1120*/  BSYNC B2 ;  /* 0x0000000000027941 */ /* 0x000fea0003800000 */
.L_x_6181:
        /* <DEDUP_REMOVED lines=25> */
.L_x_6180:
[----:B------:R-:W-:Y:S05]  /*12c0*/  BSYNC B1 ;  /* 0x0000000000017941 */ /* 0x000fea0003800000 */
.L_x_6179:
[C---:B------:R-:W-:Y:S02]  /*12d0*/  IADD3 R7, P0, -R9.reuse, 0x4, RZ ;  /* 0x0000000409077810 */ /* 0x040fe40007f1e1ff */
[----:B------:R-:W-:Y:S02]  /*12e0*/  IADD3 R5, R9, c[0x0][0x17c], RZ ;  /* 0x00005f0009057a10 */ /* 0x000fe40007ffe0ff */
[----:B------:R-:W-:Y:S01]  /*12f0*/  LEA R18, P1, R7, R18, 0x1 ;  /* 0x0000001207127211 */ /* 0x000fe200078208ff */
[----:B------:R-:W-:Y:S01]  /*1300*/  IMAD.X R6, RZ, RZ, -0x1, P0 ;  /* 0xffffffffff067424 */ /* 0x000fe200000e06ff */
[----:B------:R-:W-:-:S02]  /*1310*/  IADD3 R24, -R9, 0x4, RZ ;  /* 0x0000000409187810 */ /* 0x000fc40007ffe1ff */
[----:B------:R-:W-:Y:S02]  /*1320*/  IADD3 R5, R5, -0x4, RZ ;  /* 0xfffffffc05057810 */ /* 0x000fe40007ffe0ff */
[----:B------:R-:W-:Y:S02]  /*1330*/  LEA.HI.X R19, R7, R19, R6, 0x1, P1 ;  /* 0x0000001307137211 */ /* 0x000fe400008f0c06 */
.L_x_6178:
[----:B------:R-:W-:Y:S05]  /*1340*/  BSYNC B0 ;  /* 0x0000000000007941 */ /* 0x000fea0003800000 */
.L_x_6177:
        /* <DEDUP_REMOVED lines=24> */
.L_x_6194:
        /* <DEDUP_REMOVED lines=33> */
.L_x_6186:
[----:B------:R-:W-:Y:S02]  /*16e0*/  FSETP.GTU.FTZ.AND P0, PT, |R10|, +INF , PT ;  /* 0x7f8000000a00780b */ /* 0x000fe40003f1c200 */
[----:B------:R-:W-:-:S04]  /*16f0*/  ISETP.LT.U32.AND P1, PT, R21, R22, PT ;  /* 0x000000161500720c */ /* 0x000fc80003f21070 */
[----:B------:R-:W-:-:S08]  /*1700*/  ISETP.LT.OR.EX P0, PT, R12, RZ, !P0, P1 ;  /* 0x000000ff0c00720c */ /* 0x000fd00004701710 */
.L_x_6187:
[----:B------:R-:W-:Y:S05]  /*1710*/  BSYNC B1 ;  /* 0x0000000000017941 */ /* 0x000fea0003800000 */
.L_x_6185:
        /* <DEDUP_REMOVED lines=17> */
.L_x_6189:
[----:B------:R-:W-:Y:S02]  /*1830*/  FSETP.GTU.FTZ.AND P0, PT, |R11|, +INF , PT ;  /* 0x7f8000000b00780b */ /* 0x000fe40003f1c200 */
[----:B------:R-:W-:-:S04]  /*1840*/  ISETP.LT.U32.AND P1, PT, R14, R27, PT ;  /* 0x0000001b0e00720c */ /* 0x000fc80003f21070 */
[----:B------:R-:W-:-:S08]  /*1850*/  ISETP.LT.OR.EX P0, PT, R20, RZ, !P0, P1 ;  /* 0x000000ff1400720c */ /* 0x000fd00004701710 */
.L_x_6190:
[----:B------:R-:W-:Y:S05]  /*1860*/  BSYNC B1 ;  /* 0x0000000000017941 */ /* 0x000fea0003800000 */
.L_x_6188:
        /* <DEDUP_REMOVED lines=17> */
.L_x_6192:
[----:B------:R-:W-:Y:S02]  /*1980*/  FSETP.GTU.FTZ.AND P0, PT, |R10|, +INF , PT ;  /* 0x7f8000000a00780b */ /* 0x000fe40003f1c200 */
[----:B------:R-:W-:-:S04]  /*1990*/  ISETP.LT.U32.AND P1, PT, R28, R25, PT ;  /* 0x000000191c00720c */ /* 0x000fc80003f21070 */
[----:B------:R-:W-:-:S08]  /*19a0*/  ISETP.LT.OR.EX P0, PT, R29, RZ, !P0, P1 ;  /* 0x000000ff1d00720c */ /* 0x000fd00004701710 */
.L_x_6193:
[----:B------:R-:W-:Y:S05]  /*19b0*/  BSYNC B1 ;  /* 0x0000000000017941 */ /* 0x000fea0003800000 */
.L_x_6191:
        /* <DEDUP_REMOVED lines=8> */
.L_x_6184:
[----:B------:R-:W-:Y:S05]  /*1a40*/  BSYNC B0 ;  /* 0x0000000000007941 */ /* 0x000fea0003800000 */
.L_x_6183:
        /* <DEDUP_REMOVED lines=10> */
.L_x_6196:
[----:B------:R-:W-:Y:S05]  /*1af0*/  BSYNC B0 ;  /* 0x0000000000007941 */ /* 0x000fea0003800000 */
.L_x_6195:
        /* <DEDUP_REMOVED lines=28> */
.L_x_6198:
[----:B------:R-:W-:Y:S05]  /*1cc0*/  BSYNC B0 ;  /* 0x0000000000007941 */ /* 0x000fea0003800000 */
.L_x_6197:
        /* <DEDUP_REMOVED lines=12> */
.L_x_6200:
[----:B------:R-:W-:Y:S02]  /*1d90*/  FSETP.GTU.FTZ.AND P0, PT, |R15|, +INF , PT ;  /* 0x7f8000000f00780b */ /* 0x000fe40003f1c200 */
[----:B------:R-:W-:-:S04]  /*1da0*/  ISETP.LT.U32.AND P1, PT, R0, R21, PT ;  /* 0x000000150000720c */ /* 0x000fc80003f21070 */
[----:B------:R-:W-:-:S08]  /*1db0*/  ISETP.LT.OR.EX P0, PT, R3, R12, !P0, P1 ;  /* 0x0000000c0300720c */ /* 0x000fd00004701710 */
.L_x_6201:
[----:B------:R-:W-:Y:S05]  /*1dc0*/  BSYNC B0 ;  /* 0x0000000000007941 */ /* 0x000fea0003800000 */
.L_x_6199:
        /* <DEDUP_REMOVED lines=15> */
.L_x_6203:
[----:B------:R-:W-:Y:S02]  /*1ec0*/  FSETP.GTU.FTZ.AND P0, PT, |R8|, +INF , PT ;  /* 0x7f8000000800780b */ /* 0x000fe40003f1c200 */
[----:B------:R-:W-:-:S04]  /*1ed0*/  ISETP.LT.U32.AND P1, PT, R21, R14, PT ;  /* 0x0000000e1500720c */ /* 0x000fc80003f21070 */
[----:B------:R-:W-:-:S08]  /*1ee0*/  ISETP.LT.OR.EX P0, PT, R3, R20, !P0, P1 ;  /* 0x000000140300720c */ /* 0x000fd00004701710 */
.L_x_6204:
[----:B------:R-:W-:Y:S05]  /*1ef0*/  BSYNC B0 ;  /* 0x0000000000007941 */ /* 0x000fea0003800000 */
.L_x_6202:
        /* <DEDUP_REMOVED lines=15> */
.L_x_6206:
[----:B------:R-:W-:Y:S02]  /*1ff0*/  FSETP.GTU.FTZ.AND P0, PT, |R13|, +INF , PT ;  /* 0x7f8000000d00780b */ /* 0x000fe40003f1c200 */
[----:B------:R-:W-:-:S04]  /*2000*/  ISETP.LT.U32.AND P1, PT, R21, R28, PT ;  /* 0x0000001c1500720c */ /* 0x000fc80003f21070 */
[----:B------:R-:W-:-:S08]  /*2010*/  ISETP.LT.OR.EX P0, PT, R20, R29, !P0, P1 ;  /* 0x0000001d1400720c */ /* 0x000fd00004701710 */
.L_x_6207:
[----:B------:R-:W-:Y:S05]  /*2020*/  BSYNC B0 ;  /* 0x0000000000007941 */ /* 0x000fea0003800000 */
.L_x_6205:
        /* <DEDUP_REMOVED lines=10> */
.L_x_6176:
        /* <DEDUP_REMOVED lines=108> */
.L_x_6261:
        /* <DEDUP_REMOVED lines=214> */
.L_x_6212:
[----:B------:R-:W-:-:S04]  /*34f0*/  LOP3.LUT R37, R59, 0xfffffff8, RZ, 0xc0, !PT ;  /* 0xfffffff83b257812 */ /* 0x000fc800078ec0ff */
[----:B------:R-:W-:-:S05]  /*3500*/  IADD3 R36, P0, R18, R37, RZ ;  /* 0x0000002512247210 */ /* 0x000fca0007f1e0ff */
[----:B------:R-:W-:-:S06]  /*3510*/  IMAD.X R37, RZ, RZ, R19, P0 ;  /* 0x000000ffff257224 */ /* 0x000fcc00000e0613 */
[----:B------:R-:W2:Y:S02]  /*3520*/  LDG.E.64 R36, [R36.64] ;  /* 0x0000002424247981 */ /* 0x000ea4000c1e1b00 */
[----:B--2---:R-:W-:Y:S02]  /*3530*/  PRMT R59, R36, 0x7610, R36 ;  /* 0x00007610243b7816 */ /* 0x004fe40000000024 */
[C---:B------:R-:W-:Y:S02]  /*3540*/  PRMT R64, R37.reuse, 0x7610, R64 ;  /* 0x0000761025407816 */ /* 0x040fe40000000040 */
[----:B------:R-:W-:Y:S01]  /*3550*/  PRMT R66, R37, 0x7632, R66 ;  /* 0x0000763225427816 */ /* 0x000fe20000000042 */
        /* <DEDUP_REMOVED lines=212> */
.L_x_6213:
        /* <DEDUP_REMOVED lines=233> */
.L_x_6214:
[----:B------:R-:W-:-:S04]  /*5130*/  LOP3.LUT R37, R36, 0xfffffff8, RZ, 0xc0, !PT ;  /* 0xfffffff824257812 */ /* 0x000fc800078ec0ff */
[----:B------:R-:W-:-:S05]  /*5140*/  IADD3 R36, P0, R18, R37, RZ ;  /* 0x0000002512247210 */ /* 0x000fca0007f1e0ff */
[----:B------:R-:W-:-:S06]  /*5150*/  IMAD.X R37, RZ, RZ, R19, P0 ;  /* 0x000000ffff257224 */ /* 0x000fcc00000e0613 */
[----:B------:R-:W2:Y:S02]  /*5160*/  LDG.E.64 R36, [R36.64] ;  /* 0x0000002424247981 */ /* 0x000ea4000c1e1b00 */
[----:B--2---:R-:W-:Y:S02]  /*5170*/  PRMT R69, R36, 0x7610, R36 ;  /* 0x0000761024457816 */ /* 0x004fe40000000024 */
        /* <DEDUP_REMOVED lines=213> */
.L_x_6215:
[----:B------:R-:W-:-:S04]  /*5ed0*/  LOP3.LUT R37, R57, 0xfffffff8, RZ, 0xc0, !PT ;  /* 0xfffffff839257812 */ /* 0x000fc800078ec0ff */
[----:B------:R-:W-:-:S05]  /*5ee0*/  IADD3 R36, P0, R18, R37, RZ ;  /* 0x0000002512247210 */ /* 0x000fca0007f1e0ff */
[----:B------:R-:W-:-:S06]  /*5ef0*/  IMAD.X R37, RZ, RZ, R19, P0 ;  /* 0x000000ffff257224 */ /* 0x000fcc00000e0613 */
[----:B------:R-:W2:Y:S01]  /*5f00*/  LDG.E.64 R36, [R36.64] ;  /* 0x0000002424247981 */ /* 0x000ea2000c1e1b00 */
[C---:B------:R-:W-:Y:S01]  /*5f10*/  FSETP.GTU.FTZ.AND P2, PT, |R58|.reuse, +INF , PT ;  /* 0x7f8000003a00780b */ /* 0x040fe20003f5c200 */
[----:B------:R-:W-:Y:S01]  /*5f20*/  HADD2.F32 R57, -RZ, R59.H0_H0 ;  /* 0x2000003bff397230 */ /* 0x000fe20000004100 */
        /* <DEDUP_REMOVED lines=16> */
[C-C-:B--2---:R-:W-:Y:S02]  /*6030*/  PRMT R67, R36.reuse, 0x5410, R37.reuse ;  /* 0x0000541024437816 */ /* 0x144fe40000000025 */
[----:B------:R-:W-:Y:S01]  /*6040*/  PRMT R68, R36, 0x7632, R37 ;  /* 0x0000763224447816 */ /* 0x000fe20000000025 */
[----:B------:R-:W-:Y:S01]  /*6050*/  HADD2.F32 R36, -RZ, R59.H1_H1 ;  /* 0x3000003bff247230 */ /* 0x000fe20000004100 */
        /* <DEDUP_REMOVED lines=10> */
.L_x_6217:
[----:B------:R-:W-:Y:S02]  /*6100*/  FSETP.GTU.FTZ.AND P0, PT, |R36|, +INF , PT ;  /* 0x7f8000002400780b */ /* 0x000fe40003f1c200 */
[----:B------:R-:W-:-:S04]  /*6110*/  ISETP.LT.U32.AND P2, PT, R52, R3, PT ;  /* 0x000000033400720c */ /* 0x000fc80003f41070 */
[----:B------:R-:W-:-:S08]  /*6120*/  ISETP.LT.OR.EX P0, PT, R54, RZ, !P0, P2 ;  /* 0x000000ff3600720c */ /* 0x000fd00004701720 */
.L_x_6218:
[----:B------:R-:W-:Y:S05]  /*6130*/  BSYNC B1 ;  /* 0x0000000000017941 */ /* 0x000fea0003800000 */
.L_x_6216:
        /* <DEDUP_REMOVED lines=16> */
.L_x_6220:
[----:B------:R-:W-:Y:S02]  /*6240*/  FSETP.GTU.FTZ.AND P0, PT, |R37|, +INF , PT ;  /* 0x7f8000002500780b */ /* 0x000fe40003f1c200 */
[----:B------:R-:W-:-:S04]  /*6250*/  ISETP.LT.U32.AND P2, PT, R48, R3, PT ;  /* 0x000000033000720c */ /* 0x000fc80003f41070 */
[----:B------:R-:W-:-:S08]  /*6260*/  ISETP.LT.OR.EX P0, PT, R47, RZ, !P0, P2 ;  /* 0x000000ff2f00720c */ /* 0x000fd00004701720 */
.L_x_6221:
[----:B------:R-:W-:Y:S05]  /*6270*/  BSYNC B1 ;  /* 0x0000000000017941 */ /* 0x000fea0003800000 */
.L_x_6219:
        /* <DEDUP_REMOVED lines=16> */
.L_x_6223:
[----:B------:R-:W-:Y:S02]  /*6380*/  FSETP.GTU.FTZ.AND P0, PT, |R36|, +INF , PT ;  /* 0x7f8000002400780b */ /* 0x000fe40003f1c200 */
[----:B------:R-:W-:-:S04]  /*6390*/  ISETP.LT.U32.AND P2, PT, R44, R3, PT ;  /* 0x000000032c00720c */ /* 0x000fc80003f41070 */
[----:B------:R-:W-:-:S08]  /*63a0*/  ISETP.LT.OR.EX P0, PT, R46, RZ, !P0, P2 ;  /* 0x000000ff2e00720c */ /* 0x000fd00004701720 */
.L_x_6224:
[----:B------:R-:W-:Y:S05]  /*63b0*/  BSYNC B1 ;  /* 0x0000000000017941 */ /* 0x000fea0003800000 */
.L_x_6222:
        /* <DEDUP_REMOVED lines=16> */
.L_x_6226:
[----:B------:R-:W-:Y:S02]  /*64c0*/  FSETP.GTU.FTZ.AND P0, PT, |R36|, +INF , PT ;  /* 0x7f8000002400780b */ /* 0x000fe40003f1c200 */
[----:B------:R-:W-:-:S04]  /*64d0*/  ISETP.LT.U32.AND P2, PT, R41, R55, PT ;  /* 0x000000372900720c */ /* 0x000fc80003f41070 */
[----:B------:R-:W-:-:S08]  /*64e0*/  ISETP.LT.OR.EX P0, PT, R42, RZ, !P0, P2 ;  /* 0x000000ff2a00720c */ /* 0x000fd00004701720 */
.L_x_6227:
[----:B------:R-:W-:Y:S05]  /*64f0*/  BSYNC B1 ;  /* 0x0000000000017941 */ /* 0x000fea0003800000 */
.L_x_6225:
        /* <DEDUP_REMOVED lines=16> */
.L_x_6229:
[----:B------:R-:W-:Y:S02]  /*6600*/  FSETP.GTU.FTZ.AND P0, PT, |R3|, +INF , PT ;  /* 0x7f8000000300780b */ /* 0x000fe40003f1c200 */
[----:B------:R-:W-:-:S04]  /*6610*/  ISETP.LT.U32.AND P2, PT, R38, R55, PT ;  /* 0x000000372600720c */ /* 0x000fc80003f41070 */
[----:B------:R-:W-:-:S08]  /*6620*/  ISETP.LT.OR.EX P0, PT, R39, RZ, !P0, P2 ;  /* 0x000000ff2700720c */ /* 0x000fd00004701720 */
.L_x_6230:
[----:B------:R-:W-:Y:S05]  /*6630*/  BSYNC B1 ;  /* 0x0000000000017941 */ /* 0x000fea0003800000 */
.L_x_6228:
        /* <DEDUP_REMOVED lines=16> */
.L_x_6232:
[----:B------:R-:W-:Y:S02]  /*6740*/  FSETP.GTU.FTZ.AND P0, PT, |R36|, +INF , PT ;  /* 0x7f8000002400780b */ /* 0x000fe40003f1c200 */
[----:B------:R-:W-:-:S04]  /*6750*/  ISETP.LT.U32.AND P2, PT, R33, R55, PT ;  /* 0x000000372100720c */ /* 0x000fc80003f41070 */
[----:B------:R-:W-:-:S08]  /*6760*/  ISETP.LT.OR.EX P0, PT, R34, RZ, !P0, P2 ;  /* 0x000000ff2200720c */ /* 0x000fd00004701720 */
.L_x_6233:
[----:B------:R-:W-:Y:S05]  /*6770*/  BSYNC B1 ;  /* 0x0000000000017941 */ /* 0x000fea0003800000 */
.L_x_6231:
        /* <DEDUP_REMOVED lines=16> */
.L_x_6235:
[----:B------:R-:W-:Y:S02]  /*6880*/  FSETP.GTU.FTZ.AND P0, PT, |R3|, +INF , PT ;  /* 0x7f8000000300780b */ /* 0x000fe40003f1c200 */
[----:B------:R-:W-:-:S04]  /*6890*/  ISETP.LT.U32.AND P2, PT, R30, R55, PT ;  /* 0x000000371e00720c */ /* 0x000fc80003f41070 */
[----:B------:R-:W-:-:S08]  /*68a0*/  ISETP.LT.OR.EX P0, PT, R31, RZ, !P0, P2 ;  /* 0x000000ff1f00720c */ /* 0x000fd00004701720 */
.L_x_6236:
[----:B------:R-:W-:Y:S05]  /*68b0*/  BSYNC B1 ;  /* 0x0000000000017941 */ /* 0x000fea0003800000 */
.L_x_6234:
        /* <DEDUP_REMOVED lines=17> */
.L_x_6238:
[----:B------:R-:W-:Y:S02]  /*69d0*/  FSETP.GTU.FTZ.AND P0, PT, |R60|, +INF , PT ;  /* 0x7f8000003c00780b */ /* 0x000fe40003f1c200 */
[----:B------:R-:W-:-:S04]  /*69e0*/  ISETP.LT.U32.AND P2, PT, R27, R36, PT ;  /* 0x000000241b00720c */ /* 0x000fc80003f41070 */
[----:B------:R-:W-:-:S08]  /*69f0*/  ISETP.LT.OR.EX P0, PT, R28, RZ, !P0, P2 ;  /* 0x000000ff1c00720c */ /* 0x000fd00004701720 */
.L_x_6239:
[----:B------:R-:W-:Y:S05]  /*6a00*/  BSYNC B1 ;  /* 0x0000000000017941 */ /* 0x000fea0003800000 */
.L_x_6237:
        /* <DEDUP_REMOVED lines=16> */
.L_x_6241:
[----:B------:R-:W-:Y:S02]  /*6b10*/  FSETP.GTU.FTZ.AND P0, PT, |R3|, +INF , PT ;  /* 0x7f8000000300780b */ /* 0x000fe40003f1c200 */
[----:B------:R-:W-:-:S04]  /*6b20*/  ISETP.LT.U32.AND P2, PT, R24, R36, PT ;  /* 0x000000241800720c */ /* 0x000fc80003f41070 */
[----:B------:R-:W-:-:S08]  /*6b30*/  ISETP.LT.OR.EX P0, PT, R25, RZ, !P0, P2 ;  /* 0x000000ff1900720c */ /* 0x000fd00004701720 */
.L_x_6242:
[----:B------:R-:W-:Y:S05]  /*6b40*/  BSYNC B1 ;  /* 0x0000000000017941 */ /* 0x000fea0003800000 */
.L_x_6240:
        /* <DEDUP_REMOVED lines=16> */
.L_x_6244:
[----:B------:R-:W-:Y:S02]  /*6c50*/  FSETP.GTU.FTZ.AND P0, PT, |R60|, +INF , PT ;  /* 0x7f8000003c00780b */ /* 0x000fe40003f1c200 */
[----:B------:R-:W-:-:S04]  /*6c60*/  ISETP.LT.U32.AND P2, PT, R21, R36, PT ;  /* 0x000000241500720c */ /* 0x000fc80003f41070 */
[----:B------:R-:W-:-:S08]  /*6c70*/  ISETP.LT.OR.EX P0, PT, R22, RZ, !P0, P2 ;  /* 0x000000ff1600720c */ /* 0x000fd00004701720 */
.L_x_6245:
[----:B------:R-:W-:Y:S05]  /*6c80*/  BSYNC B1 ;  /* 0x0000000000017941 */ /* 0x000fea0003800000 */
.L_x_6243:
        /* <DEDUP_REMOVED lines=16> */
.L_x_6247:
[----:B------:R-:W-:Y:S02]  /*6d90*/  FSETP.GTU.FTZ.AND P0, PT, |R3|, +INF , PT ;  /* 0x7f8000000300780b */ /* 0x000fe40003f1c200 */
[----:B------:R-:W-:-:S04]  /*6da0*/  ISETP.LT.U32.AND P2, PT, R14, R36, PT ;  /* 0x000000240e00720c */ /* 0x000fc80003f41070 */
[----:B------:R-:W-:-:S08]  /*6db0*/  ISETP.LT.OR.EX P0, PT, R15, RZ, !P0, P2 ;  /* 0x000000ff0f00720c */ /* 0x000fd00004701720 */
.L_x_6248:
[----:B------:R-:W-:Y:S05]  /*6dc0*/  BSYNC B1 ;  /* 0x0000000000017941 */ /* 0x000fea0003800000 */
.L_x_6246:
[----:B------:R-:W-:Y:S01]  /*6dd0*/  FSETP.GTU.FTZ.AND P2, PT, |R13|, +INF , PT ;  /* 0x7f8000000d00780b */ /* 0x000fe20003f5c200 */
[----:B------:R-:W-:Y:S01]  /*6de0*/  BSSY B1, `(.L_x_6249) ;  /* 0x0000013000017945 */ /* 0x000fe20003800000 */
[----:B------:R-:W-:Y:S01]  /*6df0*/  SEL R14, R14, R36, P0 ;  /* 0x000000240e0e7207 */ /* 0x000fe20000000000 */
[----:B------:R-:W-:Y:S01]  /*6e00*/  HADD2.F32 R60, -RZ, R67.H0_H0 ;  /* 0x20000043ff3c7230 */ /* 0x000fe20000004100 */
[----:B------:R-:W-:Y:S02]  /*6e10*/  FSEL R20, R20, R3, P0 ;  /* 0x0000000314147208 */ /* 0x000fe40000000000 */
        /* <DEDUP_REMOVED lines=12> */
.L_x_6250:
[----:B------:R-:W-:Y:S02]  /*6ee0*/  FSETP.GTU.FTZ.AND P0, PT, |R60|, +INF , PT ;  /* 0x7f8000003c00780b */ /* 0x000fe40003f1c200 */
[----:B------:R-:W-:-:S04]  /*6ef0*/  ISETP.LT.U32.AND P2, PT, R9, R36, PT ;  /* 0x000000240900720c */ /* 0x000fc80003f41070 */
[----:B------:R-:W-:-:S08]  /*6f00*/  ISETP.LT.OR.EX P0, PT, R10, RZ, !P0, P2 ;  /* 0x000000ff0a00720c */ /* 0x000fd00004701720 */
.L_x_6251:
[----:B------:R-:W-:Y:S05]  /*6f10*/  BSYNC B1 ;  /* 0x0000000000017941 */ /* 0x000fea0003800000 */
.L_x_6249:
        /* <DEDUP_REMOVED lines=16> */
.L_x_6253:
[----:B------:R-:W-:Y:S02]  /*7020*/  FSETP.GTU.FTZ.AND P0, PT, |R3|, +INF , PT ;  /* 0x7f8000000300780b */ /* 0x000fe40003f1c200 */
[----:B------:R-:W-:-:S04]  /*7030*/  ISETP.LT.U32.AND P2, PT, R5, R36, PT ;  /* 0x000000240500720c */ /* 0x000fc80003f41070 */
[----:B------:R-:W-:-:S08]  /*7040*/  ISETP.LT.OR.EX P0, PT, R6, RZ, !P0, P2 ;  /* 0x000000ff0600720c */ /* 0x000fd00004701720 */
.L_x_6254:
[----:B------:R-:W-:Y:S05]  /*7050*/  BSYNC B1 ;  /* 0x0000000000017941 */ /* 0x000fea0003800000 */
.L_x_6252:
[----:B------:R-:W-:Y:S01]  /*7060*/  FSETP.GTU.FTZ.AND P2, PT, |R53|, +INF , PT ;  /* 0x7f8000003500780b */ /* 0x000fe20003f5c200 */
[----:B------:R-:W-:Y:S01]  /*7070*/  BSSY B1, `(.L_x_6255) ;  /* 0x0000012000017945 */ /* 0x000fe20003800000 */
[----:B------:R-:W-:Y:S01]  /*7080*/  FSEL R8, R8, R3, P0 ;  /* 0x0000000308087208 */ /* 0x000fe20000000000 */
[----:B------:R-:W-:Y:S01]  /*7090*/  HADD2.F32 R60, -RZ, R67.H1_H1 ;  /* 0x30000043ff3c7230 */ /* 0x000fe20000004100 */
        /* <DEDUP_REMOVED lines=12> */
.L_x_6256:
[----:B------:R-:W-:Y:S02]  /*7160*/  FSETP.GTU.FTZ.AND P0, PT, |R60|, +INF , PT ;  /* 0x7f8000003c00780b */ /* 0x000fe40003f1c200 */
[----:B------:R-:W-:-:S04]  /*7170*/  ISETP.LT.U32.AND P2, PT, R0, R36, PT ;  /* 0x000000240000720c */ /* 0x000fc80003f41070 */
[----:B------:R-:W-:-:S08]  /*7180*/  ISETP.LT.OR.EX P0, PT, R4, RZ, !P0, P2 ;  /* 0x000000ff0400720c */ /* 0x000fd00004701720 */
.L_x_6257:
[----:B------:R-:W-:Y:S05]  /*7190*/  BSYNC B1 ;  /* 0x0000000000017941 */ /* 0x000fea0003800000 */
.L_x_6255:
        /* <DEDUP_REMOVED lines=16> */
.L_x_6259:
[----:B------:R-:W-:Y:S02]  /*72a0*/  FSETP.GTU.FTZ.AND P0, PT, |R60|, +INF , PT ;  /* 0x7f8000003c00780b */ /* 0x000fe40003f1c200 */
[----:B------:R-:W-:-:S04]  /*72b0*/  ISETP.LT.U32.AND P2, PT, R11, R36, PT ;  /* 0x000000240b00720c */ /* 0x000fc80003f41070 */
[----:B------:R-:W-:-:S08]  /*72c0*/  ISETP.LT.OR.EX P0, PT, R12, RZ, !P0, P2 ;  /* 0x000000ff0c00720c */ /* 0x000fd00004701720 */
.L_x_6260:
[----:B------:R-:W-:Y:S05]  /*72d0*/  BSYNC B1 ;  /* 0x0000000000017941 */ /* 0x000fea0003800000 */
.L_x_6258:
        /* <DEDUP_REMOVED lines=9> */
.L_x_6211:
[----:B------:R-:W-:Y:S05]  /*7370*/  BSYNC B0 ;  /* 0x0000000000007941 */ /* 0x000fea0003800000 */
.L_x_6210:
        /* <DEDUP_REMOVED lines=205> */
.L_x_6264:
[----:B------:R-:W-:-:S04]  /*8050*/  LOP3.LUT R37, R36, 0xfffffff8, RZ, 0xc0, !PT ;  /* 0xfffffff824257812 */ /* 0x000fc800078ec0ff */
[----:B------:R-:W-:-:S05]  /*8060*/  IADD3 R36, P2, R18, R37, RZ ;  /* 0x0000002512247210 */ /* 0x000fca0007f5e0ff */
[----:B------:R-:W-:-:S06]  /*8070*/  IMAD.X R37, RZ, RZ, R19, P2 ;  /* 0x000000ffff257224 */ /* 0x000fcc00010e0613 */
[----:B------:R-:W2:Y:S01]  /*8080*/  LDG.E.64 R36, [R36.64] ;  /* 0x0000002424247981 */ /* 0x000ea2000c1e1b00 */
[----:B------:R-:W-:-:S04]  /*8090*/  IADD3 R61, R3, c[0x0][0x184], RZ ;  /* 0x00006100033d7a10 */ /* 0x000fc80007ffe0ff */
[----:B------:R-:W-:Y:S02]  /*80a0*/  ISETP.GE.U32.AND P2, PT, R61, c[0x0][0x17c], PT ;  /* 0x00005f003d007a0c */ /* 0x000fe40003f46070 */
[----:B--2---:R-:W-:Y:S02]  /*80b0*/  PRMT R59, R36, 0x7610, R36 ;  /* 0x00007610243b7816 */ /* 0x004fe40000000024 */
[C---:B------:R-:W-:Y:S02]  /*80c0*/  PRMT R64, R37.reuse, 0x7610, R64 ;  /* 0x0000761025407816 */ /* 0x040fe40000000040 */
[----:B------:R-:W-:-:S07]  /*80d0*/  PRMT R66, R37, 0x7632, R66 ;  /* 0x0000763225427816 */ /* 0x000fce0000000042 */
        /* <DEDUP_REMOVED lines=201> */
.L_x_6265:
        /* <DEDUP_REMOVED lines=210> */
.L_x_6266:
[----:B------:R-:W-:-:S04]  /*9a90*/  LOP3.LUT R37, R57, 0xfffffff8, RZ, 0xc0, !PT ;  /* 0xfffffff839257812 */ /* 0x000fc800078ec0ff */
[----:B------:R-:W-:-:S05]  /*9aa0*/  IADD3 R36, P2, R18, R37, RZ ;  /* 0x0000002512247210 */ /* 0x000fca0007f5e0ff */
[----:B------:R-:W-:-:S06]  /*9ab0*/  IMAD.X R37, RZ, RZ, R19, P2 ;  /* 0x000000ffff257224 */ /* 0x000fcc00010e0613 */
[----:B------:R-:W2:Y:S01]  /*9ac0*/  LDG.E.64 R36, [R36.64] ;  /* 0x0000002424247981 */ /* 0x000ea2000c1e1b00 */
        /* <DEDUP_REMOVED lines=205> */
.L_x_6267:
[----:B------:R-:W-:-:S04]  /*a7a0*/  LOP3.LUT R37, R37, 0xfffffff8, RZ, 0xc0, !PT ;  /* 0xfffffff825257812 */ /* 0x000fc800078ec0ff */
[----:B------:R-:W-:-:S05]  /*a7b0*/  IADD3 R18, P1, R18, R37, RZ ;  /* 0x0000002512127210 */ /* 0x000fca0007f3e0ff */
[----:B------:R-:W-:-:S06]  /*a7c0*/  IMAD.X R19, RZ, RZ, R19, P1 ;  /* 0x000000ffff137224 */ /* 0x000fcc00008e0613 */
[----:B------:R-:W2:Y:S02]  /*a7d0*/  LDG.E.64 R18, [R18.64] ;  /* 0x0000002412127981 */ /* 0x000ea4000c1e1b00 */
[C-C-:B--2---:R-:W-:Y:S02]  /*a7e0*/  PRMT R67, R18.reuse, 0x5410, R19.reuse ;  /* 0x0000541012437816 */ /* 0x144fe40000000013 */
[----:B------:R-:W-:Y:S02]  /*a7f0*/  PRMT R68, R18, 0x7632, R19 ;  /* 0x0000763212447816 */ /* 0x000fe40000000013 */
.L_x_6263:
[----:B------:R-:W-:Y:S05]  /*a800*/  BSYNC B0 ;  /* 0x0000000000007941 */ /* 0x000fea0003800000 */
.L_x_6262:
        /* <DEDUP_REMOVED lines=15> */
.L_x_6271:
[----:B------:R-:W-:Y:S02]  /*a900*/  FSETP.GTU.FTZ.AND P0, PT, |R19|, +INF , PT ;  /* 0x7f8000001300780b */ /* 0x000fe40003f1c200 */
[----:B------:R-:W-:-:S04]  /*a910*/  ISETP.LT.U32.AND P1, PT, R56, R3, PT ;  /* 0x000000033800720c */ /* 0x000fc80003f21070 */
[----:B------:R-:W-:-:S08]  /*a920*/  ISETP.LT.OR.EX P0, PT, R51, RZ, !P0, P1 ;  /* 0x000000ff3300720c */ /* 0x000fd00004701710 */
.L_x_6272:
[----:B------:R-:W-:Y:S05]  /*a930*/  BSYNC B1 ;  /* 0x0000000000017941 */ /* 0x000fea0003800000 */
.L_x_6270:
        /* <DEDUP_REMOVED lines=16> */
.L_x_6274:
[----:B------:R-:W-:Y:S02]  /*aa40*/  FSETP.GTU.FTZ.AND P0, PT, |R36|, +INF , PT ;  /* 0x7f8000002400780b */ /* 0x000fe40003f1c200 */
[----:B------:R-:W-:-:S04]  /*aa50*/  ISETP.LT.U32.AND P1, PT, R52, R3, PT ;  /* 0x000000033400720c */ /* 0x000fc80003f21070 */
[----:B------:R-:W-:-:S08]  /*aa60*/  ISETP.LT.OR.EX P0, PT, R54, RZ, !P0, P1 ;  /* 0x000000ff3600720c */ /* 0x000fd00004701710 */
.L_x_6275:
[----:B------:R-:W-:Y:S05]  /*aa70*/  BSYNC B1 ;  /* 0x0000000000017941 */ /* 0x000fea0003800000 */
.L_x_6273:
        /* <DEDUP_REMOVED lines=16> */
.L_x_6277:
[----:B------:R-:W-:Y:S02]  /*ab80*/  FSETP.GTU.FTZ.AND P0, PT, |R19|, +INF , PT ;  /* 0x7f8000001300780b */ /* 0x000fe40003f1c200 */
[----:B------:R-:W-:-:S04]  /*ab90*/  ISETP.LT.U32.AND P1, PT, R48, R3, PT ;  /* 0x000000033000720c */ /* 0x000fc80003f21070 */
[----:B------:R-:W-:-:S08]  /*aba0*/  ISETP.LT.OR.EX P0, PT, R47, RZ, !P0, P1 ;  /* 0x000000ff2f00720c */ /* 0x000fd00004701710 */
.L_x_6278:
[----:B------:R-:W-:Y:S05]  /*abb0*/  BSYNC B1 ;  /* 0x0000000000017941 */ /* 0x000fea0003800000 */
.L_x_6276:
        /* <DEDUP_REMOVED lines=16> */
.L_x_6280:
[----:B------:R-:W-:Y:S02]  /*acc0*/  FSETP.GTU.FTZ.AND P0, PT, |R36|, +INF , PT ;  /* 0x7f8000002400780b */ /* 0x000fe40003f1c200 */
[----:B------:R-:W-:-:S04]  /*acd0*/  ISETP.LT.U32.AND P1, PT, R44, R3, PT ;  /* 0x000000032c00720c */ /* 0x000fc80003f21070 */
[----:B------:R-:W-:-:S08]  /*ace0*/  ISETP.LT.OR.EX P0, PT, R46, RZ, !P0, P1 ;  /* 0x000000ff2e00720c */ /* 0x000fd00004701710 */
.L_x_6281:
[----:B------:R-:W-:Y:S05]  /*acf0*/  BSYNC B1 ;  /* 0x0000000000017941 */ /* 0x000fea0003800000 */
.L_x_6279:
        /* <DEDUP_REMOVED lines=19> */
.L_x_6283:
[----:B------:R-:W-:Y:S02]  /*ae30*/  FSETP.GTU.FTZ.AND P0, PT, |R64|, +INF , PT ;  /* 0x7f8000004000780b */ /* 0x000fe40003f1c200 */
[----:B------:R-:W-:-:S04]  /*ae40*/  ISETP.LT.U32.AND P1, PT, R41, R18, PT ;  /* 0x000000122900720c */ /* 0x000fc80003f21070 */
[----:B------:R-:W-:-:S08]  /*ae50*/  ISETP.LT.OR.EX P0, PT, R42, RZ, !P0, P1 ;  /* 0x000000ff2a00720c */ /* 0x000fd00004701710 */
.L_x_6284:
[----:B------:R-:W-:Y:S05]  /*ae60*/  BSYNC B1 ;  /* 0x0000000000017941 */ /* 0x000fea0003800000 */
.L_x_6282:
        /* <DEDUP_REMOVED lines=16> */
.L_x_6286:
[----:B------:R-:W-:Y:S02]  /*af70*/  FSETP.GTU.FTZ.AND P0, PT, |R19|, +INF , PT ;  /* 0x7f8000001300780b */ /* 0x000fe40003f1c200 */
[----:B------:R-:W-:-:S04]  /*af80*/  ISETP.LT.U32.AND P1, PT, R38, R18, PT ;  /* 0x000000122600720c */ /* 0x000fc80003f21070 */
[----:B------:R-:W-:-:S08]  /*af90*/  ISETP.LT.OR.EX P0, PT, R39, RZ, !P0, P1 ;  /* 0x000000ff2700720c */ /* 0x000fd00004701710 */
.L_x_6287:
[----:B------:R-:W-:Y:S05]  /*afa0*/  BSYNC B1 ;  /* 0x0000000000017941 */ /* 0x000fea0003800000 */
.L_x_6285:
        /* <DEDUP_REMOVED lines=16> */
.L_x_6289:
[----:B------:R-:W-:Y:S02]  /*b0b0*/  FSETP.GTU.FTZ.AND P0, PT, |R36|, +INF , PT ;  /* 0x7f8000002400780b */ /* 0x000fe40003f1c200 */
[----:B------:R-:W-:-:S04]  /*b0c0*/  ISETP.LT.U32.AND P1, PT, R33, R18, PT ;  /* 0x000000122100720c */ /* 0x000fc80003f21070 */
[----:B------:R-:W-:-:S08]  /*b0d0*/  ISETP.LT.OR.EX P0, PT, R34, RZ, !P0, P1 ;  /* 0x000000ff2200720c */ /* 0x000fd00004701710 */
.L_x_6290:
[----:B------:R-:W-:Y:S05]  /*b0e0*/  BSYNC B1 ;  /* 0x0000000000017941 */ /* 0x000fea0003800000 */
.L_x_6288:
        /* <DEDUP_REMOVED lines=16> */
.L_x_6292:
[----:B------:R-:W-:Y:S02]  /*b1f0*/  FSETP.GTU.FTZ.AND P0, PT, |R19|, +INF , PT ;  /* 0x7f8000001300780b */ /* 0x000fe40003f1c200 */
[----:B------:R-:W-:-:S04]  /*b200*/  ISETP.LT.U32.AND P1, PT, R30, R18, PT ;  /* 0x000000121e00720c */ /* 0x000fc80003f21070 */
[----:B------:R-:W-:-:S08]  /*b210*/  ISETP.LT.OR.EX P0, PT, R31, RZ, !P0, P1 ;  /* 0x000000ff1f00720c */ /* 0x000fd00004701710 */
.L_x_6293:
[----:B------:R-:W-:Y:S05]  /*b220*/  BSYNC B1 ;  /* 0x0000000000017941 */ /* 0x000fea0003800000 */
.L_x_6291:
        /* <DEDUP_REMOVED lines=19> */
.L_x_6295:
[----:B------:R-:W-:Y:S02]  /*b360*/  FSETP.GTU.FTZ.AND P0, PT, |R36|, +INF , PT ;  /* 0x7f8000002400780b */ /* 0x000fe40003f1c200 */
[----:B------:R-:W-:-:S04]  /*b370*/  ISETP.LT.U32.AND P1, PT, R27, R3, PT ;  /* 0x000000031b00720c */ /* 0x000fc80003f21070 */
[----:B------:R-:W-:-:S08]  /*b380*/  ISETP.LT.OR.EX P0, PT, R28, RZ, !P0, P1 ;  /* 0x000000ff1c00720c */ /* 0x000fd00004701710 */
.L_x_6296:
[----:B------:R-:W-:Y:S05]  /*b390*/  BSYNC B1 ;  /* 0x0000000000017941 */ /* 0x000fea0003800000 */
.L_x_6294:
        /* <DEDUP_REMOVED lines=16> */
.L_x_6298:
[----:B------:R-:W-:Y:S02]  /*b4a0*/  FSETP.GTU.FTZ.AND P0, PT, |R69|, +INF , PT ;  /* 0x7f8000004500780b */ /* 0x000fe40003f1c200 */
[----:B------:R-:W-:-:S04]  /*b4b0*/  ISETP.LT.U32.AND P1, PT, R24, R3, PT ;  /* 0x000000031800720c */ /* 0x000fc80003f21070 */
[----:B------:R-:W-:-:S08]  /*b4c0*/  ISETP.LT.OR.EX P0, PT, R25, RZ, !P0, P1 ;  /* 0x000000ff1900720c */ /* 0x000fd00004701710 */
.L_x_6299:
[----:B------:R-:W-:Y:S05]  /*b4d0*/  BSYNC B1 ;  /* 0x0000000000017941 */ /* 0x000fea0003800000 */
.L_x_6297:
        /* <DEDUP_REMOVED lines=16> */
.L_x_6301:
[----:B------:R-:W-:Y:S02]  /*b5e0*/  FSETP.GTU.FTZ.AND P0, PT, |R36|, +INF , PT ;  /* 0x7f8000002400780b */ /* 0x000fe40003f1c200 */
[----:B------:R-:W-:-:S04]  /*b5f0*/  ISETP.LT.U32.AND P1, PT, R21, R3, PT ;  /* 0x000000031500720c */ /* 0x000fc80003f21070 */
[----:B------:R-:W-:-:S08]  /*b600*/  ISETP.LT.OR.EX P0, PT, R22, RZ, !P0, P1 ;  /* 0x000000ff1600720c */ /* 0x000fd00004701710 */
.L_x_6302:
[----:B------:R-:W-:Y:S05]  /*b610*/  BSYNC B1 ;  /* 0x0000000000017941 */ /* 0x000fea0003800000 */
.L_x_6300:
        /* <DEDUP_REMOVED lines=16> */
.L_x_6304:
[----:B------:R-:W-:Y:S02]  /*b720*/  FSETP.GTU.FTZ.AND P0, PT, |R19|, +INF , PT ;  /* 0x7f8000001300780b */ /* 0x000fe40003f1c200 */
[----:B------:R-:W-:-:S04]  /*b730*/  ISETP.LT.U32.AND P1, PT, R14, R3, PT ;  /* 0x000000030e00720c */ /* 0x000fc80003f21070 */
[----:B------:R-:W-:-:S08]  /*b740*/  ISETP.LT.OR.EX P0, PT, R15, RZ, !P0, P1 ;  /* 0x000000ff0f00720c */ /* 0x000fd00004701710 */
.L_x_6305:
[----:B------:R-:W-:Y:S05]  /*b750*/  BSYNC B1 ;  /* 0x0000000000017941 */ /* 0x000fea0003800000 */
.L_x_6303:
        /* <DEDUP_REMOVED lines=19> */
.L_x_6307:
[----:B------:R-:W-:Y:S02]  /*b890*/  FSETP.GTU.FTZ.AND P0, PT, |R36|, +INF , PT ;  /* 0x7f8000002400780b */ /* 0x000fe40003f1c200 */
[----:B------:R-:W-:-:S04]  /*b8a0*/  ISETP.LT.U32.AND P1, PT, R9, R18, PT ;  /* 0x000000120900720c */ /* 0x000fc80003f21070 */
[----:B------:R-:W-:-:S08]  /*b8b0*/  ISETP.LT.OR.EX P0, PT, R10, RZ, !P0, P1 ;  /* 0x000000ff0a00720c */ /* 0x000fd00004701710 */
.L_x_6308:
[----:B------:R-:W-:Y:S05]  /*b8c0*/  BSYNC B1 ;  /* 0x0000000000017941 */ /* 0x000fea0003800000 */
.L_x_6306:
        /* <DEDUP_REMOVED lines=16> */
.L_x_6310:
[----:B------:R-:W-:Y:S02]  /*b9d0*/  FSETP.GTU.FTZ.AND P0, PT, |R19|, +INF , PT ;  /* 0x7f8000001300780b */ /* 0x000fe40003f1c200 */
[----:B------:R-:W-:-:S04]  /*b9e0*/  ISETP.LT.U32.AND P1, PT, R5, R18, PT ;  /* 0x000000120500720c */ /* 0x000fc80003f21070 */
[----:B------:R-:W-:-:S08]  /*b9f0*/  ISETP.LT.OR.EX P0, PT, R6, RZ, !P0, P1 ;  /* 0x000000ff0600720c */ /* 0x000fd00004701710 */
.L_x_6311:
[----:B------:R-:W-:Y:S05]  /*ba00*/  BSYNC B1 ;  /* 0x0000000000017941 */ /* 0x000fea0003800000 */
.L_x_6309:
        /* <DEDUP_REMOVED lines=16> */
.L_x_6313:
[----:B------:R-:W-:Y:S02]  /*bb10*/  FSETP.GTU.FTZ.AND P0, PT, |R36|, +INF , PT ;  /* 0x7f8000002400780b */ /* 0x000fe40003f1c200 */
[----:B------:R-:W-:-:S04]  /*bb20*/  ISETP.LT.U32.AND P1, PT, R0, R18, PT ;  /* 0x000000120000720c */ /* 0x000fc80003f21070 */
[----:B------:R-:W-:-:S08]  /*bb30*/  ISETP.LT.OR.EX P0, PT, R4, RZ, !P0, P1 ;  /* 0x000000ff0400720c */ /* 0x000fd00004701710 */
.L_x_6314:
[----:B------:R-:W-:Y:S05]  /*bb40*/  BSYNC B1 ;  /* 0x0000000000017941 */ /* 0x000fea0003800000 */
.L_x_6312:
        /* <DEDUP_REMOVED lines=16> */
.L_x_6316:
[----:B------:R-:W-:Y:S02]  /*bc50*/  FSETP.GTU.FTZ.AND P0, PT, |R68|, +INF , PT ;  /* 0x7f8000004400780b */ /* 0x000fe40003f1c200 */
[----:B------:R-:W-:-:S04]  /*bc60*/  ISETP.LT.U32.AND P1, PT, R11, R18, PT ;  /* 0x000000120b00720c */ /* 0x000fc80003f21070 */
[----:B------:R-:W-:-:S08]  /*bc70*/  ISETP.LT.OR.EX P0, PT, R12, RZ, !P0, P1 ;  /* 0x000000ff0c00720c */ /* 0x000fd00004701710 */
.L_x_6317:
[----:B------:R-:W-:Y:S05]  /*bc80*/  BSYNC B1 ;  /* 0x0000000000017941 */ /* 0x000fea0003800000 */
.L_x_6315:
[----:B------:R-:W-:Y:S02]  /*bc90*/  FSEL R7, R7, R68, P0 ;  /* 0x0000004407077208 */ /* 0x000fe40000000000 */
[----:B------:R-:W-:Y:S02]  /*bca0*/  SEL R11, R11, R18, P0 ;  /* 0x000000120b0b7207 */ /* 0x000fe40000000000 */
[----:B------:R-:W-:Y:S02]  /*bcb0*/  SEL R12, R12, RZ, P0 ;  /* 0x000000ff0c0c7207 */ /* 0x000fe40000000000 */
.L_x_6269:
[----:B------:R-:W-:Y:S05]  /*bcc0*/  BSYNC B0 ;  /* 0x0000000000007941 */ /* 0x000fea0003800000 */
.L_x_6268:
        /* <DEDUP_REMOVED lines=12> */
.L_x_6319:
[----:B------:R-:W-:Y:S02]  /*bd90*/  FSETP.GTU.FTZ.AND P0, PT, |R43|, +INF , PT ;  /* 0x7f8000002b00780b */ /* 0x000fe40003f1c200 */
[----:B------:R-:W-:-:S04]  /*bda0*/  ISETP.LT.U32.AND P1, PT, R56, R41, PT ;  /* 0x000000293800720c */ /* 0x000fc80003f21070 */
[----:B------:R-:W-:-:S08]  /*bdb0*/  ISETP.LT.OR.EX P0, PT, R51, R42, !P0, P1 ;  /* 0x0000002a3300720c */ /* 0x000fd00004701710 */
.L_x_6320:
[----:B------:R-:W-:Y:S05]  /*bdc0*/  BSYNC B0 ;  /* 0x0000000000007941 */ /* 0x000fea0003800000 */
.L_x_6318:
        /* <DEDUP_REMOVED lines=15> */
.L_x_6322:
[----:B------:R-:W-:Y:S02]  /*bec0*/  FSETP.GTU.FTZ.AND P0, PT, |R40|, +INF , PT ;  /* 0x7f8000002800780b */ /* 0x000fe40003f1c200 */
[----:B------:R-:W-:-:S04]  /*bed0*/  ISETP.LT.U32.AND P1, PT, R52, R38, PT ;  /* 0x000000263400720c */ /* 0x000fc80003f21070 */
[----:B------:R-:W-:-:S08]  /*bee0*/  ISETP.LT.OR.EX P0, PT, R54, R39, !P0, P1 ;  /* 0x000000273600720c */ /* 0x000fd00004701710 */
.L_x_6323:
[----:B------:R-:W-:Y:S05]  /*bef0*/  BSYNC B0 ;  /* 0x0000000000007941 */ /* 0x000fea0003800000 */
.L_x_6321:
        /* <DEDUP_REMOVED lines=15> */
.L_x_6325:
[----:B------:R-:W-:Y:S02]  /*bff0*/  FSETP.GTU.FTZ.AND P0, PT, |R35|, +INF , PT ;  /* 0x7f8000002300780b */ /* 0x000fe40003f1c200 */
[----:B------:R-:W-:-:S04]  /*c000*/  ISETP.LT.U32.AND P1, PT, R48, R33, PT ;  /* 0x000000213000720c */ /* 0x000fc80003f21070 */
[----:B------:R-:W-:-:S08]  /*c010*/  ISETP.LT.OR.EX P0, PT, R47, R34, !P0, P1 ;  /* 0x000000222f00720c */ /* 0x000fd00004701710 */
.L_x_6326:
[----:B------:R-:W-:Y:S05]  /*c020*/  BSYNC B0 ;  /* 0x0000000000007941 */ /* 0x000fea0003800000 */
.L_x_6324:
        /* <DEDUP_REMOVED lines=15> */
.L_x_6328:
[----:B------:R-:W-:Y:S02]  /*c120*/  FSETP.GTU.FTZ.AND P0, PT, |R32|, +INF , PT ;  /* 0x7f8000002000780b */ /* 0x000fe40003f1c200 */
[----:B------:R-:W-:-:S04]  /*c130*/  ISETP.LT.U32.AND P1, PT, R44, R30, PT ;  /* 0x0000001e2c00720c */ /* 0x000fc80003f21070 */
[----:B------:R-:W-:-:S08]  /*c140*/  ISETP.LT.OR.EX P0, PT, R46, R31, !P0, P1 ;  /* 0x0000001f2e00720c */ /* 0x000fd00004701710 */
.L_x_6329:
[----:B------:R-:W-:Y:S05]  /*c150*/  BSYNC B0 ;  /* 0x0000000000007941 */ /* 0x000fea0003800000 */
.L_x_6327:
        /* <DEDUP_REMOVED lines=15> */
.L_x_6331:
[----:B------:R-:W-:Y:S02]  /*c250*/  FSETP.GTU.FTZ.AND P0, PT, |R29|, +INF , PT ;  /* 0x7f8000001d00780b */ /* 0x000fe40003f1c200 */
[----:B------:R-:W-:-:S04]  /*c260*/  ISETP.LT.U32.AND P1, PT, R56, R27, PT ;  /* 0x0000001b3800720c */ /* 0x000fc80003f21070 */
[----:B------:R-:W-:-:S08]  /*c270*/  ISETP.LT.OR.EX P0, PT, R51, R28, !P0, P1 ;  /* 0x0000001c3300720c */ /* 0x000fd00004701710 */
.L_x_6332:
[----:B------:R-:W-:Y:S05]  /*c280*/  BSYNC B0 ;  /* 0x0000000000007941 */ /* 0x000fea0003800000 */
.L_x_6330:
        /* <DEDUP_REMOVED lines=15> */
.L_x_6334:
[----:B------:R-:W-:Y:S02]  /*c380*/  FSETP.GTU.FTZ.AND P0, PT, |R26|, +INF , PT ;  /* 0x7f8000001a00780b */ /* 0x000fe40003f1c200 */
[----:B------:R-:W-:-:S04]  /*c390*/  ISETP.LT.U32.AND P1, PT, R19, R24, PT ;  /* 0x000000181300720c */ /* 0x000fc80003f21070 */
[----:B------:R-:W-:-:S08]  /*c3a0*/  ISETP.LT.OR.EX P0, PT, R54, R25, !P0, P1 ;  /* 0x000000193600720c */ /* 0x000fd00004701710 */
.L_x_6335:
[----:B------:R-:W-:Y:S05]  /*c3b0*/  BSYNC B0 ;  /* 0x0000000000007941 */ /* 0x000fea0003800000 */
.L_x_6333:
        /* <DEDUP_REMOVED lines=15> */
.L_x_6337:
[----:B------:R-:W-:Y:S02]  /*c4b0*/  FSETP.GTU.FTZ.AND P0, PT, |R23|, +INF , PT ;  /* 0x7f8000001700780b */ /* 0x000fe40003f1c200 */
[----:B------:R-:W-:-:S04]  /*c4c0*/  ISETP.LT.U32.AND P1, PT, R48, R21, PT ;  /* 0x000000153000720c */ /* 0x000fc80003f21070 */
[----:B------:R-:W-:-:S08]  /*c4d0*/  ISETP.LT.OR.EX P0, PT, R47, R22, !P0, P1 ;  /* 0x000000162f00720c */ /* 0x000fd00004701710 */
.L_x_6338:
[----:B------:R-:W-:Y:S05]  /*c4e0*/  BSYNC B0 ;  /* 0x0000000000007941 */ /* 0x000fea0003800000 */
.L_x_6336:
        /* <DEDUP_REMOVED lines=15> */
.L_x_6340:
[----:B------:R-:W-:Y:S02]  /*c5e0*/  FSETP.GTU.FTZ.AND P0, PT, |R20|, +INF , PT ;  /* 0x7f8000001400780b */ /* 0x000fe40003f1c200 */
[----:B------:R-:W-:-:S04]  /*c5f0*/  ISETP.LT.U32.AND P1, PT, R33, R14, PT ;  /* 0x0000000e2100720c */ /* 0x000fc80003f21070 */
[----:B------:R-:W-:-:S08]  /*c600*/  ISETP.LT.OR.EX P0, PT, R46, R15, !P0, P1 ;  /* 0x0000000f2e00720c */ /* 0x000fd00004701710 */
.L_x_6341:
[----:B------:R-:W-:Y:S05]  /*c610*/  BSYNC B0 ;  /* 0x0000000000007941 */ /* 0x000fea0003800000 */
.L_x_6339:
        /* <DEDUP_REMOVED lines=15> */
.L_x_6343:
[----:B------:R-:W-:Y:S02]  /*c710*/  FSETP.GTU.FTZ.AND P0, PT, |R13|, +INF , PT ;  /* 0x7f8000000d00780b */ /* 0x000fe40003f1c200 */
[----:B------:R-:W-:-:S04]  /*c720*/  ISETP.LT.U32.AND P1, PT, R56, R9, PT ;  /* 0x000000093800720c */ /* 0x000fc80003f21070 */
[----:B------:R-:W-:-:S08]  /*c730*/  ISETP.LT.OR.EX P0, PT, R51, R10, !P0, P1 ;  /* 0x0000000a3300720c */ /* 0x000fd00004701710 */
.L_x_6344:
[----:B------:R-:W-:Y:S05]  /*c740*/  BSYNC B0 ;  /* 0x0000000000007941 */ /* 0x000fea0003800000 */
.L_x_6342:
        /* <DEDUP_REMOVED lines=15> */
.L_x_6346:
[----:B------:R-:W-:Y:S02]  /*c840*/  FSETP.GTU.FTZ.AND P0, PT, |R8|, +INF , PT ;  /* 0x7f8000000800780b */ /* 0x000fe40003f1c200 */
[----:B------:R-:W-:-:S04]  /*c850*/  ISETP.LT.U32.AND P1, PT, R24, R5, PT ;  /* 0x000000051800720c */ /* 0x000fc80003f21070 */
[----:B------:R-:W-:-:S08]  /*c860*/  ISETP.LT.OR.EX P0, PT, R25, R6, !P0, P1 ;  /* 0x000000061900720c */ /* 0x000fd00004701710 */
.L_x_6347:
[----:B------:R-:W-:Y:S05]  /*c870*/  BSYNC B0 ;  /* 0x0000000000007941 */ /* 0x000fea0003800000 */
.L_x_6345:
        /* <DEDUP_REMOVED lines=15> */
.L_x_6349:
[----:B------:R-:W-:Y:S02]  /*c970*/  FSETP.GTU.FTZ.AND P0, PT, |R53|, +INF , PT ;  /* 0x7f8000003500780b */ /* 0x000fe40003f1c200 */
[----:B------:R-:W-:-:S04]  /*c980*/  ISETP.LT.U32.AND P1, PT, R21, R0, PT ;  /* 0x000000001500720c */ /* 0x000fc80003f21070 */
[----:B------:R-:W-:-:S08]  /*c990*/  ISETP.LT.OR.EX P0, PT, R19, R4, !P0, P1 ;  /* 0x000000041300720c */ /* 0x000fd00004701710 */
.L_x_6350:
[----:B------:R-:W-:Y:S05]  /*c9a0*/  BSYNC B0 ;  /* 0x0000000000007941 */ /* 0x000fea0003800000 */
.L_x_6348:
        /* <DEDUP_REMOVED lines=15> */
.L_x_6352:
[----:B------:R-:W-:Y:S02]  /*caa0*/  FSETP.GTU.FTZ.AND P0, PT, |R7|, +INF , PT ;  /* 0x7f8000000700780b */ /* 0x000fe40003f1c200 */
[----:B------:R-:W-:-:S04]  /*cab0*/  ISETP.LT.U32.AND P1, PT, R14, R11, PT ;  /* 0x0000000b0e00720c */ /* 0x000fc80003f21070 */
[----:B------:R-:W-:-:S08]  /*cac0*/  ISETP.LT.OR.EX P0, PT, R15, R12, !P0, P1 ;  /* 0x0000000c0f00720c */ /* 0x000fd00004701710 */
.L_x_6353:
[----:B------:R-:W-:Y:S05]  /*cad0*/  BSYNC B0 ;  /* 0x0000000000007941 */ /* 0x000fea0003800000 */
.L_x_6351:
[----:B------:R-:W-:Y:S02]  /*cae0*/  SEL R10, R14, R11, P0 ;  /* 0x0000000b0e0a7207 */ /* 0x000fe40000000000 */
[----:B------:R-:W-:Y:S02]  /*caf0*/  SEL R11, R15, R12, P0 ;  /* 0x0000000c0f0b7207 */ /* 0x000fe40000000000 */
[----:B------:R-:W-:Y:S01]  /*cb00*/  FSEL R59, R20, R7, P0 ;  /* 0x00000007143b7208 */ /* 0x000fe20000000000 */
[----:B------:R-:W-:Y:S05]  /*cb10*/  BRA `(.L_x_6175) ;  /* 0x0000822000007947 */ /* 0x000fea0003800000 */
.L_x_6209:
        /* <DEDUP_REMOVED lines=93> */
.L_x_6401:
        /* <DEDUP_REMOVED lines=22> */
[----:B------:R-:W-:Y:S01]  /*d250*/  @!P1 ISETP.GE.AND.EX P0, PT, R64, RZ, PT, P0 ;  /* 0x000000ff4000920c */ /* 0x000fe20003f06300 */
[----:B--2---:R-:W-:Y:S01]  /*d260*/  HADD2.F32 R68, -RZ, R32.H0_H0 ;  /* 0x20000020ff447230 */ /* 0x004fe20000004100 */
[----:B------:R-:W-:-:S04]  /*d270*/  PRMT R69, R33, 0x7610, R33 ;  /* 0x0000761021457816 */ /* 0x000fc80000000021 */
        /* <DEDUP_REMOVED lines=13> */
[C-C-:B-----5:R-:W-:Y:S01]  /*d350*/  PRMT R36, R38.reuse, 0x5410, R39.reuse ;  /* 0x0000541026247816 */ /* 0x160fe20000000027 */
[----:B------:R-:W-:Y:S01]  /*d360*/  HADD2.F32 R33, -RZ, R67.H1_H1 ;  /* 0x30000043ff217230 */ /* 0x000fe20000004100 */
[----:B------:R-:W-:Y:S02]  /*d370*/  PRMT R38, R38, 0x7632, R38 ;  /* 0x0000763226267816 */ /* 0x000fe40000000026 */
[----:B------:R-:W-:-:S02]  /*d380*/  PRMT R39, R39, 0x7632, R39 ;  /* 0x0000763227277816 */ /* 0x000fc40000000027 */
[----:B------:R-:W-:Y:S02]  /*d390*/  FSEL R57, R57, R68, P0 ;  /* 0x0000004439397208 */ /* 0x000fe40000000000 */
[----:B------:R-:W-:Y:S02]  /*d3a0*/  PRMT R68, R34, 0x5410, R35 ;  /* 0x0000541022447816 */ /* 0x000fe40000000023 */
[----:B------:R-:W-:Y:S02]  /*d3b0*/  SEL R62, R62, R3, P0 ;  /* 0x000000033e3e7207 */ /* 0x000fe40000000000 */
[----:B------:R-:W-:Y:S01]  /*d3c0*/  SEL R64, R64, RZ, P0 ;  /* 0x000000ff40407207 */ /* 0x000fe20000000000 */
        /* <DEDUP_REMOVED lines=10> */
.L_x_6357:
[----:B------:R-:W-:Y:S02]  /*d470*/  FSETP.GTU.FTZ.AND P0, PT, |R33|, +INF , PT ;  /* 0x7f8000002100780b */ /* 0x000fe40003f1c200 */
[----:B------:R-:W-:-:S04]  /*d480*/  ISETP.LT.U32.AND P1, PT, R58, R3, PT ;  /* 0x000000033a00720c */ /* 0x000fc80003f21070 */
[----:B------:R-:W-:-:S08]  /*d490*/  ISETP.LT.OR.EX P0, PT, R55, RZ, !P0, P1 ;  /* 0x000000ff3700720c */ /* 0x000fd00004701710 */
.L_x_6358:
[----:B------:R-:W-:Y:S05]  /*d4a0*/  BSYNC B1 ;  /* 0x0000000000017941 */ /* 0x000fea0003800000 */
.L_x_6356:
        /* <DEDUP_REMOVED lines=16> */
.L_x_6360:
[----:B------:R-:W-:Y:S02]  /*d5b0*/  FSETP.GTU.FTZ.AND P0, PT, |R32|, +INF , PT ;  /* 0x7f8000002000780b */ /* 0x000fe40003f1c200 */
[----:B------:R-:W-:-:S04]  /*d5c0*/  ISETP.LT.U32.AND P1, PT, R54, R3, PT ;  /* 0x000000033600720c */ /* 0x000fc80003f21070 */
[----:B------:R-:W-:-:S08]  /*d5d0*/  ISETP.LT.OR.EX P0, PT, R56, RZ, !P0, P1 ;  /* 0x000000ff3800720c */ /* 0x000fd00004701710 */
.L_x_6361:
[----:B------:R-:W-:Y:S05]  /*d5e0*/  BSYNC B1 ;  /* 0x0000000000017941 */ /* 0x000fea0003800000 */
.L_x_6359:
        /* <DEDUP_REMOVED lines=16> */
.L_x_6363:
[----:B------:R-:W-:Y:S02]  /*d6f0*/  FSETP.GTU.FTZ.AND P0, PT, |R33|, +INF , PT ;  /* 0x7f8000002100780b */ /* 0x000fe40003f1c200 */
[----:B------:R-:W-:-:S04]  /*d700*/  ISETP.LT.U32.AND P1, PT, R50, R3, PT ;  /* 0x000000033200720c */ /* 0x000fc80003f21070 */
[----:B------:R-:W-:-:S08]  /*d710*/  ISETP.LT.OR.EX P0, PT, R49, RZ, !P0, P1 ;  /* 0x000000ff3100720c */ /* 0x000fd00004701710 */
.L_x_6364:
[----:B------:R-:W-:Y:S05]  /*d720*/  BSYNC B1 ;  /* 0x0000000000017941 */ /* 0x000fea0003800000 */
.L_x_6362:
[----:B------:R-:W-:Y:S01]  /*d730*/  FSETP.GTU.FTZ.AND P1, PT, |R48|, +INF , PT ;  /* 0x7f8000003000780b */ /* 0x000fe20003f3c200 */
[----:B------:R-:W-:Y:S01]  /*d740*/  BSSY B1, `(.L_x_6365) ;  /* 0x0000012000017945 */ /* 0x000fe20003800000 */
[----:B------:R-:W-:Y:S01]  /*d750*/  SEL R50, R50, R3, P0 ;  /* 0x0000000332327207 */ /* 0x000fe20000000000 */
[----:B------:R-:W-:Y:S01]  /*d760*/  HADD2.F32 R3, -RZ, R68.H0_H0 ;  /* 0x20000044ff037230 */ /* 0x000fe20000004100 */
        /* <DEDUP_REMOVED lines=12> */
.L_x_6366:
[----:B------:R-:W-:Y:S02]  /*d830*/  FSETP.GTU.FTZ.AND P0, PT, |R3|, +INF , PT ;  /* 0x7f8000000300780b */ /* 0x000fe40003f1c200 */
[----:B------:R-:W-:-:S04]  /*d840*/  ISETP.LT.U32.AND P1, PT, R46, R61, PT ;  /* 0x0000003d2e00720c */ /* 0x000fc80003f21070 */
[----:B------:R-:W-:-:S08]  /*d850*/  ISETP.LT.OR.EX P0, PT, R47, RZ, !P0, P1 ;  /* 0x000000ff2f00720c */ /* 0x000fd00004701710 */
.L_x_6367:
[----:B------:R-:W-:Y:S05]  /*d860*/  BSYNC B1 ;  /* 0x0000000000017941 */ /* 0x000fea0003800000 */
.L_x_6365:
        /* <DEDUP_REMOVED lines=16> */
.L_x_6369:
[----:B------:R-:W-:Y:S02]  /*d970*/  FSETP.GTU.FTZ.AND P0, PT, |R32|, +INF , PT ;  /* 0x7f8000002000780b */ /* 0x000fe40003f1c200 */
[----:B------:R-:W-:-:S04]  /*d980*/  ISETP.LT.U32.AND P1, PT, R43, R61, PT ;  /* 0x0000003d2b00720c */ /* 0x000fc80003f21070 */
[----:B------:R-:W-:-:S08]  /*d990*/  ISETP.LT.OR.EX P0, PT, R44, RZ, !P0, P1 ;  /* 0x000000ff2c00720c */ /* 0x000fd00004701710 */
.L_x_6370:
[----:B------:R-:W-:Y:S05]  /*d9a0*/  BSYNC B1 ;  /* 0x0000000000017941 */ /* 0x000fea0003800000 */
.L_x_6368:
        /* <DEDUP_REMOVED lines=16> */
.L_x_6372:
[----:B------:R-:W-:Y:S02]  /*dab0*/  FSETP.GTU.FTZ.AND P0, PT, |R3|, +INF , PT ;  /* 0x7f8000000300780b */ /* 0x000fe40003f1c200 */
[----:B------:R-:W-:-:S04]  /*dac0*/  ISETP.LT.U32.AND P1, PT, R40, R61, PT ;  /* 0x0000003d2800720c */ /* 0x000fc80003f21070 */
[----:B------:R-:W-:-:S08]  /*dad0*/  ISETP.LT.OR.EX P0, PT, R41, RZ, !P0, P1 ;  /* 0x000000ff2900720c */ /* 0x000fd00004701710 */
.L_x_6373:
[----:B------:R-:W-:Y:S05]  /*dae0*/  BSYNC B1 ;  /* 0x0000000000017941 */ /* 0x000fea0003800000 */
.L_x_6371:
        /* <DEDUP_REMOVED lines=16> */
.L_x_6375:
[----:B------:R-:W-:Y:S02]  /*dbf0*/  FSETP.GTU.FTZ.AND P0, PT, |R32|, +INF , PT ;  /* 0x7f8000002000780b */ /* 0x000fe40003f1c200 */
[----:B------:R-:W-:-:S04]  /*dc00*/  ISETP.LT.U32.AND P1, PT, R29, R61, PT ;  /* 0x0000003d1d00720c */ /* 0x000fc80003f21070 */
[----:B------:R-:W-:-:S08]  /*dc10*/  ISETP.LT.OR.EX P0, PT, R30, RZ, !P0, P1 ;  /* 0x000000ff1e00720c */ /* 0x000fd00004701710 */
.L_x_6376:
[----:B------:R-:W-:Y:S05]  /*dc20*/  BSYNC B1 ;  /* 0x0000000000017941 */ /* 0x000fea0003800000 */
.L_x_6374:
        /* <DEDUP_REMOVED lines=16> */
.L_x_6378:
[----:B------:R-:W-:Y:S02]  /*dd30*/  FSETP.GTU.FTZ.AND P0, PT, |R3|, +INF , PT ;  /* 0x7f8000000300780b */ /* 0x000fe40003f1c200 */
[----:B------:R-:W-:-:S04]  /*dd40*/  ISETP.LT.U32.AND P1, PT, R26, R63, PT ;  /* 0x0000003f1a00720c */ /* 0x000fc80003f21070 */
[----:B------:R-:W-:-:S08]  /*dd50*/  ISETP.LT.OR.EX P0, PT, R27, RZ, !P0, P1 ;  /* 0x000000ff1b00720c */ /* 0x000fd00004701710 */
.L_x_6379:
[----:B------:R-:W-:Y:S05]  /*dd60*/  BSYNC B1 ;  /* 0x0000000000017941 */ /* 0x000fea0003800000 */
.L_x_6377:
        /* <DEDUP_REMOVED lines=16> */
.L_x_6381:
[----:B------:R-:W-:Y:S02]  /*de70*/  FSETP.GTU.FTZ.AND P0, PT, |R32|, +INF , PT ;  /* 0x7f8000002000780b */ /* 0x000fe40003f1c200 */
[----:B------:R-:W-:-:S04]  /*de80*/  ISETP.LT.U32.AND P1, PT, R23, R63, PT ;  /* 0x0000003f1700720c */ /* 0x000fc80003f21070 */
[----:B------:R-:W-:-:S08]  /*de90*/  ISETP.LT.OR.EX P0, PT, R24, RZ, !P0, P1 ;  /* 0x000000ff1800720c */ /* 0x000fd00004701710 */
.L_x_6382:
[----:B------:R-:W-:Y:S05]  /*dea0*/  BSYNC B1 ;  /* 0x0000000000017941 */ /* 0x000fea0003800000 */
.L_x_6380:
        /* <DEDUP_REMOVED lines=16> */
.L_x_6384:
[----:B------:R-:W-:Y:S02]  /*dfb0*/  FSETP.GTU.FTZ.AND P0, PT, |R3|, +INF , PT ;  /* 0x7f8000000300780b */ /* 0x000fe40003f1c200 */
[----:B------:R-:W-:-:S04]  /*dfc0*/  ISETP.LT.U32.AND P1, PT, R20, R63, PT ;  /* 0x0000003f1400720c */ /* 0x000fc80003f21070 */
[----:B------:R-:W-:-:S08]  /*dfd0*/  ISETP.LT.OR.EX P0, PT, R21, RZ, !P0, P1 ;  /* 0x000000ff1500720c */ /* 0x000fd00004701710 */
.L_x_6385:
[----:B------:R-:W-:Y:S05]  /*dfe0*/  BSYNC B1 ;  /* 0x0000000000017941 */ /* 0x000fea0003800000 */
.L_x_6383:
        /* <DEDUP_REMOVED lines=16> */
.L_x_6387:
[----:B------:R-:W-:Y:S02]  /*e0f0*/  FSETP.GTU.FTZ.AND P0, PT, |R32|, +INF , PT ;  /* 0x7f8000002000780b */ /* 0x000fe40003f1c200 */
[----:B------:R-:W-:-:S04]  /*e100*/  ISETP.LT.U32.AND P1, PT, R13, R63, PT ;  /* 0x0000003f0d00720c */ /* 0x000fc80003f21070 */
[----:B------:R-:W-:-:S08]  /*e110*/  ISETP.LT.OR.EX P0, PT, R14, RZ, !P0, P1 ;  /* 0x000000ff0e00720c */ /* 0x000fd00004701710 */
.L_x_6388:
[----:B------:R-:W-:Y:S05]  /*e120*/  BSYNC B1 ;  /* 0x0000000000017941 */ /* 0x000fea0003800000 */
.L_x_6386:
        /* <DEDUP_REMOVED lines=16> */
.L_x_6390:
[----:B------:R-:W-:Y:S02]  /*e230*/  FSETP.GTU.FTZ.AND P0, PT, |R3|, +INF , PT ;  /* 0x7f8000000300780b */ /* 0x000fe40003f1c200 */
[----:B------:R-:W-:-:S04]  /*e240*/  ISETP.LT.U32.AND P1, PT, R8, R65, PT ;  /* 0x000000410800720c */ /* 0x000fc80003f21070 */
[----:B------:R-:W-:-:S08]  /*e250*/  ISETP.LT.OR.EX P0, PT, R9, RZ, !P0, P1 ;  /* 0x000000ff0900720c */ /* 0x000fd00004701710 */
.L_x_6391:
[----:B------:R-:W-:Y:S05]  /*e260*/  BSYNC B1 ;  /* 0x0000000000017941 */ /* 0x000fea0003800000 */
.L_x_6389:
        /* <DEDUP_REMOVED lines=16> */
.L_x_6393:
[----:B------:R-:W-:Y:S02]  /*e370*/  FSETP.GTU.FTZ.AND P0, PT, |R32|, +INF , PT ;  /* 0x7f8000002000780b */ /* 0x000fe40003f1c200 */
[----:B------:R-:W-:-:S04]  /*e380*/  ISETP.LT.U32.AND P1, PT, R6, R65, PT ;  /* 0x000000410600720c */ /* 0x000fc80003f21070 */
[----:B------:R-:W-:-:S08]  /*e390*/  ISETP.LT.OR.EX P0, PT, R5, RZ, !P0, P1 ;  /* 0x000000ff0500720c */ /* 0x000fd00004701710 */
.L_x_6394:
[----:B------:R-:W-:Y:S05]  /*e3a0*/  BSYNC B1 ;  /* 0x0000000000017941 */ /* 0x000fea0003800000 */
.L_x_6392:
        /* <DEDUP_REMOVED lines=16> */
.L_x_6396:
[----:B------:R-:W-:Y:S02]  /*e4b0*/  FSETP.GTU.FTZ.AND P0, PT, |R32|, +INF , PT ;  /* 0x7f8000002000780b */ /* 0x000fe40003f1c200 */
[----:B------:R-:W-:-:S04]  /*e4c0*/  ISETP.LT.U32.AND P1, PT, R0, R65, PT ;  /* 0x000000410000720c */ /* 0x000fc80003f21070 */
[----:B------:R-:W-:-:S08]  /*e4d0*/  ISETP.LT.OR.EX P0, PT, R4, RZ, !P0, P1 ;  /* 0x000000ff0400720c */ /* 0x000fd00004701710 */
.L_x_6397:
[----:B------:R-:W-:Y:S05]  /*e4e0*/  BSYNC B1 ;  /* 0x0000000000017941 */ /* 0x000fea0003800000 */
.L_x_6395:
        /* <DEDUP_REMOVED lines=16> */
.L_x_6399:
[----:B------:R-:W-:Y:S02]  /*e5f0*/  FSETP.GTU.FTZ.AND P0, PT, |R32|, +INF , PT ;  /* 0x7f8000002000780b */ /* 0x000fe40003f1c200 */
[----:B------:R-:W-:-:S04]  /*e600*/  ISETP.LT.U32.AND P1, PT, R10, R65, PT ;  /* 0x000000410a00720c */ /* 0x000fc80003f21070 */
[----:B------:R-:W-:-:S08]  /*e610*/  ISETP.LT.OR.EX P0, PT, R11, RZ, !P0, P1 ;  /* 0x000000ff0b00720c */ /* 0x000fd00004701710 */
.L_x_6400:
[----:B------:R-:W-:Y:S05]  /*e620*/  BSYNC B1 ;  /* 0x0000000000017941 */ /* 0x000fea0003800000 */
.L_x_6398:
        /* <DEDUP_REMOVED lines=9> */
.L_x_6355:
[----:B------:R-:W-:Y:S05]  /*e6c0*/  BSYNC B0 ;  /* 0x0000000000007941 */ /* 0x000fea0003800000 */
.L_x_6354:
        /* <DEDUP_REMOVED lines=9> */
[----:B--2---:R-:W-:Y:S02]  /*e760*/  PRMT R67, R32, 0x7610, R32 ;  /* 0x0000761020437816 */ /* 0x004fe40000000020 */
[----:B------:R-:W-:-:S09]  /*e770*/  PRMT R69, R33, 0x7610, R33 ;  /* 0x0000761021457816 */ /* 0x000fd20000000021 */
[----:B------:R-:W-:Y:S05]  /*e780*/  @P0 BRA `(.L_x_6403) ;  /* 0x0000019000000947 */ /* 0x000fea0003800000 */
[----:B------:R-:W-:-:S05]  /*e790*/  IMAD R32, R66, R35, RZ ;  /* 0x0000002342207224 */ /* 0x000fca00078e02ff */
[----:B------:R-:W-:-:S05]  /*e7a0*/  SHF.R.U32.HI R33, RZ, 0x2, R32 ;  /* 0x00000002ff217819 */ /* 0x000fca0000011620 */
[----:B------:R-:W-:-:S06]  /*e7b0*/  IMAD.WIDE.U32 R32, R33, 0x8, R18 ;  /* 0x0000000821207825 */ /* 0x000fcc00078e0012 */
[----:B------:R-:W2:Y:S01]  /*e7c0*/  LDG.E.64 R32, [R32.64] ;  /* 0x0000002420207981 */ /* 0x000ea2000c1e1b00 */
[----:B------:R-:W-:-:S04]  /*e7d0*/  IADD3 R35, R35, c[0x0][0x184], RZ ;  /* 0x0000610023237a10 */ /* 0x000fc80007ffe0ff */
[----:B------:R-:W-:Y:S02]  /*e7e0*/  ISETP.GE.U32.AND P0, PT, R35, c[0x0][0x17c], PT ;  /* 0x00005f0023007a0c */ /* 0x000fe40003f06070 */
[C-C-:B--2---:R-:W-:Y:S02]  /*e7f0*/  PRMT R68, R32.reuse, 0x5410, R33.reuse ;  /* 0x0000541020447816 */ /* 0x144fe40000000021 */
[----:B------:R-:W-:-:S09]  /*e800*/  PRMT R70, R32, 0x7632, R33 ;  /* 0x0000763220467816 */ /* 0x000fd20000000021 */
        /* <DEDUP_REMOVED lines=11> */
[----:B--2---:R-:W-:Y:S02]  /*e8c0*/  PRMT R71, R18, 0x7610, R18 ;  /* 0x0000761012477816 */ /* 0x004fe40000000012 */
[----:B------:R-:W-:Y:S02]  /*e8d0*/  PRMT R37, R19, 0x7610, R19 ;  /* 0x0000761013257816 */ /* 0x000fe40000000013 */
[----:B---3--:R-:W-:-:S02]  /*e8e0*/  @!P0 PRMT R36, R32, 0x7610, R36 ;  /* 0x0000761020248816 */ /* 0x008fc40000000024 */
[----:B------:R-:W-:Y:S02]  /*e8f0*/  @!P0 PRMT R38, R32, 0x7632, R38 ;  /* 0x0000763220268816 */ /* 0x000fe40000000026 */
[----:B------:R-:W-:Y:S02]  /*e900*/  @!P0 PRMT R36, R36, 0x5410, R33 ;  /* 0x0000541024248816 */ /* 0x000fe40000000021 */
[----:B------:R-:W-:Y:S02]  /*e910*/  @!P0 PRMT R39, R33, 0x7632, R39 ;  /* 0x0000763221278816 */ /* 0x000fe40000000027 */
.L_x_6403:
[----:B------:R-:W-:Y:S05]  /*e920*/  BSYNC B0 ;  /* 0x0000000000007941 */ /* 0x000fea0003800000 */
.L_x_6402:
[----:B------:R-:W-:Y:S01]  /*e930*/  BSSY B0, `(.L_x_6404) ;  /* 0x000014b000007945 */ /* 0x000fe20003800000 */
        /* <DEDUP_REMOVED lines=14> */
.L_x_6407:
[----:B------:R-:W-:Y:S02]  /*ea20*/  FSETP.GTU.FTZ.AND P0, PT, |R18|, +INF , PT ;  /* 0x7f8000001200780b */ /* 0x000fe40003f1c200 */
[----:B------:R-:W-:-:S04]  /*ea30*/  ISETP.LT.U32.AND P1, PT, R62, R3, PT ;  /* 0x000000033e00720c */ /* 0x000fc80003f21070 */
[----:B------:R-:W-:-:S08]  /*ea40*/  ISETP.LT.OR.EX P0, PT, R64, RZ, !P0, P1 ;  /* 0x000000ff4000720c */ /* 0x000fd00004701710 */
.L_x_6408:
[----:B------:R-:W-:Y:S05]  /*ea50*/  BSYNC B1 ;  /* 0x0000000000017941 */ /* 0x000fea0003800000 */
.L_x_6406:
        /* <DEDUP_REMOVED lines=16> */
.L_x_6410:
[----:B------:R-:W-:Y:S02]  /*eb60*/  FSETP.GTU.FTZ.AND P0, PT, |R67|, +INF , PT ;  /* 0x7f8000004300780b */ /* 0x000fe40003f1c200 */
[----:B------:R-:W-:-:S04]  /*eb70*/  ISETP.LT.U32.AND P1, PT, R58, R3, PT ;  /* 0x000000033a00720c */ /* 0x000fc80003f21070 */
[----:B------:R-:W-:-:S08]  /*eb80*/  ISETP.LT.OR.EX P0, PT, R55, RZ, !P0, P1 ;  /* 0x000000ff3700720c */ /* 0x000fd00004701710 */
.L_x_6411:
[----:B------:R-:W-:Y:S05]  /*eb90*/  BSYNC B1 ;  /* 0x0000000000017941 */ /* 0x000fea0003800000 */
.L_x_6409:
        /* <DEDUP_REMOVED lines=16> */
.L_x_6413:
[----:B------:R-:W-:Y:S02]  /*eca0*/  FSETP.GTU.FTZ.AND P0, PT, |R32|, +INF , PT ;  /* 0x7f8000002000780b */ /* 0x000fe40003f1c200 */
[----:B------:R-:W-:-:S04]  /*ecb0*/  ISETP.LT.U32.AND P1, PT, R54, R3, PT ;  /* 0x000000033600720c */ /* 0x000fc80003f21070 */
[----:B------:R-:W-:-:S08]  /*ecc0*/  ISETP.LT.OR.EX P0, PT, R56, RZ, !P0, P1 ;  /* 0x000000ff3800720c */ /* 0x000fd00004701710 */
.L_x_6414:
[----:B------:R-:W-:Y:S05]  /*ecd0*/  BSYNC B1 ;  /* 0x0000000000017941 */ /* 0x000fea0003800000 */
.L_x_6412:
        /* <DEDUP_REMOVED lines=16> */
.L_x_6416:
[----:B------:R-:W-:Y:S02]  /*ede0*/  FSETP.GTU.FTZ.AND P0, PT, |R69|, +INF , PT ;  /* 0x7f8000004500780b */ /* 0x000fe40003f1c200 */
[----:B------:R-:W-:-:S04]  /*edf0*/  ISETP.LT.U32.AND P1, PT, R50, R3, PT ;  /* 0x000000033200720c */ /* 0x000fc80003f21070 */
[----:B------:R-:W-:-:S08]  /*ee00*/  ISETP.LT.OR.EX P0, PT, R49, RZ, !P0, P1 ;  /* 0x000000ff3100720c */ /* 0x000fd00004701710 */
.L_x_6417:
[----:B------:R-:W-:Y:S05]  /*ee10*/  BSYNC B1 ;  /* 0x0000000000017941 */ /* 0x000fea0003800000 */
.L_x_6415:
        /* <DEDUP_REMOVED lines=19> */
.L_x_6419:
[----:B------:R-:W-:Y:S02]  /*ef50*/  FSETP.GTU.FTZ.AND P0, PT, |R19|, +INF , PT ;  /* 0x7f8000001300780b */ /* 0x000fe40003f1c200 */
[----:B------:R-:W-:-:S04]  /*ef60*/  ISETP.LT.U32.AND P1, PT, R46, R18, PT ;  /* 0x000000122e00720c */ /* 0x000fc80003f21070 */
[----:B------:R-:W-:-:S08]  /*ef70*/  ISETP.LT.OR.EX P0, PT, R47, RZ, !P0, P1 ;  /* 0x000000ff2f00720c */ /* 0x000fd00004701710 */
.L_x_6420:
[----:B------:R-:W-:Y:S05]  /*ef80*/  BSYNC B1 ;  /* 0x0000000000017941 */ /* 0x000fea0003800000 */
.L_x_6418:
        /* <DEDUP_REMOVED lines=16> */
.L_x_6422:
[----:B------:R-:W-:Y:S02]  /*f090*/  FSETP.GTU.FTZ.AND P0, PT, |R32|, +INF , PT ;  /* 0x7f8000002000780b */ /* 0x000fe40003f1c200 */
[----:B------:R-:W-:-:S04]  /*f0a0*/  ISETP.LT.U32.AND P1, PT, R43, R18, PT ;  /* 0x000000122b00720c */ /* 0x000fc80003f21070 */
[----:B------:R-:W-:-:S08]  /*f0b0*/  ISETP.LT.OR.EX P0, PT, R44, RZ, !P0, P1 ;  /* 0x000000ff2c00720c */ /* 0x000fd00004701710 */
.L_x_6423:
[----:B------:R-:W-:Y:S05]  /*f0c0*/  BSYNC B1 ;  /* 0x0000000000017941 */ /* 0x000fea0003800000 */
.L_x_6421:
        /* <DEDUP_REMOVED lines=16> */
.L_x_6425:
[----:B------:R-:W-:Y:S02]  /*f1d0*/  FSETP.GTU.FTZ.AND P0, PT, |R19|, +INF , PT ;  /* 0x7f8000001300780b */ /* 0x000fe40003f1c200 */
[----:B------:R-:W-:-:S04]  /*f1e0*/  ISETP.LT.U32.AND P1, PT, R40, R18, PT ;  /* 0x000000122800720c */ /* 0x000fc80003f21070 */
[----:B------:R-:W-:-:S08]  /*f1f0*/  ISETP.LT.OR.EX P0, PT, R41, RZ, !P0, P1 ;  /* 0x000000ff2900720c */ /* 0x000fd00004701710 */
.L_x_6426:
[----:B------:R-:W-:Y:S05]  /*f200*/  BSYNC B1 ;  /* 0x0000000000017941 */ /* 0x000fea0003800000 */
.L_x_6424:
        /* <DEDUP_REMOVED lines=16> */
.L_x_6428:
[----:B------:R-:W-:Y:S02]  /*f310*/  FSETP.GTU.FTZ.AND P0, PT, |R70|, +INF , PT ;  /* 0x7f8000004600780b */ /* 0x000fe40003f1c200 */
[----:B------:R-:W-:-:S04]  /*f320*/  ISETP.LT.U32.AND P1, PT, R29, R18, PT ;  /* 0x000000121d00720c */ /* 0x000fc80003f21070 */
[----:B------:R-:W-:-:S08]  /*f330*/  ISETP.LT.OR.EX P0, PT, R30, RZ, !P0, P1 ;  /* 0x000000ff1e00720c */ /* 0x000fd00004701710 */
.L_x_6429:
[----:B------:R-:W-:Y:S05]  /*f340*/  BSYNC B1 ;  /* 0x0000000000017941 */ /* 0x000fea0003800000 */
.L_x_6427:
        /* <DEDUP_REMOVED lines=19> */
.L_x_6431:
[----:B------:R-:W-:Y:S02]  /*f480*/  FSETP.GTU.FTZ.AND P0, PT, |R19|, +INF , PT ;  /* 0x7f8000001300780b */ /* 0x000fe40003f1c200 */
[----:B------:R-:W-:-:S04]  /*f490*/  ISETP.LT.U32.AND P1, PT, R26, R3, PT ;  /* 0x000000031a00720c */ /* 0x000fc80003f21070 */
[----:B------:R-:W-:-:S08]  /*f4a0*/  ISETP.LT.OR.EX P0, PT, R27, RZ, !P0, P1 ;  /* 0x000000ff1b00720c */ /* 0x000fd00004701710 */
.L_x_6432:
[----:B------:R-:W-:Y:S05]  /*f4b0*/  BSYNC B1 ;  /* 0x0000000000017941 */ /* 0x000fea0003800000 */
.L_x_6430:
        /* <DEDUP_REMOVED lines=16> */
.L_x_6434:
[----:B------:R-:W-:Y:S02]  /*f5c0*/  FSETP.GTU.FTZ.AND P0, PT, |R32|, +INF , PT ;  /* 0x7f8000002000780b */ /* 0x000fe40003f1c200 */
[----:B------:R-:W-:-:S04]  /*f5d0*/  ISETP.LT.U32.AND P1, PT, R23, R3, PT ;  /* 0x000000031700720c */ /* 0x000fc80003f21070 */
[----:B------:R-:W-:-:S08]  /*f5e0*/  ISETP.LT.OR.EX P0, PT, R24, RZ, !P0, P1 ;  /* 0x000000ff1800720c */ /* 0x000fd00004701710 */
.L_x_6435:
[----:B------:R-:W-:Y:S05]  /*f5f0*/  BSYNC B1 ;  /* 0x0000000000017941 */ /* 0x000fea0003800000 */
.L_x_6433:
        /* <DEDUP_REMOVED lines=16> */
.L_x_6437:
[----:B------:R-:W-:Y:S02]  /*f700*/  FSETP.GTU.FTZ.AND P0, PT, |R19|, +INF , PT ;  /* 0x7f8000001300780b */ /* 0x000fe40003f1c200 */
[----:B------:R-:W-:-:S04]  /*f710*/  ISETP.LT.U32.AND P1, PT, R20, R3, PT ;  /* 0x000000031400720c */ /* 0x000fc80003f21070 */
[----:B------:R-:W-:-:S08]  /*f720*/  ISETP.LT.OR.EX P0, PT, R21, RZ, !P0, P1 ;  /* 0x000000ff1500720c */ /* 0x000fd00004701710 */
.L_x_6438:
[----:B------:R-:W-:Y:S05]  /*f730*/  BSYNC B1 ;  /* 0x0000000000017941 */ /* 0x000fea0003800000 */
.L_x_6436:
        /* <DEDUP_REMOVED lines=16> */
.L_x_6440:
[----:B------:R-:W-:Y:S02]  /*f840*/  FSETP.GTU.FTZ.AND P0, PT, |R32|, +INF , PT ;  /* 0x7f8000002000780b */ /* 0x000fe40003f1c200 */
[----:B------:R-:W-:-:S04]  /*f850*/  ISETP.LT.U32.AND P1, PT, R13, R3, PT ;  /* 0x000000030d00720c */ /* 0x000fc80003f21070 */
[----:B------:R-:W-:-:S08]  /*f860*/  ISETP.LT.OR.EX P0, PT, R14, RZ, !P0, P1 ;  /* 0x000000ff0e00720c */ /* 0x000fd00004701710 */
.L_x_6441:
[----:B------:R-:W-:Y:S05]  /*f870*/  BSYNC B1 ;  /* 0x0000000000017941 */ /* 0x000fea0003800000 */
.L_x_6439:
        /* <DEDUP_REMOVED lines=19> */
.L_x_6443:
[----:B------:R-:W-:Y:S02]  /*f9b0*/  FSETP.GTU.FTZ.AND P0, PT, |R33|, +INF , PT ;  /* 0x7f8000002100780b */ /* 0x000fe40003f1c200 */
[----:B------:R-:W-:-:S04]  /*f9c0*/  ISETP.LT.U32.AND P1, PT, R8, R19, PT ;  /* 0x000000130800720c */ /* 0x000fc80003f21070 */
[----:B------:R-:W-:-:S08]  /*f9d0*/  ISETP.LT.OR.EX P0, PT, R9, RZ, !P0, P1 ;  /* 0x000000ff0900720c */ /* 0x000fd00004701710 */
.L_x_6444:
[----:B------:R-:W-:Y:S05]  /*f9e0*/  BSYNC B1 ;  /* 0x0000000000017941 */ /* 0x000fea0003800000 */
.L_x_6442:
        /* <DEDUP_REMOVED lines=16> */
.L_x_6446:
[----:B------:R-:W-:Y:S02]  /*faf0*/  FSETP.GTU.FTZ.AND P0, PT, |R38|, +INF , PT ;  /* 0x7f8000002600780b */ /* 0x000fe40003f1c200 */
[----:B------:R-:W-:-:S04]  /*fb00*/  ISETP.LT.U32.AND P1, PT, R6, R19, PT ;  /* 0x000000130600720c */ /* 0x000fc80003f21070 */
[----:B------:R-:W-:-:S08]  /*fb10*/  ISETP.LT.OR.EX P0, PT, R5, RZ, !P0, P1 ;  /* 0x000000ff0500720c */ /* 0x000fd00004701710 */
.L_x_6447:
[----:B------:R-:W-:Y:S05]  /*fb20*/  BSYNC B1 ;  /* 0x0000000000017941 */ /* 0x000fea0003800000 */
.L_x_6445:
        /* <DEDUP_REMOVED lines=16> */
.L_x_6449:
[----:B------:R-:W-:Y:S02]  /*fc30*/  FSETP.GTU.FTZ.AND P0, PT, |R36|, +INF , PT ;  /* 0x7f8000002400780b */ /* 0x000fe40003f1c200 */
[----:B------:R-:W-:-:S04]  /*fc40*/  ISETP.LT.U32.AND P1, PT, R0, R19, PT ;  /* 0x000000130000720c */ /* 0x000fc80003f21070 */
[----:B------:R-:W-:-:S08]  /*fc50*/  ISETP.LT.OR.EX P0, PT, R4, RZ, !P0, P1 ;  /* 0x000000ff0400720c */ /* 0x000fd00004701710 */
.L_x_6450:
[----:B------:R-:W-:Y:S05]  /*fc60*/  BSYNC B1 ;  /* 0x0000000000017941 */ /* 0x000fea0003800000 */
.L_x_6448:
        /* <DEDUP_REMOVED lines=16> */
.L_x_6452:
[----:B------:R-:W-:Y:S02]  /*fd70*/  FSETP.GTU.FTZ.AND P0, PT, |R18|, +INF , PT ;  /* 0x7f8000001200780b */ /* 0x000fe40003f1c200 */
[----:B------:R-:W-:-:S04]  /*fd80*/  ISETP.LT.U32.AND P1, PT, R10, R19, PT ;  /* 0x000000130a00720c */ /* 0x000fc80003f21070 */
[----:B------:R-:W-:-:S08]  /*fd90*/  ISETP.LT.OR.EX P0, PT, R11, RZ, !P0, P1 ;  /* 0x000000ff0b00720c */ /* 0x000fd00004701710 */
.L_x_6453:
[----:B------:R-:W-:Y:S05]  /*fda0*/  BSYNC B1 ;  /* 0x0000000000017941 */ /* 0x000fea0003800000 */
.L_x_6451:
[----:B------:R-:W-:Y:S02]  /*fdb0*/  FSEL R59, R59, R18, P0 ;  /* 0x000000123b3b7208 */ /* 0x000fe40000000000 */
[----:B------:R-:W-:Y:S02]  /*fdc0*/  SEL R10, R10, R19, P0 ;  /* 0x000000130a0a7207 */ /* 0x000fe40000000000 */
[----:B------:R-:W-:Y:S02]  /*fdd0*/  SEL R11, R11, RZ, P0 ;  /* 0x000000ff0b0b7207 */ /* 0x000fe40000000000 */
.L_x_6405:
[----:B------:R-:W-:Y:S05]  /*fde0*/  BSYNC B0 ;  /* 0x0000000000007941 */ /* 0x000fea0003800000 */
.L_x_6404:
        /* <DEDUP_REMOVED lines=12> */
.L_x_6455:
[----:B------:R-:W-:Y:S02]  /*feb0*/  FSETP.GTU.FTZ.AND P0, PT, |R48|, +INF , PT ;  /* 0x7f8000003000780b */ /* 0x000fe40003f1c200 */
[----:B------:R-:W-:-:S04]  /*fec0*/  ISETP.LT.U32.AND P1, PT, R62, R46, PT ;  /* 0x0000002e3e00720c */ /* 0x000fc80003f21070 */
[----:B------:R-:W-:-:S08]  /*fed0*/  ISETP.LT.OR.EX P0, PT, R64, R47, !P0, P1 ;  /* 0x0000002f4000720c */ /* 0x000fd00004701710 */
.L_x_6456:
[----:B------:R-:W-:Y:S05]  /*fee0*/  BSYNC B0 ;  /* 0x0000000000007941 */ /* 0x000fea0003800000 */
.L_x_6454:
        /* <DEDUP_REMOVED lines=15> */
.L_x_6458:
[----:B------:R-:W-:Y:S02]  /*ffe0*/  FSETP.GTU.FTZ.AND P0, PT, |R45|, +INF , PT ;  /* 0x7f8000002d00780b */ /* 0x000fe40003f1c200 */
[----:B------:R-:W-:-:S04]  /*fff0*/  ISETP.LT.U32.AND P1, PT, R58, R43, PT ;  /* 0x0000002b3a00720c */ /* 0x000fc80003f21070 */
[----:B------:R-:W-:-:S08]  /*10000*/  ISETP.LT.OR.EX P0, PT, R55, R44, !P0, P1 ;  /* 0x0000002c3700720c */ /* 0x000fd00004701710 */
.L_x_6459:
[----:B------:R-:W-:Y:S05]  /*10010*/  BSYNC B0 ;  /* 0x0000000000007941 */ /* 0x000fea0003800000 */
.L_x_6457:
        /* <DEDUP_REMOVED lines=15> */
.L_x_6461:
[----:B------:R-:W-:Y:S02]  /*10110*/  FSETP.GTU.FTZ.AND P0, PT, |R42|, +INF , PT ;  /* 0x7f8000002a00780b */ /* 0x000fe40003f1c200 */
[----:B------:R-:W-:-:S04]  /*10120*/  ISETP.LT.U32.AND P1, PT, R54, R40, PT ;  /* 0x000000283600720c */ /* 0x000fc80003f21070 */
[----:B------:R-:W-:-:S08]  /*10130*/  ISETP.LT.OR.EX P0, PT, R56, R41, !P0, P1 ;  /* 0x000000293800720c */ /* 0x000fd00004701710 */
.L_x_6462:
[----:B------:R-:W-:Y:S05]  /*10140*/  BSYNC B0 ;  /* 0x0000000000007941 */ /* 0x000fea0003800000 */
.L_x_6460:
        /* <DEDUP_REMOVED lines=15> */
.L_x_6464:
[----:B------:R-:W-:Y:S02]  /*10240*/  FSETP.GTU.FTZ.AND P0, PT, |R31|, +INF , PT ;  /* 0x7f8000001f00780b */ /* 0x000fe40003f1c200 */
[----:B------:R-:W-:-:S04]  /*10250*/  ISETP.LT.U32.AND P1, PT, R50, R29, PT ;  /* 0x0000001d3200720c */ /* 0x000fc80003f21070 */
[----:B------:R-:W-:-:S08]  /*10260*/  ISETP.LT.OR.EX P0, PT, R49, R30, !P0, P1 ;  /* 0x0000001e3100720c */ /* 0x000fd00004701710 */
.L_x_6465:
[----:B------:R-:W-:Y:S05]  /*10270*/  BSYNC B0 ;  /* 0x0000000000007941 */ /* 0x000fea0003800000 */
.L_x_6463:
        /* <DEDUP_REMOVED lines=15> */
.L_x_6467:
[----:B------:R-:W-:Y:S02]  /*10370*/  FSETP.GTU.FTZ.AND P0, PT, |R28|, +INF , PT ;  /* 0x7f8000001c00780b */ /* 0x000fe40003f1c200 */
[----:B------:R-:W-:-:S04]  /*10380*/  ISETP.LT.U32.AND P1, PT, R19, R26, PT ;  /* 0x0000001a1300720c */ /* 0x000fc80003f21070 */
[----:B------:R-:W-:-:S08]  /*10390*/  ISETP.LT.OR.EX P0, PT, R64, R27, !P0, P1 ;  /* 0x0000001b4000720c */ /* 0x000fd00004701710 */
.L_x_6468:
[----:B------:R-:W-:Y:S05]  /*103a0*/  BSYNC B0 ;  /* 0x0000000000007941 */ /* 0x000fea0003800000 */
.L_x_6466:
        /* <DEDUP_REMOVED lines=15> */
.L_x_6470:
[----:B------:R-:W-:Y:S02]  /*104a0*/  FSETP.GTU.FTZ.AND P0, PT, |R25|, +INF , PT ;  /* 0x7f8000001900780b */ /* 0x000fe40003f1c200 */
[----:B------:R-:W-:-:S04]  /*104b0*/  ISETP.LT.U32.AND P1, PT, R58, R23, PT ;  /* 0x000000173a00720c */ /* 0x000fc80003f21070 */
[----:B------:R-:W-:-:S08]  /*104c0*/  ISETP.LT.OR.EX P0, PT, R55, R24, !P0, P1 ;  /* 0x000000183700720c */ /* 0x000fd00004701710 */
.L_x_6471:
[----:B------:R-:W-:Y:S05]  /*104d0*/  BSYNC B0 ;  /* 0x0000000000007941 */ /* 0x000fea0003800000 */
.L_x_6469:
        /* <DEDUP_REMOVED lines=15> */
.L_x_6473:
[----:B------:R-:W-:Y:S02]  /*105d0*/  FSETP.GTU.FTZ.AND P0, PT, |R22|, +INF , PT ;  /* 0x7f8000001600780b */ /* 0x000fe40003f1c200 */
[----:B------:R-:W-:-:S04]  /*105e0*/  ISETP.LT.U32.AND P1, PT, R33, R20, PT ;  /* 0x000000142100720c */ /* 0x000fc80003f21070 */
[----:B------:R-:W-:-:S08]  /*105f0*/  ISETP.LT.OR.EX P0, PT, R56, R21, !P0, P1 ;  /* 0x000000153800720c */ /* 0x000fd00004701710 */
.L_x_6474:
[----:B------:R-:W-:Y:S05]  /*10600*/  BSYNC B0 ;  /* 0x0000000000007941 */ /* 0x000fea0003800000 */
.L_x_6472:
        /* <DEDUP_REMOVED lines=15> */
.L_x_6476:
[----:B------:R-:W-:Y:S02]  /*10700*/  FSETP.GTU.FTZ.AND P0, PT, |R15|, +INF , PT ;  /* 0x7f8000000f00780b */ /* 0x000fe40003f1c200 */
[----:B------:R-:W-:-:S04]  /*10710*/  ISETP.LT.U32.AND P1, PT, R50, R13, PT ;  /* 0x0000000d3200720c */ /* 0x000fc80003f21070 */
[----:B------:R-:W-:-:S08]  /*10720*/  ISETP.LT.OR.EX P0, PT, R49, R14, !P0, P1 ;  /* 0x0000000e3100720c */ /* 0x000fd00004701710 */
.L_x_6477:
[----:B------:R-:W-:Y:S05]  /*10730*/  BSYNC B0 ;  /* 0x0000000000007941 */ /* 0x000fea0003800000 */
.L_x_6475:
        /* <DEDUP_REMOVED lines=15> */
.L_x_6479:
[----:B------:R-:W-:Y:S02]  /*10830*/  FSETP.GTU.FTZ.AND P0, PT, |R12|, +INF , PT ;  /* 0x7f8000000c00780b */ /* 0x000fe40003f1c200 */
[----:B------:R-:W-:-:S04]  /*10840*/  ISETP.LT.U32.AND P1, PT, R19, R8, PT ;  /* 0x000000081300720c */ /* 0x000fc80003f21070 */
[----:B------:R-:W-:-:S08]  /*10850*/  ISETP.LT.OR.EX P0, PT, R64, R9, !P0, P1 ;  /* 0x000000094000720c */ /* 0x000fd00004701710 */
.L_x_6480:
[----:B------:R-:W-:Y:S05]  /*10860*/  BSYNC B0 ;  /* 0x0000000000007941 */ /* 0x000fea0003800000 */
.L_x_6478:
        /* <DEDUP_REMOVED lines=15> */
.L_x_6482:
[----:B------:R-:W-:Y:S02]  /*10960*/  FSETP.GTU.FTZ.AND P0, PT, |R7|, +INF , PT ;  /* 0x7f8000000700780b */ /* 0x000fe40003f1c200 */
[----:B------:R-:W-:-:S04]  /*10970*/  ISETP.LT.U32.AND P1, PT, R23, R6, PT ;  /* 0x000000061700720c */ /* 0x000fc80003f21070 */
[----:B------:R-:W-:-:S08]  /*10980*/  ISETP.LT.OR.EX P0, PT, R18, R5, !P0, P1 ;  /* 0x000000051200720c */ /* 0x000fd00004701710 */
.L_x_6483:
[----:B------:R-:W-:Y:S05]  /*10990*/  BSYNC B0 ;  /* 0x0000000000007941 */ /* 0x000fea0003800000 */
.L_x_6481:
        /* <DEDUP_REMOVED lines=15> */
.L_x_6485:
[----:B------:R-:W-:Y:S02]  /*10a90*/  FSETP.GTU.FTZ.AND P0, PT, |R53|, +INF , PT ;  /* 0x7f8000003500780b */ /* 0x000fe40003f1c200 */
[----:B------:R-:W-:-:S04]  /*10aa0*/  ISETP.LT.U32.AND P1, PT, R33, R0, PT ;  /* 0x000000002100720c */ /* 0x000fc80003f21070 */
[----:B------:R-:W-:-:S08]  /*10ab0*/  ISETP.LT.OR.EX P0, PT, R21, R4, !P0, P1 ;  /* 0x000000041500720c */ /* 0x000fd00004701710 */
.L_x_6486:
[----:B------:R-:W-:Y:S05]  /*10ac0*/  BSYNC B0 ;  /* 0x0000000000007941 */ /* 0x000fea0003800000 */
.L_x_6484:
        /* <DEDUP_REMOVED lines=15> */
.L_x_6488:
[----:B------:R-:W-:Y:S02]  /*10bc0*/  FSETP.GTU.FTZ.AND P0, PT, |R59|, +INF , PT ;  /* 0x7f8000003b00780b */ /* 0x000fe40003f1c200 */
[----:B------:R-:W-:-:S04]  /*10bd0*/  ISETP.LT.U32.AND P1, PT, R27, R10, PT ;  /* 0x0000000a1b00720c */ /* 0x000fc80003f21070 */
[----:B------:R-:W-:-:S08]  /*10be0*/  ISETP.LT.OR.EX P0, PT, R14, R11, !P0, P1 ;  /* 0x0000000b0e00720c */ /* 0x000fd00004701710 */
.L_x_6489:
[----:B------:R-:W-:Y:S05]  /*10bf0*/  BSYNC B0 ;  /* 0x0000000000007941 */ /* 0x000fea0003800000 */
.L_x_6487:
[----:B------:R-:W-:Y:S02]  /*10c00*/  SEL R10, R27, R10, P0 ;  /* 0x0000000a1b0a7207 */ /* 0x000fe40000000000 */
[----:B------:R-:W-:Y:S02]  /*10c10*/  SEL R11, R14, R11, P0 ;  /* 0x0000000b0e0b7207 */ /* 0x000fe40000000000 */
[----:B------:R-:W-:Y:S01]  /*10c20*/  FSEL R59, R52, R59, P0 ;  /* 0x0000003b343b7208 */ /* 0x000fe20000000000 */
[----:B------:R-:W-:Y:S05]  /*10c30*/  BRA `(.L_x_6175) ;  /* 0x0000410000007947 */ /* 0x000fea0003800000 */
.L_x_6208:
        /* <DEDUP_REMOVED lines=98> */
.L_x_6537:
        /* <DEDUP_REMOVED lines=32> */
[----:B------:R-:W-:-:S03]  /*11460*/  PRMT R67, R33, 0x5410, R34 ;  /* 0x0000541021437816 */ /* 0x000fc60000000022 */
[----:B------:R-:W-:-:S04]  /*11470*/  HADD2.F32 R32, -RZ, R66.H1_H1 ;  /* 0x30000042ff207230 */ /* 0x000fc80000004100 */
[----:B------:R-:W-:Y:S02]  /*11480*/  FSEL R56, R56, R69, P0 ;  /* 0x0000004538387208 */ /* 0x000fe40000000000 */
[----:B------:R-:W-:Y:S02]  /*11490*/  PRMT R69, R34, 0x7632, R35 ;  /* 0x0000763222457816 */ /* 0x000fe40000000023 */
[----:B----4-:R-:W-:Y:S02]  /*114a0*/  PRMT R35, R36, 0x7610, R36 ;  /* 0x0000761024237816 */ /* 0x010fe40000000024 */
[C-C-:B-----5:R-:W-:Y:S02]  /*114b0*/  PRMT R36, R38.reuse, 0x5410, R39.reuse ;  /* 0x0000541026247816 */ /* 0x160fe40000000027 */
[----:B------:R-:W-:Y:S02]  /*114c0*/  PRMT R38, R38, 0x7632, R38 ;  /* 0x0000763226267816 */ /* 0x000fe40000000026 */
[----:B------:R-:W-:-:S02]  /*114d0*/  PRMT R39, R39, 0x7632, R39 ;  /* 0x0000763227277816 */ /* 0x000fc40000000027 */
[----:B------:R-:W-:Y:S02]  /*114e0*/  SEL R63, R63, R0, P0 ;  /* 0x000000003f3f7207 */ /* 0x000fe40000000000 */
[----:B------:R-:W-:Y:S01]  /*114f0*/  SEL R65, R65, RZ, P0 ;  /* 0x000000ff41417207 */ /* 0x000fe20000000000 */
        /* <DEDUP_REMOVED lines=10> */
.L_x_6493:
[----:B------:R-:W-:Y:S02]  /*115a0*/  FSETP.GTU.FTZ.AND P0, PT, |R32|, +INF , PT ;  /* 0x7f8000002000780b */ /* 0x000fe40003f1c200 */
[----:B------:R-:W-:-:S04]  /*115b0*/  ISETP.LT.U32.AND P1, PT, R59, R0, PT ;  /* 0x000000003b00720c */ /* 0x000fc80003f21070 */
[----:B------:R-:W-:-:S08]  /*115c0*/  ISETP.LT.OR.EX P0, PT, R54, RZ, !P0, P1 ;  /* 0x000000ff3600720c */ /* 0x000fd00004701710 */
.L_x_6494:
[----:B------:R-:W-:Y:S05]  /*115d0*/  BSYNC B1 ;  /* 0x0000000000017941 */ /* 0x000fea0003800000 */
.L_x_6492:
        /* <DEDUP_REMOVED lines=16> */
.L_x_6496:
[----:B------:R-:W-:Y:S02]  /*116e0*/  FSETP.GTU.FTZ.AND P0, PT, |R33|, +INF , PT ;  /* 0x7f8000002100780b */ /* 0x000fe40003f1c200 */
[----:B------:R-:W-:-:S04]  /*116f0*/  ISETP.LT.U32.AND P1, PT, R55, R0, PT ;  /* 0x000000003700720c */ /* 0x000fc80003f21070 */
[----:B------:R-:W-:-:S08]  /*11700*/  ISETP.LT.OR.EX P0, PT, R57, RZ, !P0, P1 ;  /* 0x000000ff3900720c */ /* 0x000fd00004701710 */
.L_x_6497:
[----:B------:R-:W-:Y:S05]  /*11710*/  BSYNC B1 ;  /* 0x0000000000017941 */ /* 0x000fea0003800000 */
.L_x_6495:
        /* <DEDUP_REMOVED lines=16> */
.L_x_6499:
[----:B------:R-:W-:Y:S02]  /*11820*/  FSETP.GTU.FTZ.AND P0, PT, |R32|, +INF , PT ;  /* 0x7f8000002000780b */ /* 0x000fe40003f1c200 */
[----:B------:R-:W-:-:S04]  /*11830*/  ISETP.LT.U32.AND P1, PT, R51, R0, PT ;  /* 0x000000003300720c */ /* 0x000fc80003f21070 */
[----:B------:R-:W-:-:S08]  /*11840*/  ISETP.LT.OR.EX P0, PT, R50, RZ, !P0, P1 ;  /* 0x000000ff3200720c */ /* 0x000fd00004701710 */
.L_x_6500:
[----:B------:R-:W-:Y:S05]  /*11850*/  BSYNC B1 ;  /* 0x0000000000017941 */ /* 0x000fea0003800000 */
.L_x_6498:
[----:B------:R-:W-:Y:S01]  /*11860*/  FSETP.GTU.FTZ.AND P1, PT, |R49|, +INF , PT ;  /* 0x7f8000003100780b */ /* 0x000fe20003f3c200 */
[----:B------:R-:W-:Y:S01]  /*11870*/  BSSY B1, `(.L_x_6501) ;  /* 0x0000012000017945 */ /* 0x000fe20003800000 */
[----:B------:R-:W-:Y:S01]  /*11880*/  SEL R51, R51, R0, P0 ;  /* 0x0000000033337207 */ /* 0x000fe20000000000 */
[----:B------:R-:W-:Y:S01]  /*11890*/  HADD2.F32 R0, -RZ, R67.H1_H1 ;  /* 0x30000043ff007230 */ /* 0x000fe20000004100 */
        /* <DEDUP_REMOVED lines=12> */
.L_x_6502:
[----:B------:R-:W-:Y:S02]  /*11960*/  FSETP.GTU.FTZ.AND P0, PT, |R0|, +INF , PT ;  /* 0x7f8000000000780b */ /* 0x000fe40003f1c200 */
[----:B------:R-:W-:-:S04]  /*11970*/  ISETP.LT.U32.AND P1, PT, R47, R60, PT ;  /* 0x0000003c2f00720c */ /* 0x000fc80003f21070 */
[----:B------:R-:W-:-:S08]  /*11980*/  ISETP.LT.OR.EX P0, PT, R48, RZ, !P0, P1 ;  /* 0x000000ff3000720c */ /* 0x000fd00004701710 */
.L_x_6503:
[----:B------:R-:W-:Y:S05]  /*11990*/  BSYNC B1 ;  /* 0x0000000000017941 */ /* 0x000fea0003800000 */
.L_x_6501:
        /* <DEDUP_REMOVED lines=16> */
.L_x_6505:
[----:B------:R-:W-:Y:S02]  /*11aa0*/  FSETP.GTU.FTZ.AND P0, PT, |R33|, +INF , PT ;  /* 0x7f8000002100780b */ /* 0x000fe40003f1c200 */
[----:B------:R-:W-:-:S04]  /*11ab0*/  ISETP.LT.U32.AND P1, PT, R44, R60, PT ;  /* 0x0000003c2c00720c */ /* 0x000fc80003f21070 */
[----:B------:R-:W-:-:S08]  /*11ac0*/  ISETP.LT.OR.EX P0, PT, R45, RZ, !P0, P1 ;  /* 0x000000ff2d00720c */ /* 0x000fd00004701710 */
.L_x_6506:
[----:B------:R-:W-:Y:S05]  /*11ad0*/  BSYNC B1 ;  /* 0x0000000000017941 */ /* 0x000fea0003800000 */
.L_x_6504:
        /* <DEDUP_REMOVED lines=16> */
.L_x_6508:
[----:B------:R-:W-:Y:S02]  /*11be0*/  FSETP.GTU.FTZ.AND P0, PT, |R0|, +INF , PT ;  /* 0x7f8000000000780b */ /* 0x000fe40003f1c200 */
[----:B------:R-:W-:-:S04]  /*11bf0*/  ISETP.LT.U32.AND P1, PT, R41, R60, PT ;  /* 0x0000003c2900720c */ /* 0x000fc80003f21070 */
[----:B------:R-:W-:-:S08]  /*11c00*/  ISETP.LT.OR.EX P0, PT, R42, RZ, !P0, P1 ;  /* 0x000000ff2a00720c */ /* 0x000fd00004701710 */
.L_x_6509:
[----:B------:R-:W-:Y:S05]  /*11c10*/  BSYNC B1 ;  /* 0x0000000000017941 */ /* 0x000fea0003800000 */
.L_x_6507:
        /* <DEDUP_REMOVED lines=16> */
.L_x_6511:
[----:B------:R-:W-:Y:S02]  /*11d20*/  FSETP.GTU.FTZ.AND P0, PT, |R33|, +INF , PT ;  /* 0x7f8000002100780b */ /* 0x000fe40003f1c200 */
[----:B------:R-:W-:-:S04]  /*11d30*/  ISETP.LT.U32.AND P1, PT, R30, R60, PT ;  /* 0x0000003c1e00720c */ /* 0x000fc80003f21070 */
[----:B------:R-:W-:-:S08]  /*11d40*/  ISETP.LT.OR.EX P0, PT, R31, RZ, !P0, P1 ;  /* 0x000000ff1f00720c */ /* 0x000fd00004701710 */
.L_x_6512:
[----:B------:R-:W-:Y:S05]  /*11d50*/  BSYNC B1 ;  /* 0x0000000000017941 */ /* 0x000fea0003800000 */
.L_x_6510:
        /* <DEDUP_REMOVED lines=16> */
.L_x_6514:
[----:B------:R-:W-:Y:S02]  /*11e60*/  FSETP.GTU.FTZ.AND P0, PT, |R0|, +INF , PT ;  /* 0x7f8000000000780b */ /* 0x000fe40003f1c200 */
[----:B------:R-:W-:-:S04]  /*11e70*/  ISETP.LT.U32.AND P1, PT, R27, R62, PT ;  /* 0x0000003e1b00720c */ /* 0x000fc80003f21070 */
[----:B------:R-:W-:-:S08]  /*11e80*/  ISETP.LT.OR.EX P0, PT, R28, RZ, !P0, P1 ;  /* 0x000000ff1c00720c */ /* 0x000fd00004701710 */
.L_x_6515:
[----:B------:R-:W-:Y:S05]  /*11e90*/  BSYNC B1 ;  /* 0x0000000000017941 */ /* 0x000fea0003800000 */
.L_x_6513:
        /* <DEDUP_REMOVED lines=16> */
.L_x_6517:
[----:B------:R-:W-:Y:S02]  /*11fa0*/  FSETP.GTU.FTZ.AND P0, PT, |R33|, +INF , PT ;  /* 0x7f8000002100780b */ /* 0x000fe40003f1c200 */
[----:B------:R-:W-:-:S04]  /*11fb0*/  ISETP.LT.U32.AND P1, PT, R24, R62, PT ;  /* 0x0000003e1800720c */ /* 0x000fc80003f21070 */
[----:B------:R-:W-:-:S08]  /*11fc0*/  ISETP.LT.OR.EX P0, PT, R25, RZ, !P0, P1 ;  /* 0x000000ff1900720c */ /* 0x000fd00004701710 */
.L_x_6518:
[----:B------:R-:W-:Y:S05]  /*11fd0*/  BSYNC B1 ;  /* 0x0000000000017941 */ /* 0x000fea0003800000 */
.L_x_6516:
        /* <DEDUP_REMOVED lines=16> */
.L_x_6520:
[----:B------:R-:W-:Y:S02]  /*120e0*/  FSETP.GTU.FTZ.AND P0, PT, |R0|, +INF , PT ;  /* 0x7f8000000000780b */ /* 0x000fe40003f1c200 */
[----:B------:R-:W-:-:S04]  /*120f0*/  ISETP.LT.U32.AND P1, PT, R21, R62, PT ;  /* 0x0000003e1500720c */ /* 0x000fc80003f21070 */
[----:B------:R-:W-:-:S08]  /*12100*/  ISETP.LT.OR.EX P0, PT, R22, RZ, !P0, P1 ;  /* 0x000000ff1600720c */ /* 0x000fd00004701710 */
.L_x_6521:
[----:B------:R-:W-:Y:S05]  /*12110*/  BSYNC B1 ;  /* 0x0000000000017941 */ /* 0x000fea0003800000 */
.L_x_6519:
        /* <DEDUP_REMOVED lines=16> */
.L_x_6523:
[----:B------:R-:W-:Y:S02]  /*12220*/  FSETP.GTU.FTZ.AND P0, PT, |R33|, +INF , PT ;  /* 0x7f8000002100780b */ /* 0x000fe40003f1c200 */
[----:B------:R-:W-:-:S04]  /*12230*/  ISETP.LT.U32.AND P1, PT, R14, R62, PT ;  /* 0x0000003e0e00720c */ /* 0x000fc80003f21070 */
[----:B------:R-:W-:-:S08]  /*12240*/  ISETP.LT.OR.EX P0, PT, R15, RZ, !P0, P1 ;  /* 0x000000ff0f00720c */ /* 0x000fd00004701710 */
.L_x_6524:
[----:B------:R-:W-:Y:S05]  /*12250*/  BSYNC B1 ;  /* 0x0000000000017941 */ /* 0x000fea0003800000 */
.L_x_6522:
        /* <DEDUP_REMOVED lines=16> */
.L_x_6526:
[----:B------:R-:W-:Y:S02]  /*12360*/  FSETP.GTU.FTZ.AND P0, PT, |R0|, +INF , PT ;  /* 0x7f8000000000780b */ /* 0x000fe40003f1c200 */
[----:B------:R-:W-:-:S04]  /*12370*/  ISETP.LT.U32.AND P1, PT, R9, R64, PT ;  /* 0x000000400900720c */ /* 0x000fc80003f21070 */
[----:B------:R-:W-:-:S08]  /*12380*/  ISETP.LT.OR.EX P0, PT, R10, RZ, !P0, P1 ;  /* 0x000000ff0a00720c */ /* 0x000fd00004701710 */
.L_x_6527:
[----:B------:R-:W-:Y:S05]  /*12390*/  BSYNC B1 ;  /* 0x0000000000017941 */ /* 0x000fea0003800000 */
.L_x_6525:
        /* <DEDUP_REMOVED lines=16> */
.L_x_6529:
[----:B------:R-:W-:Y:S02]  /*124a0*/  FSETP.GTU.FTZ.AND P0, PT, |R33|, +INF , PT ;  /* 0x7f8000002100780b */ /* 0x000fe40003f1c200 */
[----:B------:R-:W-:-:S04]  /*124b0*/  ISETP.LT.U32.AND P1, PT, R5, R64, PT ;  /* 0x000000400500720c */ /* 0x000fc80003f21070 */
[----:B------:R-:W-:-:S08]  /*124c0*/  ISETP.LT.OR.EX P0, PT, R6, RZ, !P0, P1 ;  /* 0x000000ff0600720c */ /* 0x000fd00004701710 */
.L_x_6530:
[----:B------:R-:W-:Y:S05]  /*124d0*/  BSYNC B1 ;  /* 0x0000000000017941 */ /* 0x000fea0003800000 */
.L_x_6528:
        /* <DEDUP_REMOVED lines=16> */
.L_x_6532:
[----:B------:R-:W-:Y:S02]  /*125e0*/  FSETP.GTU.FTZ.AND P0, PT, |R33|, +INF , PT ;  /* 0x7f8000002100780b */ /* 0x000fe40003f1c200 */
[----:B------:R-:W-:-:S04]  /*125f0*/  ISETP.LT.U32.AND P1, PT, R3, R64, PT ;  /* 0x000000400300720c */ /* 0x000fc80003f21070 */
[----:B------:R-:W-:-:S08]  /*12600*/  ISETP.LT.OR.EX P0, PT, R4, RZ, !P0, P1 ;  /* 0x000000ff0400720c */ /* 0x000fd00004701710 */
.L_x_6533:
[----:B------:R-:W-:Y:S05]  /*12610*/  BSYNC B1 ;  /* 0x0000000000017941 */ /* 0x000fea0003800000 */
.L_x_6531:
        /* <DEDUP_REMOVED lines=16> */
.L_x_6535:
[----:B------:R-:W-:Y:S02]  /*12720*/  FSETP.GTU.FTZ.AND P0, PT, |R32|, +INF , PT ;  /* 0x7f8000002000780b */ /* 0x000fe40003f1c200 */
[----:B------:R-:W-:-:S04]  /*12730*/  ISETP.LT.U32.AND P1, PT, R11, R64, PT ;  /* 0x000000400b00720c */ /* 0x000fc80003f21070 */
[----:B------:R-:W-:-:S08]  /*12740*/  ISETP.LT.OR.EX P0, PT, R12, RZ, !P0, P1 ;  /* 0x000000ff0c00720c */ /* 0x000fd00004701710 */
.L_x_6536:
[----:B------:R-:W-:Y:S05]  /*12750*/  BSYNC B1 ;  /* 0x0000000000017941 */ /* 0x000fea0003800000 */
.L_x_6534:
        /* <DEDUP_REMOVED lines=9> */
.L_x_6491:
[----:B------:R-:W-:Y:S05]  /*127f0*/  BSYNC B0 ;  /* 0x0000000000007941 */ /* 0x000fea0003800000 */
.L_x_6490:
        /* <DEDUP_REMOVED lines=8> */
[----:B--2---:R-:W-:Y:S02]  /*12880*/  PRMT R66, R32, 0x7610, R32 ;  /* 0x0000761020427816 */ /* 0x004fe40000000020 */
[C---:B------:R-:W-:Y:S02]  /*12890*/  PRMT R67, R33.reuse, 0x7610, R67 ;  /* 0x0000761021437816 */ /* 0x040fe40000000043 */
[----:B------:R-:W-:-:S07]  /*128a0*/  PRMT R68, R33, 0x7632, R68 ;  /* 0x0000763221447816 */ /* 0x000fce0000000044 */
[----:B------:R-:W-:Y:S05]  /*128b0*/  @P0 BRA `(.L_x_6539) ;  /* 0x0000017000000947 */ /* 0x000fea0003800000 */
[----:B------:R-:W-:-:S05]  /*128c0*/  SHF.R.U32.HI R33, RZ, 0x2, R34 ;  /* 0x00000002ff217819 */ /* 0x000fca0000011622 */
[----:B------:R-:W-:-:S06]  /*128d0*/  IMAD.WIDE.U32 R32, R33, 0x8, R18 ;  /* 0x0000000821207825 */ /* 0x000fcc00078e0012 */
[----:B------:R-:W2:Y:S01]  /*128e0*/  LDG.E.64 R32, [R32.64] ;  /* 0x0000002420207981 */ /* 0x000ea2000c1e1b00 */
[----:B------:R-:W-:-:S04]  /*128f0*/  IADD3 R34, R34, c[0x0][0x184], RZ ;  /* 0x0000610022227a10 */ /* 0x000fc80007ffe0ff */
[----:B------:R-:W-:Y:S02]  /*12900*/  ISETP.GE.U32.AND P0, PT, R34, c[0x0][0x17c], PT ;  /* 0x00005f0022007a0c */ /* 0x000fe40003f06070 */
[----:B--2---:R-:W-:Y:S02]  /*12910*/  PRMT R67, R67, 0x5410, R32 ;  /* 0x0000541043437816 */ /* 0x004fe40000000020 */
[--C-:B------:R-:W-:Y:S02]  /*12920*/  PRMT R69, R32, 0x7632, R33.reuse ;  /* 0x0000763220457816 */ /* 0x100fe40000000021 */
[----:B------:R-:W-:-:S07]  /*12930*/  PRMT R68, R68, 0x5410, R33 ;  /* 0x0000541044447816 */ /* 0x000fce0000000021 */
        /* <DEDUP_REMOVED lines=15> */
.L_x_6539:
[----:B------:R-:W-:Y:S05]  /*12a30*/  BSYNC B0 ;  /* 0x0000000000007941 */ /* 0x000fea0003800000 */
.L_x_6538:
        /* <DEDUP_REMOVED lines=15> */
.L_x_6543:
[----:B------:R-:W-:Y:S02]  /*12b30*/  FSETP.GTU.FTZ.AND P0, PT, |R19|, +INF , PT ;  /* 0x7f8000001300780b */ /* 0x000fe40003f1c200 */
[----:B------:R-:W-:-:S04]  /*12b40*/  ISETP.LT.U32.AND P1, PT, R63, R0, PT ;  /* 0x000000003f00720c */ /* 0x000fc80003f21070 */
[----:B------:R-:W-:-:S08]  /*12b50*/  ISETP.LT.OR.EX P0, PT, R65, RZ, !P0, P1 ;  /* 0x000000ff4100720c */ /* 0x000fd00004701710 */
.L_x_6544:
[----:B------:R-:W-:Y:S05]  /*12b60*/  BSYNC B1 ;  /* 0x0000000000017941 */ /* 0x000fea0003800000 */
.L_x_6542:
        /* <DEDUP_REMOVED lines=16> */
.L_x_6546:
[----:B------:R-:W-:Y:S02]  /*12c70*/  FSETP.GTU.FTZ.AND P0, PT, |R66|, +INF , PT ;  /* 0x7f8000004200780b */ /* 0x000fe40003f1c200 */
[----:B------:R-:W-:-:S04]  /*12c80*/  ISETP.LT.U32.AND P1, PT, R59, R0, PT ;  /* 0x000000003b00720c */ /* 0x000fc80003f21070 */
[----:B------:R-:W-:-:S08]  /*12c90*/  ISETP.LT.OR.EX P0, PT, R54, RZ, !P0, P1 ;  /* 0x000000ff3600720c */ /* 0x000fd00004701710 */
.L_x_6547:
[----:B------:R-:W-:Y:S05]  /*12ca0*/  BSYNC B1 ;  /* 0x0000000000017941 */ /* 0x000fea0003800000 */
.L_x_6545:
        /* <DEDUP_REMOVED lines=16> */
.L_x_6549:
[----:B------:R-:W-:Y:S02]  /*12db0*/  FSETP.GTU.FTZ.AND P0, PT, |R19|, +INF , PT ;  /* 0x7f8000001300780b */ /* 0x000fe40003f1c200 */
[----:B------:R-:W-:-:S04]  /*12dc0*/  ISETP.LT.U32.AND P1, PT, R55, R0, PT ;  /* 0x000000003700720c */ /* 0x000fc80003f21070 */
[----:B------:R-:W-:-:S08]  /*12dd0*/  ISETP.LT.OR.EX P0, PT, R57, RZ, !P0, P1 ;  /* 0x000000ff3900720c */ /* 0x000fd00004701710 */
.L_x_6550:
[----:B------:R-:W-:Y:S05]  /*12de0*/  BSYNC B1 ;  /* 0x0000000000017941 */ /* 0x000fea0003800000 */
.L_x_6548:
        /* <DEDUP_REMOVED lines=16> */
.L_x_6552:
[----:B------:R-:W-:Y:S02]  /*12ef0*/  FSETP.GTU.FTZ.AND P0, PT, |R32|, +INF , PT ;  /* 0x7f8000002000780b */ /* 0x000fe40003f1c200 */
[----:B------:R-:W-:-:S04]  /*12f00*/  ISETP.LT.U32.AND P1, PT, R51, R0, PT ;  /* 0x000000003300720c */ /* 0x000fc80003f21070 */
[----:B------:R-:W-:-:S08]  /*12f10*/  ISETP.LT.OR.EX P0, PT, R50, RZ, !P0, P1 ;  /* 0x000000ff3200720c */ /* 0x000fd00004701710 */
.L_x_6553:
[----:B------:R-:W-:Y:S05]  /*12f20*/  BSYNC B1 ;  /* 0x0000000000017941 */ /* 0x000fea0003800000 */
.L_x_6551:
        /* <DEDUP_REMOVED lines=19> */
.L_x_6555:
[----:B------:R-:W-:Y:S02]  /*13060*/  FSETP.GTU.FTZ.AND P0, PT, |R32|, +INF , PT ;  /* 0x7f8000002000780b */ /* 0x000fe40003f1c200 */
[----:B------:R-:W-:-:S04]  /*13070*/  ISETP.LT.U32.AND P1, PT, R47, R18, PT ;  /* 0x000000122f00720c */ /* 0x000fc80003f21070 */
[----:B------:R-:W-:-:S08]  /*13080*/  ISETP.LT.OR.EX P0, PT, R48, RZ, !P0, P1 ;  /* 0x000000ff3000720c */ /* 0x000fd00004701710 */
.L_x_6556:
[----:B------:R-:W-:Y:S05]  /*13090*/  BSYNC B1 ;  /* 0x0000000000017941 */ /* 0x000fea0003800000 */
.L_x_6554:
        /* <DEDUP_REMOVED lines=16> */
.L_x_6558:
[----:B------:R-:W-:Y:S02]  /*131a0*/  FSETP.GTU.FTZ.AND P0, PT, |R19|, +INF , PT ;  /* 0x7f8000001300780b */ /* 0x000fe40003f1c200 */
[----:B------:R-:W-:-:S04]  /*131b0*/  ISETP.LT.U32.AND P1, PT, R44, R18, PT ;  /* 0x000000122c00720c */ /* 0x000fc80003f21070 */
[----:B------:R-:W-:-:S08]  /*131c0*/  ISETP.LT.OR.EX P0, PT, R45, RZ, !P0, P1 ;  /* 0x000000ff2d00720c */ /* 0x000fd00004701710 */
.L_x_6559:
[----:B------:R-:W-:Y:S05]  /*131d0*/  BSYNC B1 ;  /* 0x0000000000017941 */ /* 0x000fea0003800000 */
.L_x_6557:
        /* <DEDUP_REMOVED lines=16> */
.L_x_6561:
[----:B------:R-:W-:Y:S02]  /*132e0*/  FSETP.GTU.FTZ.AND P0, PT, |R68|, +INF , PT ;  /* 0x7f8000004400780b */ /* 0x000fe40003f1c200 */
[----:B------:R-:W-:-:S04]  /*132f0*/  ISETP.LT.U32.AND P1, PT, R41, R18, PT ;  /* 0x000000122900720c */ /* 0x000fc80003f21070 */
[----:B------:R-:W-:-:S08]  /*13300*/  ISETP.LT.OR.EX P0, PT, R42, RZ, !P0, P1 ;  /* 0x000000ff2a00720c */ /* 0x000fd00004701710 */
.L_x_6562:
[----:B------:R-:W-:Y:S05]  /*13310*/  BSYNC B1 ;  /* 0x0000000000017941 */ /* 0x000fea0003800000 */
.L_x_6560:
        /* <DEDUP_REMOVED lines=16> */
.L_x_6564:
[----:B------:R-:W-:Y:S02]  /*13420*/  FSETP.GTU.FTZ.AND P0, PT, |R69|, +INF , PT ;  /* 0x7f8000004500780b */ /* 0x000fe40003f1c200 */
[----:B------:R-:W-:-:S04]  /*13430*/  ISETP.LT.U32.AND P1, PT, R30, R18, PT ;  /* 0x000000121e00720c */ /* 0x000fc80003f21070 */
[----:B------:R-:W-:-:S08]  /*13440*/  ISETP.LT.OR.EX P0, PT, R31, RZ, !P0, P1 ;  /* 0x000000ff1f00720c */ /* 0x000fd00004701710 */
.L_x_6565:
[----:B------:R-:W-:Y:S05]  /*13450*/  BSYNC B1 ;  /* 0x0000000000017941 */ /* 0x000fea0003800000 */
.L_x_6563:
        /* <DEDUP_REMOVED lines=19> */
.L_x_6567:
[----:B------:R-:W-:Y:S02]  /*13590*/  FSETP.GTU.FTZ.AND P0, PT, |R32|, +INF , PT ;  /* 0x7f8000002000780b */ /* 0x000fe40003f1c200 */
[----:B------:R-:W-:-:S04]  /*135a0*/  ISETP.LT.U32.AND P1, PT, R27, R0, PT ;  /* 0x000000001b00720c */ /* 0x000fc80003f21070 */
[----:B------:R-:W-:-:S08]  /*135b0*/  ISETP.LT.OR.EX P0, PT, R28, RZ, !P0, P1 ;  /* 0x000000ff1c00720c */ /* 0x000fd00004701710 */
.L_x_6568:
[----:B------:R-:W-:Y:S05]  /*135c0*/  BSYNC B1 ;  /* 0x0000000000017941 */ /* 0x000fea0003800000 */
.L_x_6566:
        /* <DEDUP_REMOVED lines=16> */
.L_x_6570:
[----:B------:R-:W-:Y:S02]  /*136d0*/  FSETP.GTU.FTZ.AND P0, PT, |R35|, +INF , PT ;  /* 0x7f8000002300780b */ /* 0x000fe40003f1c200 */
[----:B------:R-:W-:-:S04]  /*136e0*/  ISETP.LT.U32.AND P1, PT, R24, R0, PT ;  /* 0x000000001800720c */ /* 0x000fc80003f21070 */
[----:B------:R-:W-:-:S08]  /*136f0*/  ISETP.LT.OR.EX P0, PT, R25, RZ, !P0, P1 ;  /* 0x000000ff1900720c */ /* 0x000fd00004701710 */
.L_x_6571:
[----:B------:R-:W-:Y:S05]  /*13700*/  BSYNC B1 ;  /* 0x0000000000017941 */ /* 0x000fea0003800000 */
.L_x_6569:
        /* <DEDUP_REMOVED lines=16> */
.L_x_6573:
[----:B------:R-:W-:Y:S02]  /*13810*/  FSETP.GTU.FTZ.AND P0, PT, |R32|, +INF , PT ;  /* 0x7f8000002000780b */ /* 0x000fe40003f1c200 */
[----:B------:R-:W-:-:S04]  /*13820*/  ISETP.LT.U32.AND P1, PT, R21, R0, PT ;  /* 0x000000001500720c */ /* 0x000fc80003f21070 */
[----:B------:R-:W-:-:S08]  /*13830*/  ISETP.LT.OR.EX P0, PT, R22, RZ, !P0, P1 ;  /* 0x000000ff1600720c */ /* 0x000fd00004701710 */
.L_x_6574:
[----:B------:R-:W-:Y:S05]  /*13840*/  BSYNC B1 ;  /* 0x0000000000017941 */ /* 0x000fea0003800000 */
.L_x_6572:
        /* <DEDUP_REMOVED lines=16> */
.L_x_6576:
[----:B------:R-:W-:Y:S02]  /*13950*/  FSETP.GTU.FTZ.AND P0, PT, |R37|, +INF , PT ;  /* 0x7f8000002500780b */ /* 0x000fe40003f1c200 */
[----:B------:R-:W-:-:S04]  /*13960*/  ISETP.LT.U32.AND P1, PT, R14, R0, PT ;  /* 0x000000000e00720c */ /* 0x000fc80003f21070 */
[----:B------:R-:W-:-:S08]  /*13970*/  ISETP.LT.OR.EX P0, PT, R15, RZ, !P0, P1 ;  /* 0x000000ff0f00720c */ /* 0x000fd00004701710 */
.L_x_6577:
[----:B------:R-:W-:Y:S05]  /*13980*/  BSYNC B1 ;  /* 0x0000000000017941 */ /* 0x000fea0003800000 */
.L_x_6575:
        /* <DEDUP_REMOVED lines=19> */
.L_x_6579:
[----:B------:R-:W-:Y:S02]  /*13ac0*/  FSETP.GTU.FTZ.AND P0, PT, |R32|, +INF , PT ;  /* 0x7f8000002000780b */ /* 0x000fe40003f1c200 */
[----:B------:R-:W-:-:S04]  /*13ad0*/  ISETP.LT.U32.AND P1, PT, R9, R18, PT ;  /* 0x000000120900720c */ /* 0x000fc80003f21070 */
[----:B------:R-:W-:-:S08]  /*13ae0*/  ISETP.LT.OR.EX P0, PT, R10, RZ, !P0, P1 ;  /* 0x000000ff0a00720c */ /* 0x000fd00004701710 */
.L_x_6580:
[----:B------:R-:W-:Y:S05]  /*13af0*/  BSYNC B1 ;  /* 0x0000000000017941 */ /* 0x000fea0003800000 */
.L_x_6578:
        /* <DEDUP_REMOVED lines=16> */
.L_x_6582:
[----:B------:R-:W-:Y:S02]  /*13c00*/  FSETP.GTU.FTZ.AND P0, PT, |R19|, +INF , PT ;  /* 0x7f8000001300780b */ /* 0x000fe40003f1c200 */
[----:B------:R-:W-:-:S04]  /*13c10*/  ISETP.LT.U32.AND P1, PT, R5, R18, PT ;  /* 0x000000120500720c */ /* 0x000fc80003f21070 */
[----:B------:R-:W-:-:S08]  /*13c20*/  ISETP.LT.OR.EX P0, PT, R6, RZ, !P0, P1 ;  /* 0x000000ff0600720c */ /* 0x000fd00004701710 */
.L_x_6583:
[----:B------:R-:W-:Y:S05]  /*13c30*/  BSYNC B1 ;  /* 0x0000000000017941 */ /* 0x000fea0003800000 */
.L_x_6581:
        /* <DEDUP_REMOVED lines=16> */
.L_x_6585:
[----:B------:R-:W-:Y:S02]  /*13d40*/  FSETP.GTU.FTZ.AND P0, PT, |R19|, +INF , PT ;  /* 0x7f8000001300780b */ /* 0x000fe40003f1c200 */
[----:B------:R-:W-:-:S04]  /*13d50*/  ISETP.LT.U32.AND P1, PT, R3, R18, PT ;  /* 0x000000120300720c */ /* 0x000fc80003f21070 */
[----:B------:R-:W-:-:S08]  /*13d60*/  ISETP.LT.OR.EX P0, PT, R4, RZ, !P0, P1 ;  /* 0x000000ff0400720c */ /* 0x000fd00004701710 */
.L_x_6586:
[----:B------:R-:W-:Y:S05]  /*13d70*/  BSYNC B1 ;  /* 0x0000000000017941 */ /* 0x000fea0003800000 */
.L_x_6584:
        /* <DEDUP_REMOVED lines=16> */
.L_x_6588:
[----:B------:R-:W-:Y:S02]  /*13e80*/  FSETP.GTU.FTZ.AND P0, PT, |R32|, +INF , PT ;  /* 0x7f8000002000780b */ /* 0x000fe40003f1c200 */
[----:B------:R-:W-:-:S04]  /*13e90*/  ISETP.LT.U32.AND P1, PT, R11, R18, PT ;  /* 0x000000120b00720c */ /* 0x000fc80003f21070 */
[----:B------:R-:W-:-:S08]  /*13ea0*/  ISETP.LT.OR.EX P0, PT, R12, RZ, !P0, P1 ;  /* 0x000000ff0c00720c */ /* 0x000fd00004701710 */
.L_x_6589:
[----:B------:R-:W-:Y:S05]  /*13eb0*/  BSYNC B1 ;  /* 0x0000000000017941 */ /* 0x000fea0003800000 */
.L_x_6587:
[----:B------:R-:W-:Y:S02]  /*13ec0*/  FSEL R7, R7, R32, P0 ;  /* 0x0000002007077208 */ /* 0x000fe40000000000 */
[----:B------:R-:W-:Y:S02]  /*13ed0*/  SEL R11, R11, R18, P0 ;  /* 0x000000120b0b7207 */ /* 0x000fe40000000000 */
[----:B------:R-:W-:Y:S02]  /*13ee0*/  SEL R12, R12, RZ, P0 ;  /* 0x000000ff0c0c7207 */ /* 0x000fe40000000000 */
.L_x_6541:
[----:B------:R-:W-:Y:S05]  /*13ef0*/  BSYNC B0 ;  /* 0x0000000000007941 */ /* 0x000fea0003800000 */
.L_x_6540:
        /* <DEDUP_REMOVED lines=12> */
.L_x_6591:
[----:B------:R-:W-:Y:S02]  /*13fc0*/  FSETP.GTU.FTZ.AND P0, PT, |R49|, +INF , PT ;  /* 0x7f8000003100780b */ /* 0x000fe40003f1c200 */
[----:B------:R-:W-:-:S04]  /*13fd0*/  ISETP.LT.U32.AND P1, PT, R63, R47, PT ;  /* 0x0000002f3f00720c */ /* 0x000fc80003f21070 */
[----:B------:R-:W-:-:S08]  /*13fe0*/  ISETP.LT.OR.EX P0, PT, R65, R48, !P0, P1 ;  /* 0x000000304100720c */ /* 0x000fd00004701710 */
.L_x_6592:
[----:B------:R-:W-:Y:S05]  /*13ff0*/  BSYNC B0 ;  /* 0x0000000000007941 */ /* 0x000fea0003800000 */
.L_x_6590:
        /* <DEDUP_REMOVED lines=15> */
.L_x_6594:
[----:B------:R-:W-:Y:S02]  /*140f0*/  FSETP.GTU.FTZ.AND P0, PT, |R46|, +INF , PT ;  /* 0x7f8000002e00780b */ /* 0x000fe40003f1c200 */
[----:B------:R-:W-:-:S04]  /*14100*/  ISETP.LT.U32.AND P1, PT, R59, R44, PT ;  /* 0x0000002c3b00720c */ /* 0x000fc80003f21070 */
[----:B------:R-:W-:-:S08]  /*14110*/  ISETP.LT.OR.EX P0, PT, R54, R45, !P0, P1 ;  /* 0x0000002d3600720c */ /* 0x000fd00004701710 */
.L_x_6595:
[----:B------:R-:W-:Y:S05]  /*14120*/  BSYNC B0 ;  /* 0x0000000000007941 */ /* 0x000fea0003800000 */
.L_x_6593:
        /* <DEDUP_REMOVED lines=15> */
.L_x_6597:
[----:B------:R-:W-:Y:S02]  /*14220*/  FSETP.GTU.FTZ.AND P0, PT, |R43|, +INF , PT ;  /* 0x7f8000002b00780b */ /* 0x000fe40003f1c200 */
[----:B------:R-:W-:-:S04]  /*14230*/  ISETP.LT.U32.AND P1, PT, R55, R41, PT ;  /* 0x000000293700720c */ /* 0x000fc80003f21070 */
[----:B------:R-:W-:-:S08]  /*14240*/  ISETP.LT.OR.EX P0, PT, R57, R42, !P0, P1 ;  /* 0x0000002a3900720c */ /* 0x000fd00004701710 */
.L_x_6598:
[----:B------:R-:W-:Y:S05]  /*14250*/  BSYNC B0 ;  /* 0x0000000000007941 */ /* 0x000fea0003800000 */
.L_x_6596:
        /* <DEDUP_REMOVED lines=15> */
.L_x_6600:
[----:B------:R-:W-:Y:S02]  /*14350*/  FSETP.GTU.FTZ.AND P0, PT, |R40|, +INF , PT ;  /* 0x7f8000002800780b */ /* 0x000fe40003f1c200 */
[----:B------:R-:W-:-:S04]  /*14360*/  ISETP.LT.U32.AND P1, PT, R51, R30, PT ;  /* 0x0000001e3300720c */ /* 0x000fc80003f21070 */
[----:B------:R-:W-:-:S08]  /*14370*/  ISETP.LT.OR.EX P0, PT, R50, R31, !P0, P1 ;  /* 0x0000001f3200720c */ /* 0x000fd00004701710 */
.L_x_6601:
[----:B------:R-:W-:Y:S05]  /*14380*/  BSYNC B0 ;  /* 0x0000000000007941 */ /* 0x000fea0003800000 */
.L_x_6599:
        /* <DEDUP_REMOVED lines=15> */
.L_x_6603:
[----:B------:R-:W-:Y:S02]  /*14480*/  FSETP.GTU.FTZ.AND P0, PT, |R29|, +INF , PT ;  /* 0x7f8000001d00780b */ /* 0x000fe40003f1c200 */
[----:B------:R-:W-:-:S04]  /*14490*/  ISETP.LT.U32.AND P1, PT, R18, R27, PT ;  /* 0x0000001b1200720c */ /* 0x000fc80003f21070 */
[----:B------:R-:W-:-:S08]  /*144a0*/  ISETP.LT.OR.EX P0, PT, R65, R28, !P0, P1 ;  /* 0x0000001c4100720c */ /* 0x000fd00004701710 */
.L_x_6604:
[----:B------:R-:W-:Y:S05]  /*144b0*/  BSYNC B0 ;  /* 0x0000000000007941 */ /* 0x000fea0003800000 */
.L_x_6602:
        /* <DEDUP_REMOVED lines=15> */
.L_x_6606:
[----:B------:R-:W-:Y:S02]  /*145b0*/  FSETP.GTU.FTZ.AND P0, PT, |R26|, +INF , PT ;  /* 0x7f8000001a00780b */ /* 0x000fe40003f1c200 */
[----:B------:R-:W-:-:S04]  /*145c0*/  ISETP.LT.U32.AND P1, PT, R59, R24, PT ;  /* 0x000000183b00720c */ /* 0x000fc80003f21070 */
[----:B------:R-:W-:-:S08]  /*145d0*/  ISETP.LT.OR.EX P0, PT, R54, R25, !P0, P1 ;  /* 0x000000193600720c */ /* 0x000fd00004701710 */
.L_x_6607:
[----:B------:R-:W-:Y:S05]  /*145e0*/  BSYNC B0 ;  /* 0x0000000000007941 */ /* 0x000fea0003800000 */
.L_x_6605:
        /* <DEDUP_REMOVED lines=15> */
.L_x_6609:
[----:B------:R-:W-:Y:S02]  /*146e0*/  FSETP.GTU.FTZ.AND P0, PT, |R23|, +INF , PT ;  /* 0x7f8000001700780b */ /* 0x000fe40003f1c200 */
[----:B------:R-:W-:-:S04]  /*146f0*/  ISETP.LT.U32.AND P1, PT, R32, R21, PT ;  /* 0x000000152000720c */ /* 0x000fc80003f21070 */
[----:B------:R-:W-:-:S08]  /*14700*/  ISETP.LT.OR.EX P0, PT, R57, R22, !P0, P1 ;  /* 0x000000163900720c */ /* 0x000fd00004701710 */
.L_x_6610:
[----:B------:R-:W-:Y:S05]  /*14710*/  BSYNC B0 ;  /* 0x0000000000007941 */ /* 0x000fea0003800000 */
.L_x_6608:
        /* <DEDUP_REMOVED lines=15> */
.L_x_6612:
[----:B------:R-:W-:Y:S02]  /*14810*/  FSETP.GTU.FTZ.AND P0, PT, |R20|, +INF , PT ;  /* 0x7f8000001400780b */ /* 0x000fe40003f1c200 */
[----:B------:R-:W-:-:S04]  /*14820*/  ISETP.LT.U32.AND P1, PT, R51, R14, PT ;  /* 0x0000000e3300720c */ /* 0x000fc80003f21070 */
[----:B------:R-:W-:-:S08]  /*14830*/  ISETP.LT.OR.EX P0, PT, R50, R15, !P0, P1 ;  /* 0x0000000f3200720c */ /* 0x000fd00004701710 */
.L_x_6613:
[----:B------:R-:W-:Y:S05]  /*14840*/  BSYNC B0 ;  /* 0x0000000000007941 */ /* 0x000fea0003800000 */
.L_x_6611:
        /* <DEDUP_REMOVED lines=15> */
.L_x_6615:
[----:B------:R-:W-:Y:S02]  /*14940*/  FSETP.GTU.FTZ.AND P0, PT, |R13|, +INF , PT ;  /* 0x7f8000000d00780b */ /* 0x000fe40003f1c200 */
[----:B------:R-:W-:-:S04]  /*14950*/  ISETP.LT.U32.AND P1, PT, R18, R9, PT ;  /* 0x000000091200720c */ /* 0x000fc80003f21070 */
[----:B------:R-:W-:-:S08]  /*14960*/  ISETP.LT.OR.EX P0, PT, R65, R10, !P0, P1 ;  /* 0x0000000a4100720c */ /* 0x000fd00004701710 */
.L_x_6616:
[----:B------:R-:W-:Y:S05]  /*14970*/  BSYNC B0 ;  /* 0x0000000000007941 */ /* 0x000fea0003800000 */
.L_x_6614:
        /* <DEDUP_REMOVED lines=15> */
.L_x_6618:
[----:B------:R-:W-:Y:S02]  /*14a70*/  FSETP.GTU.FTZ.AND P0, PT, |R8|, +INF , PT ;  /* 0x7f8000000800780b */ /* 0x000fe40003f1c200 */
[----:B------:R-:W-:-:S04]  /*14a80*/  ISETP.LT.U32.AND P1, PT, R24, R5, PT ;  /* 0x000000051800720c */ /* 0x000fc80003f21070 */
[----:B------:R-:W-:-:S08]  /*14a90*/  ISETP.LT.OR.EX P0, PT, R25, R6, !P0, P1 ;  /* 0x000000061900720c */ /* 0x000fd00004701710 */
.L_x_6619:
[----:B------:R-:W-:Y:S05]  /*14aa0*/  BSYNC B0 ;  /* 0x0000000000007941 */ /* 0x000fea0003800000 */
.L_x_6617:
        /* <DEDUP_REMOVED lines=15> */
.L_x_6621:
[----:B------:R-:W-:Y:S02]  /*14ba0*/  FSETP.GTU.FTZ.AND P0, PT, |R58|, +INF , PT ;  /* 0x7f8000003a00780b */ /* 0x000fe40003f1c200 */
[----:B------:R-:W-:-:S04]  /*14bb0*/  ISETP.LT.U32.AND P1, PT, R32, R3, PT ;  /* 0x000000032000720c */ /* 0x000fc80003f21070 */
[----:B------:R-:W-:-:S08]  /*14bc0*/  ISETP.LT.OR.EX P0, PT, R19, R4, !P0, P1 ;  /* 0x000000041300720c */ /* 0x000fd00004701710 */
.L_x_6622:
[----:B------:R-:W-:Y:S05]  /*14bd0*/  BSYNC B0 ;  /* 0x0000000000007941 */ /* 0x000fea0003800000 */
.L_x_6620:
        /* <DEDUP_REMOVED lines=15> */
.L_x_6624:
[----:B------:R-:W-:Y:S02]  /*14cd0*/  FSETP.GTU.FTZ.AND P0, PT, |R7|, +INF , PT ;  /* 0x7f8000000700780b */ /* 0x000fe40003f1c200 */
[----:B------:R-:W-:-:S04]  /*14ce0*/  ISETP.LT.U32.AND P1, PT, R14, R11, PT ;  /* 0x0000000b0e00720c */ /* 0x000fc80003f21070 */
[----:B------:R-:W-:-:S08]  /*14cf0*/  ISETP.LT.OR.EX P0, PT, R15, R12, !P0, P1 ;  /* 0x0000000c0f00720c */ /* 0x000fd00004701710 */
.L_x_6625:
[----:B------:R-:W-:Y:S05]  /*14d00*/  BSYNC B0 ;  /* 0x0000000000007941 */ /* 0x000fea0003800000 */
.L_x_6623:
[----:B------:R-:W-:Y:S02]  /*14d10*/  SEL R10, R14, R11, P0 ;  /* 0x0000000b0e0a7207 */ /* 0x000fe40000000000 */
[----:B------:R-:W-:Y:S02]  /*14d20*/  SEL R11, R15, R12, P0 ;  /* 0x0000000c0f0b7207 */ /* 0x000fe40000000000 */
[----:B------:R-:W-:Y:S02]  /*14d30*/  FSEL R59, R20, R7, P0 ;  /* 0x00000007143b7208 */ /* 0x000fe40000000000 */
.L_x_6175:
[----:B------:R-:W-:Y:S05]  /*14d40*/  BSYNC B6 ;  /* 0x0000000000067941 */ /* 0x000fea0003800000 */
.L_x_6174:
        /* <DEDUP_REMOVED lines=18> */
.L_x_6641:
        /* <DEDUP_REMOVED lines=29> */
.L_x_6630:
[----:B-1----:R-:W-:Y:S02]  /*15040*/  FSETP.GTU.FTZ.AND P0, PT, |R12|, +INF , PT ;  /* 0x7f8000000c00780b */ /* 0x002fe40003f1c200 */
[----:B0-----:R-:W-:-:S04]  /*15050*/  ISETP.LT.U32.AND P1, PT, R28, R6, PT ;  /* 0x000000061c00720c */ /* 0x001fc80003f21070 */
[----:B------:R-:W-:-:S08]  /*15060*/  ISETP.LT.OR.EX P0, PT, R29, R7, !P0, P1 ;  /* 0x000000071d00720c */ /* 0x000fd00004701710 */
.L_x_6631:
[----:B------:R-:W-:Y:S05]  /*15070*/  BSYNC B1 ;  /* 0x0000000000017941 */ /* 0x000fea0003800000 */
.L_x_6629:
        /* <DEDUP_REMOVED lines=15> */
.L_x_6633:
[----:B--2---:R-:W-:Y:S02]  /*15170*/  FSETP.GTU.FTZ.AND P0, PT, |R22|, +INF , PT ;  /* 0x7f8000001600780b */ /* 0x004fe40003f1c200 */
[----:B------:R-:W-:-:S04]  /*15180*/  ISETP.LT.U32.AND P1, PT, R24, R8, PT ;  /* 0x000000081800720c */ /* 0x000fc80003f21070 */
[----:B------:R-:W-:-:S08]  /*15190*/  ISETP.LT.OR.EX P0, PT, R25, R9, !P0, P1 ;  /* 0x000000091900720c */ /* 0x000fd00004701710 */
.L_x_6634:
[----:B------:R-:W-:Y:S05]  /*151a0*/  BSYNC B1 ;  /* 0x0000000000017941 */ /* 0x000fea0003800000 */
.L_x_6632:
        /* <DEDUP_REMOVED lines=15> */
.L_x_6636:
[----:B---3--:R-:W-:Y:S02]  /*152a0*/  FSETP.GTU.FTZ.AND P0, PT, |R26|, +INF , PT ;  /* 0x7f8000001a00780b */ /* 0x008fe40003f1c200 */
[----:B------:R-:W-:-:S04]  /*152b0*/  ISETP.LT.U32.AND P1, PT, R18, R14, PT ;  /* 0x0000000e1200720c */ /* 0x000fc80003f21070 */
[----:B------:R-:W-:-:S08]  /*152c0*/  ISETP.LT.OR.EX P0, PT, R19, R15, !P0, P1 ;  /* 0x0000000f1300720c */ /* 0x000fd00004701710 */
.L_x_6637:
[----:B------:R-:W-:Y:S05]  /*152d0*/  BSYNC B1 ;  /* 0x0000000000017941 */ /* 0x000fea0003800000 */
.L_x_6635:
        /* <DEDUP_REMOVED lines=15> */
.L_x_6639:
[----:B----4-:R-:W-:Y:S02]  /*153d0*/  FSETP.GTU.FTZ.AND P0, PT, |R30|, +INF , PT ;  /* 0x7f8000001e00780b */ /* 0x010fe40003f1c200 */
[----:B------:R-:W-:-:S04]  /*153e0*/  ISETP.LT.U32.AND P1, PT, R10, R20, PT ;  /* 0x000000140a00720c */ /* 0x000fc80003f21070 */
[----:B------:R-:W-:-:S08]  /*153f0*/  ISETP.LT.OR.EX P0, PT, R11, R21, !P0, P1 ;  /* 0x000000150b00720c */ /* 0x000fd00004701710 */
.L_x_6640:
[----:B------:R-:W-:Y:S05]  /*15400*/  BSYNC B1 ;  /* 0x0000000000017941 */ /* 0x000fea0003800000 */
.L_x_6638:
        /* <DEDUP_REMOVED lines=11> */
.L_x_6628:
[----:B------:R-:W-:Y:S05]  /*154c0*/  BSYNC B0 ;  /* 0x0000000000007941 */ /* 0x000fea0003800000 */
.L_x_6627:
[----:B------:R-:W-:Y:S02]  /*154d0*/  ISETP.GT.AND P0, PT, R4, 0x1, PT ;  /* 0x000000010400780c */ /* 0x000fe40003f04270 */
[----:B------:R-:W-:-:S11]  /*154e0*/  SHF.R.S32.HI R4, RZ, 0x1, R4 ;  /* 0x00000001ff047819 */ /* 0x000fd60000011404 */
[----:B------:R-:W-:Y:S05]  /*154f0*/  @P0 BRA `(.L_x_6641) ;  /* 0xfffff97000000947 */ /* 0x000fea000383ffff */
.L_x_6626:
        /* <DEDUP_REMOVED lines=22> */
.L_x_6658:
        /* <DEDUP_REMOVED lines=28> */
.L_x_6647:
[----:B-1----:R-:W-:Y:S02]  /*15820*/  FSETP.GTU.FTZ.AND P0, PT, |R4|, +INF , PT ;  /* 0x7f8000000400780b */ /* 0x002fe40003f1c200 */
[----:B0-----:R-:W-:-:S04]  /*15830*/  ISETP.LT.U32.AND P1, PT, R28, R6, PT ;  /* 0x000000061c00720c */ /* 0x001fc80003f21070 */
[----:B------:R-:W-:-:S08]  /*15840*/  ISETP.LT.OR.EX P0, PT, R29, R7, !P0, P1 ;  /* 0x000000071d00720c */ /* 0x000fd00004701710 */
.L_x_6648:
[----:B------:R-:W-:Y:S05]  /*15850*/  BSYNC B1 ;  /* 0x0000000000017941 */ /* 0x000fea0003800000 */
.L_x_6646:
        /* <DEDUP_REMOVED lines=15> */
.L_x_6650:
[----:B--2---:R-:W-:Y:S02]  /*15950*/  FSETP.GTU.FTZ.AND P0, PT, |R12|, +INF , PT ;  /* 0x7f8000000c00780b */ /* 0x004fe40003f1c200 */
[----:B------:R-:W-:-:S04]  /*15960*/  ISETP.LT.U32.AND P1, PT, R24, R8, PT ;  /* 0x000000081800720c */ /* 0x000fc80003f21070 */
[----:B------:R-:W-:-:S08]  /*15970*/  ISETP.LT.OR.EX P0, PT, R25, R9, !P0, P1 ;  /* 0x000000091900720c */ /* 0x000fd00004701710 */
.L_x_6651:
[----:B------:R-:W-:Y:S05]  /*15980*/  BSYNC B1 ;  /* 0x0000000000017941 */ /* 0x000fea0003800000 */
.L_x_6649:
        /* <DEDUP_REMOVED lines=15> */
.L_x_6653:
[----:B---3--:R-:W-:Y:S02]  /*15a80*/  FSETP.GTU.FTZ.AND P0, PT, |R22|, +INF , PT ;  /* 0x7f8000001600780b */ /* 0x008fe40003f1c200 */
[----:B------:R-:W-:-:S04]  /*15a90*/  ISETP.LT.U32.AND P1, PT, R18, R14, PT ;  /* 0x0000000e1200720c */ /* 0x000fc80003f21070 */
[----:B------:R-:W-:-:S08]  /*15aa0*/  ISETP.LT.OR.EX P0, PT, R19, R15, !P0, P1 ;  /* 0x0000000f1300720c */ /* 0x000fd00004701710 */
.L_x_6654:
[----:B------:R-:W-:Y:S05]  /*15ab0*/  BSYNC B1 ;  /* 0x0000000000017941 */ /* 0x000fea0003800000 */
.L_x_6652:
        /* <DEDUP_REMOVED lines=15> */
.L_x_6656:
[----:B----4-:R-:W-:Y:S02]  /*15bb0*/  FSETP.GTU.FTZ.AND P0, PT, |R26|, +INF , PT ;  /* 0x7f8000001a00780b */ /* 0x010fe40003f1c200 */
[----:B------:R-:W-:-:S04]  /*15bc0*/  ISETP.LT.U32.AND P1, PT, R10, R20, PT ;  /* 0x000000140a00720c */ /* 0x000fc80003f21070 */
[----:B------:R-:W-:-:S08]  /*15bd0*/  ISETP.LT.OR.EX P0, PT, R11, R21, !P0, P1 ;  /* 0x000000150b00720c */ /* 0x000fd00004701710 */
.L_x_6657:
[----:B------:R-:W-:Y:S05]  /*15be0*/  BSYNC B1 ;  /* 0x0000000000017941 */ /* 0x000fea0003800000 */
.L_x_6655:
        /* <DEDUP_REMOVED lines=11> */
.L_x_6645:
[----:B------:R-:W-:Y:S05]  /*15ca0*/  BSYNC B0 ;  /* 0x0000000000007941 */ /* 0x000fea0003800000 */
.L_x_6644:
[----:B------:R-:W-:-:S04]  /*15cb0*/  SHF.R.S32.HI R3, RZ, 0x1, R3 ;  /* 0x00000001ff037819 */ /* 0x000fc80000011403 */
[----:B------:R-:W-:-:S13]  /*15cc0*/  ISETP.GE.AND P0, PT, R3, 0x20, PT ;  /* 0x000000200300780c */ /* 0x000fda0003f06270 */
[----:B------:R-:W-:Y:S05]  /*15cd0*/  @P0 BRA `(.L_x_6658) ;  /* 0xfffff98000000947 */ /* 0x000fea000383ffff */
[----:B------:R-:W-:-:S05]  /*15ce0*/  IMAD.MOV.U32 R0, RZ, RZ, 0x20 ;  /* 0x00000020ff007424 */ /* 0x000fca00078e00ff */
.L_x_6643:
[----:B------:R-:W-:Y:S01]  /*15cf0*/  ISETP.GE.AND P0, PT, R0, 0x2, PT ;  /* 0x000000020000780c */ /* 0x000fe20003f06270 */
[----:B------:R-:W-:Y:S01]  /*15d00*/  WARPSYNC 0xffffffff ;  /* 0xffffffff00007948 */ /* 0x000fe20003800000 */
[----:B------:R-:W-:Y:S11]  /*15d10*/  BAR.SYNC.DEFER_BLOCKING 0x0 ;  /* 0x0000000000007b1d */ /* 0x000ff60000010000 */
[----:B------:R-:W-:Y:S05]  /*15d20*/  @!P0 BRA `(.L_x_6642) ;  /* 0x000005c000008947 */ /* 0x000fea0003800000 */
[----:B0-----:R-:W-:-:S04]  /*15d30*/  IMAD.MOV.U32 R4, RZ, RZ, 0x1 ;  /* 0x00000001ff047424 */ /* 0x001fc800078e00ff */
.L_x_6671:
        /* <DEDUP_REMOVED lines=15> */
.L_x_6660:
[----:B-1----:R-:W-:Y:S02]  /*15e30*/  FSETP.GTU.FTZ.AND P0, PT, |R6|, +INF , PT ;  /* 0x7f8000000600780b */ /* 0x002fe40003f1c200 */
[----:B---3--:R-:W-:-:S04]  /*15e40*/  ISETP.LT.U32.AND P1, PT, R28, R7, PT ;  /* 0x000000071c00720c */ /* 0x008fc80003f21070 */
[----:B--2---:R-:W-:-:S08]  /*15e50*/  ISETP.LT.OR.EX P0, PT, R29, R8, !P0, P1 ;  /* 0x000000081d00720c */ /* 0x004fd00004701710 */
.L_x_6661:
[----:B------:R-:W-:Y:S05]  /*15e60*/  BSYNC B0 ;  /* 0x0000000000007941 */ /* 0x000fea0003800000 */
.L_x_6659:
        /* <DEDUP_REMOVED lines=18> */
.L_x_6663:
[----:B--2---:R-:W-:Y:S02]  /*15f90*/  FSETP.GTU.FTZ.AND P0, PT, |R12|, +INF , PT ;  /* 0x7f8000000c00780b */ /* 0x004fe40003f1c200 */
[----:B---3--:R-:W-:-:S04]  /*15fa0*/  ISETP.LT.U32.AND P1, PT, R24, R9, PT ;  /* 0x000000091800720c */ /* 0x008fc80003f21070 */
[----:B0-----:R-:W-:-:S08]  /*15fb0*/  ISETP.LT.OR.EX P0, PT, R25, R14, !P0, P1 ;  /* 0x0000000e1900720c */ /* 0x001fd00004701710 */
.L_x_6664:
[----:B------:R-:W-:Y:S05]  /*15fc0*/  BSYNC B0 ;  /* 0x0000000000007941 */ /* 0x000fea0003800000 */
.L_x_6662:
        /* <DEDUP_REMOVED lines=18> */
.L_x_6666:
[----:B--2---:R-:W-:Y:S02]  /*160f0*/  FSETP.GTU.FTZ.AND P0, PT, |R6|, +INF , PT ;  /* 0x7f8000000600780b */ /* 0x004fe40003f1c200 */
[----:B---3--:R-:W-:-:S04]  /*16100*/  ISETP.LT.U32.AND P1, PT, R18, R7, PT ;  /* 0x000000071200720c */ /* 0x008fc80003f21070 */
[----:B-1----:R-:W-:-:S08]  /*16110*/  ISETP.LT.OR.EX P0, PT, R19, R8, !P0, P1 ;  /* 0x000000081300720c */ /* 0x002fd00004701710 */
.L_x_6667:
[----:B------:R-:W-:Y:S05]  /*16120*/  BSYNC B0 ;  /* 0x0000000000007941 */ /* 0x000fea0003800000 */
.L_x_6665:
        /* <DEDUP_REMOVED lines=18> */
.L_x_6669:
[----:B--2---:R-:W-:Y:S02]  /*16250*/  FSETP.GTU.FTZ.AND P0, PT, |R12|, +INF , PT ;  /* 0x7f8000000c00780b */ /* 0x004fe40003f1c200 */
[----:B---3--:R-:W-:-:S04]  /*16260*/  ISETP.LT.U32.AND P1, PT, R10, R9, PT ;  /* 0x000000090a00720c */ /* 0x008fc80003f21070 */
[----:B0-----:R-:W-:-:S08]  /*16270*/  ISETP.LT.OR.EX P0, PT, R11, R14, !P0, P1 ;  /* 0x0000000e0b00720c */ /* 0x001fd00004701710 */
.L_x_6670:
[----:B------:R-:W-:Y:S05]  /*16280*/  BSYNC B0 ;  /* 0x0000000000007941 */ /* 0x000fea0003800000 */
.L_x_6668:
[----:B-1----:R-:W-:Y:S01]  /*16290*/  IMAD.SHL.U32 R4, R4, 0x2, RZ ;  /* 0x0000000204047824 */ /* 0x002fe200078e00ff */
[----:B------:R-:W-:Y:S02]  /*162a0*/  FSEL R59, R59, R12, P0 ;  /* 0x0000000c3b3b7208 */ /* 0x000fe40000000000 */
[----:B------:R-:W-:Y:S02]  /*162b0*/  SEL R10, R10, R9, P0 ;  /* 0x000000090a0a7207 */ /* 0x000fe40000000000 */
[----:B------:R-:W-:Y:S02]  /*162c0*/  ISETP.GE.AND P1, PT, R4, R0, PT ;  /* 0x000000000400720c */ /* 0x000fe40003f26270 */
[----:B------:R-:W-:-:S11]  /*162d0*/  SEL R11, R11, R14, P0 ;  /* 0x0000000e0b0b7207 */ /* 0x000fd60000000000 */
[----:B------:R-:W-:Y:S05]  /*162e0*/  @!P1 BRA `(.L_x_6671) ;  /* 0xfffffa5000009947 */ /* 0x000fea000383ffff */
.L_x_6642:
        /* <DEDUP_REMOVED lines=207> */
.L_x_6672:
        /* <DEDUP_REMOVED lines=204> */
.L_x_6673:
        /* <DEDUP_REMOVED lines=201> */
.L_x_6674:
        /* <DEDUP_REMOVED lines=200> */
.L_x_6675:
        /* <DEDUP_REMOVED lines=10> */
.L_x_6681:
[----:B------:R-:W-:Y:S01]  /*19650*/  LOP3.LUT R0, R8, R3, RZ, 0xfc, !PT ;  /* 0x0000000308007212 */ /* 0x000fe200078efcff */
[----:B------:R-:W-:Y:S01]  /*19660*/  BSSY B1, `(.L_x_6678) ;  /* 0x000001d000017945 */ /* 0x000fe20003800000 */
[----:B------:R-:W-:Y:S02]  /*19670*/  IMAD.MOV.U32 R9, RZ, RZ, R3 ;  /* 0x000000ffff097224 */ /* 0x000fe400078e0003 */
[----:B------:R-:W-:Y:S01]  /*19680*/  ISETP.NE.U32.AND P0, PT, R0, RZ, PT ;  /* 0x000000ff0000720c */ /* 0x000fe20003f05070 */
[----:B------:R-:W-:-:S12]  /*19690*/  IMAD.MOV.U32 R0, RZ, RZ, R2 ;  /* 0x000000ffff007224 */ /* 0x000fd800078e0002 */
[----:B------:R-:W-:Y:S05]  /*196a0*/  @!P0 BRA `(.L_x_6679) ;  /* 0x0000005000008947 */ /* 0x000fea0003800000 */
[----:B------:R-:W-:Y:S02]  /*196b0*/  MOV R6, 0x196d0 ;  /* 0x000196d000067802 */ /* 0x000fe40000000f00 */
[----:B------:R-:W-:Y:S05]  /*196c0*/  CALL.REL.NOINC `($__internal_53_$__cuda_sm20_rem_u64) ;  /* 0x0000996000007944 */ /* 0x000fea0003c00000 */
[----:B------:R-:W-:Y:S02]  /*196d0*/  IMAD.MOV.U32 R2, RZ, RZ, R8 ;  /* 0x000000ffff027224 */ /* 0x000fe400078e0008 */
[----:B------:R-:W-:Y:S01]  /*196e0*/  IMAD.MOV.U32 R3, RZ, RZ, R15 ;  /* 0x000000ffff037224 */ /* 0x000fe200078e000f */
[----:B------:R-:W-:Y:S05]  /*196f0*/  BRA `(.L_x_6680) ;  /* 0x0000013000007947 */ /* 0x000fea0003800000 */
.L_x_6679:
        /* <DEDUP_REMOVED lines=19> */
.L_x_6680:
[----:B------:R-:W-:Y:S05]  /*19830*/  BSYNC B1 ;  /* 0x0000000000017941 */ /* 0x000fea0003800000 */
.L_x_6678:
[----:B------:R-:W-:Y:S01]  /*19840*/  ISETP.NE.U32.AND P0, PT, R2, RZ, PT ;  /* 0x000000ff0200720c */ /* 0x000fe20003f05070 */
[----:B------:R-:W-:Y:S02]  /*19850*/  IMAD.MOV.U32 R12, RZ, RZ, R0 ;  /* 0x000000ffff0c7224 */ /* 0x000fe400078e0000 */
[----:B------:R-:W-:Y:S01]  /*19860*/  IMAD.MOV.U32 R8, RZ, RZ, R9 ;  /* 0x000000ffff087224 */ /* 0x000fe200078e0009 */
[----:B------:R-:W-:-:S13]  /*19870*/  ISETP.NE.AND.EX P0, PT, R3, RZ, PT, P0 ;  /* 0x000000ff0300720c */ /* 0x000fda0003f05300 */
[----:B------:R-:W-:Y:S05]  /*19880*/  @P0 BRA `(.L_x_6681) ;  /* 0xfffffdc000000947 */ /* 0x000fea000383ffff */
[----:B------:R-:W-:Y:S05]  /*19890*/  BSYNC B0 ;  /* 0x0000000000007941 */ /* 0x000fea0003800000 */
.L_x_6677:
[----:B------:R-:W-:Y:S01]  /*198a0*/  ISETP.NE.U32.AND P2, PT, R9, RZ, PT ;  /* 0x000000ff0900720c */ /* 0x000fe20003f45070 */
[----:B------:R-:W-:-:S12]  /*198b0*/  BSSY B0, `(.L_x_6682) ;  /* 0x000001c000007945 */ /* 0x000fd80003800000 */
[----:B------:R-:W-:Y:S05]  /*198c0*/  @!P2 BRA `(.L_x_6683) ;  /* 0x000000700000a947 */ /* 0x000fea0003800000 */
[----:B------:R-:W-:Y:S01]  /*198d0*/  IMAD.MOV.U32 R6, RZ, RZ, 0x10 ;  /* 0x00000010ff067424 */ /* 0x000fe200078e00ff */
[----:B------:R-:W-:Y:S01]  /*198e0*/  MOV R8, 0x19910 ;  /* 0x0001991000087802 */ /* 0x000fe20000000f00 */
[----:B------:R-:W-:Y:S02]  /*198f0*/  IMAD.MOV.U32 R12, RZ, RZ, RZ ;  /* 0x000000ffff0c7224 */ /* 0x000fe400078e00ff */
[----:B------:R-:W-:Y:S05]  /*19900*/  CALL.REL.NOINC `($__internal_52_$__cuda_sm20_div_u64) ;  /* 0x000092c000007944 */ /* 0x000fea0003c00000 */
[----:B------:R-:W-:Y:S02]  /*19910*/  IMAD.MOV.U32 R2, RZ, RZ, R6 ;  /* 0x000000ffff027224 */ /* 0x000fe400078e0006 */
[----:B------:R-:W-:Y:S01]  /*19920*/  IMAD.MOV.U32 R3, RZ, RZ, R17 ;  /* 0x000000ffff037224 */ /* 0x000fe200078e0011 */
[----:B------:R-:W-:Y:S05]  /*19930*/  BRA `(.L_x_6684) ;  /* 0x0000013000007947 */ /* 0x000fea0003800000 */
.L_x_6683:
        /* <DEDUP_REMOVED lines=19> */
.L_x_6684:
[----:B------:R-:W-:Y:S05]  /*19a70*/  BSYNC B0 ;  /* 0x0000000000007941 */ /* 0x000fea0003800000 */
.L_x_6682:
[----:B------:R-:W-:Y:S01]  /*19a80*/  BSSY B0, `(.L_x_6685) ;  /* 0x000001c000007945 */ /* 0x000fe20003800000 */
        /* <DEDUP_REMOVED lines=8> */
.L_x_6686:
        /* <DEDUP_REMOVED lines=19> */
.L_x_6687:
[----:B------:R-:W-:Y:S05]  /*19c40*/  BSYNC B0 ;  /* 0x0000000000007941 */ /* 0x000fea0003800000 */
.L_x_6685:
        /* <DEDUP_REMOVED lines=9> */
[----:B------:R-:W-:Y:S05]  /*19ce0*/  CALL.REL.NOINC `($__internal_52_$__cuda_sm20_div_u64) ;  /* 0x00008ee000007944 */ /* 0x000fea0003c00000 */
[----:B------:R-:W-:Y:S02]  /*19cf0*/  IMAD.MOV.U32 R2, RZ, RZ, R6 ;  /* 0x000000ffff027224 */ /* 0x000fe400078e0006 */
[----:B------:R-:W-:Y:S01]  /*19d00*/  IMAD.MOV.U32 R3, RZ, RZ, R17 ;  /* 0x000000ffff037224 */ /* 0x000fe200078e0011 */
[----:B------:R-:W-:Y:S05]  /*19d10*/  BRA `(.L_x_6690) ;  /* 0x0000014000007947 */ /* 0x000fea0003800000 */
.L_x_6689:
        /* <DEDUP_REMOVED lines=20> */
.L_x_6690:
[----:B------:R-:W-:Y:S05]  /*19e60*/  BSYNC B0 ;  /* 0x0000000000007941 */ /* 0x000fea0003800000 */
.L_x_6688:
[----:B------:R-:W-:-:S04]  /*19e70*/  IADD3 R2, P0, R2, c[0x0][0x560], RZ ;  /* 0x0001580002027a10 */ /* 0x000fc80007f1e0ff */
[----:B------:R-:W-:-:S05]  /*19e80*/  IADD3.X R3, R3, c[0x0][0x564], RZ, P0, !PT ;  /* 0x0001590003037a10 */ /* 0x000fca00007fe4ff */
[----:B------:R-:W-:Y:S02]  /*19e90*/  IMAD.MOV.U32 R0, RZ, RZ, R3 ;  /* 0x000000ffff007224 */ /* 0x000fe400078e0003 */
.L_x_6676:
        /* <DEDUP_REMOVED lines=208> */
.L_x_6692:
        /* <DEDUP_REMOVED lines=200> */
.L_x_6693:
        /* <DEDUP_REMOVED lines=201> */
.L_x_6694:
        /* <DEDUP_REMOVED lines=200> */
.L_x_6695:
        /* <DEDUP_REMOVED lines=11> */
.L_x_6697:
[----:B------:R-:W-:Y:S05]  /*1d1e0*/  BSYNC B0 ;  /* 0x0000000000007941 */ /* 0x000fea0003800000 */
.L_x_6696:
        /* <DEDUP_REMOVED lines=19> */
.L_x_6699:
[----:B------:R-:W-:Y:S05]  /*1d320*/  BSYNC B0 ;  /* 0x0000000000007941 */ /* 0x000fea0003800000 */
.L_x_6698:
        /* <DEDUP_REMOVED lines=31> */
.L_x_6701:
[----:B------:R-:W-:Y:S05]  /*1d520*/  BSYNC B0 ;  /* 0x0000000000007941 */ /* 0x000fea0003800000 */
.L_x_6700:
        /* <DEDUP_REMOVED lines=39> */
.L_x_6715:
        /* <DEDUP_REMOVED lines=41> */
.L_x_6707:
[----:B0----5:R-:W-:Y:S02]  /*1da30*/  FSETP.GTU.FTZ.AND P0, PT, |R12|, +INF , PT ;  /* 0x7f8000000c00780b */ /* 0x021fe40003f1c200 */
[----:B------:R-:W-:-:S04]  /*1da40*/  ISETP.LT.U32.AND P3, PT, R24, R32, PT ;  /* 0x000000201800720c */ /* 0x000fc80003f61070 */
[----:B------:R-:W-:-:S08]  /*1da50*/  ISETP.LT.OR.EX P0, PT, R25, R33, !P0, P3 ;  /* 0x000000211900720c */ /* 0x000fd00004701730 */
.L_x_6708:
[----:B------:R-:W-:Y:S05]  /*1da60*/  BSYNC B2 ;  /* 0x0000000000027941 */ /* 0x000fea0003800000 */
.L_x_6706:
        /* <DEDUP_REMOVED lines=15> */
.L_x_6710:
[----:B------:R-:W-:Y:S02]  /*1db60*/  FSETP.GTU.FTZ.AND P0, PT, |R14|, +INF , PT ;  /* 0x7f8000000e00780b */ /* 0x000fe40003f1c200 */
[----:B------:R-:W-:-:S04]  /*1db70*/  ISETP.LT.U32.AND P3, PT, R18, R30, PT ;  /* 0x0000001e1200720c */ /* 0x000fc80003f61070 */
[----:B------:R-:W-:-:S08]  /*1db80*/  ISETP.LT.OR.EX P0, PT, R19, R31, !P0, P3 ;  /* 0x0000001f1300720c */ /* 0x000fd00004701730 */
.L_x_6711:
[----:B------:R-:W-:Y:S05]  /*1db90*/  BSYNC B2 ;  /* 0x0000000000027941 */ /* 0x000fea0003800000 */
.L_x_6709:
        /* <DEDUP_REMOVED lines=15> */
.L_x_6713:
[----:B------:R-:W-:Y:S02]  /*1dc90*/  FSETP.GTU.FTZ.AND P0, PT, |R38|, +INF , PT ;  /* 0x7f8000002600780b */ /* 0x000fe40003f1c200 */
[----:B------:R-:W-:-:S04]  /*1dca0*/  ISETP.LT.U32.AND P3, PT, R4, R20, PT ;  /* 0x000000140400720c */ /* 0x000fc80003f61070 */
[----:B------:R-:W-:-:S08]  /*1dcb0*/  ISETP.LT.OR.EX P0, PT, R5, R21, !P0, P3 ;  /* 0x000000150500720c */ /* 0x000fd00004701730 */
.L_x_6714:
[----:B------:R-:W-:Y:S05]  /*1dcc0*/  BSYNC B2 ;  /* 0x0000000000027941 */ /* 0x000fea0003800000 */
.L_x_6712:
[----:B------:R-:W-:Y:S02]  /*1dcd0*/  SEL R4, R4, R20, P0 ;  /* 0x0000001404047207 */ /* 0x000fe40000000000 */
[----:B------:R-:W-:Y:S02]  /*1dce0*/  SEL R5, R5, R21, P0 ;  /* 0x0000001505057207 */ /* 0x000fe40000000000 */
[----:B------:R-:W-:Y:S01]  /*1dcf0*/  FSEL R15, R15, R38, P0 ;  /* 0x000000260f0f7208 */ /* 0x000fe20000000000 */
[----:B------:R-:W-:Y:S05]  /*1dd00*/  @!P2 BRA `(.L_x_6715) ;  /* 0xfffffa900000a947 */ /* 0x000fea000383ffff */
.L_x_6705:
[----:B------:R-:W-:Y:S05]  /*1dd10*/  BSYNC B0 ;  /* 0x0000000000007941 */ /* 0x000fea0003800000 */
.L_x_6704:
[----:B------:R-:W-:Y:S05]  /*1dd20*/  BRA `(.L_x_6716) ;  /* 0x000006c000007947 */ /* 0x000fea0003800000 */
.L_x_6703:
        /* <DEDUP_REMOVED lines=21> */
.L_x_6726:
        /* <DEDUP_REMOVED lines=41> */
.L_x_6718:
[----:B0----5:R-:W-:Y:S02]  /*1e110*/  FSETP.GTU.FTZ.AND P0, PT, |R12|, +INF , PT ;  /* 0x7f8000000c00780b */ /* 0x021fe40003f1c200 */
[----:B------:R-:W-:-:S04]  /*1e120*/  ISETP.LT.U32.AND P3, PT, R24, R32, PT ;  /* 0x000000201800720c */ /* 0x000fc80003f61070 */
[----:B------:R-:W-:-:S08]  /*1e130*/  ISETP.LT.OR.EX P0, PT, R25, R33, !P0, P3 ;  /* 0x000000211900720c */ /* 0x000fd00004701730 */
.L_x_6719:
[----:B------:R-:W-:Y:S05]  /*1e140*/  BSYNC B0 ;  /* 0x0000000000007941 */ /* 0x000fea0003800000 */
.L_x_6717:
        /* <DEDUP_REMOVED lines=15> */
.L_x_6721:
[----:B------:R-:W-:Y:S02]  /*1e240*/  FSETP.GTU.FTZ.AND P0, PT, |R14|, +INF , PT ;  /* 0x7f8000000e00780b */ /* 0x000fe40003f1c200 */
[----:B------:R-:W-:-:S04]  /*1e250*/  ISETP.LT.U32.AND P3, PT, R18, R30, PT ;  /* 0x0000001e1200720c */ /* 0x000fc80003f61070 */
[----:B------:R-:W-:-:S08]  /*1e260*/  ISETP.LT.OR.EX P0, PT, R19, R31, !P0, P3 ;  /* 0x0000001f1300720c */ /* 0x000fd00004701730 */
.L_x_6722:
[----:B------:R-:W-:Y:S05]  /*1e270*/  BSYNC B0 ;  /* 0x0000000000007941 */ /* 0x000fea0003800000 */
.L_x_6720:
        /* <DEDUP_REMOVED lines=15> */
.L_x_6724:
[----:B------:R-:W-:Y:S02]  /*1e370*/  FSETP.GTU.FTZ.AND P0, PT, |R38|, +INF , PT ;  /* 0x7f8000002600780b */ /* 0x000fe40003f1c200 */
[----:B------:R-:W-:-:S04]  /*1e380*/  ISETP.LT.U32.AND P3, PT, R4, R20, PT ;  /* 0x000000140400720c */ /* 0x000fc80003f61070 */
[----:B------:R-:W-:-:S08]  /*1e390*/  ISETP.LT.OR.EX P0, PT, R5, R21, !P0, P3 ;  /* 0x000000150500720c */ /* 0x000fd00004701730 */
.L_x_6725:
[----:B------:R-:W-:Y:S05]  /*1e3a0*/  BSYNC B0 ;  /* 0x0000000000007941 */ /* 0x000fea0003800000 */
.L_x_6723:
[----:B------:R-:W-:Y:S02]  /*1e3b0*/  SEL R4, R4, R20, P0 ;  /* 0x0000001404047207 */ /* 0x000fe40000000000 */
[----:B------:R-:W-:Y:S02]  /*1e3c0*/  SEL R5, R5, R21, P0 ;  /* 0x0000001505057207 */ /* 0x000fe40000000000 */
[----:B------:R-:W-:Y:S01]  /*1e3d0*/  FSEL R15, R15, R38, P0 ;  /* 0x000000260f0f7208 */ /* 0x000fe20000000000 */
[----:B------:R-:W-:Y:S05]  /*1e3e0*/  @!P2 BRA `(.L_x_6726) ;  /* 0xfffffa900000a947 */ /* 0x000fea000383ffff */
.L_x_6716:
[----:B------:R-:W-:Y:S05]  /*1e3f0*/  BSYNC B1 ;  /* 0x0000000000017941 */ /* 0x000fea0003800000 */
.L_x_6702:
        /* <DEDUP_REMOVED lines=16> */
.L_x_6742:
        /* <DEDUP_REMOVED lines=28> */
.L_x_6731:
[----:B-1----:R-:W-:Y:S02]  /*1e6c0*/  FSETP.GTU.FTZ.AND P0, PT, |R12|, +INF , PT ;  /* 0x7f8000000c00780b */ /* 0x002fe40003f1c200 */
[----:B0-----:R-:W-:-:S04]  /*1e6d0*/  ISETP.LT.U32.AND P2, PT, R28, R34, PT ;  /* 0x000000221c00720c */ /* 0x001fc80003f41070 */
[----:B------:R-:W-:-:S08]  /*1e6e0*/  ISETP.LT.OR.EX P0, PT, R29, R35, !P0, P2 ;  /* 0x000000231d00720c */ /* 0x000fd00004701720 */
.L_x_6732:
[----:B------:R-:W-:Y:S05]  /*1e6f0*/  BSYNC B1 ;  /* 0x0000000000017941 */ /* 0x000fea0003800000 */
.L_x_6730:
        /* <DEDUP_REMOVED lines=15> */
.L_x_6734:
[----:B--2---:R-:W-:Y:S02]  /*1e7f0*/  FSETP.GTU.FTZ.AND P0, PT, |R14|, +INF , PT ;  /* 0x7f8000000e00780b */ /* 0x004fe40003f1c200 */
[----:B------:R-:W-:-:S04]  /*1e800*/  ISETP.LT.U32.AND P2, PT, R24, R32, PT ;  /* 0x000000201800720c */ /* 0x000fc80003f41070 */
[----:B------:R-:W-:-:S08]  /*1e810*/  ISETP.LT.OR.EX P0, PT, R25, R33, !P0, P2 ;  /* 0x000000211900720c */ /* 0x000fd00004701720 */
.L_x_6735:
[----:B------:R-:W-:Y:S05]  /*1e820*/  BSYNC B1 ;  /* 0x0000000000017941 */ /* 0x000fea0003800000 */
.L_x_6733:
        /* <DEDUP_REMOVED lines=15> */
.L_x_6737:
[----:B---3--:R-:W-:Y:S02]  /*1e920*/  FSETP.GTU.FTZ.AND P0, PT, |R36|, +INF , PT ;  /* 0x7f8000002400780b */ /* 0x008fe40003f1c200 */
[----:B------:R-:W-:-:S04]  /*1e930*/  ISETP.LT.U32.AND P2, PT, R18, R30, PT ;  /* 0x0000001e1200720c */ /* 0x000fc80003f41070 */
[----:B------:R-:W-:-:S08]  /*1e940*/  ISETP.LT.OR.EX P0, PT, R19, R31, !P0, P2 ;  /* 0x0000001f1300720c */ /* 0x000fd00004701720 */
.L_x_6738:
[----:B------:R-:W-:Y:S05]  /*1e950*/  BSYNC B1 ;  /* 0x0000000000017941 */ /* 0x000fea0003800000 */
.L_x_6736:
        /* <DEDUP_REMOVED lines=15> */
.L_x_6740:
[----:B----4-:R-:W-:Y:S02]  /*1ea50*/  FSETP.GTU.FTZ.AND P0, PT, |R38|, +INF , PT ;  /* 0x7f8000002600780b */ /* 0x010fe40003f1c200 */
[----:B------:R-:W-:-:S04]  /*1ea60*/  ISETP.LT.U32.AND P2, PT, R4, R20, PT ;  /* 0x000000140400720c */ /* 0x000fc80003f41070 */
[----:B------:R-:W-:-:S08]  /*1ea70*/  ISETP.LT.OR.EX P0, PT, R5, R21, !P0, P2 ;  /* 0x000000150500720c */ /* 0x000fd00004701720 */
.L_x_6741:
[----:B------:R-:W-:Y:S05]  /*1ea80*/  BSYNC B1 ;  /* 0x0000000000017941 */ /* 0x000fea0003800000 */
.L_x_6739:
        /* <DEDUP_REMOVED lines=11> */
.L_x_6729:
[----:B------:R-:W-:Y:S05]  /*1eb40*/  BSYNC B0 ;  /* 0x0000000000007941 */ /* 0x000fea0003800000 */
.L_x_6728:
[----:B------:R-:W-:Y:S02]  /*1eb50*/  ISETP.GT.AND P0, PT, R8, 0x1, PT ;  /* 0x000000010800780c */ /* 0x000fe40003f04270 */
[----:B------:R-:W-:-:S11]  /*1eb60*/  SHF.R.S32.HI R8, RZ, 0x1, R8 ;  /* 0x00000001ff087819 */ /* 0x000fd60000011408 */
[----:B------:R-:W-:Y:S05]  /*1eb70*/  @P0 BRA `(.L_x_6742) ;  /* 0xfffff98000000947 */ /* 0x000fea000383ffff */
.L_x_6727:
        /* <DEDUP_REMOVED lines=20> */
.L_x_6759:
        /* <DEDUP_REMOVED lines=27> */
.L_x_6748:
[----:B--2---:R-:W-:Y:S02]  /*1ee70*/  FSETP.GTU.FTZ.AND P0, PT, |R10|, +INF , PT ;  /* 0x7f8000000a00780b */ /* 0x004fe40003f1c200 */
[----:B0-----:R-:W-:-:S04]  /*1ee80*/  ISETP.LT.U32.AND P2, PT, R28, R34, PT ;  /* 0x000000221c00720c */ /* 0x001fc80003f41070 */
[----:B------:R-:W-:-:S08]  /*1ee90*/  ISETP.LT.OR.EX P0, PT, R29, R35, !P0, P2 ;  /* 0x000000231d00720c */ /* 0x000fd00004701720 */
.L_x_6749:
[----:B------:R-:W-:Y:S05]  /*1eea0*/  BSYNC B1 ;  /* 0x0000000000017941 */ /* 0x000fea0003800000 */
.L_x_6747:
        /* <DEDUP_REMOVED lines=15> */
.L_x_6751:
[----:B---3--:R-:W-:Y:S02]  /*1efa0*/  FSETP.GTU.FTZ.AND P0, PT, |R12|, +INF , PT ;  /* 0x7f8000000c00780b */ /* 0x008fe40003f1c200 */
[----:B------:R-:W-:-:S04]  /*1efb0*/  ISETP.LT.U32.AND P2, PT, R24, R32, PT ;  /* 0x000000201800720c */ /* 0x000fc80003f41070 */
[----:B------:R-:W-:-:S08]  /*1efc0*/  ISETP.LT.OR.EX P0, PT, R25, R33, !P0, P2 ;  /* 0x000000211900720c */ /* 0x000fd00004701720 */
.L_x_6752:
[----:B------:R-:W-:Y:S05]  /*1efd0*/  BSYNC B1 ;  /* 0x0000000000017941 */ /* 0x000fea0003800000 */
.L_x_6750:
        /* <DEDUP_REMOVED lines=15> */
.L_x_6754:
[----:B----4-:R-:W-:Y:S02]  /*1f0d0*/  FSETP.GTU.FTZ.AND P0, PT, |R14|, +INF , PT ;  /* 0x7f8000000e00780b */ /* 0x010fe40003f1c200 */
[----:B------:R-:W-:-:S04]  /*1f0e0*/  ISETP.LT.U32.AND P2, PT, R18, R30, PT ;  /* 0x0000001e1200720c */ /* 0x000fc80003f41070 */
[----:B------:R-:W-:-:S08]  /*1f0f0*/  ISETP.LT.OR.EX P0, PT, R19, R31, !P0, P2 ;  /* 0x0000001f1300720c */ /* 0x000fd00004701720 */
.L_x_6755:
[----:B------:R-:W-:Y:S05]  /*1f100*/  BSYNC B1 ;  /* 0x0000000000017941 */ /* 0x000fea0003800000 */
.L_x_6753:
        /* <DEDUP_REMOVED lines=15> */
.L_x_6757:
[----:B------:R-:W-:Y:S02]  /*1f200*/  FSETP.GTU.FTZ.AND P0, PT, |R36|, +INF , PT ;  /* 0x7f8000002400780b */ /* 0x000fe40003f1c200 */
[----:B------:R-:W-:-:S04]  /*1f210*/  ISETP.LT.U32.AND P2, PT, R4, R20, PT ;  /* 0x000000140400720c */ /* 0x000fc80003f41070 */
[----:B------:R-:W-:-:S08]  /*1f220*/  ISETP.LT.OR.EX P0, PT, R5, R21, !P0, P2 ;  /* 0x000000150500720c */ /* 0x000fd00004701720 */
.L_x_6758:
[----:B------:R-:W-:Y:S05]  /*1f230*/  BSYNC B1 ;  /* 0x0000000000017941 */ /* 0x000fea0003800000 */
.L_x_6756:
        /* <DEDUP_REMOVED lines=11> */
.L_x_6746:
[----:B------:R-:W-:Y:S05]  /*1f2f0*/  BSYNC B0 ;  /* 0x0000000000007941 */ /* 0x000fea0003800000 */
.L_x_6745:
[----:B------:R-:W-:-:S04]  /*1f300*/  SHF.R.S32.HI R7, RZ, 0x1, R7 ;  /* 0x00000001ff077819 */ /* 0x000fc80000011407 */
[----:B------:R-:W-:-:S13]  /*1f310*/  ISETP.GE.AND P0, PT, R7, 0x20, PT ;  /* 0x000000200700780c */ /* 0x000fda0003f06270 */
[----:B------:R-:W-:Y:S05]  /*1f320*/  @P0 BRA `(.L_x_6759) ;  /* 0xfffff99000000947 */ /* 0x000fea000383ffff */
[----:B------:R-:W-:-:S04]  /*1f330*/  IMAD.MOV.U32 R7, RZ, RZ, 0x20 ;  /* 0x00000020ff077424 */ /* 0x000fc800078e00ff */
.L_x_6744:
[----:B------:R-:W-:Y:S01]  /*1f340*/  BAR.SYNC.DEFER_BLOCKING 0x0 ;  /* 0x0000000000007b1d */ /* 0x000fe20000010000 */
[----:B------:R-:W-:-:S13]  /*1f350*/  ISETP.GE.AND P0, PT, R7, 0x2, PT ;  /* 0x000000020700780c */ /* 0x000fda0003f06270 */
[----:B------:R-:W-:Y:S05]  /*1f360*/  @!P0 BRA `(.L_x_6743) ;  /* 0x000005c000008947 */ /* 0x000fea0003800000 */
[----:B0-----:R-:W-:-:S04]  /*1f370*/  IMAD.MOV.U32 R6, RZ, RZ, 0x1 ;  /* 0x00000001ff067424 */ /* 0x001fc800078e00ff */
.L_x_6772:
        /* <DEDUP_REMOVED lines=15> */
.L_x_6761:
[----:B--2---:R-:W-:Y:S02]  /*1f470*/  FSETP.GTU.FTZ.AND P0, PT, |R10|, +INF , PT ;  /* 0x7f8000000a00780b */ /* 0x004fe40003f1c200 */
[----:B----4-:R-:W-:-:S04]  /*1f480*/  ISETP.LT.U32.AND P2, PT, R28, R17, PT ;  /* 0x000000111c00720c */ /* 0x010fc80003f41070 */
[----:B---3--:R-:W-:-:S08]  /*1f490*/  ISETP.LT.OR.EX P0, PT, R29, R12, !P0, P2 ;  /* 0x0000000c1d00720c */ /* 0x008fd00004701720 */
.L_x_6762:
[----:B------:R-:W-:Y:S05]  /*1f4a0*/  BSYNC B0 ;  /* 0x0000000000007941 */ /* 0x000fea0003800000 */
.L_x_6760:
        /* <DEDUP_REMOVED lines=18> */
.L_x_6764:
[----:B---3--:R-:W-:Y:S02]  /*1f5d0*/  FSETP.GTU.FTZ.AND P0, PT, |R14|, +INF , PT ;  /* 0x7f8000000e00780b */ /* 0x008fe40003f1c200 */
[----:B----4-:R-:W-:-:S04]  /*1f5e0*/  ISETP.LT.U32.AND P2, PT, R24, R21, PT ;  /* 0x000000151800720c */ /* 0x010fc80003f41070 */
[----:B0-----:R-:W-:-:S08]  /*1f5f0*/  ISETP.LT.OR.EX P0, PT, R25, R16, !P0, P2 ;  /* 0x000000101900720c */ /* 0x001fd00004701720 */
.L_x_6765:
[----:B------:R-:W-:Y:S05]  /*1f600*/  BSYNC B0 ;  /* 0x0000000000007941 */ /* 0x000fea0003800000 */
.L_x_6763:
        /* <DEDUP_REMOVED lines=18> */
.L_x_6767:
[----:B---3--:R-:W-:Y:S02]  /*1f730*/  FSETP.GTU.FTZ.AND P0, PT, |R10|, +INF , PT ;  /* 0x7f8000000a00780b */ /* 0x008fe40003f1c200 */
[----:B----4-:R-:W-:-:S04]  /*1f740*/  ISETP.LT.U32.AND P2, PT, R18, R17, PT ;  /* 0x000000111200720c */ /* 0x010fc80003f41070 */
[----:B--2---:R-:W-:-:S08]  /*1f750*/  ISETP.LT.OR.EX P0, PT, R19, R12, !P0, P2 ;  /* 0x0000000c1300720c */ /* 0x004fd00004701720 */
.L_x_6768:
[----:B------:R-:W-:Y:S05]  /*1f760*/  BSYNC B0 ;  /* 0x0000000000007941 */ /* 0x000fea0003800000 */
.L_x_6766:
        /* <DEDUP_REMOVED lines=18> */
.L_x_6770:
[----:B---3--:R-:W-:Y:S02]  /*1f890*/  FSETP.GTU.FTZ.AND P0, PT, |R14|, +INF , PT ;  /* 0x7f8000000e00780b */ /* 0x008fe40003f1c200 */
[----:B----4-:R-:W-:-:S04]  /*1f8a0*/  ISETP.LT.U32.AND P2, PT, R4, R21, PT ;  /* 0x000000150400720c */ /* 0x010fc80003f41070 */
[----:B0-----:R-:W-:-:S08]  /*1f8b0*/  ISETP.LT.OR.EX P0, PT, R5, R16, !P0, P2 ;  /* 0x000000100500720c */ /* 0x001fd00004701720 */
.L_x_6771:
[----:B------:R-:W-:Y:S05]  /*1f8c0*/  BSYNC B0 ;  /* 0x0000000000007941 */ /* 0x000fea0003800000 */
.L_x_6769:
[----:B--2---:R-:W-:Y:S01]  /*1f8d0*/  IMAD.SHL.U32 R6, R6, 0x2, RZ ;  /* 0x0000000206067824 */ /* 0x004fe200078e00ff */
[----:B------:R-:W-:Y:S02]  /*1f8e0*/  FSEL R15, R15, R14, P0 ;  /* 0x0000000e0f0f7208 */ /* 0x000fe40000000000 */
[----:B------:R-:W-:Y:S02]  /*1f8f0*/  SEL R4, R4, R21, P0 ;  /* 0x0000001504047207 */ /* 0x000fe40000000000 */
[----:B------:R-:W-:Y:S02]  /*1f900*/  ISETP.GE.AND P2, PT, R6, R7, PT ;  /* 0x000000070600720c */ /* 0x000fe40003f46270 */
[----:B------:R-:W-:-:S11]  /*1f910*/  SEL R5, R5, R16, P0 ;  /* 0x0000001005057207 */ /* 0x000fd60000000000 */
[----:B------:R-:W-:Y:S05]  /*1f920*/  @!P2 BRA `(.L_x_6772) ;  /* 0xfffffa500000a947 */ /* 0x000fea000383ffff */
.L_x_6743:
        /* <DEDUP_REMOVED lines=14> */
.L_x_6773:
        /* <DEDUP_REMOVED lines=73> */
.L_x_6775:
        /* <DEDUP_REMOVED lines=27> */
.L_x_6777:
        /* <DEDUP_REMOVED lines=24> */
.L_x_6778:
        /* <DEDUP_REMOVED lines=24> */
.L_x_6779:
        /* <DEDUP_REMOVED lines=24> */
.L_x_6780:
[----:B------:R-:W-:-:S05]  /*204d0*/  IADD3 R22, P0, R22, c[0x0][0x550], RZ ;  /* 0x0001540016167a10 */ /* 0x000fca0007f1e0ff */
[----:B------:R-:W-:-:S05]  /*204e0*/  IMAD.X R23, RZ, RZ, c[0x0][0x554], P0 ;  /* 0x00015500ff177624 */ /* 0x000fca00000e06ff */
[----:B------:R-:W-:Y:S01]  /*204f0*/  STG.E.64 [R22.64], R16 ;  /* 0x0000001016007986 */ /* 0x000fe2000c101b24 */
[----:B------:R-:W-:Y:S05]  /*20500*/  EXIT ;  /* 0x000000000000794d */ /* 0x000fea0003800000 */
.L_x_6776:
        /* <DEDUP_REMOVED lines=9> */
.L_x_6774:
        /* <DEDUP_REMOVED lines=24> */
.L_x_6781:
        /* <DEDUP_REMOVED lines=28> */
.L_x_6783:
        /* <DEDUP_REMOVED lines=24> */
.L_x_6784:
        /* <DEDUP_REMOVED lines=24> */
.L_x_6785:
        /* <DEDUP_REMOVED lines=24> */
.L_x_6786:
[----:B------:R-:W-:-:S05]  /*20d60*/  IADD3 R22, P0, R22, c[0x0][0x550], RZ ;  /* 0x0001540016167a10 */ /* 0x000fca0007f1e0ff */
[----:B------:R-:W-:-:S05]  /*20d70*/  IMAD.X R23, RZ, RZ, c[0x0][0x554], P0 ;  /* 0x00015500ff177624 */ /* 0x000fca00000e06ff */
[----:B------:R-:W-:Y:S01]  /*20d80*/  STG.E.64 [R22.64], R16 ;  /* 0x0000001016007986 */ /* 0x000fe2000c101b24 */
[----:B------:R-:W-:Y:S05]  /*20d90*/  EXIT ;  /* 0x000000000000794d */ /* 0x000fea0003800000 */
.L_x_6782:
        /* <DEDUP_REMOVED lines=74> */
.L_x_6691:
        /* <DEDUP_REMOVED lines=22> */
.L_x_6787:
        /* <DEDUP_REMOVED lines=73> */
.L_x_6789:
        /* <DEDUP_REMOVED lines=27> */
.L_x_6791:
        /* <DEDUP_REMOVED lines=24> */
.L_x_6792:
        /* <DEDUP_REMOVED lines=24> */
.L_x_6793:
        /* <DEDUP_REMOVED lines=24> */
.L_x_6794:
[----:B------:R-:W-:-:S05]  /*21e60*/  IADD3 R22, P0, R22, c[0x0][0x550], RZ ;  /* 0x0001540016167a10 */ /* 0x000fca0007f1e0ff */
[----:B------:R-:W-:-:S05]  /*21e70*/  IMAD.X R23, RZ, RZ, c[0x0][0x554], P0 ;  /* 0x00015500ff177624 */ /* 0x000fca00000e06ff */
[----:B------:R-:W-:Y:S01]  /*21e80*/  STG.E.64 [R22.64], R16 ;  /* 0x0000001016007986 */ /* 0x000fe2000c101b24 */
[----:B------:R-:W-:Y:S05]  /*21e90*/  EXIT ;  /* 0x000000000000794d */ /* 0x000fea0003800000 */
.L_x_6790:
        /* <DEDUP_REMOVED lines=9> */
.L_x_6788:
        /* <DEDUP_REMOVED lines=24> */
.L_x_6795:
        /* <DEDUP_REMOVED lines=28> */
.L_x_6797:
        /* <DEDUP_REMOVED lines=24> */
.L_x_6798:
        /* <DEDUP_REMOVED lines=24> */
.L_x_6799:
        /* <DEDUP_REMOVED lines=24> */
.L_x_6800:
[----:B------:R-:W-:-:S05]  /*226f0*/  IADD3 R22, P0, R22, c[0x0][0x550], RZ ;  /* 0x0001540016167a10 */ /* 0x000fca0007f1e0ff */
[----:B------:R-:W-:-:S05]  /*22700*/  IMAD.X R23, RZ, RZ, c[0x0][0x554], P0 ;  /* 0x00015500ff177624 */ /* 0x000fca00000e06ff */
[----:B------:R-:W-:Y:S01]  /*22710*/  STG.E.64 [R22.64], R16 ;  /* 0x0000001016007986 */ /* 0x000fe2000c101b24 */
[----:B------:R-:W-:Y:S05]  /*22720*/  EXIT ;  /* 0x000000000000794d */ /* 0x000fea0003800000 */
.L_x_6796:
        /* <DEDUP_REMOVED lines=74> */
        .weak           $__internal_52_$__cuda_sm20_div_u64
        .type           $__internal_52_$__cuda_sm20_div_u64,@function
        .size           $__internal_52_$__cuda_sm20_div_u64,($__internal_53_$__cuda_sm20_rem_u64 - $__internal_52_$__cuda_sm20_div_u64)
$__internal_52_$__cuda_sm20_div_u64:
        /* <DEDUP_REMOVED lines=69> */
[----:B------:R-:W-:Y:S06]  /*23020*/  RET.REL.NODEC R14 `(_ZN2at6native13reduce_kernelILi128ELi4ENS0_8ReduceOpIN3c104HalfENS0_9ArgMaxOpsIfEEjlLi4ELi4EEEEEvT1_) ;  /* 0xfffdcfd00e007950 */ /* 0x000fec0003c3ffff */
        .weak           $__internal_53_$__cuda_sm20_rem_u64
        .type           $__internal_53_$__cuda_sm20_rem_u64,@function
        .size           $__internal_53_$__cuda_sm20_rem_u64,(.L_x_6855 - $__internal_53_$__cuda_sm20_rem_u64)
$__internal_53_$__cuda_sm20_rem_u64:
        /* <DEDUP_REMOVED lines=63> */
[----:B------:R-:W-:Y:S06]  /*23420*/  RET.REL.NODEC R2 `(_ZN2at6native13reduce_kernelILi128ELi4ENS0_8ReduceOpIN3c104HalfENS0_9ArgMaxOpsIfEEjlLi4ELi4EEEEEvT1_) ;  /* 0xfffdcbd002007950 */ /* 0x000fec0003c3ffff */
.L_x_6801:
        /* <DEDUP_REMOVED lines=13> */
.L_x_6855:


//--------------------- .nv.global.init           --------------------------
	.section	.nv.global.init,"aw",@progbits
.nv.global.init:
	.type		$str$7,@object
	.size		$str$7,(__unnamed_74 - $str$7)
$str$7:
        /*0000*/ 	.byte	0x66, 0x61, 0x6c, 0x73, 0x65, 0x00
	.type		__unnamed_74,@object
	.size		__unnamed_74,(__unnamed_34 - __unnamed_74)
__unnamed_74:
        /*0006*/ 	.byte	0x73, 0x65, 0x74, 0x5f, 0x72, 0x65, 0x73, 0x75, 0x6c, 0x74, 0x73, 0x00
	.type		__unnamed_34,@object
	.size		__unnamed_34,(__unnamed_14 - __unnamed_34)
__unnamed_34:
        /*0012*/ 	.byte	0x73, 0x65, 0x74, 0x5f, 0x72, 0x65, 0x73, 0x75, 0x6c, 0x74, 0x73, 0x00
	.type		__unnamed_14,@object
	.size		__unnamed_14,(__unnamed_54 - __unnamed_14)
__unnamed_14:
        /*001e*/ 	.byte	0x73, 0x65, 0x74, 0x5f, 0x72, 0x65, 0x73, 0x75, 0x6c, 0x74, 0x73, 0x00
	.type		__unnamed_54,@object
	.size		__unnamed_54,(__unnamed_44 - __unnamed_54)
__unnamed_54:
        /*002a*/ 	.byte	0x73, 0x65, 0x74, 0x5f, 0x72, 0x65, 0x73, 0x75, 0x6c, 0x74, 0x73, 0x00
	.type		__unnamed_44,@object
	.size		__unnamed_44,(__unnamed_4 - __unnamed_44)
__unnamed_44:
        /*0036*/ 	.byte	0x73, 0x65, 0x74, 0x5f, 0x72, 0x65, 0x73, 0x75, 0x6c, 0x74, 0x73, 0x00
	.type		__unnamed_4,@object
	.size		__unnamed_4,(__unnamed_84 - __unnamed_4)
__unnamed_4:
        /*0042*/ 	.byte	0x73, 0x65, 0x74, 0x5f, 0x72, 0x65, 0x73, 0x75, 0x6c, 0x74, 0x73, 0x00
	.type		__unnamed_84,@object
	.size		__unnamed_84,(__unnamed_24 - __unnamed_84)
__unnamed_84:
        /*004e*/ 	.byte	0x73, 0x65, 0x74, 0x5f, 0x72, 0x65, 0x73, 0x75, 0x6c, 0x74, 0x73, 0x00
	.type		__unnamed_24,@object
	.size		__unnamed_24,(__unnamed_64 - __unnamed_24)
__unnamed_24:
        /*005a*/ 	.byte	0x73, 0x65, 0x74, 0x5f, 0x72, 0x65, 0x73, 0x75, 0x6c, 0x74, 0x73, 0x00
	.type		__unnamed_64,@object
	.size		__unnamed_64,($str$8 - __unnamed_64)
__unnamed_64:
        /*0066*/ 	.byte	0x73, 0x65, 0x74, 0x5f, 0x72, 0x65, 0x73, 0x75, 0x6c, 0x74, 0x73, 0x00
	.type		$str$8,@object
	.size		$str$8,(__unnamed_11 - $str$8)
$str$8:
        /*0072*/ 	.byte	0x66, 0x69, 0x6e, 0x61, 0x6c, 0x5f, 0x6f, 0x75, 0x74, 0x70, 0x75, 0x74, 0x00
	.type		__unnamed_11,@object
	.size		__unnamed_11,(__unnamed_51 - __unnamed_11)
__unnamed_11:
        /*007f*/ 	.byte	0x74, 0x68, 0x72, 0x65, 0x61, 0x64, 0x5f, 0x72, 0x65, 0x64, 0x75, 0x63, 0x65, 0x00
	.type		__unnamed_51,@object
	.size		__unnamed_51,(__unnamed_31 - __unnamed_51)
__unnamed_51:
        /*008d*/ 	.byte	0x74, 0x68, 0x72, 0x65, 0x61, 0x64, 0x5f, 0x72, 0x65, 0x64, 0x75, 0x63, 0x65, 0x00
	.type		__unnamed_31,@object
	.size		__unnamed_31,($str$9 - __unnamed_31)
__unnamed_31:
        /*009b*/ 	.byte	0x74, 0x68, 0x72, 0x65, 0x61, 0x64, 0x5f, 0x72, 0x65, 0x64, 0x75, 0x63, 0x65, 0x00
	.type		$str$9,@object
	.size		$str$9,(__unnamed_71 - $str$9)
$str$9:
        /*00a9*/ 	.byte	0x6e, 0x6f, 0x75, 0x74, 0x70, 0x75, 0x74, 0x73, 0x20, 0x3d, 0x3d, 0x20, 0x31, 0x00
	.type		__unnamed_71,@object
	.size		__unnamed_71,(__unnamed_41 - __unnamed_71)
__unnamed_71:
        /*00b7*/ 	.byte	0x74, 0x68, 0x72, 0x65, 0x61, 0x64, 0x5f, 0x72, 0x65, 0x64, 0x75, 0x63, 0x65, 0x00
	.type		__unnamed_41,@object
	.size		__unnamed_41,(__unnamed_1 - __unnamed_41)
__unnamed_41:
        /*00c5*/ 	.byte	0x74, 0x68, 0x72, 0x65, 0x61, 0x64, 0x5f, 0x72, 0x65, 0x64, 0x75, 0x63, 0x65, 0x00
	.type		__unnamed_1,@object
	.size		__unnamed_1,(__unnamed_81 - __unnamed_1)
__unnamed_1:
        /*00d3*/ 	.byte	0x74, 0x68, 0x72, 0x65, 0x61, 0x64, 0x5f, 0x72, 0x65, 0x64, 0x75, 0x63, 0x65, 0x00
	.type		__unnamed_81,@object
	.size		__unnamed_81,(__unnamed_61 - __unnamed_81)
__unnamed_81:
        /*00e1*/ 	.byte	0x74, 0x68, 0x72, 0x65, 0x61, 0x64, 0x5f, 0x72, 0x65, 0x64, 0x75, 0x63, 0x65, 0x00
	.type		__unnamed_61,@object
	.size		__unnamed_61,(__unnamed_21 - __unnamed_61)
__unnamed_61:
        /*00ef*/ 	.byte	0x74, 0x68, 0x72, 0x65, 0x61, 0x64, 0x5f, 0x72, 0x65, 0x64, 0x75, 0x63, 0x65, 0x00
	.type		__unnamed_21,@object
	.size		__unnamed_21,(__unnamed_26 - __unnamed_21)
__unnamed_21:
        /*00fd*/ 	.byte	0x74, 0x68, 0x72, 0x65, 0x61, 0x64, 0x5f, 0x72, 0x65, 0x64, 0x75, 0x63, 0x65, 0x00
	.type		__unnamed_26,@object
	.size		__unnamed_26,(__unnamed_66 - __unnamed_26)
__unnamed_26:
        /*010b*/ 	.byte	0x74, 0x68, 0x72, 0x65, 0x61, 0x64, 0x5f, 0x72, 0x65, 0x64, 0x75, 0x63, 0x65, 0x00
	.type		__unnamed_66,@object
	.size		__unnamed_66,(__unnamed_46 - __unnamed_66)
__unnamed_66:
        /*0119*/ 	.byte	0x74, 0x68, 0x72, 0x65, 0x61, 0x64, 0x5f, 0x72, 0x65, 0x64, 0x75, 0x63, 0x65, 0x00
	.type		__unnamed_46,@object
	.size		__unnamed_46,(__unnamed_6 - __unnamed_46)
__unnamed_46:
        /*0127*/ 	.byte	0x74, 0x68, 0x72, 0x65, 0x61, 0x64, 0x5f, 0x72, 0x65, 0x64, 0x75, 0x63, 0x65, 0x00
	.type		__unnamed_6,@object
	.size		__unnamed_6,(__unnamed_86 - __unnamed_6)
__unnamed_6:
        /*0135*/ 	.byte	0x74, 0x68, 0x72, 0x65, 0x61, 0x64, 0x5f, 0x72, 0x65, 0x64, 0x75, 0x63, 0x65, 0x00
	.type		__unnamed_86,@object
	.size		__unnamed_86,(__unnamed_76 - __unnamed_86)
__unnamed_86:
        /*0143*/ 	.byte	0x74, 0x68, 0x72, 0x65, 0x61, 0x64, 0x5f, 0x72, 0x65, 0x64, 0x75, 0x63, 0x65, 0x00
	.type		__unnamed_76,@object
	.size		__unnamed_76,(__unnamed_36 - __unnamed_76)
__unnamed_76:
        /*0151*/ 	.byte	0x74, 0x68, 0x72, 0x65, 0x61, 0x64, 0x5f, 0x72, 0x65, 0x64, 0x75, 0x63, 0x65, 0x00
	.type		__unnamed_36,@object
	.size		__unnamed_36,(__unnamed_56 - __unnamed_36)
__unnamed_36:
        /*015f*/ 	.byte	0x74, 0x68, 0x72, 0x65, 0x61, 0x64, 0x5f, 0x72, 0x65, 0x64, 0x75, 0x63, 0x65, 0x00
	.type		__unnamed_56,@object
	.size		__unnamed_56,(__unnamed_16 - __unnamed_56)
__unnamed_56:
        /*016d*/ 	.byte	0x74, 0x68, 0x72, 0x65, 0x61, 0x64, 0x5f, 0x72, 0x65, 0x64, 0x75, 0x63, 0x65, 0x00
	.type		__unnamed_16,@object
	.size		__unnamed_16,(__unnamed_27 - __unnamed_16)
__unnamed_16:
        /*017b*/ 	.byte	0x74, 0x68, 0x72, 0x65, 0x61, 0x64, 0x5f, 0x72, 0x65, 0x64, 0x75, 0x63, 0x65, 0x00
	.type		__unnamed_27,@object
	.size		__unnamed_27,($str$5 - __unnamed_27)
__unnamed_27:
        /*0189*/ 	.byte	0x61, 0x63, 0x63, 0x75, 0x6d, 0x75, 0x6c, 0x61, 0x74, 0x65, 0x5f, 0x69, 0x6e, 0x5f, 0x6f, 0x75
        /*0199*/ 	.byte	0x74, 0x70, 0x75, 0x74, 0x00
	.type		$str$5,@object
	.size		$str$5,(__unnamed_59 - $str$5)
$str$5:
        /*019e*/ 	.byte	0x6f, 0x75, 0x74, 0x70, 0x75, 0x74, 0x5f, 0x76, 0x65, 0x63, 0x5f, 0x73, 0x69, 0x7a, 0x65, 0x20
        /*01ae*/ 	.byte	0x3d, 0x3d, 0x20, 0x31, 0x00
	.type		__unnamed_59,@object
	.size		__unnamed_59,(__unnamed_67 - __unnamed_59)
__unnamed_59:
        /*01b3*/ 	.byte	0x61, 0x63, 0x63, 0x75, 0x6d, 0x75, 0x6c, 0x61, 0x74, 0x65, 0x5f, 0x69, 0x6e, 0x5f, 0x6f, 0x75
        /*01c3*/ 	.byte	0x74, 0x70, 0x75, 0x74, 0x00
	.type		__unnamed_67,@object
	.size		__unnamed_67,(__unnamed_19 - __unnamed_67)
__unnamed_67:
        /*01c8*/ 	.byte	0x61, 0x63, 0x63, 0x75, 0x6d, 0x75, 0x6c, 0x61, 0x74, 0x65, 0x5f, 0x69, 0x6e, 0x5f, 0x6f, 0x75
        /*01d8*/ 	.byte	0x74, 0x70, 0x75, 0x74, 0x00
	.type		__unnamed_19,@object
	.size		__unnamed_19,(__unnamed_79 - __unnamed_19)
__unnamed_19:
        /*01dd*/ 	.byte	0x61, 0x63, 0x63, 0x75, 0x6d, 0x75, 0x6c, 0x61, 0x74, 0x65, 0x5f, 0x69, 0x6e, 0x5f, 0x6f, 0x75
        /*01ed*/ 	.byte	0x74, 0x70, 0x75, 0x74, 0x00
	.type		__unnamed_79,@object
	.size		__unnamed_79,(__unnamed_47 - __unnamed_79)
__unnamed_79:
        /*01f2*/ 	.byte	0x61, 0x63, 0x63, 0x75, 0x6d, 0x75, 0x6c, 0x61, 0x74, 0x65, 0x5f, 0x69, 0x6e, 0x5f, 0x6f, 0x75
        /*0202*/ 	.byte	0x74, 0x70, 0x75, 0x74, 0x00
	.type		__unnamed_47,@object
	.size		__unnamed_47,(__unnamed_7 - __unnamed_47)
__unnamed_47:
        /*0207*/ 	.byte	0x61, 0x63, 0x63, 0x75, 0x6d, 0x75, 0x6c, 0x61, 0x74, 0x65, 0x5f, 0x69, 0x6e, 0x5f, 0x6f, 0x75
        /*0217*/ 	.byte	0x74, 0x70, 0x75, 0x74, 0x00
	.type		__unnamed_7,@object
	.size		__unnamed_7,(__unnamed_39 - __unnamed_7)
__unnamed_7:
        /*021c*/ 	.byte	0x61, 0x63, 0x63, 0x75, 0x6d, 0x75, 0x6c, 0x61, 0x74, 0x65, 0x5f, 0x69, 0x6e, 0x5f, 0x6f, 0x75
        /*022c*/ 	.byte	0x74, 0x70, 0x75, 0x74, 0x00
	.type		__unnamed_39,@object
	.size		__unnamed_39,(__unnamed_87 - __unnamed_39)
__unnamed_39:
        /*0231*/ 	.byte	0x61, 0x63, 0x63, 0x75, 0x6d, 0x75, 0x6c, 0x61, 0x74, 0x65, 0x5f, 0x69, 0x6e, 0x5f, 0x6f, 0x75
        /*0241*/ 	.byte	0x74, 0x70, 0x75, 0x74, 0x00
	.type		__unnamed_87,@object
	.size		__unnamed_87,(__unnamed_9 - __unnamed_87)
__unnamed_87:
        /*0246*/ 	.byte	0x61, 0x63, 0x63, 0x75, 0x6d, 0x75, 0x6c, 0x61, 0x74, 0x65, 0x5f, 0x69, 0x6e, 0x5f, 0x6f, 0x75
        /*0256*/ 	.byte	0x74, 0x70, 0x75, 0x74, 0x00
	.type		__unnamed_9,@object
	.size		__unnamed_9,(__unnamed_89 - __unnamed_9)
__unnamed_9:
        /*025b*/ 	.byte	0x61, 0x63, 0x63, 0x75, 0x6d, 0x75, 0x6c, 0x61, 0x74, 0x65, 0x5f, 0x69, 0x6e, 0x5f, 0x6f, 0x75
        /*026b*/ 	.byte	0x74, 0x70, 0x75, 0x74, 0x00
	.type		__unnamed_89,@object
	.size		__unnamed_89,(__unnamed_57 - __unnamed_89)
__unnamed_89:
        /*0270*/ 	.byte	0x61, 0x63, 0x63, 0x75, 0x6d, 0x75, 0x6c, 0x61, 0x74, 0x65, 0x5f, 0x69, 0x6e, 0x5f, 0x6f, 0x75
        /*0280*/ 	.byte	0x74, 0x70, 0x75, 0x74, 0x00
	.type		__unnamed_57,@object
	.size		__unnamed_57,(__unnamed_17 - __unnamed_57)
__unnamed_57:
        /*0285*/ 	.byte	0x61, 0x63, 0x63, 0x75, 0x6d, 0x75, 0x6c, 0x61, 0x74, 0x65, 0x5f, 0x69, 0x6e, 0x5f, 0x6f, 0x75
        /*0295*/ 	.byte	0x74, 0x70, 0x75, 0x74, 0x00
	.type		__unnamed_17,@object
	.size		__unnamed_17,(__unnamed_49 - __unnamed_17)
__unnamed_17:
        /*029a*/ 	.byte	0x61, 0x63, 0x63, 0x75, 0x6d, 0x75, 0x6c, 0x61, 0x74, 0x65, 0x5f, 0x69, 0x6e, 0x5f, 0x6f, 0x75
        /*02aa*/ 	.byte	0x74, 0x70, 0x75, 0x74, 0x00
	.type		__unnamed_49,@object
	.size		__unnamed_49,(__unnamed_77 - __unnamed_49)
__unnamed_49:
        /*02af*/ 	.byte	0x61, 0x63, 0x63, 0x75, 0x6d, 0x75, 0x6c, 0x61, 0x74, 0x65, 0x5f, 0x69, 0x6e, 0x5f, 0x6f, 0x75
        /*02bf*/ 	.byte	0x74, 0x70, 0x75, 0x74, 0x00
	.type		__unnamed_77,@object
	.size		__unnamed_77,(__unnamed_29 - __unnamed_77)
__unnamed_77:
        /*02c4*/ 	.byte	0x61, 0x63, 0x63, 0x75, 0x6d, 0x75, 0x6c, 0x61, 0x74, 0x65, 0x5f, 0x69, 0x6e, 0x5f, 0x6f, 0x75
        /*02d4*/ 	.byte	0x74, 0x70, 0x75, 0x74, 0x00
	.type		__unnamed_29,@object
	.size		__unnamed_29,(__unnamed_69 - __unnamed_29)
__unnamed_29:
        /*02d9*/ 	.byte	0x61, 0x63, 0x63, 0x75, 0x6d, 0x75, 0x6c, 0x61, 0x74, 0x65, 0x5f, 0x69, 0x6e, 0x5f, 0x6f, 0x75
        /*02e9*/ 	.byte	0x74, 0x70, 0x75, 0x74, 0x00
	.type		__unnamed_69,@object
	.size		__unnamed_69,(__unnamed_37 - __unnamed_69)
__unnamed_69:
        /*02ee*/ 	.byte	0x61, 0x63, 0x63, 0x75, 0x6d, 0x75, 0x6c, 0x61, 0x74, 0x65, 0x5f, 0x69, 0x6e, 0x5f, 0x6f, 0x75
        /*02fe*/ 	.byte	0x74, 0x70, 0x75, 0x74, 0x00
	.type		__unnamed_37,@object
	.size		__unnamed_37,(__unnamed_42 - __unnamed_37)
__unnamed_37:
        /*0303*/ 	.byte	0x61, 0x63, 0x63, 0x75, 0x6d, 0x75, 0x6c, 0x61, 0x74, 0x65, 0x5f, 0x69, 0x6e, 0x5f, 0x6f, 0x75
        /*0313*/ 	.byte	0x74, 0x70, 0x75, 0x74, 0x00
	.type		__unnamed_42,@object
	.size		__unnamed_42,(__unnamed_2 - __unnamed_42)
__unnamed_42:
        /*0318*/ 	.byte	0x61, 0x63, 0x63, 0x75, 0x6d, 0x75, 0x6c, 0x61, 0x74, 0x65, 0x5f, 0x69, 0x6e, 0x5f, 0x6f, 0x75
        /*0328*/ 	.byte	0x74, 0x70, 0x75, 0x74, 0x00
	.type		__unnamed_2,@object
	.size		__unnamed_2,(__unnamed_82 - __unnamed_2)
__unnamed_2:
        /*032d*/ 	.byte	0x61, 0x63, 0x63, 0x75, 0x6d, 0x75, 0x6c, 0x61, 0x74, 0x65, 0x5f, 0x69, 0x6e, 0x5f, 0x6f, 0x75
        /*033d*/ 	.byte	0x74, 0x70, 0x75, 0x74, 0x00
	.type		__unnamed_82,@object
	.size		__unnamed_82,(__unnamed_62 - __unnamed_82)
__unnamed_82:
        /*0342*/ 	.byte	0x61, 0x63, 0x63, 0x75, 0x6d, 0x75, 0x6c, 0x61, 0x74, 0x65, 0x5f, 0x69, 0x6e, 0x5f, 0x6f, 0x75
        /*0352*/ 	.byte	0x74, 0x70, 0x75, 0x74, 0x00
	.type		__unnamed_62,@object
	.size		__unnamed_62,(__unnamed_22 - __unnamed_62)
__unnamed_62:
        /*0357*/ 	.byte	0x61, 0x63, 0x63, 0x75, 0x6d, 0x75, 0x6c, 0x61, 0x74, 0x65, 0x5f, 0x69, 0x6e, 0x5f, 0x6f, 0x75
        /*0367*/ 	.byte	0x74, 0x70, 0x75, 0x74, 0x00
	.type		__unnamed_22,@object
	.size		__unnamed_22,(__unnamed_12 - __unnamed_22)
__unnamed_22:
        /*036c*/ 	.byte	0x61, 0x63, 0x63, 0x75, 0x6d, 0x75, 0x6c, 0x61, 0x74, 0x65, 0x5f, 0x69, 0x6e, 0x5f, 0x6f, 0x75
        /*037c*/ 	.byte	0x74, 0x70, 0x75, 0x74, 0x00
	.type		__unnamed_12,@object
	.size		__unnamed_12,(__unnamed_52 - __unnamed_12)
__unnamed_12:
        /*0381*/ 	.byte	0x61, 0x63, 0x63, 0x75, 0x6d, 0x75, 0x6c, 0x61, 0x74, 0x65, 0x5f, 0x69, 0x6e, 0x5f, 0x6f, 0x75
        /*0391*/ 	.byte	0x74, 0x70, 0x75, 0x74, 0x00
	.type		__unnamed_52,@object
	.size		__unnamed_52,(__unnamed_72 - __unnamed_52)
__unnamed_52:
        /*0396*/ 	.byte	0x61, 0x63, 0x63, 0x75, 0x6d, 0x75, 0x6c, 0x61, 0x74, 0x65, 0x5f, 0x69, 0x6e, 0x5f, 0x6f, 0x75
        /*03a6*/ 	.byte	0x74, 0x70, 0x75, 0x74, 0x00
	.type		__unnamed_72,@object
	.size		__unnamed_72,(__unnamed_32 - __unnamed_72)
__unnamed_72:
        /*03ab*/ 	.byte	0x61, 0x63, 0x63, 0x75, 0x6d, 0x75, 0x6c, 0x61, 0x74, 0x65, 0x5f, 0x69, 0x6e, 0x5f, 0x6f, 0x75
        /*03bb*/ 	.byte	0x74, 0x70, 0x75, 0x74, 0x00
	.type		__unnamed_32,@object
	.size		__unnamed_32,(__unnamed_43 - __unnamed_32)
__unnamed_32:
        /*03c0*/ 	.byte	0x61, 0x63, 0x63, 0x75, 0x6d, 0x75, 0x6c, 0x61, 0x74, 0x65, 0x5f, 0x69, 0x6e, 0x5f, 0x6f, 0x75
        /*03d0*/ 	.byte	0x74, 0x70, 0x75, 0x74, 0x00
	.type		__unnamed_43,@object
	.size		__unnamed_43,(__unnamed_3 - __unnamed_43)
__unnamed_43:
        /*03d5*/ 	.byte	0x73, 0x65, 0x74, 0x5f, 0x72, 0x65, 0x73, 0x75, 0x6c, 0x74, 0x73, 0x5f, 0x74, 0x6f, 0x5f, 0x6f
        /*03e5*/ 	.byte	0x75, 0x74, 0x70, 0x75, 0x74, 0x00
	.type		__unnamed_3,@object
	.size		__unnamed_3,(__unnamed_83 - __unnamed_3)
__unnamed_3:
        /*03eb*/ 	.byte	0x73, 0x65, 0x74, 0x5f, 0x72, 0x65, 0x73, 0x75, 0x6c, 0x74, 0x73, 0x5f, 0x74, 0x6f, 0x5f, 0x6f
        /*03fb*/ 	.byte	0x75, 0x74, 0x70, 0x75, 0x74, 0x00
	.type		__unnamed_83,@object
	.size		__unnamed_83,(__unnamed_63 - __unnamed_83)
__unnamed_83:
        /*0401*/ 	.byte	0x73, 0x65, 0x74, 0x5f, 0x72, 0x65, 0x73, 0x75, 0x6c, 0x74, 0x73, 0x5f, 0x74, 0x6f, 0x5f, 0x6f
        /*0411*/ 	.byte	0x75, 0x74, 0x70, 0x75, 0x74, 0x00
	.type		__unnamed_63,@object
	.size		__unnamed_63,(__unnamed_23 - __unnamed_63)
__unnamed_63:
        /*0417*/ 	.byte	0x73, 0x65, 0x74, 0x5f, 0x72, 0x65, 0x73, 0x75, 0x6c, 0x74, 0x73, 0x5f, 0x74, 0x6f, 0x5f, 0x6f
        /*0427*/ 	.byte	0x75, 0x74, 0x70, 0x75, 0x74, 0x00
	.type		__unnamed_23,@object
	.size		__unnamed_23,(__unnamed_73 - __unnamed_23)
__unnamed_23:
        /*042d*/ 	.byte	0x73, 0x65, 0x74, 0x5f, 0x72, 0x65, 0x73, 0x75, 0x6c, 0x74, 0x73, 0x5f, 0x74, 0x6f, 0x5f, 0x6f
        /*043d*/ 	.byte	0x75, 0x74, 0x70, 0x75, 0x74, 0x00
	.type		__unnamed_73,@object
	.size		__unnamed_73,(__unnamed_33 - __unnamed_73)
__unnamed_73:
        /*0443*/ 	.byte	0x73, 0x65, 0x74, 0x5f, 0x72, 0x65, 0x73, 0x75, 0x6c, 0x74, 0x73, 0x5f, 0x74, 0x6f, 0x5f, 0x6f
        /*0453*/ 	.byte	0x75, 0x74, 0x70, 0x75, 0x74, 0x00
	.type		__unnamed_33,@object
	.size		__unnamed_33,(__unnamed_13 - __unnamed_33)
__unnamed_33:
        /*0459*/ 	.byte	0x73, 0x65, 0x74, 0x5f, 0x72, 0x65, 0x73, 0x75, 0x6c, 0x74, 0x73, 0x5f, 0x74, 0x6f, 0x5f, 0x6f
        /*0469*/ 	.byte	0x75, 0x74, 0x70, 0x75, 0x74, 0x00
	.type		__unnamed_13,@object
	.size		__unnamed_13,(__unnamed_53 - __unnamed_13)
__unnamed_13:
        /*046f*/ 	.byte	0x73, 0x65, 0x74, 0x5f, 0x72, 0x65, 0x73, 0x75, 0x6c, 0x74, 0x73, 0x5f, 0x74, 0x6f, 0x5f, 0x6f
        /*047f*/ 	.byte	0x75, 0x74, 0x70, 0x75, 0x74, 0x00
	.type		__unnamed_53,@object
	.size		__unnamed_53,(__unnamed_10 - __unnamed_53)
__unnamed_53:
        /*0485*/ 	.byte	0x73, 0x65, 0x74, 0x5f, 0x72, 0x65, 0x73, 0x75, 0x6c, 0x74, 0x73, 0x5f, 0x74, 0x6f, 0x5f, 0x6f
        /*0495*/ 	.byte	0x75, 0x74, 0x70, 0x75, 0x74, 0x00
	.type		__unnamed_10,@object
	.size		__unnamed_10,(__unnamed_90 - __unnamed_10)
__unnamed_10:
        /*049b*/ 	.byte	0x73, 0x65, 0x74, 0x5f, 0x72, 0x65, 0x73, 0x75, 0x6c, 0x74, 0x73, 0x5f, 0x74, 0x6f, 0x5f, 0x6f
        /*04ab*/ 	.byte	0x75, 0x74, 0x70, 0x75, 0x74, 0x00
	.type		__unnamed_90,@object
	.size		__unnamed_90,(__unnamed_58 - __unnamed_90)
__unnamed_90:
        /*04b1*/ 	.byte	0x73, 0x65, 0x74, 0x5f, 0x72, 0x65, 0x73, 0x75, 0x6c, 0x74, 0x73, 0x5f, 0x74, 0x6f, 0x5f, 0x6f
        /*04c1*/ 	.byte	0x75, 0x74, 0x70, 0x75, 0x74, 0x00
	.type		__unnamed_58,@object
	.size		__unnamed_58,(__unnamed_18 - __unnamed_58)
__unnamed_58:
        /*04c7*/ 	.byte	0x73, 0x65, 0x74, 0x5f, 0x72, 0x65, 0x73, 0x75, 0x6c, 0x74, 0x73, 0x5f, 0x74, 0x6f, 0x5f, 0x6f
        /*04d7*/ 	.byte	0x75, 0x74, 0x70, 0x75, 0x74, 0x00
	.type		__unnamed_18,@object
	.size		__unnamed_18,(__unnamed_50 - __unnamed_18)
__unnamed_18:
        /*04dd*/ 	.byte	0x73, 0x65, 0x74, 0x5f, 0x72, 0x65, 0x73, 0x75, 0x6c, 0x74, 0x73, 0x5f, 0x74, 0x6f, 0x5f, 0x6f
        /*04ed*/ 	.byte	0x75, 0x74, 0x70, 0x75, 0x74, 0x00
	.type		__unnamed_50,@object
	.size		__unnamed_50,(__unnamed_78 - __unnamed_50)
__unnamed_50:
        /*04f3*/ 	.byte	0x73, 0x65, 0x74, 0x5f, 0x72, 0x65, 0x73, 0x75, 0x6c, 0x74, 0x73, 0x5f, 0x74, 0x6f, 0x5f, 0x6f
        /*0503*/ 	.byte	0x75, 0x74, 0x70, 0x75, 0x74, 0x00
	.type		__unnamed_78,@object
	.size		__unnamed_78,(__unnamed_30 - __unnamed_78)
__unnamed_78:
        /*0509*/ 	.byte	0x73, 0x65, 0x74, 0x5f, 0x72, 0x65, 0x73, 0x75, 0x6c, 0x74, 0x73, 0x5f, 0x74, 0x6f, 0x5f, 0x6f
        /*0519*/ 	.byte	0x75, 0x74, 0x70, 0x75, 0x74, 0x00
	.type		__unnamed_30,@object
	.size		__unnamed_30,(__unnamed_70 - __unnamed_30)
__unnamed_30:
        /*051f*/ 	.byte	0x73, 0x65, 0x74, 0x5f, 0x72, 0x65, 0x73, 0x75, 0x6c, 0x74, 0x73, 0x5f, 0x74, 0x6f, 0x5f, 0x6f
        /*052f*/ 	.byte	0x75, 0x74, 0x70, 0x75, 0x74, 0x00
	.type		__unnamed_70,@object
	.size		__unnamed_70,(__unnamed_38 - __unnamed_70)
__unnamed_70:
        /*0535*/ 	.byte	0x73, 0x65, 0x74, 0x5f, 0x72, 0x65, 0x73, 0x75, 0x6c, 0x74, 0x73, 0x5f, 0x74, 0x6f, 0x5f, 0x6f
        /*0545*/ 	.byte	0x75, 0x74, 0x70, 0x75, 0x74, 0x00
	.type		__unnamed_38,@object
	.size		__unnamed_38,(__unnamed_28 - __unnamed_38)
__unnamed_38:
        /*054b*/ 	.byte	0x73, 0x65, 0x74, 0x5f, 0x72, 0x65, 0x73, 0x75, 0x6c, 0x74, 0x73, 0x5f, 0x74, 0x6f, 0x5f, 0x6f
        /*055b*/ 	.byte	0x75, 0x74, 0x70, 0x75, 0x74, 0x00
	.type		__unnamed_28,@object
	.size		__unnamed_28,(__unnamed_60 - __unnamed_28)
__unnamed_28:
        /*0561*/ 	.byte	0x73, 0x65, 0x74, 0x5f, 0x72, 0x65, 0x73, 0x75, 0x6c, 0x74, 0x73, 0x5f, 0x74, 0x6f, 0x5f, 0x6f
        /*0571*/ 	.byte	0x75, 0x74, 0x70, 0x75, 0x74, 0x00
	.type		__unnamed_60,@object
	.size		__unnamed_60,(__unnamed_68 - __unnamed_60)
__unnamed_60:
        /*0577*/ 	.byte	0x73, 0x65, 0x74, 0x5f, 0x72, 0x65, 0x73, 0x75, 0x6c, 0x74, 0x73, 0x5f, 0x74, 0x6f, 0x5f, 0x6f
        /*0587*/ 	.byte	0x75, 0x74, 0x70, 0x75, 0x74, 0x00
	.type		__unnamed_68,@object
	.size		__unnamed_68,(__unnamed_20 - __unnamed_68)
__unnamed_68:
        /*058d*/ 	.byte	0x73, 0x65, 0x74, 0x5f, 0x72, 0x65, 0x73, 0x75, 0x6c, 0x74, 0x73, 0x5f, 0x74, 0x6f, 0x5f, 0x6f
        /*059d*/ 	.byte	0x75, 0x74, 0x70, 0x75, 0x74, 0x00
	.type		__unnamed_20,@object
	.size		__unnamed_20,(__unnamed_8 - __unnamed_20)
__unnamed_20:
        /*05a3*/ 	.byte	0x73, 0x65, 0x74, 0x5f, 0x72, 0x65, 0x73, 0x75, 0x6c, 0x74, 0x73, 0x5f, 0x74, 0x6f, 0x5f, 0x6f
        /*05b3*/ 	.byte	0x75, 0x74, 0x70, 0x75, 0x74, 0x00
	.type		__unnamed_8,@object
	.size		__unnamed_8,(__unnamed_40 - __unnamed_8)
__unnamed_8:
        /*05b9*/ 	.byte	0x73, 0x65, 0x74, 0x5f, 0x72, 0x65, 0x73, 0x75, 0x6c, 0x74, 0x73, 0x5f, 0x74, 0x6f, 0x5f, 0x6f
        /*05c9*/ 	.byte	0x75, 0x74, 0x70, 0x75, 0x74, 0x00
	.type		__unnamed_40,@object
	.size		__unnamed_40,(__unnamed_88 - __unnamed_40)
__unnamed_40:
        /*05cf*/ 	.byte	0x73, 0x65, 0x74, 0x5f, 0x72, 0x65, 0x73, 0x75, 0x6c, 0x74, 0x73, 0x5f, 0x74, 0x6f, 0x5f, 0x6f
        /*05df*/ 	.byte	0x75, 0x74, 0x70, 0x75, 0x74, 0x00
	.type		__unnamed_88,@object
	.size		__unnamed_88,(__unnamed_80 - __unnamed_88)
__unnamed_88:
        /*05e5*/ 	.byte	0x73, 0x65, 0x74, 0x5f, 0x72, 0x65, 0x73, 0x75, 0x6c, 0x74, 0x73, 0x5f, 0x74, 0x6f, 0x5f, 0x6f
        /*05f5*/ 	.byte	0x75, 0x74, 0x70, 0x75, 0x74, 0x00
	.type		__unnamed_80,@object
	.size		__unnamed_80,(__unnamed_48 - __unnamed_80)
__unnamed_80:
        /*05fb*/ 	.byte	0x73, 0x65, 0x74, 0x5f, 0x72, 0x65, 0x73, 0x75, 0x6c, 0x74, 0x73, 0x5f, 0x74, 0x6f, 0x5f, 0x6f
        /*060b*/ 	.byte	0x75, 0x74, 0x70, 0x75, 0x74, 0x00
	.type		__unnamed_48,@object
	.size		__unnamed_48,(__unnamed_75 - __unnamed_48)
__unnamed_48:
        /*0611*/ 	.byte	0x73, 0x65, 0x74, 0x5f, 0x72, 0x65, 0x73, 0x75, 0x6c, 0x74, 0x73, 0x5f, 0x74, 0x6f, 0x5f, 0x6f
        /*0621*/ 	.byte	0x75, 0x74, 0x70, 0x75, 0x74, 0x00
	.type		__unnamed_75,@object
	.size		__unnamed_75,(__unnamed_35 - __unnamed_75)
__unnamed_75:
        /*0627*/ 	.byte	0x67, 0x65, 0x74, 0x5f, 0x61, 0x63, 0x63, 0x75, 0x6d, 0x75, 0x6c, 0x61, 0x74, 0x65, 0x64, 0x5f
        /*0637*/ 	.byte	0x6f, 0x75, 0x74, 0x70, 0x75, 0x74, 0x00
	.type		__unnamed_35,@object
	.size		__unnamed_35,(__unnamed_15 - __unnamed_35)
__unnamed_35:
        /*063e*/ 	.byte	0x67, 0x65, 0x74, 0x5f, 0x61, 0x63, 0x63, 0x75, 0x6d, 0x75, 0x6c, 0x61, 0x74, 0x65, 0x64, 0x5f
        /*064e*/ 	.byte	0x6f, 0x75, 0x74, 0x70, 0x75, 0x74, 0x00
	.type		__unnamed_15,@object
	.size		__unnamed_15,(__unnamed_55 - __unnamed_15)
__unnamed_15:
        /*0655*/ 	.byte	0x67, 0x65, 0x74, 0x5f, 0x61, 0x63, 0x63, 0x75, 0x6d, 0x75, 0x6c, 0x61, 0x74, 0x65, 0x64, 0x5f
        /*0665*/ 	.byte	0x6f, 0x75, 0x74, 0x70, 0x75, 0x74, 0x00
	.type		__unnamed_55,@object
	.size		__unnamed_55,(__unnamed_25 - __unnamed_55)
__unnamed_55:
        /*066c*/ 	.byte	0x67, 0x65, 0x74, 0x5f, 0x61, 0x63, 0x63, 0x75, 0x6d, 0x75, 0x6c, 0x61, 0x74, 0x65, 0x64, 0x5f
        /*067c*/ 	.byte	0x6f, 0x75, 0x74, 0x70, 0x75, 0x74, 0x00
	.type		__unnamed_25,@object
	.size		__unnamed_25,(__unnamed_65 - __unnamed_25)
__unnamed_25:
        /*0683*/ 	.byte	0x67, 0x65, 0x74, 0x5f, 0x61, 0x63, 0x63, 0x75, 0x6d, 0x75, 0x6c, 0x61, 0x74, 0x65, 0x64, 0x5f
        /*0693*/ 	.byte	0x6f, 0x75, 0x74, 0x70, 0x75, 0x74, 0x00
	.type		__unnamed_65,@object
	.size		__unnamed_65,(__unnamed_45 - __unnamed_65)
__unnamed_65:
        /*069a*/ 	.byte	0x67, 0x65, 0x74, 0x5f, 0x61, 0x63, 0x63, 0x75, 0x6d, 0x75, 0x6c, 0x61, 0x74, 0x65, 0x64, 0x5f
        /*06aa*/ 	.byte	0x6f, 0x75, 0x74, 0x70, 0x75, 0x74, 0x00
	.type		__unnamed_45,@object
	.size		__unnamed_45,(__unnamed_5 - __unnamed_45)
__unnamed_45:
        /*06b1*/ 	.byte	0x67, 0x65, 0x74, 0x5f, 0x61, 0x63, 0x63, 0x75, 0x6d, 0x75, 0x6c, 0x61, 0x74, 0x65, 0x64, 0x5f
        /*06c1*/ 	.byte	0x6f, 0x75, 0x74, 0x70, 0x75, 0x74, 0x00
	.type		__unnamed_5,@object
	.size		__unnamed_5,(__unnamed_85 - __unnamed_5)
__unnamed_5:
        /*06c8*/ 	.byte	0x67, 0x65, 0x74, 0x5f, 0x61, 0x63, 0x63, 0x75, 0x6d, 0x75, 0x6c, 0x61, 0x74, 0x65, 0x64, 0x5f
        /*06d8*/ 	.byte	0x6f, 0x75, 0x74, 0x70, 0x75, 0x74, 0x00
	.type		__unnamed_85,@object
	.size		__unnamed_85,($str$6 - __unnamed_85)
__unnamed_85:
        /*06df*/ 	.byte	0x67, 0x65, 0x74, 0x5f, 0x61, 0x63, 0x63, 0x75, 0x6d, 0x75, 0x6c, 0x61, 0x74, 0x65, 0x64, 0x5f
        /*06ef*/ 	.byte	0x6f, 0x75, 0x74, 0x70, 0x75, 0x74, 0x00
	.type		$str$6,@object
	.size		$str$6,(.L_119 - $str$6)
$str$6:
        /*06f6*/ 	.byte	0x2f, 0x72, 0x6f, 0x6f, 0x74, 0x2f, 0x2e, 0x70, 0x79, 0x65, 0x6e, 0x76, 0x2f, 0x76, 0x65, 0x72
        /*0706*/ 	.byte	0x73, 0x69, 0x6f, 0x6e, 0x73, 0x2f, 0x33, 0x2e, 0x31, 0x33, 0x2e, 0x31, 0x32, 0x2f, 0x6c, 0x69
        /*0716*/ 	.byte	0x62, 0x2f, 0x70, 0x79, 0x74, 0x68, 0x6f, 0x6e, 0x33, 0x2e, 0x31, 0x33, 0x2f, 0x73, 0x69, 0x74
        /*0726*/ 	.byte	0x65, 0x2d, 0x70, 0x61, 0x63, 0x6b, 0x61, 0x67, 0x65, 0x73, 0x2f, 0x74, 0x6f, 0x72, 0x63, 0x68
        /*0736*/ 	.byte	0x2f, 0x69, 0x6e, 0x63, 0x6c, 0x75, 0x64, 0x65, 0x2f, 0x41, 0x54, 0x65, 0x6e, 0x2f, 0x6e, 0x61
        /*0746*/ 	.byte	0x74, 0x69, 0x76, 0x65, 0x2f, 0x63, 0x75, 0x64, 0x61, 0x2f, 0x52, 0x65, 0x64, 0x75, 0x63, 0x65
        /*0756*/ 	.byte	0x2e, 0x63, 0x75, 0x68, 0x00
.L_119:


//--------------------- .nv.shared._ZN2at6native13reduce_kernelILi512ELi1ENS0_8ReduceOpIfNS0_9ArgMaxOpsIfEEjlLi4ELi4EEEEEvT1_ --------------------------
	.section	.nv.shared._ZN2at6native13reduce_kernelILi512ELi1ENS0_8ReduceOpIfNS0_9ArgMaxOpsIfEEjlLi4ELi4EEEEEvT1_,"aw",@nobits
	.sectionflags	@""
	.align	16
.nv.shared._ZN2at6native13reduce_kernelILi512ELi1ENS0_8ReduceOpIfNS0_9ArgMaxOpsIfEEjlLi4ELi4EEEEEvT1_:
	.zero		16


//--------------------- .nv.global                --------------------------
	.section	.nv.global,"aw",@nobits
.nv.global:
	.type		_ZN52_INTERNAL_eb7131a8_21_ReduceArgMaxKernel_cu_9c1cc8ff4cuda3std3__48in_placeE,@object
	.size		_ZN52_INTERNAL_eb7131a8_21_ReduceArgMaxKernel_cu_9c1cc8ff4cuda3std3__48in_placeE,(_ZN52_INTERNAL_eb7131a8_21_ReduceArgMaxKernel_cu_9c1cc8ff4cuda3std6ranges3__45__cpo8distanceE - _ZN52_INTERNAL_eb7131a8_21_ReduceArgMaxKernel_cu_9c1cc8ff4cuda3std3__48in_placeE)
_ZN52_INTERNAL_eb7131a8_21_ReduceArgMaxKernel_cu_9c1cc8ff4cuda3std3__48in_placeE:
	.zero		1
	.type		_ZN52_INTERNAL_eb7131a8_21_ReduceArgMaxKernel_cu_9c1cc8ff4cuda3std6ranges3__45__cpo8distanceE,@object
	.size		_ZN52_INTERNAL_eb7131a8_21_ReduceArgMaxKernel_cu_9c1cc8ff4cuda3std6ranges3__45__cpo8distanceE,(_ZN52_INTERNAL_eb7131a8_21_ReduceArgMaxKernel_cu_9c1cc8ff4cuda3std3__45__cpo6cbeginE - _ZN52_INTERNAL_eb7131a8_21_ReduceArgMaxKernel_cu_9c1cc8ff4cuda3std6ranges3__45__cpo8distanceE)
_ZN52_INTERNAL_eb7131a8_21_ReduceArgMaxKernel_cu_9c1cc8ff4cuda3std6ranges3__45__cpo8distanceE:
	.zero		1
	.type		_ZN52_INTERNAL_eb7131a8_21_ReduceArgMaxKernel_cu_9c1cc8ff4cuda3std3__45__cpo6cbeginE,@object
	.size		_ZN52_INTERNAL_eb7131a8_21_ReduceArgMaxKernel_cu_9c1cc8ff4cuda3std3__45__cpo6cbeginE,(_ZN52_INTERNAL_eb7131a8_21_ReduceArgMaxKernel_cu_9c1cc8ff4cuda3std6ranges3__45__cpo7advanceE - _ZN52_INTERNAL_eb7131a8_21_ReduceArgMaxKernel_cu_9c1cc8ff4cuda3std3__45__cpo6cbeginE)
_ZN52_INTERNAL_eb7131a8_21_ReduceArgMaxKernel_cu_9c1cc8ff4cuda3std3__45__cpo6cbeginE:
	.zero		1
	.type		_ZN52_INTERNAL_eb7131a8_21_ReduceArgMaxKernel_cu_9c1cc8ff4cuda3std6ranges3__45__cpo7advanceE,@object
	.size		_ZN52_INTERNAL_eb7131a8_21_ReduceArgMaxKernel_cu_9c1cc8ff4cuda3std6ranges3__45__cpo7advanceE,(_ZN52_INTERNAL_eb7131a8_21_ReduceArgMaxKernel_cu_9c1cc8ff4cuda3std3__45__cpo7crbeginE - _ZN52_INTERNAL_eb7131a8_21_ReduceArgMaxKernel_cu_9c1cc8ff4cuda3std6ranges3__45__cpo7advanceE)
_ZN52_INTERNAL_eb7131a8_21_ReduceArgMaxKernel_cu_9c1cc8ff4cuda3std6ranges3__45__cpo7advanceE:
	.zero		1
	.type		_ZN52_INTERNAL_eb7131a8_21_ReduceArgMaxKernel_cu_9c1cc8ff4cuda3std3__45__cpo7crbeginE,@object
	.size		_ZN52_INTERNAL_eb7131a8_21_ReduceArgMaxKernel_cu_9c1cc8ff4cuda3std3__45__cpo7crbeginE,(_ZN52_INTERNAL_eb7131a8_21_ReduceArgMaxKernel_cu_9c1cc8ff4cuda3std6ranges3__45__cpo4dataE - _ZN52_INTERNAL_eb7131a8_21_ReduceArgMaxKernel_cu_9c1cc8ff4cuda3std3__45__cpo7crbeginE)
_ZN52_INTERNAL_eb7131a8_21_ReduceArgMaxKernel_cu_9c1cc8ff4cuda3std3__45__cpo7crbeginE:
	.zero		1
	.type		_ZN52_INTERNAL_eb7131a8_21_ReduceArgMaxKernel_cu_9c1cc8ff4cuda3std6ranges3__45__cpo4dataE,@object
	.size		_ZN52_INTERNAL_eb7131a8_21_ReduceArgMaxKernel_cu_9c1cc8ff4cuda3std6ranges3__45__cpo4dataE,(_ZN52_INTERNAL_eb7131a8_21_ReduceArgMaxKernel_cu_9c1cc8ff4cuda3std6ranges3__45__cpo5beginE - _ZN52_INTERNAL_eb7131a8_21_ReduceArgMaxKernel_cu_9c1cc8ff4cuda3std6ranges3__45__cpo4dataE)
_ZN52_INTERNAL_eb7131a8_21_ReduceArgMaxKernel_cu_9c1cc8ff4cuda3std6ranges3__45__cpo4dataE:
	.zero		1
	.type		_ZN52_INTERNAL_eb7131a8_21_ReduceArgMaxKernel_cu_9c1cc8ff4cuda3std6ranges3__45__cpo5beginE,@object
	.size		_ZN52_INTERNAL_eb7131a8_21_ReduceArgMaxKernel_cu_9c1cc8ff4cuda3std6ranges3__45__cpo5beginE,(_ZN52_INTERNAL_eb7131a8_21_ReduceArgMaxKernel_cu_9c1cc8ff4cuda3std3__454_GLOBAL__N__eb7131a8_21_ReduceArgMaxKernel_cu_9c1cc8ff6ignoreE - _ZN52_INTERNAL_eb7131a8_21_ReduceArgMaxKernel_cu_9c1cc8ff4cuda3std6ranges3__45__cpo5beginE)
_ZN52_INTERNAL_eb7131a8_21_ReduceArgMaxKernel_cu_9c1cc8ff4cuda3std6ranges3__45__cpo5beginE:
	.zero		1
	.type		_ZN52_INTERNAL_eb7131a8_21_ReduceArgMaxKernel_cu_9c1cc8ff4cuda3std3__454_GLOBAL__N__eb7131a8_21_ReduceArgMaxKernel_cu_9c1cc8ff6ignoreE,@object
	.size		_ZN52_INTERNAL_eb7131a8_21_ReduceArgMaxKernel_cu_9c1cc8ff4cuda3std3__454_GLOBAL__N__eb7131a8_21_ReduceArgMaxKernel_cu_9c1cc8ff6ignoreE,(_ZN52_INTERNAL_eb7131a8_21_ReduceArgMaxKernel_cu_9c1cc8ff4cuda3std6ranges3__45__cpo4sizeE - _ZN52_INTERNAL_eb7131a8_21_ReduceArgMaxKernel_cu_9c1cc8ff4cuda3std3__454_GLOBAL__N__eb7131a8_21_ReduceArgMaxKernel_cu_9c1cc8ff6ignoreE)
_ZN52_INTERNAL_eb7131a8_21_ReduceArgMaxKernel_cu_9c1cc8ff4cuda3std3__454_GLOBAL__N__eb7131a8_21_ReduceArgMaxKernel_cu_9c1cc8ff6ignoreE:
	.zero		1
	.type		_ZN52_INTERNAL_eb7131a8_21_ReduceArgMaxKernel_cu_9c1cc8ff4cuda3std6ranges3__45__cpo4sizeE,@object
	.size		_ZN52_INTERNAL_eb7131a8_21_ReduceArgMaxKernel_cu_9c1cc8ff4cuda3std6ranges3__45__cpo4sizeE,(_ZN52_INTERNAL_eb7131a8_21_ReduceArgMaxKernel_cu_9c1cc8ff4cuda3std3__45__cpo5beginE - _ZN52_INTERNAL_eb7131a8_21_ReduceArgMaxKernel_cu_9c1cc8ff4cuda3std6ranges3__45__cpo4sizeE)
_ZN52_INTERNAL_eb7131a8_21_ReduceArgMaxKernel_cu_9c1cc8ff4cuda3std6ranges3__45__cpo4sizeE:
	.zero		1
	.type		_ZN52_INTERNAL_eb7131a8_21_ReduceArgMaxKernel_cu_9c1cc8ff4cuda3std3__45__cpo5beginE,@object
	.size		_ZN52_INTERNAL_eb7131a8_21_ReduceArgMaxKernel_cu_9c1cc8ff4cuda3std3__45__cpo5beginE,(_ZN52_INTERNAL_eb7131a8_21_ReduceArgMaxKernel_cu_9c1cc8ff4cuda3std6ranges3__45__cpo6cbeginE - _ZN52_INTERNAL_eb7131a8_21_ReduceArgMaxKernel_cu_9c1cc8ff4cuda3std3__45__cpo5beginE)
_ZN52_INTERNAL_eb7131a8_21_ReduceArgMaxKernel_cu_9c1cc8ff4cuda3std3__45__cpo5beginE:
	.zero		1
	.type		_ZN52_INTERNAL_eb7131a8_21_ReduceArgMaxKernel_cu_9c1cc8ff4cuda3std6ranges3__45__cpo6cbeginE,@object
	.size		_ZN52_INTERNAL_eb7131a8_21_ReduceArgMaxKernel_cu_9c1cc8ff4cuda3std6ranges3__45__cpo6cbeginE,(_ZN52_INTERNAL_eb7131a8_21_ReduceArgMaxKernel_cu_9c1cc8ff4cuda3std3__45__cpo6rbeginE - _ZN52_INTERNAL_eb7131a8_21_ReduceArgMaxKernel_cu_9c1cc8ff4cuda3std6ranges3__45__cpo6cbeginE)
_ZN52_INTERNAL_eb7131a8_21_ReduceArgMaxKernel_cu_9c1cc8ff4cuda3std6ranges3__45__cpo6cbeginE:
	.zero		1
	.type		_ZN52_INTERNAL_eb7131a8_21_ReduceArgMaxKernel_cu_9c1cc8ff4cuda3std3__45__cpo6rbeginE,@object
	.size		_ZN52_INTERNAL_eb7131a8_21_ReduceArgMaxKernel_cu_9c1cc8ff4cuda3std3__45__cpo6rbeginE,(_ZN52_INTERNAL_eb7131a8_21_ReduceArgMaxKernel_cu_9c1cc8ff4cuda3std6ranges3__45__cpo4nextE - _ZN52_INTERNAL_eb7131a8_21_ReduceArgMaxKernel_cu_9c1cc8ff4cuda3std3__45__cpo6rbeginE)
_ZN52_INTERNAL_eb7131a8_21_ReduceArgMaxKernel_cu_9c1cc8ff4cuda3std3__45__cpo6rbeginE:
	.zero		1
	.type		_ZN52_INTERNAL_eb7131a8_21_ReduceArgMaxKernel_cu_9c1cc8ff4cuda3std6ranges3__45__cpo4nextE,@object
	.size		_ZN52_INTERNAL_eb7131a8_21_ReduceArgMaxKernel_cu_9c1cc8ff4cuda3std6ranges3__45__cpo4nextE,(_ZN52_INTERNAL_eb7131a8_21_ReduceArgMaxKernel_cu_9c1cc8ff4cuda3std6ranges3__45__cpo4swapE - _ZN52_INTERNAL_eb7131a8_21_ReduceArgMaxKernel_cu_9c1cc8ff4cuda3std6ranges3__45__cpo4nextE)
_ZN52_INTERNAL_eb7131a8_21_ReduceArgMaxKernel_cu_9c1cc8ff4cuda3std6ranges3__45__cpo4nextE:
	.zero		1
	.type		_ZN52_INTERNAL_eb7131a8_21_ReduceArgMaxKernel_cu_9c1cc8ff4cuda3std6ranges3__45__cpo4swapE,@object
	.size		_ZN52_INTERNAL_eb7131a8_21_ReduceArgMaxKernel_cu_9c1cc8ff4cuda3std6ranges3__45__cpo4swapE,(_ZN52_INTERNAL_eb7131a8_21_ReduceArgMaxKernel_cu_9c1cc8ff4cuda3std3__420unreachable_sentinelE - _ZN52_INTERNAL_eb7131a8_21_ReduceArgMaxKernel_cu_9c1cc8ff4cuda3std6ranges3__45__cpo4swapE)
_ZN52_INTERNAL_eb7131a8_21_ReduceArgMaxKernel_cu_9c1cc8ff4cuda3std6ranges3__45__cpo4swapE:
	.zero		1
	.type		_ZN52_INTERNAL_eb7131a8_21_ReduceArgMaxKernel_cu_9c1cc8ff4cuda3std3__420unreachable_sentinelE,@object
	.size		_ZN52_INTERNAL_eb7131a8_21_ReduceArgMaxKernel_cu_9c1cc8ff4cuda3std3__420unreachable_sentinelE,(_ZN52_INTERNAL_eb7131a8_21_ReduceArgMaxKernel_cu_9c1cc8ff6thrust23THRUST_300001_SM_800_NS6system6detail10sequential3seqE - _ZN52_INTERNAL_eb7131a8_21_ReduceArgMaxKernel_cu_9c1cc8ff4cuda3std3__420unreachable_sentinelE)
_ZN52_INTERNAL_eb7131a8_21_ReduceArgMaxKernel_cu_9c1cc8ff4cuda3std3__420unreachable_sentinelE:
	.zero		1
	.type		_ZN52_INTERNAL_eb7131a8_21_ReduceArgMaxKernel_cu_9c1cc8ff6thrust23THRUST_300001_SM_800_NS6system6detail10sequential3seqE,@object
	.size		_ZN52_INTERNAL_eb7131a8_21_ReduceArgMaxKernel_cu_9c1cc8ff6thrust23THRUST_300001_SM_800_NS6system6detail10sequential3seqE,(_ZN52_INTERNAL_eb7131a8_21_ReduceArgMaxKernel_cu_9c1cc8ff4cuda3std3__45__cpo4cendE - _ZN52_INTERNAL_eb7131a8_21_ReduceArgMaxKernel_cu_9c1cc8ff6thrust23THRUST_300001_SM_800_NS6system6detail10sequential3seqE)
_ZN52_INTERNAL_eb7131a8_21_ReduceArgMaxKernel_cu_9c1cc8ff6thrust23THRUST_300001_SM_800_NS6system6detail10sequential3seqE:
	.zero		1
	.type		_ZN52_INTERNAL_eb7131a8_21_ReduceArgMaxKernel_cu_9c1cc8ff4cuda3std3__45__cpo4cendE,@object
	.size		_ZN52_INTERNAL_eb7131a8_21_ReduceArgMaxKernel_cu_9c1cc8ff4cuda3std3__45__cpo4cendE,(_ZN52_INTERNAL_eb7131a8_21_ReduceArgMaxKernel_cu_9c1cc8ff4cuda3std6ranges3__45__cpo9iter_swapE - _ZN52_INTERNAL_eb7131a8_21_ReduceArgMaxKernel_cu_9c1cc8ff4cuda3std3__45__cpo4cendE)
_ZN52_INTERNAL_eb7131a8_21_ReduceArgMaxKernel_cu_9c1cc8ff4cuda3std3__45__cpo4cendE:
	.zero		1
	.type		_ZN52_INTERNAL_eb7131a8_21_ReduceArgMaxKernel_cu_9c1cc8ff4cuda3std6ranges3__45__cpo9iter_swapE,@object
	.size		_ZN52_INTERNAL_eb7131a8_21_ReduceArgMaxKernel_cu_9c1cc8ff4cuda3std6ranges3__45__cpo9iter_swapE,(_ZN52_INTERNAL_eb7131a8_21_ReduceArgMaxKernel_cu_9c1cc8ff4cuda3std3__45__cpo5crendE - _ZN52_INTERNAL_eb7131a8_21_ReduceArgMaxKernel_cu_9c1cc8ff4cuda3std6ranges3__45__cpo9iter_swapE)
_ZN52_INTERNAL_eb7131a8_21_ReduceArgMaxKernel_cu_9c1cc8ff4cuda3std6ranges3__45__cpo9iter_swapE:
	.zero		1
	.type		_ZN52_INTERNAL_eb7131a8_21_ReduceArgMaxKernel_cu_9c1cc8ff4cuda3std3__45__cpo5crendE,@object
	.size		_ZN52_INTERNAL_eb7131a8_21_ReduceArgMaxKernel_cu_9c1cc8ff4cuda3std3__45__cpo5crendE,(_ZN52_INTERNAL_eb7131a8_21_ReduceArgMaxKernel_cu_9c1cc8ff4cuda3std6ranges3__45__cpo5cdataE - _ZN52_INTERNAL_eb7131a8_21_ReduceArgMaxKernel_cu_9c1cc8ff4cuda3std3__45__cpo5crendE)
_ZN52_INTERNAL_eb7131a8_21_ReduceArgMaxKernel_cu_9c1cc8ff4cuda3std3__45__cpo5crendE:
	.zero		1
	.type		_ZN52_INTERNAL_eb7131a8_21_ReduceArgMaxKernel_cu_9c1cc8ff4cuda3std6ranges3__45__cpo5cdataE,@object
	.size		_ZN52_INTERNAL_eb7131a8_21_ReduceArgMaxKernel_cu_9c1cc8ff4cuda3std6ranges3__45__cpo5cdataE,(_ZN52_INTERNAL_eb7131a8_21_ReduceArgMaxKernel_cu_9c1cc8ff4cuda3std6ranges3__45__cpo3endE - _ZN52_INTERNAL_eb7131a8_21_ReduceArgMaxKernel_cu_9c1cc8ff4cuda3std6ranges3__45__cpo5cdataE)
_ZN52_INTERNAL_eb7131a8_21_ReduceArgMaxKernel_cu_9c1cc8ff4cuda3std6ranges3__45__cpo5cdataE:
	.zero		1
	.type		_ZN52_INTERNAL_eb7131a8_21_ReduceArgMaxKernel_cu_9c1cc8ff4cuda3std6ranges3__45__cpo3endE,@object
	.size		_ZN52_INTERNAL_eb7131a8_21_ReduceArgMaxKernel_cu_9c1cc8ff4cuda3std6ranges3__45__cpo3endE,(_ZN52_INTERNAL_eb7131a8_21_ReduceArgMaxKernel_cu_9c1cc8ff4cuda3std3__419piecewise_constructE - _ZN52_INTERNAL_eb7131a8_21_ReduceArgMaxKernel_cu_9c1cc8ff4cuda3std6ranges3__45__cpo3endE)
_ZN52_INTERNAL_eb7131a8_21_ReduceArgMaxKernel_cu_9c1cc8ff4cuda3std6ranges3__45__cpo3endE:
	.zero		1
	.type		_ZN52_INTERNAL_eb7131a8_21_ReduceArgMaxKernel_cu_9c1cc8ff4cuda3std3__419piecewise_constructE,@object
	.size		_ZN52_INTERNAL_eb7131a8_21_ReduceArgMaxKernel_cu_9c1cc8ff4cuda3std3__419piecewise_constructE,(_ZN52_INTERNAL_eb7131a8_21_ReduceArgMaxKernel_cu_9c1cc8ff4cuda3std6ranges3__45__cpo5ssizeE - _ZN52_INTERNAL_eb7131a8_21_ReduceArgMaxKernel_cu_9c1cc8ff4cuda3std3__419piecewise_constructE)
_ZN52_INTERNAL_eb7131a8_21_ReduceArgMaxKernel_cu_9c1cc8ff4cuda3std3__419piecewise_constructE:
	.zero		1
	.type		_ZN52_INTERNAL_eb7131a8_21_ReduceArgMaxKernel_cu_9c1cc8ff4cuda3std6ranges3__45__cpo5ssizeE,@object
	.size		_ZN52_INTERNAL_eb7131a8_21_ReduceArgMaxKernel_cu_9c1cc8ff4cuda3std6ranges3__45__cpo5ssizeE,(_ZN52_INTERNAL_eb7131a8_21_ReduceArgMaxKernel_cu_9c1cc8ff4cuda3std3__45__cpo3endE - _ZN52_INTERNAL_eb7131a8_21_ReduceArgMaxKernel_cu_9c1cc8ff4cuda3std6ranges3__45__cpo5ssizeE)
_ZN52_INTERNAL_eb7131a8_21_ReduceArgMaxKernel_cu_9c1cc8ff4cuda3std6ranges3__45__cpo5ssizeE:
	.zero		1
	.type		_ZN52_INTERNAL_eb7131a8_21_ReduceArgMaxKernel_cu_9c1cc8ff4cuda3std3__45__cpo3endE,@object
	.size		_ZN52_INTERNAL_eb7131a8_21_ReduceArgMaxKernel_cu_9c1cc8ff4cuda3std3__45__cpo3endE,(_ZN52_INTERNAL_eb7131a8_21_ReduceArgMaxKernel_cu_9c1cc8ff4cuda3std6ranges3__45__cpo4cendE - _ZN52_INTERNAL_eb7131a8_21_ReduceArgMaxKernel_cu_9c1cc8ff4cuda3std3__45__cpo3endE)
_ZN52_INTERNAL_eb7131a8_21_ReduceArgMaxKernel_cu_9c1cc8ff4cuda3std3__45__cpo3endE:
	.zero		1
	.type		_ZN52_INTERNAL_eb7131a8_21_ReduceArgMaxKernel_cu_9c1cc8ff4cuda3std6ranges3__45__cpo4cendE,@object
	.size		_ZN52_INTERNAL_eb7131a8_21_ReduceArgMaxKernel_cu_9c1cc8ff4cuda3std6ranges3__45__cpo4cendE,(_ZN52_INTERNAL_eb7131a8_21_ReduceArgMaxKernel_cu_9c1cc8ff4cuda3std3__45__cpo4rendE - _ZN52_INTERNAL_eb7131a8_21_ReduceArgMaxKernel_cu_9c1cc8ff4cuda3std6ranges3__45__cpo4cendE)
_ZN52_INTERNAL_eb7131a8_21_ReduceArgMaxKernel_cu_9c1cc8ff4cuda3std6ranges3__45__cpo4cendE:
	.zero		1
	.type		_ZN52_INTERNAL_eb7131a8_21_ReduceArgMaxKernel_cu_9c1cc8ff4cuda3std3__45__cpo4rendE,@object
	.size		_ZN52_INTERNAL_eb7131a8_21_ReduceArgMaxKernel_cu_9c1cc8ff4cuda3std3__45__cpo4rendE,(_ZN52_INTERNAL_eb7131a8_21_ReduceArgMaxKernel_cu_9c1cc8ff4cuda3std6ranges3__45__cpo4prevE - _ZN52_INTERNAL_eb7131a8_21_ReduceArgMaxKernel_cu_9c1cc8ff4cuda3std3__45__cpo4rendE)
_ZN52_INTERNAL_eb7131a8_21_ReduceArgMaxKernel_cu_9c1cc8ff4cuda3std3__45__cpo4rendE:
	.zero		1
	.type		_ZN52_INTERNAL_eb7131a8_21_ReduceArgMaxKernel_cu_9c1cc8ff4cuda3std6ranges3__45__cpo4prevE,@object
	.size		_ZN52_INTERNAL_eb7131a8_21_ReduceArgMaxKernel_cu_9c1cc8ff4cuda3std6ranges3__45__cpo4prevE,(_ZN52_INTERNAL_eb7131a8_21_ReduceArgMaxKernel_cu_9c1cc8ff4cuda3std6ranges3__45__cpo9iter_moveE - _ZN52_INTERNAL_eb7131a8_21_ReduceArgMaxKernel_cu_9c1cc8ff4cuda3std6ranges3__45__cpo4prevE)
_ZN52_INTERNAL_eb7131a8_21_ReduceArgMaxKernel_cu_9c1cc8ff4cuda3std6ranges3__45__cpo4prevE:
	.zero		1
	.type		_ZN52_INTERNAL_eb7131a8_21_ReduceArgMaxKernel_cu_9c1cc8ff4cuda3std6ranges3__45__cpo9iter_moveE,@object
	.size		_ZN52_INTERNAL_eb7131a8_21_ReduceArgMaxKernel_cu_9c1cc8ff4cuda3std6ranges3__45__cpo9iter_moveE,(.L_103 - _ZN52_INTERNAL_eb7131a8_21_ReduceArgMaxKernel_cu_9c1cc8ff4cuda3std6ranges3__45__cpo9iter_moveE)
_ZN52_INTERNAL_eb7131a8_21_ReduceArgMaxKernel_cu_9c1cc8ff4cuda3std6ranges3__45__cpo9iter_moveE:
	.zero		1
.L_103:


//--------------------- .nv.shared._ZN2at6native13reduce_kernelILi256ELi2ENS0_8ReduceOpIfNS0_9ArgMaxOpsIfEEjlLi4ELi4EEEEEvT1_ --------------------------
	.section	.nv.shared._ZN2at6native13reduce_kernelILi256ELi2ENS0_8ReduceOpIfNS0_9ArgMaxOpsIfEEjlLi4ELi4EEEEEvT1_,"aw",@nobits
	.sectionflags	@""
	.align	16
.nv.shared._ZN2at6native13reduce_kernelILi256ELi2ENS0_8ReduceOpIfNS0_9ArgMaxOpsIfEEjlLi4ELi4EEEEEvT1_:
	.zero		16


//--------------------- .nv.shared._ZN2at6native13reduce_kernelILi128ELi4ENS0_8ReduceOpIfNS0_9ArgMaxOpsIfEEjlLi4ELi4EEEEEvT1_ --------------------------
	.section	.nv.shared._ZN2at6native13reduce_kernelILi128ELi4ENS0_8ReduceOpIfNS0_9ArgMaxOpsIfEEjlLi4ELi4EEEEEvT1_,"aw",@nobits
	.sectionflags	@""
	.align	16
.nv.shared._ZN2at6native13reduce_kernelILi128ELi4ENS0_8ReduceOpIfNS0_9ArgMaxOpsIfEEjlLi4ELi4EEEEEvT1_:
	.zero		16


//--------------------- .nv.shared._ZN2at6native13reduce_kernelILi512ELi1ENS0_8ReduceOpIdNS0_9ArgMaxOpsIdEEjlLi4ELi4EEEEEvT1_ --------------------------
	.section	.nv.shared._ZN2at6native13reduce_kernelILi512ELi1ENS0_8ReduceOpIdNS0_9ArgMaxOpsIdEEjlLi4ELi4EEEEEvT1_,"aw",@nobits
	.sectionflags	@""
	.align	16
.nv.shared._ZN2at6native13reduce_kernelILi512ELi1ENS0_8ReduceOpIdNS0_9ArgMaxOpsIdEEjlLi4ELi4EEEEEvT1_:
	.zero		16


//--------------------- .nv.shared._ZN2at6native13reduce_kernelILi256ELi2ENS0_8ReduceOpIdNS0_9ArgMaxOpsIdEEjlLi4ELi4EEEEEvT1_ --------------------------
	.section	.nv.shared._ZN2at6native13reduce_kernelILi256ELi2ENS0_8ReduceOpIdNS0_9ArgMaxOpsIdEEjlLi4ELi4EEEEEvT1_,"aw",@nobits
	.sectionflags	@""
	.align	16
.nv.shared._ZN2at6native13reduce_kernelILi256ELi2ENS0_8ReduceOpIdNS0_9ArgMaxOpsIdEEjlLi4ELi4EEEEEvT1_:
	.zero		16


//--------------------- .nv.shared._ZN2at6native13reduce_kernelILi128ELi4ENS0_8ReduceOpIdNS0_9ArgMaxOpsIdEEjlLi4ELi4EEEEEvT1_ --------------------------
	.section	.nv.shared._ZN2at6native13reduce_kernelILi128ELi4ENS0_8ReduceOpIdNS0_9ArgMaxOpsIdEEjlLi4ELi4EEEEEvT1_,"aw",@nobits
	.sectionflags	@""
	.align	16
.nv.shared._ZN2at6native13reduce_kernelILi128ELi4ENS0_8ReduceOpIdNS0_9ArgMaxOpsIdEEjlLi4ELi4EEEEEvT1_:
	.zero		16


//--------------------- .nv.shared._ZN2at6native13reduce_kernelILi512ELi1ENS0_8ReduceOpIsNS0_9ArgMaxOpsIsEEjlLi4ELi4EEEEEvT1_ --------------------------
	.section	.nv.shared._ZN2at6native13reduce_kernelILi512ELi1ENS0_8ReduceOpIsNS0_9ArgMaxOpsIsEEjlLi4ELi4EEEEEvT1_,"aw",@nobits
	.sectionflags	@""
	.align	16
.nv.shared._ZN2at6native13reduce_kernelILi512ELi1ENS0_8ReduceOpIsNS0_9ArgMaxOpsIsEEjlLi4ELi4EEEEEvT1_:
	.zero		16


//--------------------- .nv.shared._ZN2at6native13reduce_kernelILi256ELi2ENS0_8ReduceOpIsNS0_9ArgMaxOpsIsEEjlLi4ELi4EEEEEvT1_ --------------------------
	.section	.nv.shared._ZN2at6native13reduce_kernelILi256ELi2ENS0_8ReduceOpIsNS0_9ArgMaxOpsIsEEjlLi4ELi4EEEEEvT1_,"aw",@nobits
	.sectionflags	@""
	.align	16
.nv.shared._ZN2at6native13reduce_kernelILi256ELi2ENS0_8ReduceOpIsNS0_9ArgMaxOpsIsEEjlLi4ELi4EEEEEvT1_:
	.zero		16


//--------------------- .nv.shared._ZN2at6native13reduce_kernelILi128ELi4ENS0_8ReduceOpIsNS0_9ArgMaxOpsIsEEjlLi4ELi4EEEEEvT1_ --------------------------
	.section	.nv.shared._ZN2at6native13reduce_kernelILi128ELi4ENS0_8ReduceOpIsNS0_9ArgMaxOpsIsEEjlLi4ELi4EEEEEvT1_,"aw",@nobits
	.sectionflags	@""
	.align	16
.nv.shared._ZN2at6native13reduce_kernelILi128ELi4ENS0_8ReduceOpIsNS0_9ArgMaxOpsIsEEjlLi4ELi4EEEEEvT1_:
	.zero		16


//--------------------- .nv.shared._ZN2at6native13reduce_kernelILi512ELi1ENS0_8ReduceOpIlNS0_9ArgMaxOpsIlEEjlLi4ELi4EEEEEvT1_ --------------------------
	.section	.nv.shared._ZN2at6native13reduce_kernelILi512ELi1ENS0_8ReduceOpIlNS0_9ArgMaxOpsIlEEjlLi4ELi4EEEEEvT1_,"aw",@nobits
	.sectionflags	@""
	.align	16
.nv.shared._ZN2at6native13reduce_kernelILi512ELi1ENS0_8ReduceOpIlNS0_9ArgMaxOpsIlEEjlLi4ELi4EEEEEvT1_:
	.zero		16


//--------------------- .nv.shared._ZN2at6native13reduce_kernelILi256ELi2ENS0_8ReduceOpIlNS0_9ArgMaxOpsIlEEjlLi4ELi4EEEEEvT1_ --------------------------
	.section	.nv.shared._ZN2at6native13reduce_kernelILi256ELi2ENS0_8ReduceOpIlNS0_9ArgMaxOpsIlEEjlLi4ELi4EEEEEvT1_,"aw",@nobits
	.sectionflags	@""
	.align	16
.nv.shared._ZN2at6native13reduce_kernelILi256ELi2ENS0_8ReduceOpIlNS0_9ArgMaxOpsIlEEjlLi4ELi4EEEEEvT1_:
	.zero		16


//--------------------- .nv.shared._ZN2at6native13reduce_kernelILi128ELi4ENS0_8ReduceOpIlNS0_9ArgMaxOpsIlEEjlLi4ELi4EEEEEvT1_ --------------------------
	.section	.nv.shared._ZN2at6native13reduce_kernelILi128ELi4ENS0_8ReduceOpIlNS0_9ArgMaxOpsIlEEjlLi4ELi4EEEEEvT1_,"aw",@nobits
	.sectionflags	@""
	.align	16
.nv.shared._ZN2at6native13reduce_kernelILi128ELi4ENS0_8ReduceOpIlNS0_9ArgMaxOpsIlEEjlLi4ELi4EEEEEvT1_:
	.zero		16


//--------------------- .nv.shared._ZN2at6native13reduce_kernelILi512ELi1ENS0_8ReduceOpIiNS0_9ArgMaxOpsIiEEjlLi4ELi4EEEEEvT1_ --------------------------
	.section	.nv.shared._ZN2at6native13reduce_kernelILi512ELi1ENS0_8ReduceOpIiNS0_9ArgMaxOpsIiEEjlLi4ELi4EEEEEvT1_,"aw",@nobits
	.sectionflags	@""
	.align	16
.nv.shared._ZN2at6native13reduce_kernelILi512ELi1ENS0_8ReduceOpIiNS0_9ArgMaxOpsIiEEjlLi4ELi4EEEEEvT1_:
	.zero		16


//--------------------- .nv.shared._ZN2at6native13reduce_kernelILi256ELi2ENS0_8ReduceOpIiNS0_9ArgMaxOpsIiEEjlLi4ELi4EEEEEvT1_ --------------------------
	.section	.nv.shared._ZN2at6native13reduce_kernelILi256ELi2ENS0_8ReduceOpIiNS0_9ArgMaxOpsIiEEjlLi4ELi4EEEEEvT1_,"aw",@nobits
	.sectionflags	@""
	.align	16
.nv.shared._ZN2at6native13reduce_kernelILi256ELi2ENS0_8ReduceOpIiNS0_9ArgMaxOpsIiEEjlLi4ELi4EEEEEvT1_:
	.zero		16


//--------------------- .nv.shared._ZN2at6native13reduce_kernelILi128ELi4ENS0_8ReduceOpIiNS0_9ArgMaxOpsIiEEjlLi4ELi4EEEEEvT1_ --------------------------
	.section	.nv.shared._ZN2at6native13reduce_kernelILi128ELi4ENS0_8ReduceOpIiNS0_9ArgMaxOpsIiEEjlLi4ELi4EEEEEvT1_,"aw",@nobits
	.sectionflags	@""
	.align	16
.nv.shared._ZN2at6native13reduce_kernelILi128ELi4ENS0_8ReduceOpIiNS0_9ArgMaxOpsIiEEjlLi4ELi4EEEEEvT1_:
	.zero		16


//--------------------- .nv.shared._ZN2at6native13reduce_kernelILi512ELi1ENS0_8ReduceOpIaNS0_9ArgMaxOpsIaEEjlLi4ELi4EEEEEvT1_ --------------------------
	.section	.nv.shared._ZN2at6native13reduce_kernelILi512ELi1ENS0_8ReduceOpIaNS0_9ArgMaxOpsIaEEjlLi4ELi4EEEEEvT1_,"aw",@nobits
	.sectionflags	@""
	.align	16
.nv.shared._ZN2at6native13reduce_kernelILi512ELi1ENS0_8ReduceOpIaNS0_9ArgMaxOpsIaEEjlLi4ELi4EEEEEvT1_:
	.zero		16


//--------------------- .nv.shared._ZN2at6native13reduce_kernelILi256ELi2ENS0_8ReduceOpIaNS0_9ArgMaxOpsIaEEjlLi4ELi4EEEEEvT1_ --------------------------
	.section	.nv.shared._ZN2at6native13reduce_kernelILi256ELi2ENS0_8ReduceOpIaNS0_9ArgMaxOpsIaEEjlLi4ELi4EEEEEvT1_,"aw",@nobits
	.sectionflags	@""
	.align	16
.nv.shared._ZN2at6native13reduce_kernelILi256ELi2ENS0_8ReduceOpIaNS0_9ArgMaxOpsIaEEjlLi4ELi4EEEEEvT1_:
	.zero		16


//--------------------- .nv.shared._ZN2at6native13reduce_kernelILi128ELi4ENS0_8ReduceOpIaNS0_9ArgMaxOpsIaEEjlLi4ELi4EEEEEvT1_ --------------------------
	.section	.nv.shared._ZN2at6native13reduce_kernelILi128ELi4ENS0_8ReduceOpIaNS0_9ArgMaxOpsIaEEjlLi4ELi4EEEEEvT1_,"aw",@nobits
	.sectionflags	@""
	.align	16
.nv.shared._ZN2at6native13reduce_kernelILi128ELi4ENS0_8ReduceOpIaNS0_9ArgMaxOpsIaEEjlLi4ELi4EEEEEvT1_:
	.zero		16


//--------------------- .nv.shared._ZN2at6native13reduce_kernelILi512ELi1ENS0_8ReduceOpIhNS0_9ArgMaxOpsIhEEjlLi4ELi4EEEEEvT1_ --------------------------
	.section	.nv.shared._ZN2at6native13reduce_kernelILi512ELi1ENS0_8ReduceOpIhNS0_9ArgMaxOpsIhEEjlLi4ELi4EEEEEvT1_,"aw",@nobits
	.sectionflags	@""
	.align	16
.nv.shared._ZN2at6native13reduce_kernelILi512ELi1ENS0_8ReduceOpIhNS0_9ArgMaxOpsIhEEjlLi4ELi4EEEEEvT1_:
	.zero		16


//--------------------- .nv.shared._ZN2at6native13reduce_kernelILi256ELi2ENS0_8ReduceOpIhNS0_9ArgMaxOpsIhEEjlLi4ELi4EEEEEvT1_ --------------------------
	.section	.nv.shared._ZN2at6native13reduce_kernelILi256ELi2ENS0_8ReduceOpIhNS0_9ArgMaxOpsIhEEjlLi4ELi4EEEEEvT1_,"aw",@nobits
	.sectionflags	@""
	.align	16
.nv.shared._ZN2at6native13reduce_kernelILi256ELi2ENS0_8ReduceOpIhNS0_9ArgMaxOpsIhEEjlLi4ELi4EEEEEvT1_:
	.zero		16


//--------------------- .nv.shared._ZN2at6native13reduce_kernelILi128ELi4ENS0_8ReduceOpIhNS0_9ArgMaxOpsIhEEjlLi4ELi4EEEEEvT1_ --------------------------
	.section	.nv.shared._ZN2at6native13reduce_kernelILi128ELi4ENS0_8ReduceOpIhNS0_9ArgMaxOpsIhEEjlLi4ELi4EEEEEvT1_,"aw",@nobits
	.sectionflags	@""
	.align	16
.nv.shared._ZN2at6native13reduce_kernelILi128ELi4ENS0_8ReduceOpIhNS0_9ArgMaxOpsIhEEjlLi4ELi4EEEEEvT1_:
	.zero		16


//--------------------- .nv.shared._ZN2at6native13reduce_kernelILi512ELi1ENS0_8ReduceOpIN3c108BFloat16ENS0_9ArgMaxOpsIfEEjlLi4ELi4EEEEEvT1_ --------------------------
	.section	.nv.shared._ZN2at6native13reduce_kernelILi512ELi1ENS0_8ReduceOpIN3c108BFloat16ENS0_9ArgMaxOpsIfEEjlLi4ELi4EEEEEvT1_,"aw",@nobits
	.sectionflags	@""
	.align	16
.nv.shared._ZN2at6native13reduce_kernelILi512ELi1ENS0_8ReduceOpIN3c108BFloat16ENS0_9ArgMaxOpsIfEEjlLi4ELi4EEEEEvT1_:
	.zero		16


//--------------------- .nv.shared._ZN2at6native13reduce_kernelILi256ELi2ENS0_8ReduceOpIN3c108BFloat16ENS0_9ArgMaxOpsIfEEjlLi4ELi4EEEEEvT1_ --------------------------
	.section	.nv.shared._ZN2at6native13reduce_kernelILi256ELi2ENS0_8ReduceOpIN3c108BFloat16ENS0_9ArgMaxOpsIfEEjlLi4ELi4EEEEEvT1_,"aw",@nobits
	.sectionflags	@""
	.align	16
.nv.shared._ZN2at6native13reduce_kernelILi256ELi2ENS0_8ReduceOpIN3c108BFloat16ENS0_9ArgMaxOpsIfEEjlLi4ELi4EEEEEvT1_:
	.zero		16


//--------------------- .nv.shared._ZN2at6native13reduce_kernelILi128ELi4ENS0_8ReduceOpIN3c108BFloat16ENS0_9ArgMaxOpsIfEEjlLi4ELi4EEEEEvT1_ --------------------------
	.section	.nv.shared._ZN2at6native13reduce_kernelILi128ELi4ENS0_8ReduceOpIN3c108BFloat16ENS0_9ArgMaxOpsIfEEjlLi4ELi4EEEEEvT1_,"aw",@nobits
	.sectionflags	@""
	.align	16
.nv.shared._ZN2at6native13reduce_kernelILi128ELi4ENS0_8ReduceOpIN3c108BFloat16ENS0_9ArgMaxOpsIfEEjlLi4ELi4EEEEEvT1_:
	.zero		16


//--------------------- .nv.shared._ZN2at6native13reduce_kernelILi512ELi1ENS0_8ReduceOpIN3c104HalfENS0_9ArgMaxOpsIfEEjlLi4ELi4EEEEEvT1_ --------------------------
	.section	.nv.shared._ZN2at6native13reduce_kernelILi512ELi1ENS0_8ReduceOpIN3c104HalfENS0_9ArgMaxOpsIfEEjlLi4ELi4EEEEEvT1_,"aw",@nobits
	.sectionflags	@""
	.align	16
.nv.shared._ZN2at6native13reduce_kernelILi512ELi1ENS0_8ReduceOpIN3c104HalfENS0_9ArgMaxOpsIfEEjlLi4ELi4EEEEEvT1_:
	.zero		16


//--------------------- .nv.shared._ZN2at6native13reduce_kernelILi256ELi2ENS0_8ReduceOpIN3c104HalfENS0_9ArgMaxOpsIfEEjlLi4ELi4EEEEEvT1_ --------------------------
	.section	.nv.shared._ZN2at6native13reduce_kernelILi256ELi2ENS0_8ReduceOpIN3c104HalfENS0_9ArgMaxOpsIfEEjlLi4ELi4EEEEEvT1_,"aw",@nobits
	.sectionflags	@""
	.align	16
.nv.shared._ZN2at6native13reduce_kernelILi256ELi2ENS0_8ReduceOpIN3c104HalfENS0_9ArgMaxOpsIfEEjlLi4ELi4EEEEEvT1_:
	.zero		16


//--------------------- .nv.shared._ZN2at6native13reduce_kernelILi128ELi4ENS0_8ReduceOpIN3c104HalfENS0_9ArgMaxOpsIfEEjlLi4ELi4EEEEEvT1_ --------------------------
	.section	.nv.shared._ZN2at6native13reduce_kernelILi128ELi4ENS0_8ReduceOpIN3c104HalfENS0_9ArgMaxOpsIfEEjlLi4ELi4EEEEEvT1_,"aw",@nobits
	.sectionflags	@""
	.align	16
.nv.shared._ZN2at6native13reduce_kernelILi128ELi4ENS0_8ReduceOpIN3c104HalfENS0_9ArgMaxOpsIfEEjlLi4ELi4EEEEEvT1_:
	.zero		16


//--------------------- SYMBOLS --------------------------

	.type		__assertfail,@function
